// Copyright (c) 2024, Jay Shah, Ganesh Bikshandi, Ying Zhang, Vijay Thakkar, Pradeep Ramani, Tri Dao.
// Splitting the different template instantiations to different files to speed up compilation.
// This file is auto-generated. See "generate_kernels.py"

#include "flash_fwd_launch_template.h"

#ifndef FLASHATTENTION_DISABLE_HDIM128
template void run_mha_fwd_<90, cutlass::half_t, 128, 128, false, true, false, true>(Flash_fwd_params &params, cudaStream_t stream);
#endif


// ===== COMPILED SASS (sm_90a) =====

	.target	sm_90a

	.elftype	@"ET_EXEC"


//--------------------- .note.nv.tkinfo           --------------------------
	.section	.note.nv.tkinfo,"",@"SHT_NOTE"
	.sectionflags	@"SHF_NOTE_NV_TKINFO"
	.tkinfo
        /*0018*/ 	.word	0x00000002
        /*0030*/ 	.string	""
        /*0030*/ 	.string	"ptxas"
        /*0030*/ 	.string	"Cuda compilation tools, release 13.0, V13.0.88"
        /*0030*/ 	.string	"Build cuda_13.0.r13.0/compiler.36424714_0"
        /*0030*/ 	.string	"-arch sm_90a -m 64 "



//--------------------- .note.nv.cuinfo           --------------------------
	.section	.note.nv.cuinfo,"",@"SHT_NOTE"
	.sectionflags	@"SHF_NOTE_NV_CUINFO"
        /*0018*/ 	.short	0x0002
        /*001a*/ 	.short	0x005a
        /*001c*/ 	.short	0x0082
	.zero		2


//--------------------- .nv.info                  --------------------------
	.section	.nv.info,"",@"SHT_CUDA_INFO"
	.align	4


	//----- nvinfo : EIATTR_REGCOUNT
	.align		4
        /*0000*/ 	.byte	0x04, 0x2f
        /*0002*/ 	.short	(.L_18 - .L_17)
	.align		4
.L_17:
        /*0004*/ 	.word	index@(_ZN7cutlass13device_kernelIN5flash11enable_sm90INS1_16FlashAttnFwdSm90INS1_25CollectiveMainloopFwdSm90ILi2EN4cute5tupleIJNS5_1CILi1EEES8_S8_EEENS6_IJNS7_ILi128EEESA_SA_EEELi128ENS_6half_tEfNS_4arch4Sm90ELb1ELb0ELb0ELb1ELb1ELb1ELb0ELb1ELb1ELb1ELb0ELb0EEENS1_21CollectiveEpilogueFwdISB_S9_SC_SE_Li256ELb1ELb1ELb0ELb0EEENS1_36VarlenDynamicPersistentTileSchedulerILi128ELi128ELi256ELi128ELb0ELb1ELb1ELb1ELb1ELb1EEEEEEEEEvNT_6ParamsE)
        /*0008*/ 	.word	0x000000a8


	//----- nvinfo : EIATTR_FRAME_SIZE
	.align		4
.L_18:
        /*000c*/ 	.byte	0x04, 0x11
        /*000e*/ 	.short	(.L_20 - .L_19)
	.align		4
.L_19:
        /*0010*/ 	.word	index@(_ZN7cutlass13device_kernelIN5flash11enable_sm90INS1_16FlashAttnFwdSm90INS1_25CollectiveMainloopFwdSm90ILi2EN4cute5tupleIJNS5_1CILi1EEES8_S8_EEENS6_IJNS7_ILi128EEESA_SA_EEELi128ENS_6half_tEfNS_4arch4Sm90ELb1ELb0ELb0ELb1ELb1ELb1ELb0ELb1ELb1ELb1ELb0ELb0EEENS1_21CollectiveEpilogueFwdISB_S9_SC_SE_Li256ELb1ELb1ELb0ELb0EEENS1_36VarlenDynamicPersistentTileSchedulerILi128ELi128ELi256ELi128ELb0ELb1ELb1ELb1ELb1ELb1EEEEEEEEEvNT_6ParamsE)
        /*0014*/ 	.word	0x00000028


	//----- nvinfo : EIATTR_REGCOUNT
	.align		4
.L_20:
        /*0018*/ 	.byte	0x04, 0x2f
        /*001a*/ 	.short	(.L_22 - .L_21)
	.align		4
.L_21:
        /*001c*/ 	.word	index@(_ZN7cutlass13device_kernelIN5flash11enable_sm90INS1_16FlashAttnFwdSm90INS1_25CollectiveMainloopFwdSm90ILi2EN4cute5tupleIJNS5_1CILi1EEES8_S8_EEENS6_IJNS7_ILi128EEESA_SA_EEELi128ENS_6half_tEfNS_4arch4Sm90ELb1ELb0ELb0ELb1ELb1ELb0ELb0ELb1ELb1ELb1ELb0ELb0EEENS1_21CollectiveEpilogueFwdISB_S9_SC_SE_Li256ELb1ELb1ELb0ELb0EEENS1_36VarlenDynamicPersistentTileSchedulerILi128ELi128ELi256ELi128ELb0ELb1ELb1ELb1ELb1ELb1EEEEEEEEEvNT_6ParamsE)
        /*0020*/ 	.word	0x000000a8


	//----- nvinfo : EIATTR_FRAME_SIZE
	.align		4
.L_22:
        /*0024*/ 	.byte	0x04, 0x11
        /*0026*/ 	.short	(.L_24 - .L_23)
	.align		4
.L_23:
        /*0028*/ 	.word	index@(_ZN7cutlass13device_kernelIN5flash11enable_sm90INS1_16FlashAttnFwdSm90INS1_25CollectiveMainloopFwdSm90ILi2EN4cute5tupleIJNS5_1CILi1EEES8_S8_EEENS6_IJNS7_ILi128EEESA_SA_EEELi128ENS_6half_tEfNS_4arch4Sm90ELb1ELb0ELb0ELb1ELb1ELb0ELb0ELb1ELb1ELb1ELb0ELb0EEENS1_21CollectiveEpilogueFwdISB_S9_SC_SE_Li256ELb1ELb1ELb0ELb0EEENS1_36VarlenDynamicPersistentTileSchedulerILi128ELi128ELi256ELi128ELb0ELb1ELb1ELb1ELb1ELb1EEEEEEEEEvNT_6ParamsE)
        /*002c*/ 	.word	0x00000020


	//----- nvinfo : EIATTR_REGCOUNT
	.align		4
.L_24:
        /*0030*/ 	.byte	0x04, 0x2f
        /*0032*/ 	.short	(.L_26 - .L_25)
	.align		4
.L_25:
        /*0034*/ 	.word	index@(_ZN7cutlass13device_kernelIN5flash11enable_sm90INS1_16FlashAttnFwdSm90INS1_25CollectiveMainloopFwdSm90ILi2EN4cute5tupleIJNS5_1CILi1EEES8_S8_EEENS6_IJNS7_ILi128EEESA_SA_EEELi128ENS_6half_tEfNS_4arch4Sm90ELb1ELb0ELb0ELb0ELb1ELb0ELb0ELb1ELb1ELb1ELb0ELb0EEENS1_21CollectiveEpilogueFwdISB_S9_SC_SE_Li256ELb0ELb1ELb0ELb0EEENS1_30DynamicPersistentTileSchedulerILi256ELi128ELb0ELb1ELb1EEEEEEEEEvNT_6ParamsE)
        /*0038*/ 	.word	0x000000a8


	//----- nvinfo : EIATTR_FRAME_SIZE
	.align		4
.L_26:
        /*003c*/ 	.byte	0x04, 0x11
        /*003e*/ 	.short	(.L_28 - .L_27)
	.align		4
.L_27:
        /*0040*/ 	.word	index@(_ZN7cutlass13device_kernelIN5flash11enable_sm90INS1_16FlashAttnFwdSm90INS1_25CollectiveMainloopFwdSm90ILi2EN4cute5tupleIJNS5_1CILi1EEES8_S8_EEENS6_IJNS7_ILi128EEESA_SA_EEELi128ENS_6half_tEfNS_4arch4Sm90ELb1ELb0ELb0ELb0ELb1ELb0ELb0ELb1ELb1ELb1ELb0ELb0EEENS1_21CollectiveEpilogueFwdISB_S9_SC_SE_Li256ELb0ELb1ELb0ELb0EEENS1_30DynamicPersistentTileSchedulerILi256ELi128ELb0ELb1ELb1EEEEEEEEEvNT_6ParamsE)
        /*0044*/ 	.word	0x00000000


	//----- nvinfo : EIATTR_REGCOUNT
	.align		4
.L_28:
        /*0048*/ 	.byte	0x04, 0x2f
        /*004a*/ 	.short	(.L_30 - .L_29)
	.align		4
.L_29:
        /*004c*/ 	.word	index@(_ZN7cutlass13device_kernelIN5flash11enable_sm90INS1_16FlashAttnFwdSm90INS1_25CollectiveMainloopFwdSm90ILi2EN4cute5tupleIJNS5_1CILi1EEES8_S8_EEENS6_IJNS7_ILi128EEESA_SA_EEELi128ENS_6half_tEfNS_4arch4Sm90ELb0ELb1ELb0ELb1ELb1ELb1ELb0ELb1ELb1ELb1ELb0ELb0EEENS1_21CollectiveEpilogueFwdISB_S9_SC_SE_Li256ELb1ELb1ELb0ELb0EEENS1_36VarlenDynamicPersistentTileSchedulerILi128ELi128ELi256ELi128ELb0ELb1ELb1ELb1ELb0ELb1EEEEEEEEEvNT_6ParamsE)
        /*0050*/ 	.word	0x000000a8


	//----- nvinfo : EIATTR_FRAME_SIZE
	.align		4
.L_30:
        /*0054*/ 	.byte	0x04, 0x11
        /*0056*/ 	.short	(.L_32 - .L_31)
	.align		4
.L_31:
        /*0058*/ 	.word	index@(_ZN7cutlass13device_kernelIN5flash11enable_sm90INS1_16FlashAttnFwdSm90INS1_25CollectiveMainloopFwdSm90ILi2EN4cute5tupleIJNS5_1CILi1EEES8_S8_EEENS6_IJNS7_ILi128EEESA_SA_EEELi128ENS_6half_tEfNS_4arch4Sm90ELb0ELb1ELb0ELb1ELb1ELb1ELb0ELb1ELb1ELb1ELb0ELb0EEENS1_21CollectiveEpilogueFwdISB_S9_SC_SE_Li256ELb1ELb1ELb0ELb0EEENS1_36VarlenDynamicPersistentTileSchedulerILi128ELi128ELi256ELi128ELb0ELb1ELb1ELb1ELb0ELb1EEEEEEEEEvNT_6ParamsE)
        /*005c*/ 	.word	0x00000030


	//----- nvinfo : EIATTR_REGCOUNT
	.align		4
.L_32:
        /*0060*/ 	.byte	0x04, 0x2f
        /*0062*/ 	.short	(.L_34 - .L_33)
	.align		4
.L_33:
        /*0064*/ 	.word	index@(_ZN7cutlass13device_kernelIN5flash11enable_sm90INS1_16FlashAttnFwdSm90INS1_25CollectiveMainloopFwdSm90ILi2EN4cute5tupleIJNS5_1CILi1EEES8_S8_EEENS6_IJNS7_ILi128EEESA_SA_EEELi128ENS_6half_tEfNS_4arch4Sm90ELb0ELb1ELb0ELb1ELb1ELb0ELb0ELb1ELb1ELb1ELb0ELb0EEENS1_21CollectiveEpilogueFwdISB_S9_SC_SE_Li256ELb1ELb1ELb0ELb0EEENS1_36VarlenDynamicPersistentTileSchedulerILi128ELi128ELi256ELi128ELb0ELb1ELb1ELb1ELb0ELb1EEEEEEEEEvNT_6ParamsE)
        /*0068*/ 	.word	0x000000a8


	//----- nvinfo : EIATTR_FRAME_SIZE
	.align		4
.L_34:
        /*006c*/ 	.byte	0x04, 0x11
        /*006e*/ 	.short	(.L_36 - .L_35)
	.align		4
.L_35:
        /*0070*/ 	.word	index@(_ZN7cutlass13device_kernelIN5flash11enable_sm90INS1_16FlashAttnFwdSm90INS1_25CollectiveMainloopFwdSm90ILi2EN4cute5tupleIJNS5_1CILi1EEES8_S8_EEENS6_IJNS7_ILi128EEESA_SA_EEELi128ENS_6half_tEfNS_4arch4Sm90ELb0ELb1ELb0ELb1ELb1ELb0ELb0ELb1ELb1ELb1ELb0ELb0EEENS1_21CollectiveEpilogueFwdISB_S9_SC_SE_Li256ELb1ELb1ELb0ELb0EEENS1_36VarlenDynamicPersistentTileSchedulerILi128ELi128ELi256ELi128ELb0ELb1ELb1ELb1ELb0ELb1EEEEEEEEEvNT_6ParamsE)
        /*0074*/ 	.word	0x00000020


	//----- nvinfo : EIATTR_REGCOUNT
	.align		4
.L_36:
        /*0078*/ 	.byte	0x04, 0x2f
        /*007a*/ 	.short	(.L_38 - .L_37)
	.align		4
.L_37:
        /*007c*/ 	.word	index@(_ZN7cutlass13device_kernelIN5flash11enable_sm90INS1_16FlashAttnFwdSm90INS1_25CollectiveMainloopFwdSm90ILi2EN4cute5tupleIJNS5_1CILi1EEES8_S8_EEENS6_IJNS7_ILi128EEESA_SA_EEELi128ENS_6half_tEfNS_4arch4Sm90ELb0ELb1ELb0ELb0ELb1ELb0ELb0ELb1ELb1ELb1ELb0ELb0EEENS1_21CollectiveEpilogueFwdISB_S9_SC_SE_Li256ELb0ELb1ELb0ELb0EEENS1_30DynamicPersistentTileSchedulerILi256ELi128ELb0ELb1ELb1EEEEEEEEEvNT_6ParamsE)
        /*0080*/ 	.word	0x000000a8


	//----- nvinfo : EIATTR_FRAME_SIZE
	.align		4
.L_38:
        /*0084*/ 	.byte	0x04, 0x11
        /*0086*/ 	.short	(.L_40 - .L_39)
	.align		4
.L_39:
        /*0088*/ 	.word	index@(_ZN7cutlass13device_kernelIN5flash11enable_sm90INS1_16FlashAttnFwdSm90INS1_25CollectiveMainloopFwdSm90ILi2EN4cute5tupleIJNS5_1CILi1EEES8_S8_EEENS6_IJNS7_ILi128EEESA_SA_EEELi128ENS_6half_tEfNS_4arch4Sm90ELb0ELb1ELb0ELb0ELb1ELb0ELb0ELb1ELb1ELb1ELb0ELb0EEENS1_21CollectiveEpilogueFwdISB_S9_SC_SE_Li256ELb0ELb1ELb0ELb0EEENS1_30DynamicPersistentTileSchedulerILi256ELi128ELb0ELb1ELb1EEEEEEEEEvNT_6ParamsE)
        /*008c*/ 	.word	0x00000000


	//----- nvinfo : EIATTR_REGCOUNT
	.align		4
.L_40:
        /*0090*/ 	.byte	0x04, 0x2f
        /*0092*/ 	.short	(.L_42 - .L_41)
	.align		4
.L_41:
        /*0094*/ 	.word	index@(_ZN7cutlass13device_kernelIN5flash11enable_sm90INS1_16FlashAttnFwdSm90INS1_25CollectiveMainloopFwdSm90ILi2EN4cute5tupleIJNS5_1CILi1EEES8_S8_EEENS6_IJNS7_ILi128EEESA_SA_EEELi128ENS_6half_tEfNS_4arch4Sm90ELb0ELb0ELb0ELb1ELb1ELb1ELb0ELb1ELb1ELb1ELb0ELb0EEENS1_21CollectiveEpilogueFwdISB_S9_SC_SE_Li256ELb1ELb1ELb0ELb0EEENS1_36VarlenDynamicPersistentTileSchedulerILi128ELi128ELi256ELi128ELb0ELb1ELb1ELb0ELb1ELb1EEEEEEEEEvNT_6ParamsE)
        /*0098*/ 	.word	0x000000a8


	//----- nvinfo : EIATTR_FRAME_SIZE
	.align		4
.L_42:
        /*009c*/ 	.byte	0x04, 0x11
        /*009e*/ 	.short	(.L_44 - .L_43)
	.align		4
.L_43:
        /*00a0*/ 	.word	index@(_ZN7cutlass13device_kernelIN5flash11enable_sm90INS1_16FlashAttnFwdSm90INS1_25CollectiveMainloopFwdSm90ILi2EN4cute5tupleIJNS5_1CILi1EEES8_S8_EEENS6_IJNS7_ILi128EEESA_SA_EEELi128ENS_6half_tEfNS_4arch4Sm90ELb0ELb0ELb0ELb1ELb1ELb1ELb0ELb1ELb1ELb1ELb0ELb0EEENS1_21CollectiveEpilogueFwdISB_S9_SC_SE_Li256ELb1ELb1ELb0ELb0EEENS1_36VarlenDynamicPersistentTileSchedulerILi128ELi128ELi256ELi128ELb0ELb1ELb1ELb0ELb1ELb1EEEEEEEEEvNT_6ParamsE)
        /*00a4*/ 	.word	0x00000030


	//----- nvinfo : EIATTR_REGCOUNT
	.align		4
.L_44:
        /*00a8*/ 	.byte	0x04, 0x2f
        /*00aa*/ 	.short	(.L_46 - .L_45)
	.align		4
.L_45:
        /*00ac*/ 	.word	index@(_ZN7cutlass13device_kernelIN5flash11enable_sm90INS1_16FlashAttnFwdSm90INS1_25CollectiveMainloopFwdSm90ILi2EN4cute5tupleIJNS5_1CILi1EEES8_S8_EEENS6_IJNS7_ILi128EEESA_SA_EEELi128ENS_6half_tEfNS_4arch4Sm90ELb0ELb0ELb0ELb1ELb1ELb0ELb0ELb1ELb1ELb1ELb0ELb0EEENS1_21CollectiveEpilogueFwdISB_S9_SC_SE_Li256ELb1ELb1ELb0ELb0EEENS1_36VarlenDynamicPersistentTileSchedulerILi128ELi128ELi256ELi128ELb0ELb1ELb1ELb0ELb1ELb1EEEEEEEEEvNT_6ParamsE)
        /*00b0*/ 	.word	0x000000a8


	//----- nvinfo : EIATTR_FRAME_SIZE
	.align		4
.L_46:
        /*00b4*/ 	.byte	0x04, 0x11
        /*00b6*/ 	.short	(.L_48 - .L_47)
	.align		4
.L_47:
        /*00b8*/ 	.word	index@(_ZN7cutlass13device_kernelIN5flash11enable_sm90INS1_16FlashAttnFwdSm90INS1_25CollectiveMainloopFwdSm90ILi2EN4cute5tupleIJNS5_1CILi1EEES8_S8_EEENS6_IJNS7_ILi128EEESA_SA_EEELi128ENS_6half_tEfNS_4arch4Sm90ELb0ELb0ELb0ELb1ELb1ELb0ELb0ELb1ELb1ELb1ELb0ELb0EEENS1_21CollectiveEpilogueFwdISB_S9_SC_SE_Li256ELb1ELb1ELb0ELb0EEENS1_36VarlenDynamicPersistentTileSchedulerILi128ELi128ELi256ELi128ELb0ELb1ELb1ELb0ELb1ELb1EEEEEEEEEvNT_6ParamsE)
        /*00bc*/ 	.word	0x00000020


	//----- nvinfo : EIATTR_REGCOUNT
	.align		4
.L_48:
        /*00c0*/ 	.byte	0x04, 0x2f
        /*00c2*/ 	.short	(.L_50 - .L_49)
	.align		4
.L_49:
        /*00c4*/ 	.word	index@(_ZN7cutlass13device_kernelIN5flash11enable_sm90INS1_16FlashAttnFwdSm90INS1_25CollectiveMainloopFwdSm90ILi2EN4cute5tupleIJNS5_1CILi1EEES8_S8_EEENS6_IJNS7_ILi128EEESA_SA_EEELi128ENS_6half_tEfNS_4arch4Sm90ELb0ELb0ELb0ELb0ELb1ELb0ELb0ELb1ELb1ELb1ELb0ELb0EEENS1_21CollectiveEpilogueFwdISB_S9_SC_SE_Li256ELb0ELb1ELb0ELb0EEENS1_29StaticPersistentTileSchedulerILb0EEEEEEEEEvNT_6ParamsE)
        /*00c8*/ 	.word	0x000000a8


	//----- nvinfo : EIATTR_FRAME_SIZE
	.align		4
.L_50:
        /*00cc*/ 	.byte	0x04, 0x11
        /*00ce*/ 	.short	(.L_52 - .L_51)
	.align		4
.L_51:
        /*00d0*/ 	.word	index@(_ZN7cutlass13device_kernelIN5flash11enable_sm90INS1_16FlashAttnFwdSm90INS1_25CollectiveMainloopFwdSm90ILi2EN4cute5tupleIJNS5_1CILi1EEES8_S8_EEENS6_IJNS7_ILi128EEESA_SA_EEELi128ENS_6half_tEfNS_4arch4Sm90ELb0ELb0ELb0ELb0ELb1ELb0ELb0ELb1ELb1ELb1ELb0ELb0EEENS1_21CollectiveEpilogueFwdISB_S9_SC_SE_Li256ELb0ELb1ELb0ELb0EEENS1_29StaticPersistentTileSchedulerILb0EEEEEEEEEvNT_6ParamsE)
        /*00d4*/ 	.word	0x00000000


	//----- nvinfo : EIATTR_MIN_STACK_SIZE
	.align		4
.L_52:
        /*00d8*/ 	.byte	0x04, 0x12
        /*00da*/ 	.short	(.L_54 - .L_53)
	.align		4
.L_53:
        /*00dc*/ 	.word	index@(_ZN7cutlass13device_kernelIN5flash11enable_sm90INS1_16FlashAttnFwdSm90INS1_25CollectiveMainloopFwdSm90ILi2EN4cute5tupleIJNS5_1CILi1EEES8_S8_EEENS6_IJNS7_ILi128EEESA_SA_EEELi128ENS_6half_tEfNS_4arch4Sm90ELb0ELb0ELb0ELb0ELb1ELb0ELb0ELb1ELb1ELb1ELb0ELb0EEENS1_21CollectiveEpilogueFwdISB_S9_SC_SE_Li256ELb0ELb1ELb0ELb0EEENS1_29StaticPersistentTileSchedulerILb0EEEEEEEEEvNT_6ParamsE)
        /*00e0*/ 	.word	0x00000000


	//----- nvinfo : EIATTR_MIN_STACK_SIZE
	.align		4
.L_54:
        /*00e4*/ 	.byte	0x04, 0x12
        /*00e6*/ 	.short	(.L_56 - .L_55)
	.align		4
.L_55:
        /*00e8*/ 	.word	index@(_ZN7cutlass13device_kernelIN5flash11enable_sm90INS1_16FlashAttnFwdSm90INS1_25CollectiveMainloopFwdSm90ILi2EN4cute5tupleIJNS5_1CILi1EEES8_S8_EEENS6_IJNS7_ILi128EEESA_SA_EEELi128ENS_6half_tEfNS_4arch4Sm90ELb0ELb0ELb0ELb1ELb1ELb0ELb0ELb1ELb1ELb1ELb0ELb0EEENS1_21CollectiveEpilogueFwdISB_S9_SC_SE_Li256ELb1ELb1ELb0ELb0EEENS1_36VarlenDynamicPersistentTileSchedulerILi128ELi128ELi256ELi128ELb0ELb1ELb1ELb0ELb1ELb1EEEEEEEEEvNT_6ParamsE)
        /*00ec*/ 	.word	0x00000020


	//----- nvinfo : EIATTR_MIN_STACK_SIZE
	.align		4
.L_56:
        /*00f0*/ 	.byte	0x04, 0x12
        /*00f2*/ 	.short	(.L_58 - .L_57)
	.align		4
.L_57:
        /*00f4*/ 	.word	index@(_ZN7cutlass13device_kernelIN5flash11enable_sm90INS1_16FlashAttnFwdSm90INS1_25CollectiveMainloopFwdSm90ILi2EN4cute5tupleIJNS5_1CILi1EEES8_S8_EEENS6_IJNS7_ILi128EEESA_SA_EEELi128ENS_6half_tEfNS_4arch4Sm90ELb0ELb0ELb0ELb1ELb1ELb1ELb0ELb1ELb1ELb1ELb0ELb0EEENS1_21CollectiveEpilogueFwdISB_S9_SC_SE_Li256ELb1ELb1ELb0ELb0EEENS1_36VarlenDynamicPersistentTileSchedulerILi128ELi128ELi256ELi128ELb0ELb1ELb1ELb0ELb1ELb1EEEEEEEEEvNT_6ParamsE)
        /*00f8*/ 	.word	0x00000030


	//----- nvinfo : EIATTR_MIN_STACK_SIZE
	.align		4
.L_58:
        /*00fc*/ 	.byte	0x04, 0x12
        /*00fe*/ 	.short	(.L_60 - .L_59)
	.align		4
.L_59:
        /*0100*/ 	.word	index@(_ZN7cutlass13device_kernelIN5flash11enable_sm90INS1_16FlashAttnFwdSm90INS1_25CollectiveMainloopFwdSm90ILi2EN4cute5tupleIJNS5_1CILi1EEES8_S8_EEENS6_IJNS7_ILi128EEESA_SA_EEELi128ENS_6half_tEfNS_4arch4Sm90ELb0ELb1ELb0ELb0ELb1ELb0ELb0ELb1ELb1ELb1ELb0ELb0EEENS1_21CollectiveEpilogueFwdISB_S9_SC_SE_Li256ELb0ELb1ELb0ELb0EEENS1_30DynamicPersistentTileSchedulerILi256ELi128ELb0ELb1ELb1EEEEEEEEEvNT_6ParamsE)
        /*0104*/ 	.word	0x00000000


	//----- nvinfo : EIATTR_MIN_STACK_SIZE
	.align		4
.L_60:
        /*0108*/ 	.byte	0x04, 0x12
        /*010a*/ 	.short	(.L_62 - .L_61)
	.align		4
.L_61:
        /*010c*/ 	.word	index@(_ZN7cutlass13device_kernelIN5flash11enable_sm90INS1_16FlashAttnFwdSm90INS1_25CollectiveMainloopFwdSm90ILi2EN4cute5tupleIJNS5_1CILi1EEES8_S8_EEENS6_IJNS7_ILi128EEESA_SA_EEELi128ENS_6half_tEfNS_4arch4Sm90ELb0ELb1ELb0ELb1ELb1ELb0ELb0ELb1ELb1ELb1ELb0ELb0EEENS1_21CollectiveEpilogueFwdISB_S9_SC_SE_Li256ELb1ELb1ELb0ELb0EEENS1_36VarlenDynamicPersistentTileSchedulerILi128ELi128ELi256ELi128ELb0ELb1ELb1ELb1ELb0ELb1EEEEEEEEEvNT_6ParamsE)
        /*0110*/ 	.word	0x00000020


	//----- nvinfo : EIATTR_MIN_STACK_SIZE
	.align		4
.L_62:
        /*0114*/ 	.byte	0x04, 0x12
        /*0116*/ 	.short	(.L_64 - .L_63)
	.align		4
.L_63:
        /*0118*/ 	.word	index@(_ZN7cutlass13device_kernelIN5flash11enable_sm90INS1_16FlashAttnFwdSm90INS1_25CollectiveMainloopFwdSm90ILi2EN4cute5tupleIJNS5_1CILi1EEES8_S8_EEENS6_IJNS7_ILi128EEESA_SA_EEELi128ENS_6half_tEfNS_4arch4Sm90ELb0ELb1ELb0ELb1ELb1ELb1ELb0ELb1ELb1ELb1ELb0ELb0EEENS1_21CollectiveEpilogueFwdISB_S9_SC_SE_Li256ELb1ELb1ELb0ELb0EEENS1_36VarlenDynamicPersistentTileSchedulerILi128ELi128ELi256ELi128ELb0ELb1ELb1ELb1ELb0ELb1EEEEEEEEEvNT_6ParamsE)
        /*011c*/ 	.word	0x00000030


	//----- nvinfo : EIATTR_MIN_STACK_SIZE
	.align		4
.L_64:
        /*0120*/ 	.byte	0x04, 0x12
        /*0122*/ 	.short	(.L_66 - .L_65)
	.align		4
.L_65:
        /*0124*/ 	.word	index@(_ZN7cutlass13device_kernelIN5flash11enable_sm90INS1_16FlashAttnFwdSm90INS1_25CollectiveMainloopFwdSm90ILi2EN4cute5tupleIJNS5_1CILi1EEES8_S8_EEENS6_IJNS7_ILi128EEESA_SA_EEELi128ENS_6half_tEfNS_4arch4Sm90ELb1ELb0ELb0ELb0ELb1ELb0ELb0ELb1ELb1ELb1ELb0ELb0EEENS1_21CollectiveEpilogueFwdISB_S9_SC_SE_Li256ELb0ELb1ELb0ELb0EEENS1_30DynamicPersistentTileSchedulerILi256ELi128ELb0ELb1ELb1EEEEEEEEEvNT_6ParamsE)
        /*0128*/ 	.word	0x00000000


	//----- nvinfo : EIATTR_MIN_STACK_SIZE
	.align		4
.L_66:
        /*012c*/ 	.byte	0x04, 0x12
        /*012e*/ 	.short	(.L_68 - .L_67)
	.align		4
.L_67:
        /*0130*/ 	.word	index@(_ZN7cutlass13device_kernelIN5flash11enable_sm90INS1_16FlashAttnFwdSm90INS1_25CollectiveMainloopFwdSm90ILi2EN4cute5tupleIJNS5_1CILi1EEES8_S8_EEENS6_IJNS7_ILi128EEESA_SA_EEELi128ENS_6half_tEfNS_4arch4Sm90ELb1ELb0ELb0ELb1ELb1ELb0ELb0ELb1ELb1ELb1ELb0ELb0EEENS1_21CollectiveEpilogueFwdISB_S9_SC_SE_Li256ELb1ELb1ELb0ELb0EEENS1_36VarlenDynamicPersistentTileSchedulerILi128ELi128ELi256ELi128ELb0ELb1ELb1ELb1ELb1ELb1EEEEEEEEEvNT_6ParamsE)
        /*0134*/ 	.word	0x00000020


	//----- nvinfo : EIATTR_MIN_STACK_SIZE
	.align		4
.L_68:
        /*0138*/ 	.byte	0x04, 0x12
        /*013a*/ 	.short	(.L_70 - .L_69)
	.align		4
.L_69:
        /*013c*/ 	.word	index@(_ZN7cutlass13device_kernelIN5flash11enable_sm90INS1_16FlashAttnFwdSm90INS1_25CollectiveMainloopFwdSm90ILi2EN4cute5tupleIJNS5_1CILi1EEES8_S8_EEENS6_IJNS7_ILi128EEESA_SA_EEELi128ENS_6half_tEfNS_4arch4Sm90ELb1ELb0ELb0ELb1ELb1ELb1ELb0ELb1ELb1ELb1ELb0ELb0EEENS1_21CollectiveEpilogueFwdISB_S9_SC_SE_Li256ELb1ELb1ELb0ELb0EEENS1_36VarlenDynamicPersistentTileSchedulerILi128ELi128ELi256ELi128ELb0ELb1ELb1ELb1ELb1ELb1EEEEEEEEEvNT_6ParamsE)
        /*0140*/ 	.word	0x00000028
.L_70:


//--------------------- .nv.compat                --------------------------
	.section	.nv.compat,"",@"SHT_CUDA_COMPAT_INFO"
	.align	4
        /*0000*/ 	.byte	0x02, 0x09, 0x01, 0x00, 0x02, 0x02, 0x04, 0x00, 0x02, 0x05, 0x05, 0x00, 0x03, 0x07, 0x01, 0x01
        /*0010*/ 	.byte	0x02, 0x03, 0x01, 0x00, 0x02, 0x06, 0x01, 0x00, 0x04, 0x0b, 0x08, 0x00, 0x00, 0x00, 0x00, 0x00
        /*0020*/ 	.byte	0x00, 0x00, 0x00, 0x00


//--------------------- .nv.info._ZN7cutlass13device_kernelIN5flash11enable_sm90INS1_16FlashAttnFwdSm90INS1_25CollectiveMainloopFwdSm90ILi2EN4cute5tupleIJNS5_1CILi1EEES8_S8_EEENS6_IJNS7_ILi128EEESA_SA_EEELi128ENS_6half_tEfNS_4arch4Sm90ELb0ELb0ELb0ELb0ELb1ELb0ELb0ELb1ELb1ELb1ELb0ELb0EEENS1_21CollectiveEpilogueFwdISB_S9_SC_SE_Li256ELb0ELb1ELb0ELb0EEENS1_29StaticPersistentTileSchedulerILb0EEEEEEEEEvNT_6ParamsE --------------------------
	.section	.nv.info._ZN7cutlass13device_kernelIN5flash11enable_sm90INS1_16FlashAttnFwdSm90INS1_25CollectiveMainloopFwdSm90ILi2EN4cute5tupleIJNS5_1CILi1EEES8_S8_EEENS6_IJNS7_ILi128EEESA_SA_EEELi128ENS_6half_tEfNS_4arch4Sm90ELb0ELb0ELb0ELb0ELb1ELb0ELb0ELb1ELb1ELb1ELb0ELb0EEENS1_21CollectiveEpilogueFwdISB_S9_SC_SE_Li256ELb0ELb1ELb0ELb0EEENS1_29StaticPersistentTileSchedulerILb0EEEEEEEEEvNT_6ParamsE,"",@"SHT_CUDA_INFO"
	.sectionflags	@""
	.align	4


	//----- nvinfo : EIATTR_CUDA_API_VERSION
	.align		4
        /*0000*/ 	.byte	0x04, 0x37
        /*0002*/ 	.short	(.L_72 - .L_71)
.L_71:
        /*0004*/ 	.word	0x00000082


	//----- nvinfo : EIATTR_KPARAM_INFO
	.align		4
.L_72:
        /*0008*/ 	.byte	0x04, 0x17
        /*000a*/ 	.short	(.L_74 - .L_73)
.L_73:
        /*000c*/ 	.word	0x00000000
        /*0010*/ 	.short	0x0000
        /*0012*/ 	.short	0x0070
        /*0014*/ 	.byte	0x00, 0xf0, 0x01, 0x28


	//----- nvinfo : EIATTR_SPARSE_MMA_MASK
	.align		4
.L_74:
        /*0018*/ 	.byte	0x03, 0x50
        /*001a*/ 	.short	0x0000


	//----- nvinfo : EIATTR_MAXREG_COUNT
	.align		4
        /*001c*/ 	.byte	0x03, 0x1b
        /*001e*/ 	.short	0x00a8


	//----- nvinfo : EIATTR_NUM_BARRIERS
	.align		4
        /*0020*/ 	.byte	0x02, 0x4c
        /*0022*/ 	.byte	0x10
	.zero		1


	//----- nvinfo : EIATTR_EXTERNS
	.align		4
        /*0024*/ 	.byte	0x04, 0x0f
        /*0026*/ 	.short	(.L_76 - .L_75)


	//   ....[0]....
	.align		4
.L_75:
        /*0028*/ 	.word	index@(__assertfail)


	//----- nvinfo : EIATTR_MERCURY_ISA_VERSION
	.align		4
.L_76:
        /*002c*/ 	.byte	0x03, 0x5f
        /*002e*/ 	.short	0x0101


	//----- nvinfo : EIATTR_INT_WARP_WIDE_INSTR_OFFSETS
	.align		4
        /*0030*/ 	.byte	0x04, 0x31
        /*0032*/ 	.short	(.L_78 - .L_77)


	//   ....[0]....
.L_77:
        /*0034*/ 	.word	0x000000b0


	//   ....[1]....
        /*0038*/ 	.word	0x000000c0


	//   ....[2]....
        /*003c*/ 	.word	0x00000160


	//----- nvinfo : EIATTR_COOP_GROUP_MASK_REGIDS
	.align		4
.L_78:
        /*0040*/ 	.byte	0x04, 0x29
        /*0042*/ 	.short	(.L_80 - .L_79)


	//   ....[0]....
.L_79:
        /*0044*/ 	.word	0xffffffff


	//   ....[1]....
        /*0048*/ 	.word	0xffffffff


	//   ....[2]....
        /*004c*/ 	.word	0xffffffff


	//   ....[3]....
        /*0050*/ 	.word	0xffffffff


	//   ....[4]....
        /*0054*/ 	.word	0xffffffff


	//   ....[5]....
        /*0058*/ 	.word	0xffffffff


	//   ....[6]....
        /*005c*/ 	.word	0xffffffff


	//   ....[7]....
        /*0060*/ 	.word	0xffffffff


	//   ....[8]....
        /*0064*/ 	.word	0xffffffff


	//   ....[9]....
        /*0068*/ 	.word	0xffffffff


	//   ....[10]....
        /*006c*/ 	.word	0xffffffff


	//   ....[11]....
        /*0070*/ 	.word	0xffffffff


	//   ....[12]....
        /*0074*/ 	.word	0xffffffff


	//   ....[13]....
        /*0078*/ 	.word	0xffffffff


	//   ....[14]....
        /*007c*/ 	.word	0xffffffff


	//   ....[15]....
        /*0080*/ 	.word	0xffffffff


	//   ....[16]....
        /*0084*/ 	.word	0xffffffff


	//   ....[17]....
        /*0088*/ 	.word	0xffffffff


	//   ....[18]....
        /*008c*/ 	.word	0xffffffff


	//   ....[19]....
        /*0090*/ 	.word	0xffffffff


	//   ....[20]....
        /*0094*/ 	.word	0xffffffff


	//   ....[21]....
        /*0098*/ 	.word	0xffffffff


	//   ....[22]....
        /*009c*/ 	.word	0xffffffff


	//   ....[23]....
        /*00a0*/ 	.word	0xffffffff


	//   ....[24]....
        /*00a4*/ 	.word	0xffffffff


	//   ....[25]....
        /*00a8*/ 	.word	0xffffffff


	//   ....[26]....
        /*00ac*/ 	.word	0xffffffff


	//   ....[27]....
        /*00b0*/ 	.word	0xffffffff


	//   ....[28]....
        /*00b4*/ 	.word	0xffffffff


	//   ....[29]....
        /*00b8*/ 	.word	0xffffffff


	//   ....[30]....
        /*00bc*/ 	.word	0xffffffff


	//   ....[31]....
        /*00c0*/ 	.word	0xffffffff


	//   ....[32]....
        /*00c4*/ 	.word	0xffffffff


	//   ....[33]....
        /*00c8*/ 	.word	0xffffffff


	//   ....[34]....
        /*00cc*/ 	.word	0xffffffff


	//   ....[35]....
        /*00d0*/ 	.word	0xffffffff


	//   ....[36]....
        /*00d4*/ 	.word	0xffffffff


	//   ....[37]....
        /*00d8*/ 	.word	0xffffffff


	//   ....[38]....
        /*00dc*/ 	.word	0xffffffff


	//   ....[39]....
        /*00e0*/ 	.word	0xffffffff


	//   ....[40]....
        /*00e4*/ 	.word	0xffffffff


	//   ....[41]....
        /*00e8*/ 	.word	0xffffffff


	//   ....[42]....
        /*00ec*/ 	.word	0xffffffff


	//   ....[43]....
        /*00f0*/ 	.word	0xffffffff


	//   ....[44]....
        /*00f4*/ 	.word	0xffffffff


	//   ....[45]....
        /*00f8*/ 	.word	0xffffffff


	//   ....[46]....
        /*00fc*/ 	.word	0xffffffff


	//   ....[47]....
        /*0100*/ 	.word	0xffffffff


	//   ....[48]....
        /*0104*/ 	.word	0xffffffff


	//   ....[49]....
        /*0108*/ 	.word	0xffffffff


	//   ....[50]....
        /*010c*/ 	.word	0xffffffff


	//   ....[51]....
        /*0110*/ 	.word	0xffffffff


	//   ....[52]....
        /*0114*/ 	.word	0xffffffff


	//   ....[53]....
        /*0118*/ 	.word	0xffffffff


	//   ....[54]....
        /*011c*/ 	.word	0xffffffff


	//   ....[55]....
        /*0120*/ 	.word	0xffffffff


	//   ....[56]....
        /*0124*/ 	.word	0xffffffff


	//   ....[57]....
        /*0128*/ 	.word	0xffffffff


	//   ....[58]....
        /*012c*/ 	.word	0xffffffff


	//   ....[59]....
        /*0130*/ 	.word	0xffffffff


	//   ....[60]....
        /*0134*/ 	.word	0xffffffff


	//   ....[61]....
        /*0138*/ 	.word	0xffffffff


	//   ....[62]....
        /*013c*/ 	.word	0xffffffff


	//   ....[63]....
        /*0140*/ 	.word	0xffffffff


	//   ....[64]....
        /*0144*/ 	.word	0xffffffff


	//   ....[65]....
        /*0148*/ 	.word	0xffffffff


	//   ....[66]....
        /*014c*/ 	.word	0xffffffff


	//   ....[67]....
        /*0150*/ 	.word	0xffffffff


	//   ....[68]....
        /*0154*/ 	.word	0xffffffff


	//   ....[69]....
        /*0158*/ 	.word	0xffffffff


	//   ....[70]....
        /*015c*/ 	.word	0xffffffff


	//   ....[71]....
        /*0160*/ 	.word	0xffffffff


	//   ....[72]....
        /*0164*/ 	.word	0xffffffff


	//   ....[73]....
        /*0168*/ 	.word	0xffffffff


	//   ....[74]....
        /*016c*/ 	.word	0xffffffff


	//   ....[75]....
        /*0170*/ 	.word	0xffffffff


	//   ....[76]....
        /*0174*/ 	.word	0xffffffff


	//   ....[77]....
        /*0178*/ 	.word	0xffffffff


	//   ....[78]....
        /*017c*/ 	.word	0xffffffff


	//   ....[79]....
        /*0180*/ 	.word	0xffffffff


	//   ....[80]....
        /*0184*/ 	.word	0xffffffff


	//   ....[81]....
        /*0188*/ 	.word	0xffffffff


	//   ....[82]....
        /*018c*/ 	.word	0xffffffff


	//   ....[83]....
        /*0190*/ 	.word	0xffffffff


	//   ....[84]....
        /*0194*/ 	.word	0xffffffff


	//   ....[85]....
        /*0198*/ 	.word	0xffffffff


	//   ....[86]....
        /*019c*/ 	.word	0xffffffff


	//   ....[87]....
        /*01a0*/ 	.word	0xffffffff


	//   ....[88]....
        /*01a4*/ 	.word	0xffffffff


	//   ....[89]....
        /*01a8*/ 	.word	0xffffffff


	//   ....[90]....
        /*01ac*/ 	.word	0xffffffff


	//   ....[91]....
        /*01b0*/ 	.word	0xffffffff


	//   ....[92]....
        /*01b4*/ 	.word	0xffffffff


	//   ....[93]....
        /*01b8*/ 	.word	0xffffffff


	//   ....[94]....
        /*01bc*/ 	.word	0xffffffff


	//   ....[95]....
        /*01c0*/ 	.word	0xffffffff


	//   ....[96]....
        /*01c4*/ 	.word	0xffffffff


	//   ....[97]....
        /*01c8*/ 	.word	0xffffffff


	//   ....[98]....
        /*01cc*/ 	.word	0xffffffff


	//   ....[99]....
        /*01d0*/ 	.word	0xffffffff


	//   ....[100]....
        /*01d4*/ 	.word	0xffffffff


	//   ....[101]....
        /*01d8*/ 	.word	0xffffffff


	//   ....[102]....
        /*01dc*/ 	.word	0xffffffff


	//   ....[103]....
        /*01e0*/ 	.word	0xffffffff


	//   ....[104]....
        /*01e4*/ 	.word	0xffffffff


	//   ....[105]....
        /*01e8*/ 	.word	0xffffffff


	//   ....[106]....
        /*01ec*/ 	.word	0xffffffff


	//   ....[107]....
        /*01f0*/ 	.word	0xffffffff


	//   ....[108]....
        /*01f4*/ 	.word	0xffffffff


	//   ....[109]....
        /*01f8*/ 	.word	0xffffffff


	//   ....[110]....
        /*01fc*/ 	.word	0xffffffff


	//   ....[111]....
        /*0200*/ 	.word	0xffffffff


	//   ....[112]....
        /*0204*/ 	.word	0x0500000f


	//   ....[113]....
        /*0208*/ 	.word	0x0500000f


	//   ....[114]....
        /*020c*/ 	.word	0x0500000f


	//   ....[115]....
        /*0210*/ 	.word	0x0500000f


	//   ....[116]....
        /*0214*/ 	.word	0x0500000f


	//   ....[117]....
        /*0218*/ 	.word	0x0500000f


	//   ....[118]....
        /*021c*/ 	.word	0x0500000f


	//   ....[119]....
        /*0220*/ 	.word	0x0500000f


	//   ....[120]....
        /*0224*/ 	.word	0x0500000f


	//   ....[121]....
        /*0228*/ 	.word	0x0500000f


	//   ....[122]....
        /*022c*/ 	.word	0x0500000f


	//   ....[123]....
        /*0230*/ 	.word	0x0500000f


	//   ....[124]....
        /*0234*/ 	.word	0x0500000f


	//   ....[125]....
        /*0238*/ 	.word	0x0500000f


	//   ....[126]....
        /*023c*/ 	.word	0x0500000f


	//   ....[127]....
        /*0240*/ 	.word	0x0500000f


	//   ....[128]....
        /*0244*/ 	.word	0x0500000f


	//   ....[129]....
        /*0248*/ 	.word	0x0500000f


	//   ....[130]....
        /*024c*/ 	.word	0x0500000f


	//   ....[131]....
        /*0250*/ 	.word	0x0500000f


	//   ....[132]....
        /*0254*/ 	.word	0x0500000f


	//   ....[133]....
        /*0258*/ 	.word	0x0500000f


	//   ....[134]....
        /*025c*/ 	.word	0x0500000f


	//   ....[135]....
        /*0260*/ 	.word	0x0500000f


	//   ....[136]....
        /*0264*/ 	.word	0x0500000f


	//   ....[137]....
        /*0268*/ 	.word	0x0500000f


	//   ....[138]....
        /*026c*/ 	.word	0x0500000f


	//   ....[139]....
        /*0270*/ 	.word	0x0500000f


	//   ....[140]....
        /*0274*/ 	.word	0x0500000f


	//   ....[141]....
        /*0278*/ 	.word	0x0500000f


	//   ....[142]....
        /*027c*/ 	.word	0x0500000f


	//   ....[143]....
        /*0280*/ 	.word	0x0500000f


	//   ....[144]....
        /*0284*/ 	.word	0x0500000f


	//   ....[145]....
        /*0288*/ 	.word	0x0500000f


	//   ....[146]....
        /*028c*/ 	.word	0x0500000f


	//   ....[147]....
        /*0290*/ 	.word	0x0500000f


	//   ....[148]....
        /*0294*/ 	.word	0x0500000f


	//   ....[149]....
        /*0298*/ 	.word	0x0500000f


	//   ....[150]....
        /*029c*/ 	.word	0x0500000f


	//   ....[151]....
        /*02a0*/ 	.word	0x0500000f


	//   ....[152]....
        /*02a4*/ 	.word	0x0500000f


	//   ....[153]....
        /*02a8*/ 	.word	0x0500000f


	//   ....[154]....
        /*02ac*/ 	.word	0x0500000f


	//   ....[155]....
        /*02b0*/ 	.word	0x0500000f


	//   ....[156]....
        /*02b4*/ 	.word	0x0500000f


	//   ....[157]....
        /*02b8*/ 	.word	0x0500000f


	//   ....[158]....
        /*02bc*/ 	.word	0x0500000f


	//   ....[159]....
        /*02c0*/ 	.word	0x0500000f


	//   ....[160]....
        /*02c4*/ 	.word	0x0500000f


	//   ....[161]....
        /*02c8*/ 	.word	0x0500000f


	//   ....[162]....
        /*02cc*/ 	.word	0x0500000f


	//   ....[163]....
        /*02d0*/ 	.word	0x0500000f


	//   ....[164]....
        /*02d4*/ 	.word	0x0500000f


	//   ....[165]....
        /*02d8*/ 	.word	0x0500000f


	//   ....[166]....
        /*02dc*/ 	.word	0x0500000f


	//   ....[167]....
        /*02e0*/ 	.word	0x0500000f


	//   ....[168]....
        /*02e4*/ 	.word	0x0500000f


	//   ....[169]....
        /*02e8*/ 	.word	0x0500000f


	//   ....[170]....
        /*02ec*/ 	.word	0x0500000f


	//   ....[171]....
        /*02f0*/ 	.word	0x0500000f


	//   ....[172]....
        /*02f4*/ 	.word	0x0500000f


	//   ....[173]....
        /*02f8*/ 	.word	0x0500000f


	//   ....[174]....
        /*02fc*/ 	.word	0x0500000f


	//   ....[175]....
        /*0300*/ 	.word	0x0500000f


	//   ....[176]....
        /*0304*/ 	.word	0x0500000f


	//   ....[177]....
        /*0308*/ 	.word	0x0500000f


	//   ....[178]....
        /*030c*/ 	.word	0x0500000f


	//   ....[179]....
        /*0310*/ 	.word	0x0500000f


	//   ....[180]....
        /*0314*/ 	.word	0x0500000f


	//   ....[181]....
        /*0318*/ 	.word	0x0500000f


	//   ....[182]....
        /*031c*/ 	.word	0x0500000f


	//   ....[183]....
        /*0320*/ 	.word	0x0500000f


	//   ....[184]....
        /*0324*/ 	.word	0x0500000f


	//   ....[185]....
        /*0328*/ 	.word	0x0500000f


	//   ....[186]....
        /*032c*/ 	.word	0x0500000f


	//   ....[187]....
        /*0330*/ 	.word	0x0500000f


	//   ....[188]....
        /*0334*/ 	.word	0x0500000f


	//   ....[189]....
        /*0338*/ 	.word	0x0500000f


	//   ....[190]....
        /*033c*/ 	.word	0x0500000f


	//   ....[191]....
        /*0340*/ 	.word	0x0500000f


	//   ....[192]....
        /*0344*/ 	.word	0x0500000f


	//   ....[193]....
        /*0348*/ 	.word	0x0500000f


	//----- nvinfo : EIATTR_COOP_GROUP_INSTR_OFFSETS
	.align		4
.L_80:
        /*034c*/ 	.byte	0x04, 0x28
        /*034e*/ 	.short	(.L_82 - .L_81)


	//   ....[0]....
.L_81:
        /*0350*/ 	.word	0x00000060


	//   ....[1]....
        /*0354*/ 	.word	0x000000a0


	//   ....[2]....
        /*0358*/ 	.word	0x000002c0


	//   ....[3]....
        /*035c*/ 	.word	0x00000420


	//   ....[4]....
        /*0360*/ 	.word	0x00000540


	//   ....[5]....
        /*0364*/ 	.word	0x000006a0


	//   ....[6]....
        /*0368*/ 	.word	0x00000cb0


	//   ....[7]....
        /*036c*/ 	.word	0x00001f50


	//   ....[8]....
        /*0370*/ 	.word	0x00002050


	//   ....[9]....
        /*0374*/ 	.word	0x00002770


	//   ....[10]....
        /*0378*/ 	.word	0x00002800


	//   ....[11]....
        /*037c*/ 	.word	0x000041d0


	//   ....[12]....
        /*0380*/ 	.word	0x000041e0


	//   ....[13]....
        /*0384*/ 	.word	0x00004220


	//   ....[14]....
        /*0388*/ 	.word	0x00004230


	//   ....[15]....
        /*038c*/ 	.word	0x000056b0


	//   ....[16]....
        /*0390*/ 	.word	0x000056f0


	//   ....[17]....
        /*0394*/ 	.word	0x000057a0


	//   ....[18]....
        /*0398*/ 	.word	0x000057b0


	//   ....[19]....
        /*039c*/ 	.word	0x00006810


	//   ....[20]....
        /*03a0*/ 	.word	0x00006870


	//   ....[21]....
        /*03a4*/ 	.word	0x000068a0


	//   ....[22]....
        /*03a8*/ 	.word	0x00006900


	//   ....[23]....
        /*03ac*/ 	.word	0x00006ec0


	//   ....[24]....
        /*03b0*/ 	.word	0x00006f00


	//   ....[25]....
        /*03b4*/ 	.word	0x00006fd0


	//   ....[26]....
        /*03b8*/ 	.word	0x00006ff0


	//   ....[27]....
        /*03bc*/ 	.word	0x000070a0


	//   ....[28]....
        /*03c0*/ 	.word	0x000070c0


	//   ....[29]....
        /*03c4*/ 	.word	0x00007180


	//   ....[30]....
        /*03c8*/ 	.word	0x000071c0


	//   ....[31]....
        /*03cc*/ 	.word	0x00008180


	//   ....[32]....
        /*03d0*/ 	.word	0x000081a0


	//   ....[33]....
        /*03d4*/ 	.word	0x000081b0


	//   ....[34]....
        /*03d8*/ 	.word	0x00008200


	//   ....[35]....
        /*03dc*/ 	.word	0x00008240


	//   ....[36]....
        /*03e0*/ 	.word	0x00008290


	//   ....[37]....
        /*03e4*/ 	.word	0x00008320


	//   ....[38]....
        /*03e8*/ 	.word	0x00008340


	//   ....[39]....
        /*03ec*/ 	.word	0x000083c0


	//   ....[40]....
        /*03f0*/ 	.word	0x000083e0


	//   ....[41]....
        /*03f4*/ 	.word	0x00008460


	//   ....[42]....
        /*03f8*/ 	.word	0x00008480


	//   ....[43]....
        /*03fc*/ 	.word	0x00008500


	//   ....[44]....
        /*0400*/ 	.word	0x00008520


	//   ....[45]....
        /*0404*/ 	.word	0x000085a0


	//   ....[46]....
        /*0408*/ 	.word	0x000085c0


	//   ....[47]....
        /*040c*/ 	.word	0x00008bc0


	//   ....[48]....
        /*0410*/ 	.word	0x00008be0


	//   ....[49]....
        /*0414*/ 	.word	0x00008c10


	//   ....[50]....
        /*0418*/ 	.word	0x00008c50


	//   ....[51]....
        /*041c*/ 	.word	0x00008cc0


	//   ....[52]....
        /*0420*/ 	.word	0x00008ce0


	//   ....[53]....
        /*0424*/ 	.word	0x00008d60


	//   ....[54]....
        /*0428*/ 	.word	0x00008d80


	//   ....[55]....
        /*042c*/ 	.word	0x00008e00


	//   ....[56]....
        /*0430*/ 	.word	0x00008e20


	//   ....[57]....
        /*0434*/ 	.word	0x00008ea0


	//   ....[58]....
        /*0438*/ 	.word	0x00008ec0


	//   ....[59]....
        /*043c*/ 	.word	0x00008f40


	//   ....[60]....
        /*0440*/ 	.word	0x00008f60


	//   ....[61]....
        /*0444*/ 	.word	0x00008fe0


	//   ....[62]....
        /*0448*/ 	.word	0x00009000


	//   ....[63]....
        /*044c*/ 	.word	0x00009630


	//   ....[64]....
        /*0450*/ 	.word	0x00009660


	//   ....[65]....
        /*0454*/ 	.word	0x00009680


	//   ....[66]....
        /*0458*/ 	.word	0x000096c0


	//   ....[67]....
        /*045c*/ 	.word	0x000096e0


	//   ....[68]....
        /*0460*/ 	.word	0x00009720


	//   ....[69]....
        /*0464*/ 	.word	0x00009740


	//   ....[70]....
        /*0468*/ 	.word	0x00009780


	//   ....[71]....
        /*046c*/ 	.word	0x000097a0


	//   ....[72]....
        /*0470*/ 	.word	0x000097e0


	//   ....[73]....
        /*0474*/ 	.word	0x00009800


	//   ....[74]....
        /*0478*/ 	.word	0x00009840


	//   ....[75]....
        /*047c*/ 	.word	0x00009860


	//   ....[76]....
        /*0480*/ 	.word	0x000098a0


	//   ....[77]....
        /*0484*/ 	.word	0x000098c0


	//   ....[78]....
        /*0488*/ 	.word	0x000098d0


	//   ....[79]....
        /*048c*/ 	.word	0x00009b60


	//   ....[80]....
        /*0490*/ 	.word	0x00009b80


	//   ....[81]....
        /*0494*/ 	.word	0x00009ba0


	//   ....[82]....
        /*0498*/ 	.word	0x00009c00


	//   ....[83]....
        /*049c*/ 	.word	0x00009c20


	//   ....[84]....
        /*04a0*/ 	.word	0x00009c80


	//   ....[85]....
        /*04a4*/ 	.word	0x00009ca0


	//   ....[86]....
        /*04a8*/ 	.word	0x00009d00


	//   ....[87]....
        /*04ac*/ 	.word	0x00009d20


	//   ....[88]....
        /*04b0*/ 	.word	0x00009d80


	//   ....[89]....
        /*04b4*/ 	.word	0x00009da0


	//   ....[90]....
        /*04b8*/ 	.word	0x00009e00


	//   ....[91]....
        /*04bc*/ 	.word	0x00009e20


	//   ....[92]....
        /*04c0*/ 	.word	0x00009e80


	//   ....[93]....
        /*04c4*/ 	.word	0x00009ea0


	//   ....[94]....
        /*04c8*/ 	.word	0x00009eb0


	//   ....[95]....
        /*04cc*/ 	.word	0x0000a330


	//   ....[96]....
        /*04d0*/ 	.word	0x0000a350


	//   ....[97]....
        /*04d4*/ 	.word	0x0000a370


	//   ....[98]....
        /*04d8*/ 	.word	0x0000a3b0


	//   ....[99]....
        /*04dc*/ 	.word	0x0000a400


	//   ....[100]....
        /*04e0*/ 	.word	0x0000a430


	//   ....[101]....
        /*04e4*/ 	.word	0x0000a480


	//   ....[102]....
        /*04e8*/ 	.word	0x0000a4b0


	//   ....[103]....
        /*04ec*/ 	.word	0x0000a500


	//   ....[104]....
        /*04f0*/ 	.word	0x0000a530


	//   ....[105]....
        /*04f4*/ 	.word	0x0000a580


	//   ....[106]....
        /*04f8*/ 	.word	0x0000a5b0


	//   ....[107]....
        /*04fc*/ 	.word	0x0000a600


	//   ....[108]....
        /*0500*/ 	.word	0x0000a630


	//   ....[109]....
        /*0504*/ 	.word	0x0000a680


	//   ....[110]....
        /*0508*/ 	.word	0x0000a6b0


	//   ....[111]....
        /*050c*/ 	.word	0x0000a9e0


	//   ....[112]....
        /*0510*/ 	.word	0x0000aec0


	//   ....[113]....
        /*0514*/ 	.word	0x0000afb0


	//   ....[114]....
        /*0518*/ 	.word	0x0000b050


	//   ....[115]....
        /*051c*/ 	.word	0x0000b0e0


	//   ....[116]....
        /*0520*/ 	.word	0x0000b1a0


	//   ....[117]....
        /*0524*/ 	.word	0x0000b220


	//   ....[118]....
        /*0528*/ 	.word	0x0000b2e0


	//   ....[119]....
        /*052c*/ 	.word	0x0000b370


	//   ....[120]....
        /*0530*/ 	.word	0x0000b440


	//   ....[121]....
        /*0534*/ 	.word	0x0000b4b0


	//   ....[122]....
        /*0538*/ 	.word	0x0000b580


	//   ....[123]....
        /*053c*/ 	.word	0x0000b600


	//   ....[124]....
        /*0540*/ 	.word	0x0000b6d0


	//   ....[125]....
        /*0544*/ 	.word	0x0000b750


	//   ....[126]....
        /*0548*/ 	.word	0x0000b820


	//   ....[127]....
        /*054c*/ 	.word	0x0000b8a0


	//   ....[128]....
        /*0550*/ 	.word	0x0000b960


	//   ....[129]....
        /*0554*/ 	.word	0x0000b9f0


	//   ....[130]....
        /*0558*/ 	.word	0x0000ba60


	//   ....[131]....
        /*055c*/ 	.word	0x0000bae0


	//   ....[132]....
        /*0560*/ 	.word	0x0000bb90


	//   ....[133]....
        /*0564*/ 	.word	0x0000bc00


	//   ....[134]....
        /*0568*/ 	.word	0x0000bce0


	//   ....[135]....
        /*056c*/ 	.word	0x0000bd50


	//   ....[136]....
        /*0570*/ 	.word	0x0000be30


	//   ....[137]....
        /*0574*/ 	.word	0x0000beb0


	//   ....[138]....
        /*0578*/ 	.word	0x0000bf80


	//   ....[139]....
        /*057c*/ 	.word	0x0000bff0


	//   ....[140]....
        /*0580*/ 	.word	0x0000c0d0


	//   ....[141]....
        /*0584*/ 	.word	0x0000c140


	//   ....[142]....
        /*0588*/ 	.word	0x0000c220


	//   ....[143]....
        /*058c*/ 	.word	0x0000c2a0


	//   ....[144]....
        /*0590*/ 	.word	0x0000c350


	//   ....[145]....
        /*0594*/ 	.word	0x0000c490


	//   ....[146]....
        /*0598*/ 	.word	0x0000c540


	//   ....[147]....
        /*059c*/ 	.word	0x0000c5a0


	//   ....[148]....
        /*05a0*/ 	.word	0x0000c650


	//   ....[149]....
        /*05a4*/ 	.word	0x0000c6b0


	//   ....[150]....
        /*05a8*/ 	.word	0x0000c760


	//   ....[151]....
        /*05ac*/ 	.word	0x0000c7c0


	//   ....[152]....
        /*05b0*/ 	.word	0x0000c870


	//   ....[153]....
        /*05b4*/ 	.word	0x0000c8d0


	//   ....[154]....
        /*05b8*/ 	.word	0x0000c980


	//   ....[155]....
        /*05bc*/ 	.word	0x0000c9e0


	//   ....[156]....
        /*05c0*/ 	.word	0x0000ca90


	//   ....[157]....
        /*05c4*/ 	.word	0x0000caf0


	//   ....[158]....
        /*05c8*/ 	.word	0x0000cba0


	//   ....[159]....
        /*05cc*/ 	.word	0x0000cc00


	//   ....[160]....
        /*05d0*/ 	.word	0x0000ccb0


	//   ....[161]....
        /*05d4*/ 	.word	0x0000cd90


	//   ....[162]....
        /*05d8*/ 	.word	0x0000ce30


	//   ....[163]....
        /*05dc*/ 	.word	0x0000ce90


	//   ....[164]....
        /*05e0*/ 	.word	0x0000cf60


	//   ....[165]....
        /*05e4*/ 	.word	0x0000cfc0


	//   ....[166]....
        /*05e8*/ 	.word	0x0000d090


	//   ....[167]....
        /*05ec*/ 	.word	0x0000d0f0


	//   ....[168]....
        /*05f0*/ 	.word	0x0000d1c0


	//   ....[169]....
        /*05f4*/ 	.word	0x0000d220


	//   ....[170]....
        /*05f8*/ 	.word	0x0000d2f0


	//   ....[171]....
        /*05fc*/ 	.word	0x0000d350


	//   ....[172]....
        /*0600*/ 	.word	0x0000d420


	//   ....[173]....
        /*0604*/ 	.word	0x0000d480


	//   ....[174]....
        /*0608*/ 	.word	0x0000d550


	//   ....[175]....
        /*060c*/ 	.word	0x0000d5b0


	//   ....[176]....
        /*0610*/ 	.word	0x0000d670


	//   ....[177]....
        /*0614*/ 	.word	0x0000d790


	//   ....[178]....
        /*0618*/ 	.word	0x0000d830


	//   ....[179]....
        /*061c*/ 	.word	0x0000d890


	//   ....[180]....
        /*0620*/ 	.word	0x0000d960


	//   ....[181]....
        /*0624*/ 	.word	0x0000da00


	//   ....[182]....
        /*0628*/ 	.word	0x0000dac0


	//   ....[183]....
        /*062c*/ 	.word	0x0000db60


	//   ....[184]....
        /*0630*/ 	.word	0x0000dc20


	//   ....[185]....
        /*0634*/ 	.word	0x0000dcc0


	//   ....[186]....
        /*0638*/ 	.word	0x0000dd80


	//   ....[187]....
        /*063c*/ 	.word	0x0000de20


	//   ....[188]....
        /*0640*/ 	.word	0x0000dee0


	//   ....[189]....
        /*0644*/ 	.word	0x0000df80


	//   ....[190]....
        /*0648*/ 	.word	0x0000e040


	//   ....[191]....
        /*064c*/ 	.word	0x0000e0e0


	//   ....[192]....
        /*0650*/ 	.word	0x0000e1a0


	//   ....[193]....
        /*0654*/ 	.word	0x0000e2f0


	//----- nvinfo : EIATTR_REG_RECONFIG
	.align		4
.L_82:
        /*0658*/ 	.byte	0x01, 0x54
	.zero		2


	//----- nvinfo : EIATTR_SYSCALL_OFFSETS
	.align		4
        /*065c*/ 	.byte	0x04, 0x46
        /*065e*/ 	.short	(.L_84 - .L_83)


	//   ....[0]....
.L_83:
        /*0660*/ 	.word	0x00001010


	//   ....[1]....
        /*0664*/ 	.word	0x00007960


	//   ....[2]....
        /*0668*/ 	.word	0x00007aa0


	//   ....[3]....
        /*066c*/ 	.word	0x00007b90


	//   ....[4]....
        /*0670*/ 	.word	0x000088b0


	//----- nvinfo : EIATTR_MBARRIER_INSTR_OFFSETS
	.align		4
.L_84:
        /*0674*/ 	.byte	0x04, 0x39
        /*0676*/ 	.short	(.L_86 - .L_85)


	//   ....[0]....
.L_85:
        /*0678*/ 	.word	0x00000170
        /*067c*/ 	.word	0x000000ff
        /*0680*/ 	.word	0x00028800
        /*0684*/ 	.short	0x0100
        /*0686*/ 	.byte	0x08
	.zero		1


	//   ....[1]....
        /*0688*/ 	.word	0x00000180
        /*068c*/ 	.word	0x000000ff
        /*0690*/ 	.word	0x00028820
        /*0694*/ 	.short	0x0100
        /*0696*/ 	.byte	0x08
	.zero		1


	//   ....[2]....
        /*0698*/ 	.word	0x00000270
        /*069c*/ 	.word	0x000000ff
        /*06a0*/ 	.word	0x00028830
        /*06a4*/ 	.short	0x0100
        /*06a6*/ 	.byte	0x08
	.zero		1


	//   ....[3]....
        /*06a8*/ 	.word	0x00000280
        /*06ac*/ 	.word	0x000000ff
        /*06b0*/ 	.word	0x00028840
        /*06b4*/ 	.short	0x0100
        /*06b6*/ 	.byte	0x08
	.zero		1


	//   ....[4]....
        /*06b8*/ 	.word	0x00000290
        /*06bc*/ 	.word	0x000000ff
        /*06c0*/ 	.word	0x00028838
        /*06c4*/ 	.short	0x0100
        /*06c6*/ 	.byte	0x08
	.zero		1


	//   ....[5]....
        /*06c8*/ 	.word	0x000002a0
        /*06cc*/ 	.word	0x000000ff
        /*06d0*/ 	.word	0x00028848
        /*06d4*/ 	.short	0x0100
        /*06d6*/ 	.byte	0x08
	.zero		1


	//   ....[6]....
        /*06d8*/ 	.word	0x000003d0
        /*06dc*/ 	.word	0x000000ff
        /*06e0*/ 	.word	0x00028850
        /*06e4*/ 	.short	0x0100
        /*06e6*/ 	.byte	0x08
	.zero		1


	//   ....[7]....
        /*06e8*/ 	.word	0x000003e0
        /*06ec*/ 	.word	0x000000ff
        /*06f0*/ 	.word	0x00028860
        /*06f4*/ 	.short	0x0100
        /*06f6*/ 	.byte	0x08
	.zero		1


	//   ....[8]....
        /*06f8*/ 	.word	0x000003f0
        /*06fc*/ 	.word	0x000000ff
        /*0700*/ 	.word	0x00028858
        /*0704*/ 	.short	0x0100
        /*0706*/ 	.byte	0x08
	.zero		1


	//   ....[9]....
        /*0708*/ 	.word	0x00000400
        /*070c*/ 	.word	0x000000ff
        /*0710*/ 	.word	0x00028868
        /*0714*/ 	.short	0x0100
        /*0716*/ 	.byte	0x08
	.zero		1


	//   ....[10]....
        /*0718*/ 	.word	0x000004f0
        /*071c*/ 	.word	0x000000ff
        /*0720*/ 	.word	0x00028870
        /*0724*/ 	.short	0x0100
        /*0726*/ 	.byte	0x06
	.zero		1


	//   ....[11]....
        /*0728*/ 	.word	0x00000500
        /*072c*/ 	.word	0x000000ff
        /*0730*/ 	.word	0x00028880
        /*0734*/ 	.short	0x0100
        /*0736*/ 	.byte	0x06
	.zero		1


	//   ....[12]....
        /*0738*/ 	.word	0x00000510
        /*073c*/ 	.word	0x000000ff
        /*0740*/ 	.word	0x00028878
        /*0744*/ 	.short	0x0100
        /*0746*/ 	.byte	0x06
	.zero		1


	//   ....[13]....
        /*0748*/ 	.word	0x00000520
        /*074c*/ 	.word	0x000000ff
        /*0750*/ 	.word	0x00028888
        /*0754*/ 	.short	0x0100
        /*0756*/ 	.byte	0x06
	.zero		1


	//   ....[14]....
        /*0758*/ 	.word	0x00000650
        /*075c*/ 	.word	0x000000ff
        /*0760*/ 	.word	0x00028890
        /*0764*/ 	.short	0x0100
        /*0766*/ 	.byte	0x08
	.zero		1


	//   ....[15]....
        /*0768*/ 	.word	0x00000660
        /*076c*/ 	.word	0x000000ff
        /*0770*/ 	.word	0x000288a0
        /*0774*/ 	.short	0x0100
        /*0776*/ 	.byte	0x08
	.zero		1


	//   ....[16]....
        /*0778*/ 	.word	0x00000670
        /*077c*/ 	.word	0x000000ff
        /*0780*/ 	.word	0x00028898
        /*0784*/ 	.short	0x0100
        /*0786*/ 	.byte	0x08
	.zero		1


	//   ....[17]....
        /*0788*/ 	.word	0x00000680
        /*078c*/ 	.word	0x000000ff
        /*0790*/ 	.word	0x000288a8
        /*0794*/ 	.short	0x0100
        /*0796*/ 	.byte	0x08
	.zero		1


	//   ....[18]....
        /*0798*/ 	.word	0x000007c0
        /*079c*/ 	.word	0x000000ff
        /*07a0*/ 	.word	0x000288b0
        /*07a4*/ 	.short	0x0100
        /*07a6*/ 	.byte	0x08
	.zero		1


	//   ....[19]....
        /*07a8*/ 	.word	0x000007d0
        /*07ac*/ 	.word	0x000000ff
        /*07b0*/ 	.word	0x000288c0
        /*07b4*/ 	.short	0x0100
        /*07b6*/ 	.byte	0x08
	.zero		1


	//   ....[20]....
        /*07b8*/ 	.word	0x000007e0
        /*07bc*/ 	.word	0x000000ff
        /*07c0*/ 	.word	0x000288b8
        /*07c4*/ 	.short	0x0100
        /*07c6*/ 	.byte	0x08
	.zero		1


	//   ....[21]....
        /*07c8*/ 	.word	0x000007f0
        /*07cc*/ 	.word	0x000000ff
        /*07d0*/ 	.word	0x000288c8
        /*07d4*/ 	.short	0x0100
        /*07d6*/ 	.byte	0x08
	.zero		1


	//   ....[22]....
        /*07d8*/ 	.word	0x00001070
        /*07dc*/ 	.word	0x000000ff
        /*07e0*/ 	.word	0x00028800
        /*07e4*/ 	.short	0x010a
        /*07e6*/ 	.byte	0x27
	.zero		1


	//   ....[23]....
        /*07e8*/ 	.word	0x000010f0
        /*07ec*/ 	.word	0x00000005
        /*07f0*/ 	.word	0x00028830
        /*07f4*/ 	.short	0x010a
        /*07f6*/ 	.byte	0x3f
	.zero		1


	//   ....[24]....
        /*07f8*/ 	.word	0x00001140
        /*07fc*/ 	.word	0x00000005
        /*0800*/ 	.word	0x00028830
        /*0804*/ 	.short	0x010a
        /*0806*/ 	.byte	0x3f
	.zero		1


	//   ....[25]....
        /*0808*/ 	.word	0x00002130
        /*080c*/ 	.word	0x000000ff
        /*0810*/ 	.word	0x00000000
        /*0814*/ 	.short	0x0101
        /*0816*/ 	.byte	0x06
	.zero		1


	//   ....[26]....
        /*0818*/ 	.word	0x00003690
        /*081c*/ 	.word	0x000000ff
        /*0820*/ 	.word	0x00028830
        /*0824*/ 	.short	0x010a
        /*0826*/ 	.byte	0x06
	.zero		1


	//   ....[27]....
        /*0828*/ 	.word	0x000036d0
        /*082c*/ 	.word	0x000000ff
        /*0830*/ 	.word	0x00028830
        /*0834*/ 	.short	0x010a
        /*0836*/ 	.byte	0x06
	.zero		1


	//   ....[28]....
        /*0838*/ 	.word	0x00003a20
        /*083c*/ 	.word	0x000000ff
        /*0840*/ 	.word	0x00028850
        /*0844*/ 	.short	0x010a
        /*0846*/ 	.byte	0x06
	.zero		1


	//   ....[29]....
        /*0848*/ 	.word	0x00003a60
        /*084c*/ 	.word	0x000000ff
        /*0850*/ 	.word	0x00028850
        /*0854*/ 	.short	0x010a
        /*0856*/ 	.byte	0x06
	.zero		1


	//   ....[30]....
        /*0858*/ 	.word	0x00003e60
        /*085c*/ 	.word	0x000000ff
        /*0860*/ 	.word	0x00000000
        /*0864*/ 	.short	0x0101
        /*0866*/ 	.byte	0x06
	.zero		1


	//   ....[31]....
        /*0868*/ 	.word	0x00005010
        /*086c*/ 	.word	0x000000ff
        /*0870*/ 	.word	0x00000000
        /*0874*/ 	.short	0x0101
        /*0876*/ 	.byte	0x06
	.zero		1


	//   ....[32]....
        /*0878*/ 	.word	0x00005620
        /*087c*/ 	.word	0x000000ff
        /*0880*/ 	.word	0x00028850
        /*0884*/ 	.short	0x010a
        /*0886*/ 	.byte	0x0a
	.zero		1


	//   ....[33]....
        /*0888*/ 	.word	0x00005660
        /*088c*/ 	.word	0x000000ff
        /*0890*/ 	.word	0x00028850
        /*0894*/ 	.short	0x010a
        /*0896*/ 	.byte	0x0a
	.zero		1


	//   ....[34]....
        /*0898*/ 	.word	0x00005ff0
        /*089c*/ 	.word	0x000000ff
        /*08a0*/ 	.word	0x00000000
        /*08a4*/ 	.short	0x0101
        /*08a6*/ 	.byte	0x04
	.zero		1


	//   ....[35]....
        /*08a8*/ 	.word	0x00006ee0
        /*08ac*/ 	.word	0x000000ff
        /*08b0*/ 	.word	0x00000000
        /*08b4*/ 	.short	0x0101
        /*08b6*/ 	.byte	0x27
	.zero		1


	//   ....[36]....
        /*08b8*/ 	.word	0x00007fe0
        /*08bc*/ 	.word	0x00000000
        /*08c0*/ 	.word	0x00028840
        /*08c4*/ 	.short	0x010a
        /*08c6*/ 	.byte	0x3f
	.zero		1


	//   ....[37]....
        /*08c8*/ 	.word	0x00008690
        /*08cc*/ 	.word	0x00000000
        /*08d0*/ 	.word	0x00028830
        /*08d4*/ 	.short	0x0107
        /*08d6*/ 	.byte	0x3f
	.zero		1


	//   ....[38]....
        /*08d8*/ 	.word	0x00008750
        /*08dc*/ 	.word	0x00000000
        /*08e0*/ 	.word	0x00028830
        /*08e4*/ 	.short	0x0101
        /*08e6*/ 	.byte	0x3f
	.zero		1


	//   ....[39]....
        /*08e8*/ 	.word	0x000090e0
        /*08ec*/ 	.word	0x000000ff
        /*08f0*/ 	.word	0x00028800
        /*08f4*/ 	.short	0x0107
        /*08f6*/ 	.byte	0x27
	.zero		1


	//   ....[40]....
        /*08f8*/ 	.word	0x00009120
        /*08fc*/ 	.word	0x000000ff
        /*0900*/ 	.word	0x00028800
        /*0904*/ 	.short	0x0101
        /*0906*/ 	.byte	0x27
	.zero		1


	//   ....[41]....
        /*0908*/ 	.word	0x00009140
        /*090c*/ 	.word	0x000000ff
        /*0910*/ 	.word	0x00028820
        /*0914*/ 	.short	0x010a
        /*0916*/ 	.byte	0x27
	.zero		1


	//   ....[42]....
        /*0918*/ 	.word	0x00009480
        /*091c*/ 	.word	0x00000006
        /*0920*/ 	.word	0x00028840
        /*0924*/ 	.short	0x010a
        /*0926*/ 	.byte	0x3f
	.zero		1


	//   ....[43]....
        /*0928*/ 	.word	0x00009990
        /*092c*/ 	.word	0x00000006
        /*0930*/ 	.word	0x00028830
        /*0934*/ 	.short	0x0107
        /*0936*/ 	.byte	0x3f
	.zero		1


	//   ....[44]....
        /*0938*/ 	.word	0x00009a50
        /*093c*/ 	.word	0x00000006
        /*0940*/ 	.word	0x00028830
        /*0944*/ 	.short	0x0101
        /*0946*/ 	.byte	0x3f
	.zero		1


	//   ....[45]....
        /*0948*/ 	.word	0x00009ad0
        /*094c*/ 	.word	0x00000006
        /*0950*/ 	.word	0x00028860
        /*0954*/ 	.short	0x010a
        /*0956*/ 	.byte	0x3f
	.zero		1


	//   ....[46]....
        /*0958*/ 	.word	0x0000a070
        /*095c*/ 	.word	0x00000006
        /*0960*/ 	.word	0x00028850
        /*0964*/ 	.short	0x0107
        /*0966*/ 	.byte	0x3f
	.zero		1


	//   ....[47]....
        /*0968*/ 	.word	0x0000a1a0
        /*096c*/ 	.word	0x00000006
        /*0970*/ 	.word	0x00028850
        /*0974*/ 	.short	0x0101
        /*0976*/ 	.byte	0x3f
	.zero		1


	//   ....[48]....
        /*0978*/ 	.word	0x0000a2a0
        /*097c*/ 	.word	0x00000004
        /*0980*/ 	.word	0x00028860
        /*0984*/ 	.short	0x010a
        /*0986*/ 	.byte	0x3f
	.zero		1


	//   ....[49]....
        /*0988*/ 	.word	0x0000a790
        /*098c*/ 	.word	0x00000004
        /*0990*/ 	.word	0x00028850
        /*0994*/ 	.short	0x0107
        /*0996*/ 	.byte	0x3f
	.zero		1


	//   ....[50]....
        /*0998*/ 	.word	0x0000a880
        /*099c*/ 	.word	0x00000004
        /*09a0*/ 	.word	0x00028850
        /*09a4*/ 	.short	0x0101
        /*09a6*/ 	.byte	0x3f
	.zero		1


	//   ....[51]....
        /*09a8*/ 	.word	0x0000a960
        /*09ac*/ 	.word	0x00000005
        /*09b0*/ 	.word	0x00028820
        /*09b4*/ 	.short	0x010a
        /*09b6*/ 	.byte	0x3f
	.zero		1


	//   ....[52]....
        /*09b8*/ 	.word	0x0000aae0
        /*09bc*/ 	.word	0x00000003
        /*09c0*/ 	.word	0x00028840
        /*09c4*/ 	.short	0x010a
        /*09c6*/ 	.byte	0x3f
	.zero		1


	//   ....[53]....
        /*09c8*/ 	.word	0x0000ab80
        /*09cc*/ 	.word	0x00000005
        /*09d0*/ 	.word	0x00028840
        /*09d4*/ 	.short	0x010a
        /*09d6*/ 	.byte	0x3f
	.zero		1


	//   ....[54]....
        /*09d8*/ 	.word	0x0000abc0
        /*09dc*/ 	.word	0x00000003
        /*09e0*/ 	.word	0x00028860
        /*09e4*/ 	.short	0x010a
        /*09e6*/ 	.byte	0x3f
	.zero		1


	//   ....[55]....
        /*09e8*/ 	.word	0x0000ac00
        /*09ec*/ 	.word	0x00000005
        /*09f0*/ 	.word	0x00028860
        /*09f4*/ 	.short	0x010a
        /*09f6*/ 	.byte	0x3f
	.zero		1


	//   ....[56]....
        /*09f8*/ 	.word	0x0000ac70
        /*09fc*/ 	.word	0x00000003
        /*0a00*/ 	.word	0x00028800
        /*0a04*/ 	.short	0x010a
        /*0a06*/ 	.byte	0x3f
	.zero		1


	//   ....[57]....
        /*0a08*/ 	.word	0x0000acc0
        /*0a0c*/ 	.word	0x00000005
        /*0a10*/ 	.word	0x00028830
        /*0a14*/ 	.short	0x010a
        /*0a16*/ 	.byte	0x3f
	.zero		1


	//   ....[58]....
        /*0a18*/ 	.word	0x0000ad20
        /*0a1c*/ 	.word	0x00000003
        /*0a20*/ 	.word	0x00028830
        /*0a24*/ 	.short	0x010a
        /*0a26*/ 	.byte	0x3f
	.zero		1


	//   ....[59]....
        /*0a28*/ 	.word	0x0000ad80
        /*0a2c*/ 	.word	0x00000003
        /*0a30*/ 	.word	0x00028850
        /*0a34*/ 	.short	0x010a
        /*0a36*/ 	.byte	0x3f
	.zero		1


	//   ....[60]....
        /*0a38*/ 	.word	0x0000ade0
        /*0a3c*/ 	.word	0x00000008
        /*0a40*/ 	.word	0x00028850
        /*0a44*/ 	.short	0x010a
        /*0a46*/ 	.byte	0x3f
	.zero		1


	//   ....[61]....
        /*0a48*/ 	.word	0x0000af00
        /*0a4c*/ 	.word	0x00000000
        /*0a50*/ 	.word	0x00028840
        /*0a54*/ 	.short	0x010a
        /*0a56*/ 	.byte	0x3f
	.zero		1


	//   ....[62]....
        /*0a58*/ 	.word	0x0000c390
        /*0a5c*/ 	.word	0x00000003
        /*0a60*/ 	.word	0x00028820
        /*0a64*/ 	.short	0x010a
        /*0a66*/ 	.byte	0x3f
	.zero		1


	//   ....[63]....
        /*0a68*/ 	.word	0x0000c3e0
        /*0a6c*/ 	.word	0x00000006
        /*0a70*/ 	.word	0x00028840
        /*0a74*/ 	.short	0x010a
        /*0a76*/ 	.byte	0x3f
	.zero		1


	//   ....[64]....
        /*0a78*/ 	.word	0x0000cce0
        /*0a7c*/ 	.word	0x00000006
        /*0a80*/ 	.word	0x00028860
        /*0a84*/ 	.short	0x010a
        /*0a86*/ 	.byte	0x3f
	.zero		1


	//   ....[65]....
        /*0a88*/ 	.word	0x0000d6e0
        /*0a8c*/ 	.word	0x00000004
        /*0a90*/ 	.word	0x00028860
        /*0a94*/ 	.short	0x010a
        /*0a96*/ 	.byte	0x3f
	.zero		1


	//   ....[66]....
        /*0a98*/ 	.word	0x0000e210
        /*0a9c*/ 	.word	0x00000005
        /*0aa0*/ 	.word	0x00028820
        /*0aa4*/ 	.short	0x010a
        /*0aa6*/ 	.byte	0x3f
	.zero		1


	//   ....[67]....
        /*0aa8*/ 	.word	0x0000e3b0
        /*0aac*/ 	.word	0x00000003
        /*0ab0*/ 	.word	0x00028840
        /*0ab4*/ 	.short	0x010a
        /*0ab6*/ 	.byte	0x3f
	.zero		1


	//   ....[68]....
        /*0ab8*/ 	.word	0x0000e400
        /*0abc*/ 	.word	0x00000005
        /*0ac0*/ 	.word	0x00028840
        /*0ac4*/ 	.short	0x010a
        /*0ac6*/ 	.byte	0x3f
	.zero		1


	//   ....[69]....
        /*0ac8*/ 	.word	0x0000e450
        /*0acc*/ 	.word	0x00000003
        /*0ad0*/ 	.word	0x00028860
        /*0ad4*/ 	.short	0x010a
        /*0ad6*/ 	.byte	0x3f
	.zero		1


	//----- nvinfo : EIATTR_NUM_MBARRIERS
	.align		4
.L_86:
        /*0ad8*/ 	.byte	0x03, 0x38
        /*0ada*/ 	.short	0x0016


	//----- nvinfo : EIATTR_EXIT_INSTR_OFFSETS
	.align		4
        /*0adc*/ 	.byte	0x04, 0x1c
        /*0ade*/ 	.short	(.L_88 - .L_87)


	//   ....[0]....
.L_87:
        /*0ae0*/ 	.word	0x00000940


	//   ....[1]....
        /*0ae4*/ 	.word	0x000072a0


	//   ....[2]....
        /*0ae8*/ 	.word	0x0000ac50


	//----- nvinfo : EIATTR_MAX_THREADS
	.align		4
.L_88:
        /*0aec*/ 	.byte	0x04, 0x05
        /*0aee*/ 	.short	(.L_90 - .L_89)
.L_89:
        /*0af0*/ 	.word	0x00000180
        /*0af4*/ 	.word	0x00000001
        /*0af8*/ 	.word	0x00000001


	//----- nvinfo : EIATTR_CRS_STACK_SIZE
	.align		4
.L_90:
        /*0afc*/ 	.byte	0x04, 0x1e
        /*0afe*/ 	.short	(.L_92 - .L_91)
.L_91:
        /*0b00*/ 	.word	0x00000000


	//----- nvinfo : EIATTR_CBANK_PARAM_SIZE
	.align		4
.L_92:
        /*0b04*/ 	.byte	0x03, 0x19
        /*0b06*/ 	.short	0x0a70


	//----- nvinfo : EIATTR_PARAM_CBANK
	.align		4
        /*0b08*/ 	.byte	0x04, 0x0a
        /*0b0a*/ 	.short	(.L_94 - .L_93)
	.align		4
.L_93:
        /*0b0c*/ 	.word	index@(.nv.constant0._ZN7cutlass13device_kernelIN5flash11enable_sm90INS1_16FlashAttnFwdSm90INS1_25CollectiveMainloopFwdSm90ILi2EN4cute5tupleIJNS5_1CILi1EEES8_S8_EEENS6_IJNS7_ILi128EEESA_SA_EEELi128ENS_6half_tEfNS_4arch4Sm90ELb0ELb0ELb0ELb0ELb1ELb0ELb0ELb1ELb1ELb1ELb0ELb0EEENS1_21CollectiveEpilogueFwdISB_S9_SC_SE_Li256ELb0ELb1ELb0ELb0EEENS1_29StaticPersistentTileSchedulerILb0EEEEEEEEEvNT_6ParamsE)
        /*0b10*/ 	.short	0x0210
        /*0b12*/ 	.short	0x0a70


	//----- nvinfo : EIATTR_SW_WAR
	.align		4
.L_94:
        /*0b14*/ 	.byte	0x04, 0x36
        /*0b16*/ 	.short	(.L_96 - .L_95)
.L_95:
        /*0b18*/ 	.word	0x00000008
.L_96:


//--------------------- .nv.info._ZN7cutlass13device_kernelIN5flash11enable_sm90INS1_16FlashAttnFwdSm90INS1_25CollectiveMainloopFwdSm90ILi2EN4cute5tupleIJNS5_1CILi1EEES8_S8_EEENS6_IJNS7_ILi128EEESA_SA_EEELi128ENS_6half_tEfNS_4arch4Sm90ELb0ELb0ELb0ELb1ELb1ELb0ELb0ELb1ELb1ELb1ELb0ELb0EEENS1_21CollectiveEpilogueFwdISB_S9_SC_SE_Li256ELb1ELb1ELb0ELb0EEENS1_36VarlenDynamicPersistentTileSchedulerILi128ELi128ELi256ELi128ELb0ELb1ELb1ELb0ELb1ELb1EEEEEEEEEvNT_6ParamsE --------------------------
	.section	.nv.info._ZN7cutlass13device_kernelIN5flash11enable_sm90INS1_16FlashAttnFwdSm90INS1_25CollectiveMainloopFwdSm90ILi2EN4cute5tupleIJNS5_1CILi1EEES8_S8_EEENS6_IJNS7_ILi128EEESA_SA_EEELi128ENS_6half_tEfNS_4arch4Sm90ELb0ELb0ELb0ELb1ELb1ELb0ELb0ELb1ELb1ELb1ELb0ELb0EEENS1_21CollectiveEpilogueFwdISB_S9_SC_SE_Li256ELb1ELb1ELb0ELb0EEENS1_36VarlenDynamicPersistentTileSchedulerILi128ELi128ELi256ELi128ELb0ELb1ELb1ELb0ELb1ELb1EEEEEEEEEvNT_6ParamsE,"",@"SHT_CUDA_INFO"
	.sectionflags	@""
	.align	4


	//----- nvinfo : EIATTR_CUDA_API_VERSION
	.align		4
        /*0000*/ 	.byte	0x04, 0x37
        /*0002*/ 	.short	(.L_98 - .L_97)
.L_97:
        /*0004*/ 	.word	0x00000082


	//----- nvinfo : EIATTR_KPARAM_INFO
	.align		4
.L_98:
        /*0008*/ 	.byte	0x04, 0x17
        /*000a*/ 	.short	(.L_100 - .L_99)
.L_99:
        /*000c*/ 	.word	0x00000000
        /*0010*/ 	.short	0x0000
        /*0012*/ 	.short	0x0070
        /*0014*/ 	.byte	0x00, 0xf0, 0x01, 0x2a


	//----- nvinfo : EIATTR_SPARSE_MMA_MASK
	.align		4
.L_100:
        /*0018*/ 	.byte	0x03, 0x50
        /*001a*/ 	.short	0x0000


	//----- nvinfo : EIATTR_MAXREG_COUNT
	.align		4
        /*001c*/ 	.byte	0x03, 0x1b
        /*001e*/ 	.short	0x00a8


	//----- nvinfo : EIATTR_NUM_BARRIERS
	.align		4
        /*0020*/ 	.byte	0x02, 0x4c
        /*0022*/ 	.byte	0x10
	.zero		1


	//----- nvinfo : EIATTR_EXTERNS
	.align		4
        /*0024*/ 	.byte	0x04, 0x0f
        /*0026*/ 	.short	(.L_102 - .L_101)


	//   ....[0]....
	.align		4
.L_101:
        /*0028*/ 	.word	index@(__assertfail)


	//----- nvinfo : EIATTR_ANNOTATIONS
	.align		4
.L_102:
        /*002c*/ 	.byte	0x04, 0x55
        /*002e*/ 	.short	(.L_104 - .L_103)


	//   ....[0]....
.L_103:
        /*0030*/ 	.word	0x00000001
        /*0034*/ 	.byte	0x90, 0x90, 0x00, 0x00, 0x01, 0x00, 0x00, 0x00, 0x30, 0x91, 0x00, 0x00, 0x01, 0x00, 0x00, 0x00
        /* <DEDUP_REMOVED lines=10> */
        /*00e4*/ 	.byte	0xd0, 0xd7, 0x00, 0x00


	//----- nvinfo : EIATTR_MERCURY_ISA_VERSION
	.align		4
.L_104:
        /*00e8*/ 	.byte	0x03, 0x5f
        /*00ea*/ 	.short	0x0101


	//----- nvinfo : EIATTR_UNUSED_LOAD_BYTE_OFFSET
	.align		4
        /*00ec*/ 	.byte	0x04, 0x44
        /*00ee*/ 	.short	(.L_106 - .L_105)


	//   ....[0]....
.L_105:
        /*00f0*/ 	.word	0x00000970
        /*00f4*/ 	.word	0x0000fff0


	//   ....[1]....
        /*00f8*/ 	.word	0x00006640
        /*00fc*/ 	.word	0x0000fff0


	//----- nvinfo : EIATTR_INT_WARP_WIDE_INSTR_OFFSETS
	.align		4
.L_106:
        /*0100*/ 	.byte	0x04, 0x31
        /*0102*/ 	.short	(.L_108 - .L_107)


	//   ....[0]....
.L_107:
        /*0104*/ 	.word	0x000000c0


	//   ....[1]....
        /*0108*/ 	.word	0x000000d0


	//   ....[2]....
        /*010c*/ 	.word	0x00000170


	//   ....[3]....
        /*0110*/ 	.word	0x00009720


	//   ....[4]....
        /*0114*/ 	.word	0x000097b0


	//   ....[5]....
        /*0118*/ 	.word	0x0000c640


	//   ....[6]....
        /*011c*/ 	.word	0x0000c6d0


	//----- nvinfo : EIATTR_COOP_GROUP_MASK_REGIDS
	.align		4
.L_108:
        /*0120*/ 	.byte	0x04, 0x29
        /*0122*/ 	.short	(.L_110 - .L_109)


	//   ....[0]....
.L_109:
        /*0124*/ 	.word	0xffffffff


	//   ....[1]....
        /*0128*/ 	.word	0xffffffff


	//   ....[2]....
        /*012c*/ 	.word	0xffffffff


	//   ....[3]....
        /*0130*/ 	.word	0xffffffff


	//   ....[4]....
        /*0134*/ 	.word	0xffffffff


	//   ....[5]....
        /*0138*/ 	.word	0xffffffff


	//   ....[6]....
        /*013c*/ 	.word	0xffffffff


	//   ....[7]....
        /*0140*/ 	.word	0xffffffff


	//   ....[8]....
        /*0144*/ 	.word	0xffffffff


	//   ....[9]....
        /*0148*/ 	.word	0xffffffff


	//   ....[10]....
        /*014c*/ 	.word	0xffffffff


	//   ....[11]....
        /*0150*/ 	.word	0xffffffff


	//   ....[12]....
        /*0154*/ 	.word	0xffffffff


	//   ....[13]....
        /*0158*/ 	.word	0xffffffff


	//   ....[14]....
        /*015c*/ 	.word	0xffffffff


	//   ....[15]....
        /*0160*/ 	.word	0xffffffff


	//   ....[16]....
        /*0164*/ 	.word	0xffffffff


	//   ....[17]....
        /*0168*/ 	.word	0xffffffff


	//   ....[18]....
        /*016c*/ 	.word	0xffffffff


	//   ....[19]....
        /*0170*/ 	.word	0xffffffff


	//   ....[20]....
        /*0174*/ 	.word	0xffffffff


	//   ....[21]....
        /*0178*/ 	.word	0xffffffff


	//   ....[22]....
        /*017c*/ 	.word	0xffffffff


	//   ....[23]....
        /*0180*/ 	.word	0xffffffff


	//   ....[24]....
        /*0184*/ 	.word	0xffffffff


	//   ....[25]....
        /*0188*/ 	.word	0xffffffff


	//   ....[26]....
        /*018c*/ 	.word	0xffffffff


	//   ....[27]....
        /*0190*/ 	.word	0xffffffff


	//   ....[28]....
        /*0194*/ 	.word	0xffffffff


	//   ....[29]....
        /*0198*/ 	.word	0xffffffff


	//   ....[30]....
        /*019c*/ 	.word	0xffffffff


	//   ....[31]....
        /*01a0*/ 	.word	0xffffffff


	//   ....[32]....
        /*01a4*/ 	.word	0xffffffff


	//   ....[33]....
        /*01a8*/ 	.word	0xffffffff


	//   ....[34]....
        /*01ac*/ 	.word	0xffffffff


	//   ....[35]....
        /*01b0*/ 	.word	0xffffffff


	//   ....[36]....
        /*01b4*/ 	.word	0xffffffff


	//   ....[37]....
        /*01b8*/ 	.word	0xffffffff


	//   ....[38]....
        /*01bc*/ 	.word	0xffffffff


	//   ....[39]....
        /*01c0*/ 	.word	0xffffffff


	//   ....[40]....
        /*01c4*/ 	.word	0xffffffff


	//   ....[41]....
        /*01c8*/ 	.word	0xffffffff


	//   ....[42]....
        /*01cc*/ 	.word	0xffffffff


	//   ....[43]....
        /*01d0*/ 	.word	0xffffffff


	//   ....[44]....
        /*01d4*/ 	.word	0xffffffff


	//   ....[45]....
        /*01d8*/ 	.word	0xffffffff


	//   ....[46]....
        /*01dc*/ 	.word	0xffffffff


	//   ....[47]....
        /*01e0*/ 	.word	0xffffffff


	//   ....[48]....
        /*01e4*/ 	.word	0xffffffff


	//   ....[49]....
        /*01e8*/ 	.word	0xffffffff


	//   ....[50]....
        /*01ec*/ 	.word	0xffffffff


	//   ....[51]....
        /*01f0*/ 	.word	0xffffffff


	//   ....[52]....
        /*01f4*/ 	.word	0xffffffff


	//   ....[53]....
        /*01f8*/ 	.word	0xffffffff


	//   ....[54]....
        /*01fc*/ 	.word	0xffffffff


	//   ....[55]....
        /*0200*/ 	.word	0xffffffff


	//   ....[56]....
        /*0204*/ 	.word	0xffffffff


	//   ....[57]....
        /*0208*/ 	.word	0xffffffff


	//   ....[58]....
        /*020c*/ 	.word	0xffffffff


	//   ....[59]....
        /*0210*/ 	.word	0xffffffff


	//   ....[60]....
        /*0214*/ 	.word	0xffffffff


	//   ....[61]....
        /*0218*/ 	.word	0xffffffff


	//   ....[62]....
        /*021c*/ 	.word	0xffffffff


	//   ....[63]....
        /*0220*/ 	.word	0xffffffff


	//   ....[64]....
        /*0224*/ 	.word	0xffffffff


	//   ....[65]....
        /*0228*/ 	.word	0xffffffff


	//   ....[66]....
        /*022c*/ 	.word	0xffffffff


	//   ....[67]....
        /*0230*/ 	.word	0xffffffff


	//   ....[68]....
        /*0234*/ 	.word	0xffffffff


	//   ....[69]....
        /*0238*/ 	.word	0xffffffff


	//   ....[70]....
        /*023c*/ 	.word	0xffffffff


	//   ....[71]....
        /*0240*/ 	.word	0xffffffff


	//   ....[72]....
        /*0244*/ 	.word	0xffffffff


	//   ....[73]....
        /*0248*/ 	.word	0xffffffff


	//   ....[74]....
        /*024c*/ 	.word	0xffffffff


	//   ....[75]....
        /*0250*/ 	.word	0xffffffff


	//   ....[76]....
        /*0254*/ 	.word	0xffffffff


	//   ....[77]....
        /*0258*/ 	.word	0xffffffff


	//   ....[78]....
        /*025c*/ 	.word	0xffffffff


	//   ....[79]....
        /*0260*/ 	.word	0xffffffff


	//   ....[80]....
        /*0264*/ 	.word	0xffffffff


	//   ....[81]....
        /*0268*/ 	.word	0xffffffff


	//   ....[82]....
        /*026c*/ 	.word	0xffffffff


	//   ....[83]....
        /*0270*/ 	.word	0xffffffff


	//   ....[84]....
        /*0274*/ 	.word	0xffffffff


	//   ....[85]....
        /*0278*/ 	.word	0xffffffff


	//   ....[86]....
        /*027c*/ 	.word	0xffffffff


	//   ....[87]....
        /*0280*/ 	.word	0xffffffff


	//   ....[88]....
        /*0284*/ 	.word	0xffffffff


	//   ....[89]....
        /*0288*/ 	.word	0xffffffff


	//   ....[90]....
        /*028c*/ 	.word	0xffffffff


	//   ....[91]....
        /*0290*/ 	.word	0xffffffff


	//   ....[92]....
        /*0294*/ 	.word	0xffffffff


	//   ....[93]....
        /*0298*/ 	.word	0xffffffff


	//   ....[94]....
        /*029c*/ 	.word	0xffffffff


	//   ....[95]....
        /*02a0*/ 	.word	0xffffffff


	//   ....[96]....
        /*02a4*/ 	.word	0xffffffff


	//   ....[97]....
        /*02a8*/ 	.word	0xffffffff


	//   ....[98]....
        /*02ac*/ 	.word	0xffffffff


	//   ....[99]....
        /*02b0*/ 	.word	0xffffffff


	//   ....[100]....
        /*02b4*/ 	.word	0xffffffff


	//   ....[101]....
        /*02b8*/ 	.word	0xffffffff


	//   ....[102]....
        /*02bc*/ 	.word	0xffffffff


	//   ....[103]....
        /*02c0*/ 	.word	0xffffffff


	//   ....[104]....
        /*02c4*/ 	.word	0xffffffff


	//   ....[105]....
        /*02c8*/ 	.word	0xffffffff


	//   ....[106]....
        /*02cc*/ 	.word	0xffffffff


	//   ....[107]....
        /*02d0*/ 	.word	0xffffffff


	//   ....[108]....
        /*02d4*/ 	.word	0xffffffff


	//   ....[109]....
        /*02d8*/ 	.word	0xffffffff


	//   ....[110]....
        /*02dc*/ 	.word	0xffffffff


	//   ....[111]....
        /*02e0*/ 	.word	0xffffffff


	//   ....[112]....
        /*02e4*/ 	.word	0xffffffff


	//   ....[113]....
        /*02e8*/ 	.word	0xffffffff


	//   ....[114]....
        /*02ec*/ 	.word	0xffffffff


	//   ....[115]....
        /*02f0*/ 	.word	0xffffffff


	//   ....[116]....
        /*02f4*/ 	.word	0xffffffff


	//   ....[117]....
        /*02f8*/ 	.word	0xffffffff


	//   ....[118]....
        /*02fc*/ 	.word	0xffffffff


	//   ....[119]....
        /*0300*/ 	.word	0xffffffff


	//   ....[120]....
        /*0304*/ 	.word	0xffffffff


	//   ....[121]....
        /*0308*/ 	.word	0xffffffff


	//   ....[122]....
        /*030c*/ 	.word	0xffffffff


	//   ....[123]....
        /*0310*/ 	.word	0xffffffff


	//   ....[124]....
        /*0314*/ 	.word	0xffffffff


	//   ....[125]....
        /*0318*/ 	.word	0xffffffff


	//   ....[126]....
        /*031c*/ 	.word	0xffffffff


	//   ....[127]....
        /*0320*/ 	.word	0xffffffff


	//   ....[128]....
        /*0324*/ 	.word	0xffffffff


	//   ....[129]....
        /*0328*/ 	.word	0xffffffff


	//   ....[130]....
        /*032c*/ 	.word	0xffffffff


	//   ....[131]....
        /*0330*/ 	.word	0xffffffff


	//   ....[132]....
        /*0334*/ 	.word	0xffffffff


	//   ....[133]....
        /*0338*/ 	.word	0xffffffff


	//   ....[134]....
        /*033c*/ 	.word	0xffffffff


	//   ....[135]....
        /*0340*/ 	.word	0xffffffff


	//   ....[136]....
        /*0344*/ 	.word	0xffffffff


	//   ....[137]....
        /*0348*/ 	.word	0xffffffff


	//   ....[138]....
        /*034c*/ 	.word	0xffffffff


	//   ....[139]....
        /*0350*/ 	.word	0xffffffff


	//   ....[140]....
        /*0354*/ 	.word	0xffffffff


	//   ....[141]....
        /*0358*/ 	.word	0xffffffff


	//   ....[142]....
        /*035c*/ 	.word	0xffffffff


	//   ....[143]....
        /*0360*/ 	.word	0xffffffff


	//   ....[144]....
        /*0364*/ 	.word	0xffffffff


	//   ....[145]....
        /*0368*/ 	.word	0xffffffff


	//   ....[146]....
        /*036c*/ 	.word	0xffffffff


	//   ....[147]....
        /*0370*/ 	.word	0xffffffff


	//   ....[148]....
        /*0374*/ 	.word	0xffffffff


	//   ....[149]....
        /*0378*/ 	.word	0xffffffff


	//   ....[150]....
        /*037c*/ 	.word	0xffffffff


	//   ....[151]....
        /*0380*/ 	.word	0xffffffff


	//   ....[152]....
        /*0384*/ 	.word	0xffffffff


	//   ....[153]....
        /*0388*/ 	.word	0x0500000f


	//   ....[154]....
        /*038c*/ 	.word	0x0500000f


	//   ....[155]....
        /*0390*/ 	.word	0x0500000f


	//   ....[156]....
        /*0394*/ 	.word	0x0500000f


	//   ....[157]....
        /*0398*/ 	.word	0x0500000f


	//   ....[158]....
        /*039c*/ 	.word	0x0500000f


	//   ....[159]....
        /*03a0*/ 	.word	0x0500000f


	//   ....[160]....
        /*03a4*/ 	.word	0x0500000f


	//   ....[161]....
        /*03a8*/ 	.word	0x0500000f


	//   ....[162]....
        /*03ac*/ 	.word	0x0500000f


	//   ....[163]....
        /*03b0*/ 	.word	0x0500000f


	//   ....[164]....
        /*03b4*/ 	.word	0x0500000f


	//   ....[165]....
        /*03b8*/ 	.word	0x0500000f


	//   ....[166]....
        /*03bc*/ 	.word	0x0500000f


	//   ....[167]....
        /*03c0*/ 	.word	0x0500000f


	//   ....[168]....
        /*03c4*/ 	.word	0x0500000f


	//   ....[169]....
        /*03c8*/ 	.word	0x0500000f


	//   ....[170]....
        /*03cc*/ 	.word	0x0500000f


	//   ....[171]....
        /*03d0*/ 	.word	0x0500000f


	//   ....[172]....
        /*03d4*/ 	.word	0x0500000f


	//   ....[173]....
        /*03d8*/ 	.word	0x0500000f


	//   ....[174]....
        /*03dc*/ 	.word	0x0500000f


	//   ....[175]....
        /*03e0*/ 	.word	0x0500000f


	//   ....[176]....
        /*03e4*/ 	.word	0x0500000f


	//   ....[177]....
        /*03e8*/ 	.word	0x0500000f


	//   ....[178]....
        /*03ec*/ 	.word	0x0500000f


	//   ....[179]....
        /*03f0*/ 	.word	0x0500000f


	//   ....[180]....
        /*03f4*/ 	.word	0x0500000f


	//   ....[181]....
        /*03f8*/ 	.word	0x0500000f


	//   ....[182]....
        /*03fc*/ 	.word	0x0500000f


	//   ....[183]....
        /*0400*/ 	.word	0x0500000f


	//   ....[184]....
        /*0404*/ 	.word	0x0500000f


	//   ....[185]....
        /*0408*/ 	.word	0x0500000f


	//   ....[186]....
        /*040c*/ 	.word	0x0500000f


	//   ....[187]....
        /*0410*/ 	.word	0x0500000f


	//   ....[188]....
        /*0414*/ 	.word	0x0500000f


	//   ....[189]....
        /*0418*/ 	.word	0x0500000f


	//   ....[190]....
        /*041c*/ 	.word	0x0500000f


	//   ....[191]....
        /*0420*/ 	.word	0x0500000f


	//   ....[192]....
        /*0424*/ 	.word	0x0500000f


	//   ....[193]....
        /*0428*/ 	.word	0x0500000f


	//   ....[194]....
        /*042c*/ 	.word	0x0500000f


	//   ....[195]....
        /*0430*/ 	.word	0x0500000f


	//   ....[196]....
        /*0434*/ 	.word	0x0500000f


	//   ....[197]....
        /*0438*/ 	.word	0x0500000f


	//   ....[198]....
        /*043c*/ 	.word	0x0500000f


	//   ....[199]....
        /*0440*/ 	.word	0x0500000f


	//   ....[200]....
        /*0444*/ 	.word	0x0500000f


	//   ....[201]....
        /*0448*/ 	.word	0x0500000f


	//   ....[202]....
        /*044c*/ 	.word	0x0500000f


	//   ....[203]....
        /*0450*/ 	.word	0x0500000f


	//   ....[204]....
        /*0454*/ 	.word	0x0500000f


	//   ....[205]....
        /*0458*/ 	.word	0x0500000f


	//   ....[206]....
        /*045c*/ 	.word	0x0500000f


	//   ....[207]....
        /*0460*/ 	.word	0x0500000f


	//   ....[208]....
        /*0464*/ 	.word	0x0500000f


	//   ....[209]....
        /*0468*/ 	.word	0x0500000f


	//   ....[210]....
        /*046c*/ 	.word	0x0500000f


	//   ....[211]....
        /*0470*/ 	.word	0x0500000f


	//   ....[212]....
        /*0474*/ 	.word	0x0500000f


	//   ....[213]....
        /*0478*/ 	.word	0x0500000f


	//   ....[214]....
        /*047c*/ 	.word	0x0500000f


	//   ....[215]....
        /*0480*/ 	.word	0x0500000f


	//   ....[216]....
        /*0484*/ 	.word	0x0500000f


	//   ....[217]....
        /*0488*/ 	.word	0x0500000f


	//   ....[218]....
        /*048c*/ 	.word	0x0500000f


	//   ....[219]....
        /*0490*/ 	.word	0x0500000f


	//   ....[220]....
        /*0494*/ 	.word	0x0500000f


	//   ....[221]....
        /*0498*/ 	.word	0x0500000f


	//   ....[222]....
        /*049c*/ 	.word	0x0500000f


	//   ....[223]....
        /*04a0*/ 	.word	0x0500000f


	//   ....[224]....
        /*04a4*/ 	.word	0x0500000f


	//   ....[225]....
        /*04a8*/ 	.word	0x0500000f


	//   ....[226]....
        /*04ac*/ 	.word	0x0500000f


	//   ....[227]....
        /*04b0*/ 	.word	0x0500000f


	//   ....[228]....
        /*04b4*/ 	.word	0x0500000f


	//   ....[229]....
        /*04b8*/ 	.word	0x0500000f


	//   ....[230]....
        /*04bc*/ 	.word	0x0500000f


	//   ....[231]....
        /*04c0*/ 	.word	0x0500000f


	//   ....[232]....
        /*04c4*/ 	.word	0x0500000f


	//   ....[233]....
        /*04c8*/ 	.word	0x0500000f


	//   ....[234]....
        /*04cc*/ 	.word	0x0500000f


	//   ....[235]....
        /*04d0*/ 	.word	0x0500000f


	//   ....[236]....
        /*04d4*/ 	.word	0x0500000f


	//   ....[237]....
        /*04d8*/ 	.word	0x0500000f


	//   ....[238]....
        /*04dc*/ 	.word	0x0500000f


	//   ....[239]....
        /*04e0*/ 	.word	0x0500000f


	//   ....[240]....
        /*04e4*/ 	.word	0x0500000f


	//   ....[241]....
        /*04e8*/ 	.word	0x0500000f


	//   ....[242]....
        /*04ec*/ 	.word	0x0500000f


	//   ....[243]....
        /*04f0*/ 	.word	0x0500000f


	//   ....[244]....
        /*04f4*/ 	.word	0x0500000f


	//   ....[245]....
        /*04f8*/ 	.word	0x0500000f


	//   ....[246]....
        /*04fc*/ 	.word	0x0500000f


	//   ....[247]....
        /*0500*/ 	.word	0x0500000f


	//   ....[248]....
        /*0504*/ 	.word	0x0500000f


	//   ....[249]....
        /*0508*/ 	.word	0x0500000f


	//   ....[250]....
        /*050c*/ 	.word	0x0500000f


	//   ....[251]....
        /*0510*/ 	.word	0x0500000f


	//----- nvinfo : EIATTR_COOP_GROUP_INSTR_OFFSETS
	.align		4
.L_110:
        /*0514*/ 	.byte	0x04, 0x28
        /*0516*/ 	.short	(.L_112 - .L_111)


	//   ....[0]....
.L_111:
        /*0518*/ 	.word	0x00000070


	//   ....[1]....
        /*051c*/ 	.word	0x000000b0


	//   ....[2]....
        /*0520*/ 	.word	0x000002d0


	//   ....[3]....
        /*0524*/ 	.word	0x00000430


	//   ....[4]....
        /*0528*/ 	.word	0x00000550


	//   ....[5]....
        /*052c*/ 	.word	0x000006b0


	//   ....[6]....
        /*0530*/ 	.word	0x00001330


	//   ....[7]....
        /*0534*/ 	.word	0x000024e0


	//   ....[8]....
        /*0538*/ 	.word	0x000025e0


	//   ....[9]....
        /*053c*/ 	.word	0x00002cb0


	//   ....[10]....
        /*0540*/ 	.word	0x00002d40


	//   ....[11]....
        /*0544*/ 	.word	0x00004790


	//   ....[12]....
        /*0548*/ 	.word	0x000047a0


	//   ....[13]....
        /*054c*/ 	.word	0x000047e0


	//   ....[14]....
        /*0550*/ 	.word	0x000047f0


	//   ....[15]....
        /*0554*/ 	.word	0x00005ca0


	//   ....[16]....
        /*0558*/ 	.word	0x00005ce0


	//   ....[17]....
        /*055c*/ 	.word	0x00005dc0


	//   ....[18]....
        /*0560*/ 	.word	0x00005dd0


	//   ....[19]....
        /*0564*/ 	.word	0x00007190


	//   ....[20]....
        /*0568*/ 	.word	0x000071c0


	//   ....[21]....
        /*056c*/ 	.word	0x00007200


	//   ....[22]....
        /*0570*/ 	.word	0x00007230


	//   ....[23]....
        /*0574*/ 	.word	0x000077f0


	//   ....[24]....
        /*0578*/ 	.word	0x00007820


	//   ....[25]....
        /*057c*/ 	.word	0x000078e0


	//   ....[26]....
        /*0580*/ 	.word	0x00007900


	//   ....[27]....
        /*0584*/ 	.word	0x000079c0


	//   ....[28]....
        /*0588*/ 	.word	0x000079e0


	//   ....[29]....
        /*058c*/ 	.word	0x00007ab0


	//   ....[30]....
        /*0590*/ 	.word	0x00007ad0


	//   ....[31]....
        /*0594*/ 	.word	0x000083c0


	//   ....[32]....
        /*0598*/ 	.word	0x000083e0


	//   ....[33]....
        /*059c*/ 	.word	0x000084a0


	//   ....[34]....
        /*05a0*/ 	.word	0x000084c0


	//   ....[35]....
        /*05a4*/ 	.word	0x00008580


	//   ....[36]....
        /*05a8*/ 	.word	0x000085a0


	//   ....[37]....
        /*05ac*/ 	.word	0x00008670


	//   ....[38]....
        /*05b0*/ 	.word	0x00008690


	//   ....[39]....
        /*05b4*/ 	.word	0x000087d0


	//   ....[40]....
        /*05b8*/ 	.word	0x000089a0


	//   ....[41]....
        /*05bc*/ 	.word	0x000089d0


	//   ....[42]....
        /*05c0*/ 	.word	0x00008a00


	//   ....[43]....
        /*05c4*/ 	.word	0x00008a30


	//   ....[44]....
        /*05c8*/ 	.word	0x00008a60


	//   ....[45]....
        /*05cc*/ 	.word	0x00008a90


	//   ....[46]....
        /*05d0*/ 	.word	0x00008be0


	//   ....[47]....
        /*05d4*/ 	.word	0x00008c10


	//   ....[48]....
        /*05d8*/ 	.word	0x00008c40


	//   ....[49]....
        /*05dc*/ 	.word	0x00008c70


	//   ....[50]....
        /*05e0*/ 	.word	0x00008ca0


	//   ....[51]....
        /*05e4*/ 	.word	0x00008cd0


	//   ....[52]....
        /*05e8*/ 	.word	0x00008d60


	//   ....[53]....
        /*05ec*/ 	.word	0x00008d90


	//   ....[54]....
        /*05f0*/ 	.word	0x00008e10


	//   ....[55]....
        /*05f4*/ 	.word	0x0000a250


	//   ....[56]....
        /*05f8*/ 	.word	0x0000a270


	//   ....[57]....
        /*05fc*/ 	.word	0x0000a310


	//   ....[58]....
        /*0600*/ 	.word	0x0000a330


	//   ....[59]....
        /*0604*/ 	.word	0x0000a3c0


	//   ....[60]....
        /*0608*/ 	.word	0x0000a3e0


	//   ....[61]....
        /*060c*/ 	.word	0x0000a470


	//   ....[62]....
        /*0610*/ 	.word	0x0000a490


	//   ....[63]....
        /*0614*/ 	.word	0x0000a520


	//   ....[64]....
        /*0618*/ 	.word	0x0000a540


	//   ....[65]....
        /*061c*/ 	.word	0x0000a5d0


	//   ....[66]....
        /*0620*/ 	.word	0x0000a5f0


	//   ....[67]....
        /*0624*/ 	.word	0x0000a680


	//   ....[68]....
        /*0628*/ 	.word	0x0000a6a0


	//   ....[69]....
        /*062c*/ 	.word	0x0000a6b0


	//   ....[70]....
        /*0630*/ 	.word	0x0000a730


	//   ....[71]....
        /*0634*/ 	.word	0x0000ae50


	//   ....[72]....
        /*0638*/ 	.word	0x0000ae80


	//   ....[73]....
        /*063c*/ 	.word	0x0000aee0


	//   ....[74]....
        /*0640*/ 	.word	0x0000af20


	//   ....[75]....
        /*0644*/ 	.word	0x0000af60


	//   ....[76]....
        /*0648*/ 	.word	0x0000afc0


	//   ....[77]....
        /*064c*/ 	.word	0x0000b010


	//   ....[78]....
        /*0650*/ 	.word	0x0000b060


	//   ....[79]....
        /*0654*/ 	.word	0x0000b0a0


	//   ....[80]....
        /*0658*/ 	.word	0x0000b100


	//   ....[81]....
        /*065c*/ 	.word	0x0000b150


	//   ....[82]....
        /*0660*/ 	.word	0x0000b1a0


	//   ....[83]....
        /*0664*/ 	.word	0x0000b1e0


	//   ....[84]....
        /*0668*/ 	.word	0x0000b240


	//   ....[85]....
        /*066c*/ 	.word	0x0000b260


	//   ....[86]....
        /*0670*/ 	.word	0x0000b2a0


	//   ....[87]....
        /*0674*/ 	.word	0x0000b9f0


	//   ....[88]....
        /*0678*/ 	.word	0x0000ba20


	//   ....[89]....
        /*067c*/ 	.word	0x0000ba80


	//   ....[90]....
        /*0680*/ 	.word	0x0000ba90


	//   ....[91]....
        /*0684*/ 	.word	0x0000bae0


	//   ....[92]....
        /*0688*/ 	.word	0x0000baf0


	//   ....[93]....
        /*068c*/ 	.word	0x0000bb40


	//   ....[94]....
        /*0690*/ 	.word	0x0000bb50


	//   ....[95]....
        /*0694*/ 	.word	0x0000bba0


	//   ....[96]....
        /*0698*/ 	.word	0x0000bbb0


	//   ....[97]....
        /*069c*/ 	.word	0x0000bc00


	//   ....[98]....
        /*06a0*/ 	.word	0x0000bc10


	//   ....[99]....
        /*06a4*/ 	.word	0x0000bc60


	//   ....[100]....
        /*06a8*/ 	.word	0x0000bc70


	//   ....[101]....
        /*06ac*/ 	.word	0x0000bc80


	//   ....[102]....
        /*06b0*/ 	.word	0x0000bcd0


	//   ....[103]....
        /*06b4*/ 	.word	0x0000bf30


	//   ....[104]....
        /*06b8*/ 	.word	0x0000bf50


	//   ....[105]....
        /*06bc*/ 	.word	0x0000bf70


	//   ....[106]....
        /*06c0*/ 	.word	0x0000bfd0


	//   ....[107]....
        /*06c4*/ 	.word	0x0000bff0


	//   ....[108]....
        /*06c8*/ 	.word	0x0000c050


	//   ....[109]....
        /*06cc*/ 	.word	0x0000c070


	//   ....[110]....
        /*06d0*/ 	.word	0x0000c0d0


	//   ....[111]....
        /*06d4*/ 	.word	0x0000c0f0


	//   ....[112]....
        /*06d8*/ 	.word	0x0000c150


	//   ....[113]....
        /*06dc*/ 	.word	0x0000c170


	//   ....[114]....
        /*06e0*/ 	.word	0x0000c1d0


	//   ....[115]....
        /*06e4*/ 	.word	0x0000c1f0


	//   ....[116]....
        /*06e8*/ 	.word	0x0000c250


	//   ....[117]....
        /*06ec*/ 	.word	0x0000c270


	//   ....[118]....
        /*06f0*/ 	.word	0x0000c280


	//   ....[119]....
        /*06f4*/ 	.word	0x0000c820


	//   ....[120]....
        /*06f8*/ 	.word	0x0000c860


	//   ....[121]....
        /*06fc*/ 	.word	0x0000c8a0


	//   ....[122]....
        /*0700*/ 	.word	0x0000c8c0


	//   ....[123]....
        /*0704*/ 	.word	0x0000c8d0


	//   ....[124]....
        /*0708*/ 	.word	0x0000c8f0


	//   ....[125]....
        /*070c*/ 	.word	0x0000c960


	//   ....[126]....
        /*0710*/ 	.word	0x0000c980


	//   ....[127]....
        /*0714*/ 	.word	0x0000c9e0


	//   ....[128]....
        /*0718*/ 	.word	0x0000ca00


	//   ....[129]....
        /*071c*/ 	.word	0x0000ca60


	//   ....[130]....
        /*0720*/ 	.word	0x0000ca80


	//   ....[131]....
        /*0724*/ 	.word	0x0000cae0


	//   ....[132]....
        /*0728*/ 	.word	0x0000cb00


	//   ....[133]....
        /*072c*/ 	.word	0x0000cb50


	//   ....[134]....
        /*0730*/ 	.word	0x0000cb70


	//   ....[135]....
        /*0734*/ 	.word	0x0000cf70


	//   ....[136]....
        /*0738*/ 	.word	0x0000cfc0


	//   ....[137]....
        /*073c*/ 	.word	0x0000cff0


	//   ....[138]....
        /*0740*/ 	.word	0x0000d000


	//   ....[139]....
        /*0744*/ 	.word	0x0000d030


	//   ....[140]....
        /*0748*/ 	.word	0x0000d060


	//   ....[141]....
        /*074c*/ 	.word	0x0000d090


	//   ....[142]....
        /*0750*/ 	.word	0x0000d0c0


	//   ....[143]....
        /*0754*/ 	.word	0x0000d240


	//   ....[144]....
        /*0758*/ 	.word	0x0000d270


	//   ....[145]....
        /*075c*/ 	.word	0x0000d2a0


	//   ....[146]....
        /*0760*/ 	.word	0x0000d2d0


	//   ....[147]....
        /*0764*/ 	.word	0x0000d300


	//   ....[148]....
        /*0768*/ 	.word	0x0000d330


	//   ....[149]....
        /*076c*/ 	.word	0x0000d3f0


	//   ....[150]....
        /*0770*/ 	.word	0x0000d410


	//   ....[151]....
        /*0774*/ 	.word	0x0000d480


	//   ....[152]....
        /*0778*/ 	.word	0x0000d8f0


	//   ....[153]....
        /*077c*/ 	.word	0x0000ddd0


	//   ....[154]....
        /*0780*/ 	.word	0x0000dec0


	//   ....[155]....
        /*0784*/ 	.word	0x0000df60


	//   ....[156]....
        /*0788*/ 	.word	0x0000dfc0


	//   ....[157]....
        /*078c*/ 	.word	0x0000e0c0


	//   ....[158]....
        /*0790*/ 	.word	0x0000e130


	//   ....[159]....
        /*0794*/ 	.word	0x0000e230


	//   ....[160]....
        /*0798*/ 	.word	0x0000e2a0


	//   ....[161]....
        /*079c*/ 	.word	0x0000e3a0


	//   ....[162]....
        /*07a0*/ 	.word	0x0000e410


	//   ....[163]....
        /*07a4*/ 	.word	0x0000e510


	//   ....[164]....
        /*07a8*/ 	.word	0x0000e580


	//   ....[165]....
        /*07ac*/ 	.word	0x0000e680


	//   ....[166]....
        /*07b0*/ 	.word	0x0000e6f0


	//   ....[167]....
        /*07b4*/ 	.word	0x0000e7f0


	//   ....[168]....
        /*07b8*/ 	.word	0x0000e860


	//   ....[169]....
        /*07bc*/ 	.word	0x0000e900


	//   ....[170]....
        /*07c0*/ 	.word	0x0000ea00


	//   ....[171]....
        /*07c4*/ 	.word	0x0000ea70


	//   ....[172]....
        /*07c8*/ 	.word	0x0000eaf0


	//   ....[173]....
        /*07cc*/ 	.word	0x0000eba0


	//   ....[174]....
        /*07d0*/ 	.word	0x0000ec20


	//   ....[175]....
        /*07d4*/ 	.word	0x0000ecf0


	//   ....[176]....
        /*07d8*/ 	.word	0x0000ed70


	//   ....[177]....
        /*07dc*/ 	.word	0x0000ee40


	//   ....[178]....
        /*07e0*/ 	.word	0x0000eec0


	//   ....[179]....
        /*07e4*/ 	.word	0x0000ef90


	//   ....[180]....
        /*07e8*/ 	.word	0x0000f010


	//   ....[181]....
        /*07ec*/ 	.word	0x0000f0e0


	//   ....[182]....
        /*07f0*/ 	.word	0x0000f160


	//   ....[183]....
        /*07f4*/ 	.word	0x0000f230


	//   ....[184]....
        /*07f8*/ 	.word	0x0000f2b0


	//   ....[185]....
        /*07fc*/ 	.word	0x0000f360


	//   ....[186]....
        /*0800*/ 	.word	0x0000f490


	//   ....[187]....
        /*0804*/ 	.word	0x0000f530


	//   ....[188]....
        /*0808*/ 	.word	0x0000f5a0


	//   ....[189]....
        /*080c*/ 	.word	0x0000f660


	//   ....[190]....
        /*0810*/ 	.word	0x0000f6c0


	//   ....[191]....
        /*0814*/ 	.word	0x0000f780


	//   ....[192]....
        /*0818*/ 	.word	0x0000f7e0


	//   ....[193]....
        /*081c*/ 	.word	0x0000f8a0


	//   ....[194]....
        /*0820*/ 	.word	0x0000f900


	//   ....[195]....
        /*0824*/ 	.word	0x0000f9c0


	//   ....[196]....
        /*0828*/ 	.word	0x0000fa20


	//   ....[197]....
        /*082c*/ 	.word	0x0000fae0


	//   ....[198]....
        /*0830*/ 	.word	0x0000fb40


	//   ....[199]....
        /*0834*/ 	.word	0x0000fc00


	//   ....[200]....
        /*0838*/ 	.word	0x0000fc60


	//   ....[201]....
        /*083c*/ 	.word	0x0000fd20


	//   ....[202]....
        /*0840*/ 	.word	0x0000fe10


	//   ....[203]....
        /*0844*/ 	.word	0x0000feb0


	//   ....[204]....
        /*0848*/ 	.word	0x0000ff10


	//   ....[205]....
        /*084c*/ 	.word	0x0000ffe0


	//   ....[206]....
        /*0850*/ 	.word	0x00010040


	//   ....[207]....
        /*0854*/ 	.word	0x00010110


	//   ....[208]....
        /*0858*/ 	.word	0x00010170


	//   ....[209]....
        /*085c*/ 	.word	0x00010240


	//   ....[210]....
        /*0860*/ 	.word	0x000102a0


	//   ....[211]....
        /*0864*/ 	.word	0x00010370


	//   ....[212]....
        /*0868*/ 	.word	0x000103d0


	//   ....[213]....
        /*086c*/ 	.word	0x000104a0


	//   ....[214]....
        /*0870*/ 	.word	0x00010500


	//   ....[215]....
        /*0874*/ 	.word	0x000105d0


	//   ....[216]....
        /*0878*/ 	.word	0x00010630


	//   ....[217]....
        /*087c*/ 	.word	0x000106f0


	//   ....[218]....
        /*0880*/ 	.word	0x00010810


	//   ....[219]....
        /*0884*/ 	.word	0x000108b0


	//   ....[220]....
        /*0888*/ 	.word	0x00010970


	//   ....[221]....
        /*088c*/ 	.word	0x00010a40


	//   ....[222]....
        /*0890*/ 	.word	0x00010aa0


	//   ....[223]....
        /*0894*/ 	.word	0x00010b80


	//   ....[224]....
        /*0898*/ 	.word	0x00010be0


	//   ....[225]....
        /*089c*/ 	.word	0x00010cb0


	//   ....[226]....
        /*08a0*/ 	.word	0x00010d10


	//   ....[227]....
        /*08a4*/ 	.word	0x00010de0


	//   ....[228]....
        /*08a8*/ 	.word	0x00010e40


	//   ....[229]....
        /*08ac*/ 	.word	0x00010f20


	//   ....[230]....
        /*08b0*/ 	.word	0x00010f80


	//   ....[231]....
        /*08b4*/ 	.word	0x00011050


	//   ....[232]....
        /*08b8*/ 	.word	0x000110b0


	//   ....[233]....
        /*08bc*/ 	.word	0x00011170


	//   ....[234]....
        /*08c0*/ 	.word	0x00011200


	//   ....[235]....
        /*08c4*/ 	.word	0x000112a0


	//   ....[236]....
        /*08c8*/ 	.word	0x000113c0


	//   ....[237]....
        /*08cc*/ 	.word	0x00011430


	//   ....[238]....
        /*08d0*/ 	.word	0x000114a0


	//   ....[239]....
        /*08d4*/ 	.word	0x00011510


	//   ....[240]....
        /*08d8*/ 	.word	0x00011580


	//   ....[241]....
        /*08dc*/ 	.word	0x00011600


	//   ....[242]....
        /*08e0*/ 	.word	0x00011690


	//   ....[243]....
        /*08e4*/ 	.word	0x00011720


	//   ....[244]....
        /*08e8*/ 	.word	0x00011790


	//   ....[245]....
        /*08ec*/ 	.word	0x00011800


	//   ....[246]....
        /*08f0*/ 	.word	0x00011870


	//   ....[247]....
        /*08f4*/ 	.word	0x000118f0


	//   ....[248]....
        /*08f8*/ 	.word	0x00011960


	//   ....[249]....
        /*08fc*/ 	.word	0x00011a00


	//   ....[250]....
        /*0900*/ 	.word	0x00011a90


	//   ....[251]....
        /*0904*/ 	.word	0x00011bb0


	//----- nvinfo : EIATTR_REG_RECONFIG
	.align		4
.L_112:
        /*0908*/ 	.byte	0x01, 0x54
	.zero		2


	//----- nvinfo : EIATTR_SYSCALL_OFFSETS
	.align		4
        /*090c*/ 	.byte	0x04, 0x46
        /*090e*/ 	.short	(.L_114 - .L_113)


	//   ....[0]....
.L_113:
        /*0910*/ 	.word	0x00001520


	//   ....[1]....
        /*0914*/ 	.word	0x00009910


	//   ....[2]....
        /*0918*/ 	.word	0x00009a60


	//   ....[3]....
        /*091c*/ 	.word	0x00009b50


	//   ....[4]....
        /*0920*/ 	.word	0x0000aae0


	//----- nvinfo : EIATTR_MBARRIER_INSTR_OFFSETS
	.align		4
.L_114:
        /*0924*/ 	.byte	0x04, 0x39
        /*0926*/ 	.short	(.L_116 - .L_115)


	//   ....[0]....
.L_115:
        /*0928*/ 	.word	0x00000180
        /*092c*/ 	.word	0x000000ff
        /*0930*/ 	.word	0x00028800
        /*0934*/ 	.short	0x0100
        /*0936*/ 	.byte	0x08
	.zero		1


	//   ....[1]....
        /*0938*/ 	.word	0x00000190
        /*093c*/ 	.word	0x000000ff
        /*0940*/ 	.word	0x00028820
        /*0944*/ 	.short	0x0100
        /*0946*/ 	.byte	0x08
	.zero		1


	//   ....[2]....
        /*0948*/ 	.word	0x00000280
        /*094c*/ 	.word	0x000000ff
        /*0950*/ 	.word	0x00028830
        /*0954*/ 	.short	0x0100
        /*0956*/ 	.byte	0x08
	.zero		1


	//   ....[3]....
        /*0958*/ 	.word	0x00000290
        /*095c*/ 	.word	0x000000ff
        /*0960*/ 	.word	0x00028840
        /*0964*/ 	.short	0x0100
        /*0966*/ 	.byte	0x08
	.zero		1


	//   ....[4]....
        /*0968*/ 	.word	0x000002a0
        /*096c*/ 	.word	0x000000ff
        /*0970*/ 	.word	0x00028838
        /*0974*/ 	.short	0x0100
        /*0976*/ 	.byte	0x08
	.zero		1


	//   ....[5]....
        /*0978*/ 	.word	0x000002b0
        /*097c*/ 	.word	0x000000ff
        /*0980*/ 	.word	0x00028848
        /*0984*/ 	.short	0x0100
        /*0986*/ 	.byte	0x08
	.zero		1


	//   ....[6]....
        /*0988*/ 	.word	0x000003e0
        /*098c*/ 	.word	0x000000ff
        /*0990*/ 	.word	0x00028850
        /*0994*/ 	.short	0x0100
        /*0996*/ 	.byte	0x08
	.zero		1


	//   ....[7]....
        /*0998*/ 	.word	0x000003f0
        /*099c*/ 	.word	0x000000ff
        /*09a0*/ 	.word	0x00028860
        /*09a4*/ 	.short	0x0100
        /*09a6*/ 	.byte	0x08
	.zero		1


	//   ....[8]....
        /*09a8*/ 	.word	0x00000400
        /*09ac*/ 	.word	0x000000ff
        /*09b0*/ 	.word	0x00028858
        /*09b4*/ 	.short	0x0100
        /*09b6*/ 	.byte	0x08
	.zero		1


	//   ....[9]....
        /*09b8*/ 	.word	0x00000410
        /*09bc*/ 	.word	0x000000ff
        /*09c0*/ 	.word	0x00028868
        /*09c4*/ 	.short	0x0100
        /*09c6*/ 	.byte	0x08
	.zero		1


	//   ....[10]....
        /*09c8*/ 	.word	0x00000500
        /*09cc*/ 	.word	0x000000ff
        /*09d0*/ 	.word	0x00028870
        /*09d4*/ 	.short	0x0100
        /*09d6*/ 	.byte	0x06
	.zero		1


	//   ....[11]....
        /*09d8*/ 	.word	0x00000510
        /*09dc*/ 	.word	0x000000ff
        /*09e0*/ 	.word	0x00028880
        /*09e4*/ 	.short	0x0100
        /*09e6*/ 	.byte	0x06
	.zero		1


	//   ....[12]....
        /*09e8*/ 	.word	0x00000520
        /*09ec*/ 	.word	0x000000ff
        /*09f0*/ 	.word	0x00028878
        /*09f4*/ 	.short	0x0100
        /*09f6*/ 	.byte	0x06
	.zero		1


	//   ....[13]....
        /*09f8*/ 	.word	0x00000530
        /*09fc*/ 	.word	0x000000ff
        /*0a00*/ 	.word	0x00028888
        /*0a04*/ 	.short	0x0100
        /*0a06*/ 	.byte	0x06
	.zero		1


	//   ....[14]....
        /*0a08*/ 	.word	0x00000660
        /*0a0c*/ 	.word	0x000000ff
        /*0a10*/ 	.word	0x00028890
        /*0a14*/ 	.short	0x0100
        /*0a16*/ 	.byte	0x08
	.zero		1


	//   ....[15]....
        /*0a18*/ 	.word	0x00000670
        /*0a1c*/ 	.word	0x000000ff
        /*0a20*/ 	.word	0x000288a0
        /*0a24*/ 	.short	0x0100
        /*0a26*/ 	.byte	0x08
	.zero		1


	//   ....[16]....
        /*0a28*/ 	.word	0x00000680
        /*0a2c*/ 	.word	0x000000ff
        /*0a30*/ 	.word	0x00028898
        /*0a34*/ 	.short	0x0100
        /*0a36*/ 	.byte	0x08
	.zero		1


	//   ....[17]....
        /*0a38*/ 	.word	0x00000690
        /*0a3c*/ 	.word	0x000000ff
        /*0a40*/ 	.word	0x000288a8
        /*0a44*/ 	.short	0x0100
        /*0a46*/ 	.byte	0x08
	.zero		1


	//   ....[18]....
        /*0a48*/ 	.word	0x000007d0
        /*0a4c*/ 	.word	0x000000ff
        /*0a50*/ 	.word	0x000288b0
        /*0a54*/ 	.short	0x0100
        /*0a56*/ 	.byte	0x08
	.zero		1


	//   ....[19]....
        /*0a58*/ 	.word	0x000007e0
        /*0a5c*/ 	.word	0x000000ff
        /*0a60*/ 	.word	0x000288c0
        /*0a64*/ 	.short	0x0100
        /*0a66*/ 	.byte	0x08
	.zero		1


	//   ....[20]....
        /*0a68*/ 	.word	0x000007f0
        /*0a6c*/ 	.word	0x000000ff
        /*0a70*/ 	.word	0x000288b8
        /*0a74*/ 	.short	0x0100
        /*0a76*/ 	.byte	0x08
	.zero		1


	//   ....[21]....
        /*0a78*/ 	.word	0x00000800
        /*0a7c*/ 	.word	0x000000ff
        /*0a80*/ 	.word	0x000288c8
        /*0a84*/ 	.short	0x0100
        /*0a86*/ 	.byte	0x08
	.zero		1


	//   ....[22]....
        /*0a88*/ 	.word	0x000015a0
        /*0a8c*/ 	.word	0x000000ff
        /*0a90*/ 	.word	0x00028800
        /*0a94*/ 	.short	0x010a
        /*0a96*/ 	.byte	0x31
	.zero		1


	//   ....[23]....
        /*0a98*/ 	.word	0x00001620
        /*0a9c*/ 	.word	0x00000005
        /*0aa0*/ 	.word	0x00028830
        /*0aa4*/ 	.short	0x010a
        /*0aa6*/ 	.byte	0x3f
	.zero		1


	//   ....[24]....
        /*0aa8*/ 	.word	0x00001670
        /*0aac*/ 	.word	0x00000005
        /*0ab0*/ 	.word	0x00028830
        /*0ab4*/ 	.short	0x010a
        /*0ab6*/ 	.byte	0x3f
	.zero		1


	//   ....[25]....
        /*0ab8*/ 	.word	0x00002660
        /*0abc*/ 	.word	0x000000ff
        /*0ac0*/ 	.word	0x00000000
        /*0ac4*/ 	.short	0x0101
        /*0ac6*/ 	.byte	0x06
	.zero		1


	//   ....[26]....
        /*0ac8*/ 	.word	0x00003bf0
        /*0acc*/ 	.word	0x000000ff
        /*0ad0*/ 	.word	0x00028830
        /*0ad4*/ 	.short	0x010a
        /*0ad6*/ 	.byte	0x06
	.zero		1


	//   ....[27]....
        /*0ad8*/ 	.word	0x00003c30
        /*0adc*/ 	.word	0x000000ff
        /*0ae0*/ 	.word	0x00028830
        /*0ae4*/ 	.short	0x010a
        /*0ae6*/ 	.byte	0x06
	.zero		1


	//   ....[28]....
        /*0ae8*/ 	.word	0x00003fb0
        /*0aec*/ 	.word	0x000000ff
        /*0af0*/ 	.word	0x00028850
        /*0af4*/ 	.short	0x010a
        /*0af6*/ 	.byte	0x06
	.zero		1


	//   ....[29]....
        /*0af8*/ 	.word	0x00003ff0
        /*0afc*/ 	.word	0x000000ff
        /*0b00*/ 	.word	0x00028850
        /*0b04*/ 	.short	0x010a
        /*0b06*/ 	.byte	0x06
	.zero		1


	//   ....[30]....
        /*0b08*/ 	.word	0x00004420
        /*0b0c*/ 	.word	0x000000ff
        /*0b10*/ 	.word	0x00000000
        /*0b14*/ 	.short	0x0101
        /*0b16*/ 	.byte	0x06
	.zero		1


	//   ....[31]....
        /*0b18*/ 	.word	0x000055d0
        /*0b1c*/ 	.word	0x000000ff
        /*0b20*/ 	.word	0x00000000
        /*0b24*/ 	.short	0x0101
        /*0b26*/ 	.byte	0x06
	.zero		1


	//   ....[32]....
        /*0b28*/ 	.word	0x00005c10
        /*0b2c*/ 	.word	0x000000ff
        /*0b30*/ 	.word	0x00028850
        /*0b34*/ 	.short	0x010a
        /*0b36*/ 	.byte	0x05
	.zero		1


	//   ....[33]....
        /*0b38*/ 	.word	0x00005c50
        /*0b3c*/ 	.word	0x000000ff
        /*0b40*/ 	.word	0x00028850
        /*0b44*/ 	.short	0x010a
        /*0b46*/ 	.byte	0x05
	.zero		1


	//   ....[34]....
        /*0b48*/ 	.word	0x00006220
        /*0b4c*/ 	.word	0x000000ff
        /*0b50*/ 	.word	0x00000000
        /*0b54*/ 	.short	0x0101
        /*0b56*/ 	.byte	0x04
	.zero		1


	//   ....[35]....
        /*0b58*/ 	.word	0x00007810
        /*0b5c*/ 	.word	0x00000000
        /*0b60*/ 	.word	0x00000000
        /*0b64*/ 	.short	0x0101
        /*0b66*/ 	.byte	0x3f
	.zero		1


	//   ....[36]....
        /*0b68*/ 	.word	0x0000a060
        /*0b6c*/ 	.word	0x00000007
        /*0b70*/ 	.word	0x00028840
        /*0b74*/ 	.short	0x010a
        /*0b76*/ 	.byte	0x3f
	.zero		1


	//   ....[37]....
        /*0b78*/ 	.word	0x0000a7e0
        /*0b7c*/ 	.word	0x00000007
        /*0b80*/ 	.word	0x00028830
        /*0b84*/ 	.short	0x0107
        /*0b86*/ 	.byte	0x3f
	.zero		1


	//   ....[38]....
        /*0b88*/ 	.word	0x0000a8b0
        /*0b8c*/ 	.word	0x00000007
        /*0b90*/ 	.word	0x00028830
        /*0b94*/ 	.short	0x0101
        /*0b96*/ 	.byte	0x3f
	.zero		1


	//   ....[39]....
        /*0b98*/ 	.word	0x0000b390
        /*0b9c*/ 	.word	0x00000016
        /*0ba0*/ 	.word	0x00028800
        /*0ba4*/ 	.short	0x0107
        /*0ba6*/ 	.byte	0x3f
	.zero		1


	//   ....[40]....
        /*0ba8*/ 	.word	0x0000b490
        /*0bac*/ 	.word	0x00000016
        /*0bb0*/ 	.word	0x00028800
        /*0bb4*/ 	.short	0x0101
        /*0bb6*/ 	.byte	0x3f
	.zero		1


	//   ....[41]....
        /*0bb8*/ 	.word	0x0000b4c0
        /*0bbc*/ 	.word	0x00000016
        /*0bc0*/ 	.word	0x00028820
        /*0bc4*/ 	.short	0x010a
        /*0bc6*/ 	.byte	0x3f
	.zero		1


	//   ....[42]....
        /*0bc8*/ 	.word	0x0000b840
        /*0bcc*/ 	.word	0x00000006
        /*0bd0*/ 	.word	0x00028840
        /*0bd4*/ 	.short	0x010a
        /*0bd6*/ 	.byte	0x3f
	.zero		1


	//   ....[43]....
        /*0bd8*/ 	.word	0x0000bd60
        /*0bdc*/ 	.word	0x00000006
        /*0be0*/ 	.word	0x00028830
        /*0be4*/ 	.short	0x0107
        /*0be6*/ 	.byte	0x3f
	.zero		1


	//   ....[44]....
        /*0be8*/ 	.word	0x0000be20
        /*0bec*/ 	.word	0x00000006
        /*0bf0*/ 	.word	0x00028830
        /*0bf4*/ 	.short	0x0101
        /*0bf6*/ 	.byte	0x3f
	.zero		1


	//   ....[45]....
        /*0bf8*/ 	.word	0x0000be90
        /*0bfc*/ 	.word	0x00000006
        /*0c00*/ 	.word	0x00028860
        /*0c04*/ 	.short	0x010a
        /*0c06*/ 	.byte	0x3f
	.zero		1


	//   ....[46]....
        /*0c08*/ 	.word	0x0000c410
        /*0c0c*/ 	.word	0x00000006
        /*0c10*/ 	.word	0x00028850
        /*0c14*/ 	.short	0x0107
        /*0c16*/ 	.byte	0x3f
	.zero		1


	//   ....[47]....
        /*0c18*/ 	.word	0x0000c570
        /*0c1c*/ 	.word	0x00000006
        /*0c20*/ 	.word	0x00028850
        /*0c24*/ 	.short	0x0101
        /*0c26*/ 	.byte	0x3f
	.zero		1


	//   ....[48]....
        /*0c28*/ 	.word	0x0000c780
        /*0c2c*/ 	.word	0x00000000
        /*0c30*/ 	.word	0x00028860
        /*0c34*/ 	.short	0x010a
        /*0c36*/ 	.byte	0x3f
	.zero		1


	//   ....[49]....
        /*0c38*/ 	.word	0x0000ccb0
        /*0c3c*/ 	.word	0x00000000
        /*0c40*/ 	.word	0x00028850
        /*0c44*/ 	.short	0x0107
        /*0c46*/ 	.byte	0x3f
	.zero		1


	//   ....[50]....
        /*0c48*/ 	.word	0x0000cd70
        /*0c4c*/ 	.word	0x00000000
        /*0c50*/ 	.word	0x00028850
        /*0c54*/ 	.short	0x0101
        /*0c56*/ 	.byte	0x3f
	.zero		1


	//   ....[51]....
        /*0c58*/ 	.word	0x0000d870
        /*0c5c*/ 	.word	0x00000004
        /*0c60*/ 	.word	0x00028820
        /*0c64*/ 	.short	0x010a
        /*0c66*/ 	.byte	0x3f
	.zero		1


	//   ....[52]....
        /*0c68*/ 	.word	0x0000d9f0
        /*0c6c*/ 	.word	0x00000005
        /*0c70*/ 	.word	0x00028840
        /*0c74*/ 	.short	0x010a
        /*0c76*/ 	.byte	0x3f
	.zero		1


	//   ....[53]....
        /*0c78*/ 	.word	0x0000da90
        /*0c7c*/ 	.word	0x00000019
        /*0c80*/ 	.word	0x00028840
        /*0c84*/ 	.short	0x010a
        /*0c86*/ 	.byte	0x3f
	.zero		1


	//   ....[54]....
        /*0c88*/ 	.word	0x0000dad0
        /*0c8c*/ 	.word	0x00000005
        /*0c90*/ 	.word	0x00028860
        /*0c94*/ 	.short	0x010a
        /*0c96*/ 	.byte	0x3f
	.zero		1


	//   ....[55]....
        /*0c98*/ 	.word	0x0000db10
        /*0c9c*/ 	.word	0x00000019
        /*0ca0*/ 	.word	0x00028860
        /*0ca4*/ 	.short	0x010a
        /*0ca6*/ 	.byte	0x3f
	.zero		1


	//   ....[56]....
        /*0ca8*/ 	.word	0x0000db80
        /*0cac*/ 	.word	0x00000003
        /*0cb0*/ 	.word	0x00028800
        /*0cb4*/ 	.short	0x010a
        /*0cb6*/ 	.byte	0x3f
	.zero		1


	//   ....[57]....
        /*0cb8*/ 	.word	0x0000dbd0
        /*0cbc*/ 	.word	0x00000005
        /*0cc0*/ 	.word	0x00028830
        /*0cc4*/ 	.short	0x010a
        /*0cc6*/ 	.byte	0x3f
	.zero		1


	//   ....[58]....
        /*0cc8*/ 	.word	0x0000dc30
        /*0ccc*/ 	.word	0x00000003
        /*0cd0*/ 	.word	0x00028830
        /*0cd4*/ 	.short	0x010a
        /*0cd6*/ 	.byte	0x3f
	.zero		1


	//   ....[59]....
        /*0cd8*/ 	.word	0x0000dc90
        /*0cdc*/ 	.word	0x00000003
        /*0ce0*/ 	.word	0x00028850
        /*0ce4*/ 	.short	0x010a
        /*0ce6*/ 	.byte	0x3f
	.zero		1


	//   ....[60]....
        /*0ce8*/ 	.word	0x0000dcf0
        /*0cec*/ 	.word	0x00000008
        /*0cf0*/ 	.word	0x00028850
        /*0cf4*/ 	.short	0x010a
        /*0cf6*/ 	.byte	0x3f
	.zero		1


	//   ....[61]....
        /*0cf8*/ 	.word	0x0000de10
        /*0cfc*/ 	.word	0x00000007
        /*0d00*/ 	.word	0x00028840
        /*0d04*/ 	.short	0x010a
        /*0d06*/ 	.byte	0x3f
	.zero		1


	//   ....[62]....
        /*0d08*/ 	.word	0x0000f390
        /*0d0c*/ 	.word	0x00000016
        /*0d10*/ 	.word	0x00028820
        /*0d14*/ 	.short	0x010a
        /*0d16*/ 	.byte	0x3f
	.zero		1


	//   ....[63]....
        /*0d18*/ 	.word	0x0000f3e0
        /*0d1c*/ 	.word	0x00000006
        /*0d20*/ 	.word	0x00028840
        /*0d24*/ 	.short	0x010a
        /*0d26*/ 	.byte	0x3f
	.zero		1


	//   ....[64]....
        /*0d28*/ 	.word	0x0000fd60
        /*0d2c*/ 	.word	0x00000006
        /*0d30*/ 	.word	0x00028860
        /*0d34*/ 	.short	0x010a
        /*0d36*/ 	.byte	0x3f
	.zero		1


	//   ....[65]....
        /*0d38*/ 	.word	0x00010760
        /*0d3c*/ 	.word	0x00000000
        /*0d40*/ 	.word	0x00028860
        /*0d44*/ 	.short	0x010a
        /*0d46*/ 	.byte	0x3f
	.zero		1


	//   ....[66]....
        /*0d48*/ 	.word	0x00011ad0
        /*0d4c*/ 	.word	0x00000004
        /*0d50*/ 	.word	0x00028820
        /*0d54*/ 	.short	0x010a
        /*0d56*/ 	.byte	0x3f
	.zero		1


	//   ....[67]....
        /*0d58*/ 	.word	0x00011c70
        /*0d5c*/ 	.word	0x00000005
        /*0d60*/ 	.word	0x00028840
        /*0d64*/ 	.short	0x010a
        /*0d66*/ 	.byte	0x3f
	.zero		1


	//   ....[68]....
        /*0d68*/ 	.word	0x00011cc0
        /*0d6c*/ 	.word	0x00000019
        /*0d70*/ 	.word	0x00028840
        /*0d74*/ 	.short	0x010a
        /*0d76*/ 	.byte	0x3f
	.zero		1


	//   ....[69]....
        /*0d78*/ 	.word	0x00011d10
        /*0d7c*/ 	.word	0x00000005
        /*0d80*/ 	.word	0x00028860
        /*0d84*/ 	.short	0x010a
        /*0d86*/ 	.byte	0x3f
	.zero		1


	//----- nvinfo : EIATTR_NUM_MBARRIERS
	.align		4
.L_116:
        /*0d88*/ 	.byte	0x03, 0x38
        /*0d8a*/ 	.short	0x0016


	//----- nvinfo : EIATTR_EXIT_INSTR_OFFSETS
	.align		4
        /*0d8c*/ 	.byte	0x04, 0x1c
        /*0d8e*/ 	.short	(.L_118 - .L_117)


	//   ....[0]....
.L_117:
        /*0d90*/ 	.word	0x000009b0


	//   ....[1]....
        /*0d94*/ 	.word	0x00008780


	//   ....[2]....
        /*0d98*/ 	.word	0x0000db60


	//----- nvinfo : EIATTR_MAX_THREADS
	.align		4
.L_118:
        /*0d9c*/ 	.byte	0x04, 0x05
        /*0d9e*/ 	.short	(.L_120 - .L_119)
.L_119:
        /*0da0*/ 	.word	0x00000180
        /*0da4*/ 	.word	0x00000001
        /*0da8*/ 	.word	0x00000001


	//----- nvinfo : EIATTR_CRS_STACK_SIZE
	.align		4
.L_120:
        /*0dac*/ 	.byte	0x04, 0x1e
        /*0dae*/ 	.short	(.L_122 - .L_121)
.L_121:
        /*0db0*/ 	.word	0x00000000


	//----- nvinfo : EIATTR_CBANK_PARAM_SIZE
	.align		4
.L_122:
        /*0db4*/ 	.byte	0x03, 0x19
        /*0db6*/ 	.short	0x0af0


	//----- nvinfo : EIATTR_PARAM_CBANK
	.align		4
        /*0db8*/ 	.byte	0x04, 0x0a
        /*0dba*/ 	.short	(.L_124 - .L_123)
	.align		4
.L_123:
        /*0dbc*/ 	.word	index@(.nv.constant0._ZN7cutlass13device_kernelIN5flash11enable_sm90INS1_16FlashAttnFwdSm90INS1_25CollectiveMainloopFwdSm90ILi2EN4cute5tupleIJNS5_1CILi1EEES8_S8_EEENS6_IJNS7_ILi128EEESA_SA_EEELi128ENS_6half_tEfNS_4arch4Sm90ELb0ELb0ELb0ELb1ELb1ELb0ELb0ELb1ELb1ELb1ELb0ELb0EEENS1_21CollectiveEpilogueFwdISB_S9_SC_SE_Li256ELb1ELb1ELb0ELb0EEENS1_36VarlenDynamicPersistentTileSchedulerILi128ELi128ELi256ELi128ELb0ELb1ELb1ELb0ELb1ELb1EEEEEEEEEvNT_6ParamsE)
        /*0dc0*/ 	.short	0x0210
        /*0dc2*/ 	.short	0x0af0


	//----- nvinfo : EIATTR_SW_WAR
	.align		4
.L_124:
        /*0dc4*/ 	.byte	0x04, 0x36
        /*0dc6*/ 	.short	(.L_126 - .L_125)
.L_125:
        /*0dc8*/ 	.word	0x00000008
.L_126:


//--------------------- .nv.info._ZN7cutlass13device_kernelIN5flash11enable_sm90INS1_16FlashAttnFwdSm90INS1_25CollectiveMainloopFwdSm90ILi2EN4cute5tupleIJNS5_1CILi1EEES8_S8_EEENS6_IJNS7_ILi128EEESA_SA_EEELi128ENS_6half_tEfNS_4arch4Sm90ELb0ELb0ELb0ELb1ELb1ELb1ELb0ELb1ELb1ELb1ELb0ELb0EEENS1_21CollectiveEpilogueFwdISB_S9_SC_SE_Li256ELb1ELb1ELb0ELb0EEENS1_36VarlenDynamicPersistentTileSchedulerILi128ELi128ELi256ELi128ELb0ELb1ELb1ELb0ELb1ELb1EEEEEEEEEvNT_6ParamsE --------------------------
	.section	.nv.info._ZN7cutlass13device_kernelIN5flash11enable_sm90INS1_16FlashAttnFwdSm90INS1_25CollectiveMainloopFwdSm90ILi2EN4cute5tupleIJNS5_1CILi1EEES8_S8_EEENS6_IJNS7_ILi128EEESA_SA_EEELi128ENS_6half_tEfNS_4arch4Sm90ELb0ELb0ELb0ELb1ELb1ELb1ELb0ELb1ELb1ELb1ELb0ELb0EEENS1_21CollectiveEpilogueFwdISB_S9_SC_SE_Li256ELb1ELb1ELb0ELb0EEENS1_36VarlenDynamicPersistentTileSchedulerILi128ELi128ELi256ELi128ELb0ELb1ELb1ELb0ELb1ELb1EEEEEEEEEvNT_6ParamsE,"",@"SHT_CUDA_INFO"
	.sectionflags	@""
	.align	4


	//----- nvinfo : EIATTR_CUDA_API_VERSION
	.align		4
        /*0000*/ 	.byte	0x04, 0x37
        /*0002*/ 	.short	(.L_128 - .L_127)
.L_127:
        /*0004*/ 	.word	0x00000082


	//----- nvinfo : EIATTR_KPARAM_INFO
	.align		4
.L_128:
        /*0008*/ 	.byte	0x04, 0x17
        /*000a*/ 	.short	(.L_130 - .L_129)
.L_129:
        /*000c*/ 	.word	0x00000000
        /*0010*/ 	.short	0x0000
        /*0012*/ 	.short	0x0070
        /*0014*/ 	.byte	0x00, 0xf0, 0x01, 0x2a


	//----- nvinfo : EIATTR_SPARSE_MMA_MASK
	.align		4
.L_130:
        /*0018*/ 	.byte	0x03, 0x50
        /*001a*/ 	.short	0x0000


	//----- nvinfo : EIATTR_MAXREG_COUNT
	.align		4
        /*001c*/ 	.byte	0x03, 0x1b
        /*001e*/ 	.short	0x00a8


	//----- nvinfo : EIATTR_NUM_BARRIERS
	.align		4
        /*0020*/ 	.byte	0x02, 0x4c
        /*0022*/ 	.byte	0x10
	.zero		1


	//----- nvinfo : EIATTR_EXTERNS
	.align		4
        /*0024*/ 	.byte	0x04, 0x0f
        /*0026*/ 	.short	(.L_132 - .L_131)


	//   ....[0]....
	.align		4
.L_131:
        /*0028*/ 	.word	index@(__assertfail)


	//----- nvinfo : EIATTR_ANNOTATIONS
	.align		4
.L_132:
        /*002c*/ 	.byte	0x04, 0x55
        /*002e*/ 	.short	(.L_134 - .L_133)


	//   ....[0]....
.L_133:
        /* <DEDUP_REMOVED lines=22> */


	//----- nvinfo : EIATTR_MERCURY_ISA_VERSION
	.align		4
.L_134:
        /*0178*/ 	.byte	0x03, 0x5f
        /*017a*/ 	.short	0x0101


	//----- nvinfo : EIATTR_UNUSED_LOAD_BYTE_OFFSET
	.align		4
        /*017c*/ 	.byte	0x04, 0x44
        /*017e*/ 	.short	(.L_136 - .L_135)


	//   ....[0]....
.L_135:
        /*0180*/ 	.word	0x00000a40
        /*0184*/ 	.word	0x0000fff0


	//   ....[1]....
        /*0188*/ 	.word	0x000110e0
        /*018c*/ 	.word	0x0000fff0


	//----- nvinfo : EIATTR_INT_WARP_WIDE_INSTR_OFFSETS
	.align		4
.L_136:
        /*0190*/ 	.byte	0x04, 0x31
        /*0192*/ 	.short	(.L_138 - .L_137)


	//   ....[0]....
.L_137:
        /*0194*/ 	.word	0x00000120


	//   ....[1]....
        /*0198*/ 	.word	0x000001c0


	//   ....[2]....
        /*019c*/ 	.word	0x00000230


	//   ....[3]....
        /*01a0*/ 	.word	0x000152b0


	//   ....[4]....
        /*01a4*/ 	.word	0x00015340


	//   ....[5]....
        /*01a8*/ 	.word	0x00018210


	//   ....[6]....
        /*01ac*/ 	.word	0x000182a0


	//----- nvinfo : EIATTR_COOP_GROUP_MASK_REGIDS
	.align		4
.L_138:
        /*01b0*/ 	.byte	0x04, 0x29
        /*01b2*/ 	.short	(.L_140 - .L_139)


	//   ....[0]....
.L_139:
        /*01b4*/ 	.word	0xffffffff


	//   ....[1]....
        /*01b8*/ 	.word	0xffffffff


	//   ....[2]....
        /*01bc*/ 	.word	0xffffffff


	//   ....[3]....
        /*01c0*/ 	.word	0xffffffff


	//   ....[4]....
        /*01c4*/ 	.word	0xffffffff


	//   ....[5]....
        /*01c8*/ 	.word	0xffffffff


	//   ....[6]....
        /*01cc*/ 	.word	0xffffffff


	//   ....[7]....
        /*01d0*/ 	.word	0xffffffff


	//   ....[8]....
        /*01d4*/ 	.word	0xffffffff


	//   ....[9]....
        /*01d8*/ 	.word	0xffffffff


	//   ....[10]....
        /*01dc*/ 	.word	0xffffffff


	//   ....[11]....
        /*01e0*/ 	.word	0xffffffff


	//   ....[12]....
        /*01e4*/ 	.word	0xffffffff


	//   ....[13]....
        /*01e8*/ 	.word	0xffffffff


	//   ....[14]....
        /*01ec*/ 	.word	0xffffffff


	//   ....[15]....
        /*01f0*/ 	.word	0xffffffff


	//   ....[16]....
        /*01f4*/ 	.word	0xffffffff


	//   ....[17]....
        /*01f8*/ 	.word	0xffffffff


	//   ....[18]....
        /*01fc*/ 	.word	0xffffffff


	//   ....[19]....
        /*0200*/ 	.word	0xffffffff


	//   ....[20]....
        /*0204*/ 	.word	0xffffffff


	//   ....[21]....
        /*0208*/ 	.word	0xffffffff


	//   ....[22]....
        /*020c*/ 	.word	0xffffffff


	//   ....[23]....
        /*0210*/ 	.word	0xffffffff


	//   ....[24]....
        /*0214*/ 	.word	0xffffffff


	//   ....[25]....
        /*0218*/ 	.word	0xffffffff


	//   ....[26]....
        /*021c*/ 	.word	0xffffffff


	//   ....[27]....
        /*0220*/ 	.word	0xffffffff


	//   ....[28]....
        /*0224*/ 	.word	0xffffffff


	//   ....[29]....
        /*0228*/ 	.word	0xffffffff


	//   ....[30]....
        /*022c*/ 	.word	0xffffffff


	//   ....[31]....
        /*0230*/ 	.word	0xffffffff


	//   ....[32]....
        /*0234*/ 	.word	0xffffffff


	//   ....[33]....
        /*0238*/ 	.word	0xffffffff


	//   ....[34]....
        /*023c*/ 	.word	0xffffffff


	//   ....[35]....
        /*0240*/ 	.word	0xffffffff


	//   ....[36]....
        /*0244*/ 	.word	0xffffffff


	//   ....[37]....
        /*0248*/ 	.word	0xffffffff


	//   ....[38]....
        /*024c*/ 	.word	0xffffffff


	//   ....[39]....
        /*0250*/ 	.word	0xffffffff


	//   ....[40]....
        /*0254*/ 	.word	0xffffffff


	//   ....[41]....
        /*0258*/ 	.word	0xffffffff


	//   ....[42]....
        /*025c*/ 	.word	0xffffffff


	//   ....[43]....
        /*0260*/ 	.word	0xffffffff


	//   ....[44]....
        /*0264*/ 	.word	0xffffffff


	//   ....[45]....
        /*0268*/ 	.word	0xffffffff


	//   ....[46]....
        /*026c*/ 	.word	0xffffffff


	//   ....[47]....
        /*0270*/ 	.word	0xffffffff


	//   ....[48]....
        /*0274*/ 	.word	0xffffffff


	//   ....[49]....
        /*0278*/ 	.word	0xffffffff


	//   ....[50]....
        /*027c*/ 	.word	0xffffffff


	//   ....[51]....
        /*0280*/ 	.word	0xffffffff


	//   ....[52]....
        /*0284*/ 	.word	0xffffffff


	//   ....[53]....
        /*0288*/ 	.word	0xffffffff


	//   ....[54]....
        /*028c*/ 	.word	0xffffffff


	//   ....[55]....
        /*0290*/ 	.word	0xffffffff


	//   ....[56]....
        /*0294*/ 	.word	0xffffffff


	//   ....[57]....
        /*0298*/ 	.word	0xffffffff


	//   ....[58]....
        /*029c*/ 	.word	0xffffffff


	//   ....[59]....
        /*02a0*/ 	.word	0xffffffff


	//   ....[60]....
        /*02a4*/ 	.word	0xffffffff


	//   ....[61]....
        /*02a8*/ 	.word	0xffffffff


	//   ....[62]....
        /*02ac*/ 	.word	0xffffffff


	//   ....[63]....
        /*02b0*/ 	.word	0xffffffff


	//   ....[64]....
        /*02b4*/ 	.word	0xffffffff


	//   ....[65]....
        /*02b8*/ 	.word	0xffffffff


	//   ....[66]....
        /*02bc*/ 	.word	0xffffffff


	//   ....[67]....
        /*02c0*/ 	.word	0xffffffff


	//   ....[68]....
        /*02c4*/ 	.word	0xffffffff


	//   ....[69]....
        /*02c8*/ 	.word	0xffffffff


	//   ....[70]....
        /*02cc*/ 	.word	0xffffffff


	//   ....[71]....
        /*02d0*/ 	.word	0xffffffff


	//   ....[72]....
        /*02d4*/ 	.word	0xffffffff


	//   ....[73]....
        /*02d8*/ 	.word	0xffffffff


	//   ....[74]....
        /*02dc*/ 	.word	0xffffffff


	//   ....[75]....
        /*02e0*/ 	.word	0xffffffff


	//   ....[76]....
        /*02e4*/ 	.word	0xffffffff


	//   ....[77]....
        /*02e8*/ 	.word	0xffffffff


	//   ....[78]....
        /*02ec*/ 	.word	0xffffffff


	//   ....[79]....
        /*02f0*/ 	.word	0xffffffff


	//   ....[80]....
        /*02f4*/ 	.word	0xffffffff


	//   ....[81]....
        /*02f8*/ 	.word	0xffffffff


	//   ....[82]....
        /*02fc*/ 	.word	0xffffffff


	//   ....[83]....
        /*0300*/ 	.word	0xffffffff


	//   ....[84]....
        /*0304*/ 	.word	0xffffffff


	//   ....[85]....
        /*0308*/ 	.word	0xffffffff


	//   ....[86]....
        /*030c*/ 	.word	0xffffffff


	//   ....[87]....
        /*0310*/ 	.word	0xffffffff


	//   ....[88]....
        /*0314*/ 	.word	0xffffffff


	//   ....[89]....
        /*0318*/ 	.word	0xffffffff


	//   ....[90]....
        /*031c*/ 	.word	0xffffffff


	//   ....[91]....
        /*0320*/ 	.word	0xffffffff


	//   ....[92]....
        /*0324*/ 	.word	0xffffffff


	//   ....[93]....
        /*0328*/ 	.word	0xffffffff


	//   ....[94]....
        /*032c*/ 	.word	0xffffffff


	//   ....[95]....
        /*0330*/ 	.word	0xffffffff


	//   ....[96]....
        /*0334*/ 	.word	0xffffffff


	//   ....[97]....
        /*0338*/ 	.word	0xffffffff


	//   ....[98]....
        /*033c*/ 	.word	0xffffffff


	//   ....[99]....
        /*0340*/ 	.word	0xffffffff


	//   ....[100]....
        /*0344*/ 	.word	0xffffffff


	//   ....[101]....
        /*0348*/ 	.word	0xffffffff


	//   ....[102]....
        /*034c*/ 	.word	0xffffffff


	//   ....[103]....
        /*0350*/ 	.word	0xffffffff


	//   ....[104]....
        /*0354*/ 	.word	0xffffffff


	//   ....[105]....
        /*0358*/ 	.word	0xffffffff


	//   ....[106]....
        /*035c*/ 	.word	0xffffffff


	//   ....[107]....
        /*0360*/ 	.word	0xffffffff


	//   ....[108]....
        /*0364*/ 	.word	0xffffffff


	//   ....[109]....
        /*0368*/ 	.word	0xffffffff


	//   ....[110]....
        /*036c*/ 	.word	0xffffffff


	//   ....[111]....
        /*0370*/ 	.word	0xffffffff


	//   ....[112]....
        /*0374*/ 	.word	0xffffffff


	//   ....[113]....
        /*0378*/ 	.word	0xffffffff


	//   ....[114]....
        /*037c*/ 	.word	0xffffffff


	//   ....[115]....
        /*0380*/ 	.word	0xffffffff


	//   ....[116]....
        /*0384*/ 	.word	0xffffffff


	//   ....[117]....
        /*0388*/ 	.word	0xffffffff


	//   ....[118]....
        /*038c*/ 	.word	0xffffffff


	//   ....[119]....
        /*0390*/ 	.word	0xffffffff


	//   ....[120]....
        /*0394*/ 	.word	0xffffffff


	//   ....[121]....
        /*0398*/ 	.word	0xffffffff


	//   ....[122]....
        /*039c*/ 	.word	0xffffffff


	//   ....[123]....
        /*03a0*/ 	.word	0xffffffff


	//   ....[124]....
        /*03a4*/ 	.word	0xffffffff


	//   ....[125]....
        /*03a8*/ 	.word	0xffffffff


	//   ....[126]....
        /*03ac*/ 	.word	0xffffffff


	//   ....[127]....
        /*03b0*/ 	.word	0xffffffff


	//   ....[128]....
        /*03b4*/ 	.word	0xffffffff


	//   ....[129]....
        /*03b8*/ 	.word	0xffffffff


	//   ....[130]....
        /*03bc*/ 	.word	0xffffffff


	//   ....[131]....
        /*03c0*/ 	.word	0xffffffff


	//   ....[132]....
        /*03c4*/ 	.word	0xffffffff


	//   ....[133]....
        /*03c8*/ 	.word	0xffffffff


	//   ....[134]....
        /*03cc*/ 	.word	0xffffffff


	//   ....[135]....
        /*03d0*/ 	.word	0xffffffff


	//   ....[136]....
        /*03d4*/ 	.word	0xffffffff


	//   ....[137]....
        /*03d8*/ 	.word	0xffffffff


	//   ....[138]....
        /*03dc*/ 	.word	0xffffffff


	//   ....[139]....
        /*03e0*/ 	.word	0xffffffff


	//   ....[140]....
        /*03e4*/ 	.word	0xffffffff


	//   ....[141]....
        /*03e8*/ 	.word	0xffffffff


	//   ....[142]....
        /*03ec*/ 	.word	0xffffffff


	//   ....[143]....
        /*03f0*/ 	.word	0xffffffff


	//   ....[144]....
        /*03f4*/ 	.word	0xffffffff


	//   ....[145]....
        /*03f8*/ 	.word	0xffffffff


	//   ....[146]....
        /*03fc*/ 	.word	0xffffffff


	//   ....[147]....
        /*0400*/ 	.word	0xffffffff


	//   ....[148]....
        /*0404*/ 	.word	0xffffffff


	//   ....[149]....
        /*0408*/ 	.word	0xffffffff


	//   ....[150]....
        /*040c*/ 	.word	0xffffffff


	//   ....[151]....
        /*0410*/ 	.word	0xffffffff


	//   ....[152]....
        /*0414*/ 	.word	0xffffffff


	//   ....[153]....
        /*0418*/ 	.word	0xffffffff


	//   ....[154]....
        /*041c*/ 	.word	0xffffffff


	//   ....[155]....
        /*0420*/ 	.word	0xffffffff


	//   ....[156]....
        /*0424*/ 	.word	0xffffffff


	//   ....[157]....
        /*0428*/ 	.word	0xffffffff


	//   ....[158]....
        /*042c*/ 	.word	0xffffffff


	//   ....[159]....
        /*0430*/ 	.word	0xffffffff


	//   ....[160]....
        /*0434*/ 	.word	0xffffffff


	//   ....[161]....
        /*0438*/ 	.word	0xffffffff


	//   ....[162]....
        /*043c*/ 	.word	0xffffffff


	//   ....[163]....
        /*0440*/ 	.word	0xffffffff


	//   ....[164]....
        /*0444*/ 	.word	0xffffffff


	//   ....[165]....
        /*0448*/ 	.word	0xffffffff


	//   ....[166]....
        /*044c*/ 	.word	0xffffffff


	//   ....[167]....
        /*0450*/ 	.word	0xffffffff


	//   ....[168]....
        /*0454*/ 	.word	0xffffffff


	//   ....[169]....
        /*0458*/ 	.word	0xffffffff


	//   ....[170]....
        /*045c*/ 	.word	0xffffffff


	//   ....[171]....
        /*0460*/ 	.word	0xffffffff


	//   ....[172]....
        /*0464*/ 	.word	0xffffffff


	//   ....[173]....
        /*0468*/ 	.word	0xffffffff


	//   ....[174]....
        /*046c*/ 	.word	0xffffffff


	//   ....[175]....
        /*0470*/ 	.word	0xffffffff


	//   ....[176]....
        /*0474*/ 	.word	0xffffffff


	//   ....[177]....
        /*0478*/ 	.word	0xffffffff


	//   ....[178]....
        /*047c*/ 	.word	0xffffffff


	//   ....[179]....
        /*0480*/ 	.word	0xffffffff


	//   ....[180]....
        /*0484*/ 	.word	0xffffffff


	//   ....[181]....
        /*0488*/ 	.word	0xffffffff


	//   ....[182]....
        /*048c*/ 	.word	0xffffffff


	//   ....[183]....
        /*0490*/ 	.word	0xffffffff


	//   ....[184]....
        /*0494*/ 	.word	0xffffffff


	//   ....[185]....
        /*0498*/ 	.word	0xffffffff


	//   ....[186]....
        /*049c*/ 	.word	0xffffffff


	//   ....[187]....
        /*04a0*/ 	.word	0xffffffff


	//   ....[188]....
        /*04a4*/ 	.word	0xffffffff


	//   ....[189]....
        /*04a8*/ 	.word	0xffffffff


	//   ....[190]....
        /*04ac*/ 	.word	0xffffffff


	//   ....[191]....
        /*04b0*/ 	.word	0xffffffff


	//   ....[192]....
        /*04b4*/ 	.word	0xffffffff


	//   ....[193]....
        /*04b8*/ 	.word	0xffffffff


	//   ....[194]....
        /*04bc*/ 	.word	0xffffffff


	//   ....[195]....
        /*04c0*/ 	.word	0x0500000f


	//   ....[196]....
        /*04c4*/ 	.word	0x0500000f


	//   ....[197]....
        /*04c8*/ 	.word	0x0500000f


	//   ....[198]....
        /*04cc*/ 	.word	0x0500000f


	//   ....[199]....
        /*04d0*/ 	.word	0x0500000f


	//   ....[200]....
        /*04d4*/ 	.word	0x0500000f


	//   ....[201]....
        /*04d8*/ 	.word	0x0500000f


	//   ....[202]....
        /*04dc*/ 	.word	0x0500000f


	//   ....[203]....
        /*04e0*/ 	.word	0x0500000f


	//   ....[204]....
        /*04e4*/ 	.word	0x0500000f


	//   ....[205]....
        /*04e8*/ 	.word	0x0500000f


	//   ....[206]....
        /*04ec*/ 	.word	0x0500000f


	//   ....[207]....
        /*04f0*/ 	.word	0x0500000f


	//   ....[208]....
        /*04f4*/ 	.word	0x0500000f


	//   ....[209]....
        /*04f8*/ 	.word	0x0500000f


	//   ....[210]....
        /*04fc*/ 	.word	0x0500000f


	//   ....[211]....
        /*0500*/ 	.word	0x0500000f


	//   ....[212]....
        /*0504*/ 	.word	0x0500000f


	//   ....[213]....
        /*0508*/ 	.word	0x0500000f


	//   ....[214]....
        /*050c*/ 	.word	0x0500000f


	//   ....[215]....
        /*0510*/ 	.word	0x0500000f


	//   ....[216]....
        /*0514*/ 	.word	0x0500000f


	//   ....[217]....
        /*0518*/ 	.word	0x0500000f


	//   ....[218]....
        /*051c*/ 	.word	0x0500000f


	//   ....[219]....
        /*0520*/ 	.word	0x0500000f


	//   ....[220]....
        /*0524*/ 	.word	0x0500000f


	//   ....[221]....
        /*0528*/ 	.word	0x0500000f


	//   ....[222]....
        /*052c*/ 	.word	0x0500000f


	//   ....[223]....
        /*0530*/ 	.word	0x0500000f


	//   ....[224]....
        /*0534*/ 	.word	0x0500000f


	//   ....[225]....
        /*0538*/ 	.word	0x0500000f


	//   ....[226]....
        /*053c*/ 	.word	0x0500000f


	//   ....[227]....
        /*0540*/ 	.word	0x0500000f


	//   ....[228]....
        /*0544*/ 	.word	0x0500000f


	//   ....[229]....
        /*0548*/ 	.word	0x0500000f


	//   ....[230]....
        /*054c*/ 	.word	0x0500000f


	//   ....[231]....
        /*0550*/ 	.word	0x0500000f


	//   ....[232]....
        /*0554*/ 	.word	0x0500000f


	//   ....[233]....
        /*0558*/ 	.word	0x0500000f


	//   ....[234]....
        /*055c*/ 	.word	0x0500000f


	//   ....[235]....
        /*0560*/ 	.word	0x0500000f


	//   ....[236]....
        /*0564*/ 	.word	0x0500000f


	//   ....[237]....
        /*0568*/ 	.word	0x0500000f


	//   ....[238]....
        /*056c*/ 	.word	0x0500000f


	//   ....[239]....
        /*0570*/ 	.word	0x0500000f


	//   ....[240]....
        /*0574*/ 	.word	0x0500000f


	//   ....[241]....
        /*0578*/ 	.word	0x0500000f


	//   ....[242]....
        /*057c*/ 	.word	0x0500000f


	//   ....[243]....
        /*0580*/ 	.word	0x0500000f


	//   ....[244]....
        /*0584*/ 	.word	0x0500000f


	//   ....[245]....
        /*0588*/ 	.word	0x0500000f


	//   ....[246]....
        /*058c*/ 	.word	0x0500000f


	//   ....[247]....
        /*0590*/ 	.word	0x0500000f


	//   ....[248]....
        /*0594*/ 	.word	0x0500000f


	//   ....[249]....
        /*0598*/ 	.word	0x0500000f


	//   ....[250]....
        /*059c*/ 	.word	0x0500000f


	//   ....[251]....
        /*05a0*/ 	.word	0x0500000f


	//   ....[252]....
        /*05a4*/ 	.word	0x0500000f


	//   ....[253]....
        /*05a8*/ 	.word	0x0500000f


	//   ....[254]....
        /*05ac*/ 	.word	0x0500000f


	//   ....[255]....
        /*05b0*/ 	.word	0x0500000f


	//   ....[0]....
        /*05b4*/ 	.word	0x0500000f


	//   ....[1]....
        /*05b8*/ 	.word	0x0500000f


	//   ....[2]....
        /*05bc*/ 	.word	0x0500000f


	//   ....[3]....
        /*05c0*/ 	.word	0x0500000f


	//   ....[4]....
        /*05c4*/ 	.word	0x0500000f


	//   ....[5]....
        /*05c8*/ 	.word	0x0500000f


	//   ....[6]....
        /*05cc*/ 	.word	0x0500000f


	//   ....[7]....
        /*05d0*/ 	.word	0x0500000f


	//   ....[8]....
        /*05d4*/ 	.word	0x0500000f


	//   ....[9]....
        /*05d8*/ 	.word	0x0500000f


	//   ....[10]....
        /*05dc*/ 	.word	0x0500000f


	//   ....[11]....
        /*05e0*/ 	.word	0x0500000f


	//   ....[12]....
        /*05e4*/ 	.word	0x0500000f


	//   ....[13]....
        /*05e8*/ 	.word	0x0500000f


	//   ....[14]....
        /*05ec*/ 	.word	0x0500000f


	//   ....[15]....
        /*05f0*/ 	.word	0x0500000f


	//   ....[16]....
        /*05f4*/ 	.word	0x0500000f


	//   ....[17]....
        /*05f8*/ 	.word	0x0500000f


	//   ....[18]....
        /*05fc*/ 	.word	0x0500000f


	//   ....[19]....
        /*0600*/ 	.word	0x0500000f


	//   ....[20]....
        /*0604*/ 	.word	0x0500000f


	//   ....[21]....
        /*0608*/ 	.word	0x0500000f


	//   ....[22]....
        /*060c*/ 	.word	0x0500000f


	//   ....[23]....
        /*0610*/ 	.word	0x0500000f


	//   ....[24]....
        /*0614*/ 	.word	0x0500000f


	//   ....[25]....
        /*0618*/ 	.word	0x0500000f


	//   ....[26]....
        /*061c*/ 	.word	0x0500000f


	//   ....[27]....
        /*0620*/ 	.word	0x0500000f


	//   ....[28]....
        /*0624*/ 	.word	0x0500000f


	//   ....[29]....
        /*0628*/ 	.word	0x0500000f


	//   ....[30]....
        /*062c*/ 	.word	0x0500000f


	//   ....[31]....
        /*0630*/ 	.word	0x0500000f


	//   ....[32]....
        /*0634*/ 	.word	0x0500000f


	//   ....[33]....
        /*0638*/ 	.word	0x0500000f


	//   ....[34]....
        /*063c*/ 	.word	0x0500000f


	//   ....[35]....
        /*0640*/ 	.word	0x0500000f


	//   ....[36]....
        /*0644*/ 	.word	0x0500000f


	//   ....[37]....
        /*0648*/ 	.word	0x0500000f


	//   ....[38]....
        /*064c*/ 	.word	0x0500000f


	//   ....[39]....
        /*0650*/ 	.word	0x0500000f


	//   ....[40]....
        /*0654*/ 	.word	0x0500000f


	//   ....[41]....
        /*0658*/ 	.word	0x0500000f


	//   ....[42]....
        /*065c*/ 	.word	0x0500000f


	//   ....[43]....
        /*0660*/ 	.word	0x0500000f


	//   ....[44]....
        /*0664*/ 	.word	0x0500000f


	//   ....[45]....
        /*0668*/ 	.word	0x0500000f


	//   ....[46]....
        /*066c*/ 	.word	0x0500000f


	//   ....[47]....
        /*0670*/ 	.word	0x0500000f


	//   ....[48]....
        /*0674*/ 	.word	0x0500000f


	//   ....[49]....
        /*0678*/ 	.word	0x0500000f


	//   ....[50]....
        /*067c*/ 	.word	0x0500000f


	//   ....[51]....
        /*0680*/ 	.word	0x0500000f


	//   ....[52]....
        /*0684*/ 	.word	0x0500000f


	//   ....[53]....
        /*0688*/ 	.word	0x0500000f


	//   ....[54]....
        /*068c*/ 	.word	0x0500000f


	//   ....[55]....
        /*0690*/ 	.word	0x0500000f


	//   ....[56]....
        /*0694*/ 	.word	0x0500000f


	//   ....[57]....
        /*0698*/ 	.word	0x0500000f


	//   ....[58]....
        /*069c*/ 	.word	0x0500000f


	//   ....[59]....
        /*06a0*/ 	.word	0x0500000f


	//   ....[60]....
        /*06a4*/ 	.word	0x0500000f


	//   ....[61]....
        /*06a8*/ 	.word	0x0500000f


	//   ....[62]....
        /*06ac*/ 	.word	0x0500000f


	//   ....[63]....
        /*06b0*/ 	.word	0x0500000f


	//   ....[64]....
        /*06b4*/ 	.word	0x0500000f


	//   ....[65]....
        /*06b8*/ 	.word	0x0500000f


	//   ....[66]....
        /*06bc*/ 	.word	0x0500000f


	//   ....[67]....
        /*06c0*/ 	.word	0x0500000f


	//   ....[68]....
        /*06c4*/ 	.word	0x0500000f


	//   ....[69]....
        /*06c8*/ 	.word	0x0500000f


	//   ....[70]....
        /*06cc*/ 	.word	0x0500000f


	//   ....[71]....
        /*06d0*/ 	.word	0x0500000f


	//   ....[72]....
        /*06d4*/ 	.word	0x0500000f


	//   ....[73]....
        /*06d8*/ 	.word	0x0500000f


	//   ....[74]....
        /*06dc*/ 	.word	0x0500000f


	//   ....[75]....
        /*06e0*/ 	.word	0x0500000f


	//   ....[76]....
        /*06e4*/ 	.word	0x0500000f


	//   ....[77]....
        /*06e8*/ 	.word	0x0500000f


	//   ....[78]....
        /*06ec*/ 	.word	0x0500000f


	//   ....[79]....
        /*06f0*/ 	.word	0x0500000f


	//----- nvinfo : EIATTR_COOP_GROUP_INSTR_OFFSETS
	.align		4
.L_140:
        /*06f4*/ 	.byte	0x04, 0x28
        /*06f6*/ 	.short	(.L_142 - .L_141)


	//   ....[0]....
.L_141:
        /*06f8*/ 	.word	0x00000060


	//   ....[1]....
        /*06fc*/ 	.word	0x00000130


	//   ....[2]....
        /*0700*/ 	.word	0x000001e0


	//   ....[3]....
        /*0704*/ 	.word	0x000003a0


	//   ....[4]....
        /*0708*/ 	.word	0x00000500


	//   ....[5]....
        /*070c*/ 	.word	0x00000620


	//   ....[6]....
        /*0710*/ 	.word	0x00000780


	//   ....[7]....
        /*0714*/ 	.word	0x00002f60


	//   ....[8]....
        /*0718*/ 	.word	0x00002f70


	//   ....[9]....
        /*071c*/ 	.word	0x00003620


	//   ....[10]....
        /*0720*/ 	.word	0x00003630


	//   ....[11]....
        /*0724*/ 	.word	0x00003ce0


	//   ....[12]....
        /*0728*/ 	.word	0x00003cf0


	//   ....[13]....
        /*072c*/ 	.word	0x00004390


	//   ....[14]....
        /*0730*/ 	.word	0x000043a0


	//   ....[15]....
        /*0734*/ 	.word	0x00005380


	//   ....[16]....
        /*0738*/ 	.word	0x00005390


	//   ....[17]....
        /*073c*/ 	.word	0x00005b20


	//   ....[18]....
        /*0740*/ 	.word	0x00005b30


	//   ....[19]....
        /*0744*/ 	.word	0x000062c0


	//   ....[20]....
        /*0748*/ 	.word	0x000062d0


	//   ....[21]....
        /*074c*/ 	.word	0x00006a60


	//   ....[22]....
        /*0750*/ 	.word	0x00006a70


	//   ....[23]....
        /*0754*/ 	.word	0x00007410


	//   ....[24]....
        /*0758*/ 	.word	0x00007420


	//   ....[25]....
        /*075c*/ 	.word	0x00007530


	//   ....[26]....
        /*0760*/ 	.word	0x00007540


	//   ....[27]....
        /*0764*/ 	.word	0x00007660


	//   ....[28]....
        /*0768*/ 	.word	0x00007670


	//   ....[29]....
        /*076c*/ 	.word	0x00007790


	//   ....[30]....
        /*0770*/ 	.word	0x000077a0


	//   ....[31]....
        /*0774*/ 	.word	0x00007b40


	//   ....[32]....
        /*0778*/ 	.word	0x00007b60


	//   ....[33]....
        /*077c*/ 	.word	0x00007c40


	//   ....[34]....
        /*0780*/ 	.word	0x00007c60


	//   ....[35]....
        /*0784*/ 	.word	0x00007d40


	//   ....[36]....
        /*0788*/ 	.word	0x00007d60


	//   ....[37]....
        /*078c*/ 	.word	0x00007e40


	//   ....[38]....
        /*0790*/ 	.word	0x00007e60


	//   ....[39]....
        /*0794*/ 	.word	0x00008350


	//   ....[40]....
        /*0798*/ 	.word	0x000088b0


	//   ....[41]....
        /*079c*/ 	.word	0x000088c0


	//   ....[42]....
        /*07a0*/ 	.word	0x000088d0


	//   ....[43]....
        /*07a4*/ 	.word	0x000088e0


	//   ....[44]....
        /*07a8*/ 	.word	0x0000a2d0


	//   ....[45]....
        /*07ac*/ 	.word	0x0000a2e0


	//   ....[46]....
        /*07b0*/ 	.word	0x0000a2f0


	//   ....[47]....
        /*07b4*/ 	.word	0x0000a300


	//   ....[48]....
        /*07b8*/ 	.word	0x0000cd60


	//   ....[49]....
        /*07bc*/ 	.word	0x0000ce70


	//   ....[50]....
        /*07c0*/ 	.word	0x0000d4c0


	//   ....[51]....
        /*07c4*/ 	.word	0x0000d560


	//   ....[52]....
        /*07c8*/ 	.word	0x0000f190


	//   ....[53]....
        /*07cc*/ 	.word	0x0000f1a0


	//   ....[54]....
        /*07d0*/ 	.word	0x0000f1d0


	//   ....[55]....
        /*07d4*/ 	.word	0x0000f1f0


	//   ....[56]....
        /*07d8*/ 	.word	0x00010720


	//   ....[57]....
        /*07dc*/ 	.word	0x00010760


	//   ....[58]....
        /*07e0*/ 	.word	0x00010800


	//   ....[59]....
        /*07e4*/ 	.word	0x00010a80


	//   ....[60]....
        /*07e8*/ 	.word	0x00011af0


	//   ....[61]....
        /*07ec*/ 	.word	0x00011b30


	//   ....[62]....
        /*07f0*/ 	.word	0x00011b60


	//   ....[63]....
        /*07f4*/ 	.word	0x00011b90


	//   ....[64]....
        /*07f8*/ 	.word	0x00012160


	//   ....[65]....
        /*07fc*/ 	.word	0x00012190


	//   ....[66]....
        /*0800*/ 	.word	0x00012250


	//   ....[67]....
        /*0804*/ 	.word	0x00012270


	//   ....[68]....
        /*0808*/ 	.word	0x00012330


	//   ....[69]....
        /*080c*/ 	.word	0x00012350


	//   ....[70]....
        /*0810*/ 	.word	0x00012420


	//   ....[71]....
        /*0814*/ 	.word	0x00012440


	//   ....[72]....
        /*0818*/ 	.word	0x00012c30


	//   ....[73]....
        /*081c*/ 	.word	0x00012c40


	//   ....[74]....
        /*0820*/ 	.word	0x00012d50


	//   ....[75]....
        /*0824*/ 	.word	0x00012d60


	//   ....[76]....
        /*0828*/ 	.word	0x00012e70


	//   ....[77]....
        /*082c*/ 	.word	0x00012e80


	//   ....[78]....
        /*0830*/ 	.word	0x00012f90


	//   ....[79]....
        /*0834*/ 	.word	0x00012fa0


	//   ....[80]....
        /*0838*/ 	.word	0x00013110


	//   ....[81]....
        /*083c*/ 	.word	0x000132c0


	//   ....[82]....
        /*0840*/ 	.word	0x000132f0


	//   ....[83]....
        /*0844*/ 	.word	0x00013320


	//   ....[84]....
        /*0848*/ 	.word	0x00013350


	//   ....[85]....
        /*084c*/ 	.word	0x00013380


	//   ....[86]....
        /*0850*/ 	.word	0x000133b0


	//   ....[87]....
        /*0854*/ 	.word	0x00013520


	//   ....[88]....
        /*0858*/ 	.word	0x00013550


	//   ....[89]....
        /*085c*/ 	.word	0x00013580


	//   ....[90]....
        /*0860*/ 	.word	0x000135b0


	//   ....[91]....
        /*0864*/ 	.word	0x000135e0


	//   ....[92]....
        /*0868*/ 	.word	0x00013610


	//   ....[93]....
        /*086c*/ 	.word	0x000136a0


	//   ....[94]....
        /*0870*/ 	.word	0x000136d0


	//   ....[95]....
        /*0874*/ 	.word	0x00013750


	//   ....[96]....
        /*0878*/ 	.word	0x00014220


	//   ....[97]....
        /*087c*/ 	.word	0x00015df0


	//   ....[98]....
        /*0880*/ 	.word	0x00015e10


	//   ....[99]....
        /*0884*/ 	.word	0x00015eb0


	//   ....[100]....
        /*0888*/ 	.word	0x00015ed0


	//   ....[101]....
        /*088c*/ 	.word	0x00015f60


	//   ....[102]....
        /*0890*/ 	.word	0x00015f80


	//   ....[103]....
        /*0894*/ 	.word	0x00016010


	//   ....[104]....
        /*0898*/ 	.word	0x00016030


	//   ....[105]....
        /*089c*/ 	.word	0x000160c0


	//   ....[106]....
        /*08a0*/ 	.word	0x000160e0


	//   ....[107]....
        /*08a4*/ 	.word	0x00016170


	//   ....[108]....
        /*08a8*/ 	.word	0x00016190


	//   ....[109]....
        /*08ac*/ 	.word	0x00016220


	//   ....[110]....
        /*08b0*/ 	.word	0x00016240


	//   ....[111]....
        /*08b4*/ 	.word	0x00016250


	//   ....[112]....
        /*08b8*/ 	.word	0x000162d0


	//   ....[113]....
        /*08bc*/ 	.word	0x00016a10


	//   ....[114]....
        /*08c0*/ 	.word	0x00016a40


	//   ....[115]....
        /*08c4*/ 	.word	0x00016aa0


	//   ....[116]....
        /*08c8*/ 	.word	0x00016ae0


	//   ....[117]....
        /*08cc*/ 	.word	0x00016b20


	//   ....[118]....
        /*08d0*/ 	.word	0x00016b80


	//   ....[119]....
        /*08d4*/ 	.word	0x00016bc0


	//   ....[120]....
        /*08d8*/ 	.word	0x00016c20


	//   ....[121]....
        /*08dc*/ 	.word	0x00016c60


	//   ....[122]....
        /*08e0*/ 	.word	0x00016cc0


	//   ....[123]....
        /*08e4*/ 	.word	0x00016d00


	//   ....[124]....
        /*08e8*/ 	.word	0x00016d60


	//   ....[125]....
        /*08ec*/ 	.word	0x00016da0


	//   ....[126]....
        /*08f0*/ 	.word	0x00016e00


	//   ....[127]....
        /*08f4*/ 	.word	0x00016e20


	//   ....[128]....
        /*08f8*/ 	.word	0x00016e50


	//   ....[129]....
        /*08fc*/ 	.word	0x000175c0


	//   ....[130]....
        /*0900*/ 	.word	0x000175f0


	//   ....[131]....
        /*0904*/ 	.word	0x00017650


	//   ....[132]....
        /*0908*/ 	.word	0x00017660


	//   ....[133]....
        /*090c*/ 	.word	0x000176b0


	//   ....[134]....
        /*0910*/ 	.word	0x000176c0


	//   ....[135]....
        /*0914*/ 	.word	0x00017710


	//   ....[136]....
        /*0918*/ 	.word	0x00017720


	//   ....[137]....
        /*091c*/ 	.word	0x00017770


	//   ....[138]....
        /*0920*/ 	.word	0x00017780


	//   ....[139]....
        /*0924*/ 	.word	0x000177d0


	//   ....[140]....
        /*0928*/ 	.word	0x000177e0


	//   ....[141]....
        /*092c*/ 	.word	0x00017830


	//   ....[142]....
        /*0930*/ 	.word	0x00017840


	//   ....[143]....
        /*0934*/ 	.word	0x00017850


	//   ....[144]....
        /*0938*/ 	.word	0x000178a0


	//   ....[145]....
        /*093c*/ 	.word	0x00017b00


	//   ....[146]....
        /*0940*/ 	.word	0x00017b20


	//   ....[147]....
        /*0944*/ 	.word	0x00017b30


	//   ....[148]....
        /*0948*/ 	.word	0x00017ba0


	//   ....[149]....
        /*094c*/ 	.word	0x00017bb0


	//   ....[150]....
        /*0950*/ 	.word	0x00017c20


	//   ....[151]....
        /*0954*/ 	.word	0x00017c30


	//   ....[152]....
        /*0958*/ 	.word	0x00017ca0


	//   ....[153]....
        /*095c*/ 	.word	0x00017cb0


	//   ....[154]....
        /*0960*/ 	.word	0x00017d20


	//   ....[155]....
        /*0964*/ 	.word	0x00017d30


	//   ....[156]....
        /*0968*/ 	.word	0x00017da0


	//   ....[157]....
        /*096c*/ 	.word	0x00017db0


	//   ....[158]....
        /*0970*/ 	.word	0x00017e20


	//   ....[159]....
        /*0974*/ 	.word	0x00017e30


	//   ....[160]....
        /*0978*/ 	.word	0x00017e40


	//   ....[161]....
        /*097c*/ 	.word	0x000183f0


	//   ....[162]....
        /*0980*/ 	.word	0x00018430


	//   ....[163]....
        /*0984*/ 	.word	0x00018460


	//   ....[164]....
        /*0988*/ 	.word	0x00018490


	//   ....[165]....
        /*098c*/ 	.word	0x000184a0


	//   ....[166]....
        /*0990*/ 	.word	0x000184c0


	//   ....[167]....
        /*0994*/ 	.word	0x00018530


	//   ....[168]....
        /*0998*/ 	.word	0x00018550


	//   ....[169]....
        /*099c*/ 	.word	0x000185b0


	//   ....[170]....
        /*09a0*/ 	.word	0x000185d0


	//   ....[171]....
        /*09a4*/ 	.word	0x00018630


	//   ....[172]....
        /*09a8*/ 	.word	0x00018650


	//   ....[173]....
        /*09ac*/ 	.word	0x000186b0


	//   ....[174]....
        /*09b0*/ 	.word	0x000186d0


	//   ....[175]....
        /*09b4*/ 	.word	0x00018720


	//   ....[176]....
        /*09b8*/ 	.word	0x00018740


	//   ....[177]....
        /*09bc*/ 	.word	0x00018b40


	//   ....[178]....
        /*09c0*/ 	.word	0x00018b90


	//   ....[179]....
        /*09c4*/ 	.word	0x00018bc0


	//   ....[180]....
        /*09c8*/ 	.word	0x00018bd0


	//   ....[181]....
        /*09cc*/ 	.word	0x00018c00


	//   ....[182]....
        /*09d0*/ 	.word	0x00018c30


	//   ....[183]....
        /*09d4*/ 	.word	0x00018c60


	//   ....[184]....
        /*09d8*/ 	.word	0x00018c90


	//   ....[185]....
        /*09dc*/ 	.word	0x00018e10


	//   ....[186]....
        /*09e0*/ 	.word	0x00018e40


	//   ....[187]....
        /*09e4*/ 	.word	0x00018e70


	//   ....[188]....
        /*09e8*/ 	.word	0x00018ea0


	//   ....[189]....
        /*09ec*/ 	.word	0x00018ed0


	//   ....[190]....
        /*09f0*/ 	.word	0x00018f00


	//   ....[191]....
        /*09f4*/ 	.word	0x00018fc0


	//   ....[192]....
        /*09f8*/ 	.word	0x00018fe0


	//   ....[193]....
        /*09fc*/ 	.word	0x00019050


	//   ....[194]....
        /*0a00*/ 	.word	0x000194c0


	//   ....[195]....
        /*0a04*/ 	.word	0x000197e0


	//   ....[196]....
        /*0a08*/ 	.word	0x00019870


	//   ....[197]....
        /*0a0c*/ 	.word	0x00019910


	//   ....[198]....
        /*0a10*/ 	.word	0x000199a0


	//   ....[199]....
        /*0a14*/ 	.word	0x00019a40


	//   ....[200]....
        /*0a18*/ 	.word	0x00019ad0


	//   ....[201]....
        /*0a1c*/ 	.word	0x00019b70


	//   ....[202]....
        /*0a20*/ 	.word	0x00019c00


	//   ....[203]....
        /*0a24*/ 	.word	0x00019cf0


	//   ....[204]....
        /*0a28*/ 	.word	0x00019d80


	//   ....[205]....
        /*0a2c*/ 	.word	0x00019e20


	//   ....[206]....
        /*0a30*/ 	.word	0x00019eb0


	//   ....[207]....
        /*0a34*/ 	.word	0x00019f50


	//   ....[208]....
        /*0a38*/ 	.word	0x00019fe0


	//   ....[209]....
        /*0a3c*/ 	.word	0x0001a080


	//   ....[210]....
        /*0a40*/ 	.word	0x0001a110


	//   ....[211]....
        /*0a44*/ 	.word	0x0001a200


	//   ....[212]....
        /*0a48*/ 	.word	0x0001a290


	//   ....[213]....
        /*0a4c*/ 	.word	0x0001a320


	//   ....[214]....
        /*0a50*/ 	.word	0x0001a3b0


	//   ....[215]....
        /*0a54*/ 	.word	0x0001a440


	//   ....[216]....
        /*0a58*/ 	.word	0x0001a4d0


	//   ....[217]....
        /*0a5c*/ 	.word	0x0001a560


	//   ....[218]....
        /*0a60*/ 	.word	0x0001a5f0


	//   ....[219]....
        /*0a64*/ 	.word	0x0001a6d0


	//   ....[220]....
        /*0a68*/ 	.word	0x0001a780


	//   ....[221]....
        /*0a6c*/ 	.word	0x0001a810


	//   ....[222]....
        /*0a70*/ 	.word	0x0001a860


	//   ....[223]....
        /*0a74*/ 	.word	0x0001a8b0


	//   ....[224]....
        /*0a78*/ 	.word	0x0001a990


	//   ....[225]....
        /*0a7c*/ 	.word	0x0001aa20


	//   ....[226]....
        /*0a80*/ 	.word	0x0001aa70


	//   ....[227]....
        /*0a84*/ 	.word	0x0001aac0


	//   ....[228]....
        /*0a88*/ 	.word	0x0001acd0


	//   ....[229]....
        /*0a8c*/ 	.word	0x0001ad20


	//   ....[230]....
        /*0a90*/ 	.word	0x0001adb0


	//   ....[231]....
        /*0a94*/ 	.word	0x0001ae40


	//   ....[232]....
        /*0a98*/ 	.word	0x0001aed0


	//   ....[233]....
        /*0a9c*/ 	.word	0x0001af60


	//   ....[234]....
        /*0aa0*/ 	.word	0x0001aff0


	//   ....[235]....
        /*0aa4*/ 	.word	0x0001b080


	//   ....[236]....
        /*0aa8*/ 	.word	0x0001b140


	//   ....[237]....
        /*0aac*/ 	.word	0x0001b420


	//   ....[238]....
        /*0ab0*/ 	.word	0x0001b510


	//   ....[239]....
        /*0ab4*/ 	.word	0x0001b5b0


	//   ....[240]....
        /*0ab8*/ 	.word	0x0001b610


	//   ....[241]....
        /*0abc*/ 	.word	0x0001b710


	//   ....[242]....
        /*0ac0*/ 	.word	0x0001b780


	//   ....[243]....
        /*0ac4*/ 	.word	0x0001b880


	//   ....[244]....
        /*0ac8*/ 	.word	0x0001b8f0


	//   ....[245]....
        /*0acc*/ 	.word	0x0001b9f0


	//   ....[246]....
        /*0ad0*/ 	.word	0x0001ba60


	//   ....[247]....
        /*0ad4*/ 	.word	0x0001bb60


	//   ....[248]....
        /*0ad8*/ 	.word	0x0001bbd0


	//   ....[249]....
        /*0adc*/ 	.word	0x0001bcd0


	//   ....[250]....
        /*0ae0*/ 	.word	0x0001bd40


	//   ....[251]....
        /*0ae4*/ 	.word	0x0001be40


	//   ....[252]....
        /*0ae8*/ 	.word	0x0001beb0


	//   ....[253]....
        /*0aec*/ 	.word	0x0001bf90


	//   ....[254]....
        /*0af0*/ 	.word	0x0001c080


	//   ....[255]....
        /*0af4*/ 	.word	0x0001c0f0


	//   ....[0]....
        /*0af8*/ 	.word	0x0001c170


	//   ....[1]....
        /*0afc*/ 	.word	0x0001c220


	//   ....[2]....
        /*0b00*/ 	.word	0x0001c2a0


	//   ....[3]....
        /*0b04*/ 	.word	0x0001c370


	//   ....[4]....
        /*0b08*/ 	.word	0x0001c3f0


	//   ....[5]....
        /*0b0c*/ 	.word	0x0001c4c0


	//   ....[6]....
        /*0b10*/ 	.word	0x0001c540


	//   ....[7]....
        /*0b14*/ 	.word	0x0001c610


	//   ....[8]....
        /*0b18*/ 	.word	0x0001c690


	//   ....[9]....
        /*0b1c*/ 	.word	0x0001c760


	//   ....[10]....
        /*0b20*/ 	.word	0x0001c7e0


	//   ....[11]....
        /*0b24*/ 	.word	0x0001c8a0


	//   ....[12]....
        /*0b28*/ 	.word	0x0001c930


	//   ....[13]....
        /*0b2c*/ 	.word	0x0001c9e0


	//   ....[14]....
        /*0b30*/ 	.word	0x0001cb10


	//   ....[15]....
        /*0b34*/ 	.word	0x0001cbc0


	//   ....[16]....
        /*0b38*/ 	.word	0x0001cc20


	//   ....[17]....
        /*0b3c*/ 	.word	0x0001cce0


	//   ....[18]....
        /*0b40*/ 	.word	0x0001cd40


	//   ....[19]....
        /*0b44*/ 	.word	0x0001ce00


	//   ....[20]....
        /*0b48*/ 	.word	0x0001ce60


	//   ....[21]....
        /*0b4c*/ 	.word	0x0001cf20


	//   ....[22]....
        /*0b50*/ 	.word	0x0001cf80


	//   ....[23]....
        /*0b54*/ 	.word	0x0001d040


	//   ....[24]....
        /*0b58*/ 	.word	0x0001d0a0


	//   ....[25]....
        /*0b5c*/ 	.word	0x0001d160


	//   ....[26]....
        /*0b60*/ 	.word	0x0001d1c0


	//   ....[27]....
        /*0b64*/ 	.word	0x0001d280


	//   ....[28]....
        /*0b68*/ 	.word	0x0001d2e0


	//   ....[29]....
        /*0b6c*/ 	.word	0x0001d3a0


	//   ....[30]....
        /*0b70*/ 	.word	0x0001d490


	//   ....[31]....
        /*0b74*/ 	.word	0x0001d530


	//   ....[32]....
        /*0b78*/ 	.word	0x0001d590


	//   ....[33]....
        /*0b7c*/ 	.word	0x0001d670


	//   ....[34]....
        /*0b80*/ 	.word	0x0001d6d0


	//   ....[35]....
        /*0b84*/ 	.word	0x0001d7b0


	//   ....[36]....
        /*0b88*/ 	.word	0x0001d810


	//   ....[37]....
        /*0b8c*/ 	.word	0x0001d8f0


	//   ....[38]....
        /*0b90*/ 	.word	0x0001d950


	//   ....[39]....
        /*0b94*/ 	.word	0x0001da30


	//   ....[40]....
        /*0b98*/ 	.word	0x0001da90


	//   ....[41]....
        /*0b9c*/ 	.word	0x0001db70


	//   ....[42]....
        /*0ba0*/ 	.word	0x0001dbd0


	//   ....[43]....
        /*0ba4*/ 	.word	0x0001dcb0


	//   ....[44]....
        /*0ba8*/ 	.word	0x0001dd10


	//   ....[45]....
        /*0bac*/ 	.word	0x0001dde0


	//   ....[46]....
        /*0bb0*/ 	.word	0x0001df00


	//   ....[47]....
        /*0bb4*/ 	.word	0x0001dfb0


	//   ....[48]....
        /*0bb8*/ 	.word	0x0001e060


	//   ....[49]....
        /*0bbc*/ 	.word	0x0001e130


	//   ....[50]....
        /*0bc0*/ 	.word	0x0001e190


	//   ....[51]....
        /*0bc4*/ 	.word	0x0001e270


	//   ....[52]....
        /*0bc8*/ 	.word	0x0001e2d0


	//   ....[53]....
        /*0bcc*/ 	.word	0x0001e3a0


	//   ....[54]....
        /*0bd0*/ 	.word	0x0001e400


	//   ....[55]....
        /*0bd4*/ 	.word	0x0001e4d0


	//   ....[56]....
        /*0bd8*/ 	.word	0x0001e530


	//   ....[57]....
        /*0bdc*/ 	.word	0x0001e610


	//   ....[58]....
        /*0be0*/ 	.word	0x0001e670


	//   ....[59]....
        /*0be4*/ 	.word	0x0001e740


	//   ....[60]....
        /*0be8*/ 	.word	0x0001e7a0


	//   ....[61]....
        /*0bec*/ 	.word	0x0001e860


	//   ....[62]....
        /*0bf0*/ 	.word	0x0001e8f0


	//   ....[63]....
        /*0bf4*/ 	.word	0x0001e990


	//   ....[64]....
        /*0bf8*/ 	.word	0x0001eab0


	//   ....[65]....
        /*0bfc*/ 	.word	0x0001eb20


	//   ....[66]....
        /*0c00*/ 	.word	0x0001eb90


	//   ....[67]....
        /*0c04*/ 	.word	0x0001ec00


	//   ....[68]....
        /*0c08*/ 	.word	0x0001ec70


	//   ....[69]....
        /*0c0c*/ 	.word	0x0001ecf0


	//   ....[70]....
        /*0c10*/ 	.word	0x0001ed80


	//   ....[71]....
        /*0c14*/ 	.word	0x0001ee10


	//   ....[72]....
        /*0c18*/ 	.word	0x0001ee80


	//   ....[73]....
        /*0c1c*/ 	.word	0x0001eef0


	//   ....[74]....
        /*0c20*/ 	.word	0x0001ef60


	//   ....[75]....
        /*0c24*/ 	.word	0x0001efe0


	//   ....[76]....
        /*0c28*/ 	.word	0x0001f050


	//   ....[77]....
        /*0c2c*/ 	.word	0x0001f0f0


	//   ....[78]....
        /*0c30*/ 	.word	0x0001f180


	//   ....[79]....
        /*0c34*/ 	.word	0x0001f2a0


	//----- nvinfo : EIATTR_REG_RECONFIG
	.align		4
.L_142:
        /*0c38*/ 	.byte	0x01, 0x54
	.zero		2


	//----- nvinfo : EIATTR_SYSCALL_OFFSETS
	.align		4
        /*0c3c*/ 	.byte	0x04, 0x46
        /*0c3e*/ 	.short	(.L_144 - .L_143)


	//   ....[0]....
.L_143:
        /*0c40*/ 	.word	0x00001890


	//   ....[1]....
        /*0c44*/ 	.word	0x000019e0


	//   ....[2]....
        /*0c48*/ 	.word	0x000084e0


	//   ....[3]....
        /*0c4c*/ 	.word	0x00008830


	//   ....[4]....
        /*0c50*/ 	.word	0x000154a0


	//   ....[5]....
        /*0c54*/ 	.word	0x000155f0


	//   ....[6]....
        /*0c58*/ 	.word	0x000156e0


	//   ....[7]....
        /*0c5c*/ 	.word	0x000166a0


	//----- nvinfo : EIATTR_MBARRIER_INSTR_OFFSETS
	.align		4
.L_144:
        /*0c60*/ 	.byte	0x04, 0x39
        /*0c62*/ 	.short	(.L_146 - .L_145)


	//   ....[0]....
.L_145:
        /*0c64*/ 	.word	0x00000250
        /*0c68*/ 	.word	0x000000ff
        /*0c6c*/ 	.word	0x00028800
        /*0c70*/ 	.short	0x0100
        /*0c72*/ 	.byte	0x08
	.zero		1


	//   ....[1]....
        /*0c74*/ 	.word	0x00000260
        /*0c78*/ 	.word	0x000000ff
        /*0c7c*/ 	.word	0x00028820
        /*0c80*/ 	.short	0x0100
        /*0c82*/ 	.byte	0x08
	.zero		1


	//   ....[2]....
        /*0c84*/ 	.word	0x00000350
        /*0c88*/ 	.word	0x000000ff
        /*0c8c*/ 	.word	0x00028830
        /*0c90*/ 	.short	0x0100
        /*0c92*/ 	.byte	0x08
	.zero		1


	//   ....[3]....
        /*0c94*/ 	.word	0x00000360
        /*0c98*/ 	.word	0x000000ff
        /*0c9c*/ 	.word	0x00028840
        /*0ca0*/ 	.short	0x0100
        /*0ca2*/ 	.byte	0x08
	.zero		1


	//   ....[4]....
        /*0ca4*/ 	.word	0x00000370
        /*0ca8*/ 	.word	0x000000ff
        /*0cac*/ 	.word	0x00028838
        /*0cb0*/ 	.short	0x0100
        /*0cb2*/ 	.byte	0x08
	.zero		1


	//   ....[5]....
        /*0cb4*/ 	.word	0x00000380
        /*0cb8*/ 	.word	0x000000ff
        /*0cbc*/ 	.word	0x00028848
        /*0cc0*/ 	.short	0x0100
        /*0cc2*/ 	.byte	0x08
	.zero		1


	//   ....[6]....
        /*0cc4*/ 	.word	0x000004b0
        /*0cc8*/ 	.word	0x000000ff
        /*0ccc*/ 	.word	0x00028850
        /*0cd0*/ 	.short	0x0100
        /*0cd2*/ 	.byte	0x08
	.zero		1


	//   ....[7]....
        /*0cd4*/ 	.word	0x000004c0
        /*0cd8*/ 	.word	0x000000ff
        /*0cdc*/ 	.word	0x00028860
        /*0ce0*/ 	.short	0x0100
        /*0ce2*/ 	.byte	0x08
	.zero		1


	//   ....[8]....
        /*0ce4*/ 	.word	0x000004d0
        /*0ce8*/ 	.word	0x000000ff
        /*0cec*/ 	.word	0x00028858
        /*0cf0*/ 	.short	0x0100
        /*0cf2*/ 	.byte	0x08
	.zero		1


	//   ....[9]....
        /*0cf4*/ 	.word	0x000004e0
        /*0cf8*/ 	.word	0x000000ff
        /*0cfc*/ 	.word	0x00028868
        /*0d00*/ 	.short	0x0100
        /*0d02*/ 	.byte	0x08
	.zero		1


	//   ....[10]....
        /*0d04*/ 	.word	0x000005d0
        /*0d08*/ 	.word	0x000000ff
        /*0d0c*/ 	.word	0x00028870
        /*0d10*/ 	.short	0x0100
        /*0d12*/ 	.byte	0x06
	.zero		1


	//   ....[11]....
        /*0d14*/ 	.word	0x000005e0
        /*0d18*/ 	.word	0x000000ff
        /*0d1c*/ 	.word	0x00028880
        /*0d20*/ 	.short	0x0100
        /*0d22*/ 	.byte	0x06
	.zero		1


	//   ....[12]....
        /*0d24*/ 	.word	0x000005f0
        /*0d28*/ 	.word	0x000000ff
        /*0d2c*/ 	.word	0x00028878
        /*0d30*/ 	.short	0x0100
        /*0d32*/ 	.byte	0x06
	.zero		1


	//   ....[13]....
        /*0d34*/ 	.word	0x00000600
        /*0d38*/ 	.word	0x000000ff
        /*0d3c*/ 	.word	0x00028888
        /*0d40*/ 	.short	0x0100
        /*0d42*/ 	.byte	0x06
	.zero		1


	//   ....[14]....
        /*0d44*/ 	.word	0x00000730
        /*0d48*/ 	.word	0x000000ff
        /*0d4c*/ 	.word	0x00028890
        /*0d50*/ 	.short	0x0100
        /*0d52*/ 	.byte	0x08
	.zero		1


	//   ....[15]....
        /*0d54*/ 	.word	0x00000740
        /*0d58*/ 	.word	0x000000ff
        /*0d5c*/ 	.word	0x000288a0
        /*0d60*/ 	.short	0x0100
        /*0d62*/ 	.byte	0x08
	.zero		1


	//   ....[16]....
        /*0d64*/ 	.word	0x00000750
        /*0d68*/ 	.word	0x000000ff
        /*0d6c*/ 	.word	0x00028898
        /*0d70*/ 	.short	0x0100
        /*0d72*/ 	.byte	0x08
	.zero		1


	//   ....[17]....
        /*0d74*/ 	.word	0x00000760
        /*0d78*/ 	.word	0x000000ff
        /*0d7c*/ 	.word	0x000288a8
        /*0d80*/ 	.short	0x0100
        /*0d82*/ 	.byte	0x08
	.zero		1


	//   ....[18]....
        /*0d84*/ 	.word	0x00000890
        /*0d88*/ 	.word	0x000000ff
        /*0d8c*/ 	.word	0x000288b0
        /*0d90*/ 	.short	0x0100
        /*0d92*/ 	.byte	0x08
	.zero		1


	//   ....[19]....
        /*0d94*/ 	.word	0x000008a0
        /*0d98*/ 	.word	0x000000ff
        /*0d9c*/ 	.word	0x000288c0
        /*0da0*/ 	.short	0x0100
        /*0da2*/ 	.byte	0x08
	.zero		1


	//   ....[20]....
        /*0da4*/ 	.word	0x000008b0
        /*0da8*/ 	.word	0x000000ff
        /*0dac*/ 	.word	0x000288b8
        /*0db0*/ 	.short	0x0100
        /*0db2*/ 	.byte	0x08
	.zero		1


	//   ....[21]....
        /*0db4*/ 	.word	0x000008c0
        /*0db8*/ 	.word	0x000000ff
        /*0dbc*/ 	.word	0x000288c8
        /*0dc0*/ 	.short	0x0100
        /*0dc2*/ 	.byte	0x08
	.zero		1


	//   ....[22]....
        /*0dc4*/ 	.word	0x00002f10
        /*0dc8*/ 	.word	0x0000005c
        /*0dcc*/ 	.word	0x00028890
        /*0dd0*/ 	.short	0x010a
        /*0dd2*/ 	.byte	0x3f
	.zero		1


	//   ....[23]....
        /*0dd4*/ 	.word	0x00005320
        /*0dd8*/ 	.word	0x0000005c
        /*0ddc*/ 	.word	0x00028890
        /*0de0*/ 	.short	0x010a
        /*0de2*/ 	.byte	0x3f
	.zero		1


	//   ....[24]....
        /*0de4*/ 	.word	0x00007250
        /*0de8*/ 	.word	0x0000005c
        /*0dec*/ 	.word	0x00028890
        /*0df0*/ 	.short	0x010a
        /*0df2*/ 	.byte	0x3f
	.zero		1


	//   ....[25]....
        /*0df4*/ 	.word	0x00007970
        /*0df8*/ 	.word	0x0000000b
        /*0dfc*/ 	.word	0x00000000
        /*0e00*/ 	.short	0x0101
        /*0e02*/ 	.byte	0x3f
	.zero		1


	//   ....[26]....
        /*0e04*/ 	.word	0x000079b0
        /*0e08*/ 	.word	0x0000005c
        /*0e0c*/ 	.word	0x000288b0
        /*0e10*/ 	.short	0x010a
        /*0e12*/ 	.byte	0x3f
	.zero		1


	//   ....[27]....
        /*0e14*/ 	.word	0x00007fe0
        /*0e18*/ 	.word	0x0000005c
        /*0e1c*/ 	.word	0x00000000
        /*0e20*/ 	.short	0x0101
        /*0e22*/ 	.byte	0x3f
	.zero		1


	//   ....[28]....
        /*0e24*/ 	.word	0x00008560
        /*0e28*/ 	.word	0x0000009c
        /*0e2c*/ 	.word	0x00028800
        /*0e30*/ 	.short	0x010a
        /*0e32*/ 	.byte	0x3f
	.zero		1


	//   ....[29]....
        /*0e34*/ 	.word	0x000085b0
        /*0e38*/ 	.word	0x0000009c
        /*0e3c*/ 	.word	0x00028800
        /*0e40*/ 	.short	0x010a
        /*0e42*/ 	.byte	0x3f
	.zero		1


	//   ....[30]....
        /*0e44*/ 	.word	0x00008b20
        /*0e48*/ 	.word	0x0000009c
        /*0e4c*/ 	.word	0x00028800
        /*0e50*/ 	.short	0x010a
        /*0e52*/ 	.byte	0x3f
	.zero		1


	//   ....[31]....
        /*0e54*/ 	.word	0x0000a540
        /*0e58*/ 	.word	0x0000009c
        /*0e5c*/ 	.word	0x00028800
        /*0e60*/ 	.short	0x010a
        /*0e62*/ 	.byte	0x3f
	.zero		1


	//   ....[32]....
        /*0e64*/ 	.word	0x0000be20
        /*0e68*/ 	.word	0x00000003
        /*0e6c*/ 	.word	0x00028830
        /*0e70*/ 	.short	0x010a
        /*0e72*/ 	.byte	0x3f
	.zero		1


	//   ....[33]....
        /*0e74*/ 	.word	0x0000be70
        /*0e78*/ 	.word	0x00000003
        /*0e7c*/ 	.word	0x00028830
        /*0e80*/ 	.short	0x010a
        /*0e82*/ 	.byte	0x3f
	.zero		1


	//   ....[34]....
        /*0e84*/ 	.word	0x0000c460
        /*0e88*/ 	.word	0x00000003
        /*0e8c*/ 	.word	0x00000000
        /*0e90*/ 	.short	0x0101
        /*0e92*/ 	.byte	0x3f
	.zero		1


	//   ....[35]....
        /*0e94*/ 	.word	0x0000e470
        /*0e98*/ 	.word	0x00000005
        /*0e9c*/ 	.word	0x00028830
        /*0ea0*/ 	.short	0x010a
        /*0ea2*/ 	.byte	0x3f
	.zero		1


	//   ....[36]....
        /*0ea4*/ 	.word	0x0000e4c0
        /*0ea8*/ 	.word	0x00000005
        /*0eac*/ 	.word	0x00028830
        /*0eb0*/ 	.short	0x010a
        /*0eb2*/ 	.byte	0x3f
	.zero		1


	//   ....[37]....
        /*0eb4*/ 	.word	0x0000e900
        /*0eb8*/ 	.word	0x00000005
        /*0ebc*/ 	.word	0x00028850
        /*0ec0*/ 	.short	0x010a
        /*0ec2*/ 	.byte	0x3f
	.zero		1


	//   ....[38]....
        /*0ec4*/ 	.word	0x0000e940
        /*0ec8*/ 	.word	0x00000005
        /*0ecc*/ 	.word	0x00028850
        /*0ed0*/ 	.short	0x010a
        /*0ed2*/ 	.byte	0x3f
	.zero		1


	//   ....[39]....
        /*0ed4*/ 	.word	0x0000fd30
        /*0ed8*/ 	.word	0x00000003
        /*0edc*/ 	.word	0x00000000
        /*0ee0*/ 	.short	0x0101
        /*0ee2*/ 	.byte	0x3f
	.zero		1


	//   ....[40]....
        /*0ee4*/ 	.word	0x0000ffd0
        /*0ee8*/ 	.word	0x0000000b
        /*0eec*/ 	.word	0x00000000
        /*0ef0*/ 	.short	0x0101
        /*0ef2*/ 	.byte	0x3f
	.zero		1


	//   ....[41]....
        /*0ef4*/ 	.word	0x00010610
        /*0ef8*/ 	.word	0x0000000d
        /*0efc*/ 	.word	0x00028850
        /*0f00*/ 	.short	0x010a
        /*0f02*/ 	.byte	0x3f
	.zero		1


	//   ....[42]....
        /*0f04*/ 	.word	0x00010690
        /*0f08*/ 	.word	0x0000000d
        /*0f0c*/ 	.word	0x00028850
        /*0f10*/ 	.short	0x010a
        /*0f12*/ 	.byte	0x3f
	.zero		1


	//   ....[43]....
        /*0f14*/ 	.word	0x00010c70
        /*0f18*/ 	.word	0x00000005
        /*0f1c*/ 	.word	0x00000000
        /*0f20*/ 	.short	0x0101
        /*0f22*/ 	.byte	0x3f
	.zero		1


	//   ....[44]....
        /*0f24*/ 	.word	0x00012180
        /*0f28*/ 	.word	0x00000000
        /*0f2c*/ 	.word	0x00000000
        /*0f30*/ 	.short	0x0101
        /*0f32*/ 	.byte	0x3f
	.zero		1


	//   ....[45]....
        /*0f34*/ 	.word	0x00014300
        /*0f38*/ 	.word	0x00000016
        /*0f3c*/ 	.word	0x00028820
        /*0f40*/ 	.short	0x010a
        /*0f42*/ 	.byte	0x3f
	.zero		1


	//   ....[46]....
        /*0f44*/ 	.word	0x00014390
        /*0f48*/ 	.word	0x00000005
        /*0f4c*/ 	.word	0x000288a0
        /*0f50*/ 	.short	0x010a
        /*0f52*/ 	.byte	0x3f
	.zero		1


	//   ....[47]....
        /*0f54*/ 	.word	0x000146f0
        /*0f58*/ 	.word	0x00000005
        /*0f5c*/ 	.word	0x000288c0
        /*0f60*/ 	.short	0x010a
        /*0f62*/ 	.byte	0x3f
	.zero		1


	//   ....[48]....
        /*0f64*/ 	.word	0x00014b20
        /*0f68*/ 	.word	0x00000008
        /*0f6c*/ 	.word	0x000288a0
        /*0f70*/ 	.short	0x010a
        /*0f72*/ 	.byte	0x3f
	.zero		1


	//   ....[49]....
        /*0f74*/ 	.word	0x00014e60
        /*0f78*/ 	.word	0x00000008
        /*0f7c*/ 	.word	0x000288c0
        /*0f80*/ 	.short	0x010a
        /*0f82*/ 	.byte	0x3f
	.zero		1


	//   ....[50]....
        /*0f84*/ 	.word	0x00015c00
        /*0f88*/ 	.word	0x00000007
        /*0f8c*/ 	.word	0x00028840
        /*0f90*/ 	.short	0x010a
        /*0f92*/ 	.byte	0x3f
	.zero		1


	//   ....[51]....
        /*0f94*/ 	.word	0x00016380
        /*0f98*/ 	.word	0x00000007
        /*0f9c*/ 	.word	0x00028830
        /*0fa0*/ 	.short	0x0107
        /*0fa2*/ 	.byte	0x3f
	.zero		1


	//   ....[52]....
        /*0fa4*/ 	.word	0x00016450
        /*0fa8*/ 	.word	0x00000007
        /*0fac*/ 	.word	0x00028830
        /*0fb0*/ 	.short	0x0101
        /*0fb2*/ 	.byte	0x3f
	.zero		1


	//   ....[53]....
        /*0fb4*/ 	.word	0x00016f50
        /*0fb8*/ 	.word	0x00000016
        /*0fbc*/ 	.word	0x00028800
        /*0fc0*/ 	.short	0x0107
        /*0fc2*/ 	.byte	0x3f
	.zero		1


	//   ....[54]....
        /*0fc4*/ 	.word	0x00017050
        /*0fc8*/ 	.word	0x00000016
        /*0fcc*/ 	.word	0x00028800
        /*0fd0*/ 	.short	0x0101
        /*0fd2*/ 	.byte	0x3f
	.zero		1


	//   ....[55]....
        /*0fd4*/ 	.word	0x00017080
        /*0fd8*/ 	.word	0x00000016
        /*0fdc*/ 	.word	0x00028820
        /*0fe0*/ 	.short	0x010a
        /*0fe2*/ 	.byte	0x3f
	.zero		1


	//   ....[56]....
        /*0fe4*/ 	.word	0x00017410
        /*0fe8*/ 	.word	0x00000006
        /*0fec*/ 	.word	0x00028840
        /*0ff0*/ 	.short	0x010a
        /*0ff2*/ 	.byte	0x3f
	.zero		1


	//   ....[57]....
        /*0ff4*/ 	.word	0x00017930
        /*0ff8*/ 	.word	0x00000006
        /*0ffc*/ 	.word	0x00028830
        /*1000*/ 	.short	0x0107
        /*1002*/ 	.byte	0x3f
	.zero		1


	//   ....[58]....
        /*1004*/ 	.word	0x000179f0
        /*1008*/ 	.word	0x00000006
        /*100c*/ 	.word	0x00028830
        /*1010*/ 	.short	0x0101
        /*1012*/ 	.byte	0x3f
	.zero		1


	//   ....[59]....
        /*1014*/ 	.word	0x00017a50
        /*1018*/ 	.word	0x00000006
        /*101c*/ 	.word	0x00028860
        /*1020*/ 	.short	0x010a
        /*1022*/ 	.byte	0x3f
	.zero		1


	//   ....[60]....
        /*1024*/ 	.word	0x00017f90
        /*1028*/ 	.word	0x00000006
        /*102c*/ 	.word	0x00028850
        /*1030*/ 	.short	0x0107
        /*1032*/ 	.byte	0x3f
	.zero		1


	//   ....[61]....
        /*1034*/ 	.word	0x00018140
        /*1038*/ 	.word	0x00000006
        /*103c*/ 	.word	0x00028850
        /*1040*/ 	.short	0x0101
        /*1042*/ 	.byte	0x3f
	.zero		1


	//   ....[62]....
        /*1044*/ 	.word	0x00018350
        /*1048*/ 	.word	0x00000000
        /*104c*/ 	.word	0x00028860
        /*1050*/ 	.short	0x010a
        /*1052*/ 	.byte	0x3f
	.zero		1


	//   ....[63]....
        /*1054*/ 	.word	0x00018880
        /*1058*/ 	.word	0x00000000
        /*105c*/ 	.word	0x00028850
        /*1060*/ 	.short	0x0107
        /*1062*/ 	.byte	0x3f
	.zero		1


	//   ....[64]....
        /*1064*/ 	.word	0x00018940
        /*1068*/ 	.word	0x00000000
        /*106c*/ 	.word	0x00028850
        /*1070*/ 	.short	0x0101
        /*1072*/ 	.byte	0x3f
	.zero		1


	//   ....[65]....
        /*1074*/ 	.word	0x00019440
        /*1078*/ 	.word	0x00000004
        /*107c*/ 	.word	0x00028820
        /*1080*/ 	.short	0x010a
        /*1082*/ 	.byte	0x3f
	.zero		1


	//   ....[66]....
        /*1084*/ 	.word	0x000195b0
        /*1088*/ 	.word	0x00000005
        /*108c*/ 	.word	0x00028840
        /*1090*/ 	.short	0x010a
        /*1092*/ 	.byte	0x3f
	.zero		1


	//   ....[67]....
        /*1094*/ 	.word	0x00019650
        /*1098*/ 	.word	0x00000019
        /*109c*/ 	.word	0x00028840
        /*10a0*/ 	.short	0x010a
        /*10a2*/ 	.byte	0x3f
	.zero		1


	//   ....[68]....
        /*10a4*/ 	.word	0x00019690
        /*10a8*/ 	.word	0x00000005
        /*10ac*/ 	.word	0x00028860
        /*10b0*/ 	.short	0x010a
        /*10b2*/ 	.byte	0x3f
	.zero		1


	//   ....[69]....
        /*10b4*/ 	.word	0x000196d0
        /*10b8*/ 	.word	0x00000019
        /*10bc*/ 	.word	0x00028860
        /*10c0*/ 	.short	0x010a
        /*10c2*/ 	.byte	0x3f
	.zero		1


	//   ....[70]....
        /*10c4*/ 	.word	0x00019730
        /*10c8*/ 	.word	0x0000005c
        /*10cc*/ 	.word	0x00028890
        /*10d0*/ 	.short	0x010a
        /*10d2*/ 	.byte	0x3f
	.zero		1


	//   ....[71]....
        /*10d4*/ 	.word	0x00019c40
        /*10d8*/ 	.word	0x0000005c
        /*10dc*/ 	.word	0x00028890
        /*10e0*/ 	.short	0x010a
        /*10e2*/ 	.byte	0x3f
	.zero		1


	//   ....[72]....
        /*10e4*/ 	.word	0x0001a150
        /*10e8*/ 	.word	0x0000005c
        /*10ec*/ 	.word	0x00028890
        /*10f0*/ 	.short	0x010a
        /*10f2*/ 	.byte	0x3f
	.zero		1


	//   ....[73]....
        /*10f4*/ 	.word	0x0001a620
        /*10f8*/ 	.word	0x0000005c
        /*10fc*/ 	.word	0x000288b0
        /*1100*/ 	.short	0x010a
        /*1102*/ 	.byte	0x3f
	.zero		1


	//   ....[74]....
        /*1104*/ 	.word	0x0001a8e0
        /*1108*/ 	.word	0x0000009c
        /*110c*/ 	.word	0x00028800
        /*1110*/ 	.short	0x010a
        /*1112*/ 	.byte	0x3f
	.zero		1


	//   ....[75]....
        /*1114*/ 	.word	0x0001aaf0
        /*1118*/ 	.word	0x0000009c
        /*111c*/ 	.word	0x00028800
        /*1120*/ 	.short	0x010a
        /*1122*/ 	.byte	0x3f
	.zero		1


	//   ....[76]....
        /*1124*/ 	.word	0x0001ab40
        /*1128*/ 	.word	0x00000003
        /*112c*/ 	.word	0x00028830
        /*1130*/ 	.short	0x010a
        /*1132*/ 	.byte	0x3f
	.zero		1


	//   ....[77]....
        /*1134*/ 	.word	0x0001ab90
        /*1138*/ 	.word	0x00000005
        /*113c*/ 	.word	0x00028830
        /*1140*/ 	.short	0x010a
        /*1142*/ 	.byte	0x3f
	.zero		1


	//   ....[78]....
        /*1144*/ 	.word	0x0001abe0
        /*1148*/ 	.word	0x00000005
        /*114c*/ 	.word	0x00028850
        /*1150*/ 	.short	0x010a
        /*1152*/ 	.byte	0x3f
	.zero		1


	//   ....[79]....
        /*1154*/ 	.word	0x0001ac30
        /*1158*/ 	.word	0x0000000d
        /*115c*/ 	.word	0x00028850
        /*1160*/ 	.short	0x010a
        /*1162*/ 	.byte	0x3f
	.zero		1


	//   ....[80]....
        /*1164*/ 	.word	0x0001b200
        /*1168*/ 	.word	0x00000016
        /*116c*/ 	.word	0x00028820
        /*1170*/ 	.short	0x010a
        /*1172*/ 	.byte	0x3f
	.zero		1


	//   ....[81]....
        /*1174*/ 	.word	0x0001b250
        /*1178*/ 	.word	0x00000005
        /*117c*/ 	.word	0x000288a0
        /*1180*/ 	.short	0x010a
        /*1182*/ 	.byte	0x3f
	.zero		1


	//   ....[82]....
        /*1184*/ 	.word	0x0001b2a0
        /*1188*/ 	.word	0x00000005
        /*118c*/ 	.word	0x000288c0
        /*1190*/ 	.short	0x010a
        /*1192*/ 	.byte	0x3f
	.zero		1


	//   ....[83]....
        /*1194*/ 	.word	0x0001b2f0
        /*1198*/ 	.word	0x00000008
        /*119c*/ 	.word	0x000288a0
        /*11a0*/ 	.short	0x010a
        /*11a2*/ 	.byte	0x3f
	.zero		1


	//   ....[84]....
        /*11a4*/ 	.word	0x0001b340
        /*11a8*/ 	.word	0x00000008
        /*11ac*/ 	.word	0x000288c0
        /*11b0*/ 	.short	0x010a
        /*11b2*/ 	.byte	0x3f
	.zero		1


	//   ....[85]....
        /*11b4*/ 	.word	0x0001b460
        /*11b8*/ 	.word	0x00000007
        /*11bc*/ 	.word	0x00028840
        /*11c0*/ 	.short	0x010a
        /*11c2*/ 	.byte	0x3f
	.zero		1


	//   ....[86]....
        /*11c4*/ 	.word	0x0001ca10
        /*11c8*/ 	.word	0x00000016
        /*11cc*/ 	.word	0x00028820
        /*11d0*/ 	.short	0x010a
        /*11d2*/ 	.byte	0x3f
	.zero		1


	//   ....[87]....
        /*11d4*/ 	.word	0x0001ca60
        /*11d8*/ 	.word	0x00000006
        /*11dc*/ 	.word	0x00028840
        /*11e0*/ 	.short	0x010a
        /*11e2*/ 	.byte	0x3f
	.zero		1


	//   ....[88]....
        /*11e4*/ 	.word	0x0001d3e0
        /*11e8*/ 	.word	0x00000006
        /*11ec*/ 	.word	0x00028860
        /*11f0*/ 	.short	0x010a
        /*11f2*/ 	.byte	0x3f
	.zero		1


	//   ....[89]....
        /*11f4*/ 	.word	0x0001de50
        /*11f8*/ 	.word	0x00000000
        /*11fc*/ 	.word	0x00028860
        /*1200*/ 	.short	0x010a
        /*1202*/ 	.byte	0x3f
	.zero		1


	//   ....[90]....
        /*1204*/ 	.word	0x0001f1c0
        /*1208*/ 	.word	0x00000004
        /*120c*/ 	.word	0x00028820
        /*1210*/ 	.short	0x010a
        /*1212*/ 	.byte	0x3f
	.zero		1


	//   ....[91]....
        /*1214*/ 	.word	0x0001f360
        /*1218*/ 	.word	0x00000005
        /*121c*/ 	.word	0x00028840
        /*1220*/ 	.short	0x010a
        /*1222*/ 	.byte	0x3f
	.zero		1


	//   ....[92]....
        /*1224*/ 	.word	0x0001f3b0
        /*1228*/ 	.word	0x00000019
        /*122c*/ 	.word	0x00028840
        /*1230*/ 	.short	0x010a
        /*1232*/ 	.byte	0x3f
	.zero		1


	//   ....[93]....
        /*1234*/ 	.word	0x0001f400
        /*1238*/ 	.word	0x00000005
        /*123c*/ 	.word	0x00028860
        /*1240*/ 	.short	0x010a
        /*1242*/ 	.byte	0x3f
	.zero		1


	//----- nvinfo : EIATTR_NUM_MBARRIERS
	.align		4
.L_146:
        /*1244*/ 	.byte	0x03, 0x38
        /*1246*/ 	.short	0x0016


	//----- nvinfo : EIATTR_EXIT_INSTR_OFFSETS
	.align		4
        /*1248*/ 	.byte	0x04, 0x1c
        /*124a*/ 	.short	(.L_148 - .L_147)


	//   ....[0]....
.L_147:
        /*124c*/ 	.word	0x00019720


	//----- nvinfo : EIATTR_MAX_THREADS
	.align		4
.L_148:
        /*1250*/ 	.byte	0x04, 0x05
        /*1252*/ 	.short	(.L_150 - .L_149)
.L_149:
        /*1254*/ 	.word	0x00000180
        /*1258*/ 	.word	0x00000001
        /*125c*/ 	.word	0x00000001


	//----- nvinfo : EIATTR_CRS_STACK_SIZE
	.align		4
.L_150:
        /*1260*/ 	.byte	0x04, 0x1e
        /*1262*/ 	.short	(.L_152 - .L_151)
.L_151:
        /*1264*/ 	.word	0x00000000


	//----- nvinfo : EIATTR_CBANK_PARAM_SIZE
	.align		4
.L_152:
        /*1268*/ 	.byte	0x03, 0x19
        /*126a*/ 	.short	0x0af0


	//----- nvinfo : EIATTR_PARAM_CBANK
	.align		4
        /*126c*/ 	.byte	0x04, 0x0a
        /*126e*/ 	.short	(.L_154 - .L_153)
	.align		4
.L_153:
        /*1270*/ 	.word	index@(.nv.constant0._ZN7cutlass13device_kernelIN5flash11enable_sm90INS1_16FlashAttnFwdSm90INS1_25CollectiveMainloopFwdSm90ILi2EN4cute5tupleIJNS5_1CILi1EEES8_S8_EEENS6_IJNS7_ILi128EEESA_SA_EEELi128ENS_6half_tEfNS_4arch4Sm90ELb0ELb0ELb0ELb1ELb1ELb1ELb0ELb1ELb1ELb1ELb0ELb0EEENS1_21CollectiveEpilogueFwdISB_S9_SC_SE_Li256ELb1ELb1ELb0ELb0EEENS1_36VarlenDynamicPersistentTileSchedulerILi128ELi128ELi256ELi128ELb0ELb1ELb1ELb0ELb1ELb1EEEEEEEEEvNT_6ParamsE)
        /*1274*/ 	.short	0x0210
        /*1276*/ 	.short	0x0af0


	//----- nvinfo : EIATTR_SW_WAR
	.align		4
.L_154:
        /*1278*/ 	.byte	0x04, 0x36
        /*127a*/ 	.short	(.L_156 - .L_155)
.L_155:
        /*127c*/ 	.word	0x00000008
.L_156:


//--------------------- .nv.info._ZN7cutlass13device_kernelIN5flash11enable_sm90INS1_16FlashAttnFwdSm90INS1_25CollectiveMainloopFwdSm90ILi2EN4cute5tupleIJNS5_1CILi1EEES8_S8_EEENS6_IJNS7_ILi128EEESA_SA_EEELi128ENS_6half_tEfNS_4arch4Sm90ELb0ELb1ELb0ELb0ELb1ELb0ELb0ELb1ELb1ELb1ELb0ELb0EEENS1_21CollectiveEpilogueFwdISB_S9_SC_SE_Li256ELb0ELb1ELb0ELb0EEENS1_30DynamicPersistentTileSchedulerILi256ELi128ELb0ELb1ELb1EEEEEEEEEvNT_6ParamsE --------------------------
	.section	.nv.info._ZN7cutlass13device_kernelIN5flash11enable_sm90INS1_16FlashAttnFwdSm90INS1_25CollectiveMainloopFwdSm90ILi2EN4cute5tupleIJNS5_1CILi1EEES8_S8_EEENS6_IJNS7_ILi128EEESA_SA_EEELi128ENS_6half_tEfNS_4arch4Sm90ELb0ELb1ELb0ELb0ELb1ELb0ELb0ELb1ELb1ELb1ELb0ELb0EEENS1_21CollectiveEpilogueFwdISB_S9_SC_SE_Li256ELb0ELb1ELb0ELb0EEENS1_30DynamicPersistentTileSchedulerILi256ELi128ELb0ELb1ELb1EEEEEEEEEvNT_6ParamsE,"",@"SHT_CUDA_INFO"
	.sectionflags	@""
	.align	4


	//----- nvinfo : EIATTR_CUDA_API_VERSION
	.align		4
        /*0000*/ 	.byte	0x04, 0x37
        /*0002*/ 	.short	(.L_158 - .L_157)
.L_157:
        /*0004*/ 	.word	0x00000082


	//----- nvinfo : EIATTR_KPARAM_INFO
	.align		4
.L_158:
        /*0008*/ 	.byte	0x04, 0x17
        /*000a*/ 	.short	(.L_160 - .L_159)
.L_159:
        /*000c*/ 	.word	0x00000000
        /*0010*/ 	.short	0x0000
        /*0012*/ 	.short	0x0070
        /*0014*/ 	.byte	0x00, 0xf0, 0x01, 0x2a


	//----- nvinfo : EIATTR_SPARSE_MMA_MASK
	.align		4
.L_160:
        /*0018*/ 	.byte	0x03, 0x50
        /*001a*/ 	.short	0x0000


	//----- nvinfo : EIATTR_MAXREG_COUNT
	.align		4
        /*001c*/ 	.byte	0x03, 0x1b
        /*001e*/ 	.short	0x00a8


	//----- nvinfo : EIATTR_NUM_BARRIERS
	.align		4
        /*0020*/ 	.byte	0x02, 0x4c
        /*0022*/ 	.byte	0x10
	.zero		1


	//----- nvinfo : EIATTR_EXTERNS
	.align		4
        /*0024*/ 	.byte	0x04, 0x0f
        /*0026*/ 	.short	(.L_162 - .L_161)


	//   ....[0]....
	.align		4
.L_161:
        /*0028*/ 	.word	index@(__assertfail)


	//----- nvinfo : EIATTR_MERCURY_ISA_VERSION
	.align		4
.L_162:
        /*002c*/ 	.byte	0x03, 0x5f
        /*002e*/ 	.short	0x0101


	//----- nvinfo : EIATTR_INT_WARP_WIDE_INSTR_OFFSETS
	.align		4
        /*0030*/ 	.byte	0x04, 0x31
        /*0032*/ 	.short	(.L_164 - .L_163)


	//   ....[0]....
.L_163:
        /*0034*/ 	.word	0x000000b0


	//   ....[1]....
        /*0038*/ 	.word	0x000000c0


	//   ....[2]....
        /*003c*/ 	.word	0x00000160


	//   ....[3]....
        /*0040*/ 	.word	0x000105a0


	//   ....[4]....
        /*0044*/ 	.word	0x00010630


	//   ....[5]....
        /*0048*/ 	.word	0x00013250


	//   ....[6]....
        /*004c*/ 	.word	0x000132e0


	//----- nvinfo : EIATTR_COOP_GROUP_MASK_REGIDS
	.align		4
.L_164:
        /*0050*/ 	.byte	0x04, 0x29
        /*0052*/ 	.short	(.L_166 - .L_165)


	//   ....[0]....
.L_165:
        /*0054*/ 	.word	0xffffffff


	//   ....[1]....
        /*0058*/ 	.word	0xffffffff


	//   ....[2]....
        /*005c*/ 	.word	0xffffffff


	//   ....[3]....
        /*0060*/ 	.word	0xffffffff


	//   ....[4]....
        /*0064*/ 	.word	0xffffffff


	//   ....[5]....
        /*0068*/ 	.word	0xffffffff


	//   ....[6]....
        /*006c*/ 	.word	0xffffffff


	//   ....[7]....
        /*0070*/ 	.word	0xffffffff


	//   ....[8]....
        /*0074*/ 	.word	0xffffffff


	//   ....[9]....
        /*0078*/ 	.word	0xffffffff


	//   ....[10]....
        /*007c*/ 	.word	0xffffffff


	//   ....[11]....
        /*0080*/ 	.word	0xffffffff


	//   ....[12]....
        /*0084*/ 	.word	0xffffffff


	//   ....[13]....
        /*0088*/ 	.word	0xffffffff


	//   ....[14]....
        /*008c*/ 	.word	0xffffffff


	//   ....[15]....
        /*0090*/ 	.word	0xffffffff


	//   ....[16]....
        /*0094*/ 	.word	0xffffffff


	//   ....[17]....
        /*0098*/ 	.word	0xffffffff


	//   ....[18]....
        /*009c*/ 	.word	0xffffffff


	//   ....[19]....
        /*00a0*/ 	.word	0xffffffff


	//   ....[20]....
        /*00a4*/ 	.word	0xffffffff


	//   ....[21]....
        /*00a8*/ 	.word	0xffffffff


	//   ....[22]....
        /*00ac*/ 	.word	0xffffffff


	//   ....[23]....
        /*00b0*/ 	.word	0xffffffff


	//   ....[24]....
        /*00b4*/ 	.word	0xffffffff


	//   ....[25]....
        /*00b8*/ 	.word	0xffffffff


	//   ....[26]....
        /*00bc*/ 	.word	0xffffffff


	//   ....[27]....
        /*00c0*/ 	.word	0xffffffff


	//   ....[28]....
        /*00c4*/ 	.word	0xffffffff


	//   ....[29]....
        /*00c8*/ 	.word	0xffffffff


	//   ....[30]....
        /*00cc*/ 	.word	0xffffffff


	//   ....[31]....
        /*00d0*/ 	.word	0xffffffff


	//   ....[32]....
        /*00d4*/ 	.word	0xffffffff


	//   ....[33]....
        /*00d8*/ 	.word	0xffffffff


	//   ....[34]....
        /*00dc*/ 	.word	0xffffffff


	//   ....[35]....
        /*00e0*/ 	.word	0xffffffff


	//   ....[36]....
        /*00e4*/ 	.word	0xffffffff


	//   ....[37]....
        /*00e8*/ 	.word	0xffffffff


	//   ....[38]....
        /*00ec*/ 	.word	0xffffffff


	//   ....[39]....
        /*00f0*/ 	.word	0xffffffff


	//   ....[40]....
        /*00f4*/ 	.word	0xffffffff


	//   ....[41]....
        /*00f8*/ 	.word	0xffffffff


	//   ....[42]....
        /*00fc*/ 	.word	0xffffffff


	//   ....[43]....
        /*0100*/ 	.word	0xffffffff


	//   ....[44]....
        /*0104*/ 	.word	0xffffffff


	//   ....[45]....
        /*0108*/ 	.word	0xffffffff


	//   ....[46]....
        /*010c*/ 	.word	0xffffffff


	//   ....[47]....
        /*0110*/ 	.word	0xffffffff


	//   ....[48]....
        /*0114*/ 	.word	0xffffffff


	//   ....[49]....
        /*0118*/ 	.word	0xffffffff


	//   ....[50]....
        /*011c*/ 	.word	0xffffffff


	//   ....[51]....
        /*0120*/ 	.word	0xffffffff


	//   ....[52]....
        /*0124*/ 	.word	0xffffffff


	//   ....[53]....
        /*0128*/ 	.word	0xffffffff


	//   ....[54]....
        /*012c*/ 	.word	0xffffffff


	//   ....[55]....
        /*0130*/ 	.word	0xffffffff


	//   ....[56]....
        /*0134*/ 	.word	0xffffffff


	//   ....[57]....
        /*0138*/ 	.word	0xffffffff


	//   ....[58]....
        /*013c*/ 	.word	0xffffffff


	//   ....[59]....
        /*0140*/ 	.word	0xffffffff


	//   ....[60]....
        /*0144*/ 	.word	0xffffffff


	//   ....[61]....
        /*0148*/ 	.word	0xffffffff


	//   ....[62]....
        /*014c*/ 	.word	0xffffffff


	//   ....[63]....
        /*0150*/ 	.word	0xffffffff


	//   ....[64]....
        /*0154*/ 	.word	0xffffffff


	//   ....[65]....
        /*0158*/ 	.word	0xffffffff


	//   ....[66]....
        /*015c*/ 	.word	0xffffffff


	//   ....[67]....
        /*0160*/ 	.word	0xffffffff


	//   ....[68]....
        /*0164*/ 	.word	0xffffffff


	//   ....[69]....
        /*0168*/ 	.word	0xffffffff


	//   ....[70]....
        /*016c*/ 	.word	0xffffffff


	//   ....[71]....
        /*0170*/ 	.word	0xffffffff


	//   ....[72]....
        /*0174*/ 	.word	0xffffffff


	//   ....[73]....
        /*0178*/ 	.word	0xffffffff


	//   ....[74]....
        /*017c*/ 	.word	0xffffffff


	//   ....[75]....
        /*0180*/ 	.word	0xffffffff


	//   ....[76]....
        /*0184*/ 	.word	0xffffffff


	//   ....[77]....
        /*0188*/ 	.word	0xffffffff


	//   ....[78]....
        /*018c*/ 	.word	0xffffffff


	//   ....[79]....
        /*0190*/ 	.word	0xffffffff


	//   ....[80]....
        /*0194*/ 	.word	0xffffffff


	//   ....[81]....
        /*0198*/ 	.word	0xffffffff


	//   ....[82]....
        /*019c*/ 	.word	0xffffffff


	//   ....[83]....
        /*01a0*/ 	.word	0xffffffff


	//   ....[84]....
        /*01a4*/ 	.word	0xffffffff


	//   ....[85]....
        /*01a8*/ 	.word	0xffffffff


	//   ....[86]....
        /*01ac*/ 	.word	0xffffffff


	//   ....[87]....
        /*01b0*/ 	.word	0xffffffff


	//   ....[88]....
        /*01b4*/ 	.word	0xffffffff


	//   ....[89]....
        /*01b8*/ 	.word	0xffffffff


	//   ....[90]....
        /*01bc*/ 	.word	0xffffffff


	//   ....[91]....
        /*01c0*/ 	.word	0xffffffff


	//   ....[92]....
        /*01c4*/ 	.word	0xffffffff


	//   ....[93]....
        /*01c8*/ 	.word	0xffffffff


	//   ....[94]....
        /*01cc*/ 	.word	0xffffffff


	//   ....[95]....
        /*01d0*/ 	.word	0xffffffff


	//   ....[96]....
        /*01d4*/ 	.word	0xffffffff


	//   ....[97]....
        /*01d8*/ 	.word	0xffffffff


	//   ....[98]....
        /*01dc*/ 	.word	0xffffffff


	//   ....[99]....
        /*01e0*/ 	.word	0xffffffff


	//   ....[100]....
        /*01e4*/ 	.word	0xffffffff


	//   ....[101]....
        /*01e8*/ 	.word	0xffffffff


	//   ....[102]....
        /*01ec*/ 	.word	0xffffffff


	//   ....[103]....
        /*01f0*/ 	.word	0xffffffff


	//   ....[104]....
        /*01f4*/ 	.word	0xffffffff


	//   ....[105]....
        /*01f8*/ 	.word	0xffffffff


	//   ....[106]....
        /*01fc*/ 	.word	0xffffffff


	//   ....[107]....
        /*0200*/ 	.word	0xffffffff


	//   ....[108]....
        /*0204*/ 	.word	0xffffffff


	//   ....[109]....
        /*0208*/ 	.word	0xffffffff


	//   ....[110]....
        /*020c*/ 	.word	0xffffffff


	//   ....[111]....
        /*0210*/ 	.word	0xffffffff


	//   ....[112]....
        /*0214*/ 	.word	0xffffffff


	//   ....[113]....
        /*0218*/ 	.word	0xffffffff


	//   ....[114]....
        /*021c*/ 	.word	0xffffffff


	//   ....[115]....
        /*0220*/ 	.word	0xffffffff


	//   ....[116]....
        /*0224*/ 	.word	0xffffffff


	//   ....[117]....
        /*0228*/ 	.word	0xffffffff


	//   ....[118]....
        /*022c*/ 	.word	0xffffffff


	//   ....[119]....
        /*0230*/ 	.word	0xffffffff


	//   ....[120]....
        /*0234*/ 	.word	0xffffffff


	//   ....[121]....
        /*0238*/ 	.word	0xffffffff


	//   ....[122]....
        /*023c*/ 	.word	0xffffffff


	//   ....[123]....
        /*0240*/ 	.word	0xffffffff


	//   ....[124]....
        /*0244*/ 	.word	0xffffffff


	//   ....[125]....
        /*0248*/ 	.word	0xffffffff


	//   ....[126]....
        /*024c*/ 	.word	0xffffffff


	//   ....[127]....
        /*0250*/ 	.word	0xffffffff


	//   ....[128]....
        /*0254*/ 	.word	0xffffffff


	//   ....[129]....
        /*0258*/ 	.word	0xffffffff


	//   ....[130]....
        /*025c*/ 	.word	0xffffffff


	//   ....[131]....
        /*0260*/ 	.word	0xffffffff


	//   ....[132]....
        /*0264*/ 	.word	0xffffffff


	//   ....[133]....
        /*0268*/ 	.word	0xffffffff


	//   ....[134]....
        /*026c*/ 	.word	0xffffffff


	//   ....[135]....
        /*0270*/ 	.word	0xffffffff


	//   ....[136]....
        /*0274*/ 	.word	0x0500000f


	//   ....[137]....
        /*0278*/ 	.word	0x0500000f


	//   ....[138]....
        /*027c*/ 	.word	0x0500000f


	//   ....[139]....
        /*0280*/ 	.word	0x0500000f


	//   ....[140]....
        /*0284*/ 	.word	0x0500000f


	//   ....[141]....
        /*0288*/ 	.word	0x0500000f


	//   ....[142]....
        /*028c*/ 	.word	0x0500000f


	//   ....[143]....
        /*0290*/ 	.word	0x0500000f


	//   ....[144]....
        /*0294*/ 	.word	0x0500000f


	//   ....[145]....
        /*0298*/ 	.word	0x0500000f


	//   ....[146]....
        /*029c*/ 	.word	0x0500000f


	//   ....[147]....
        /*02a0*/ 	.word	0x0500000f


	//   ....[148]....
        /*02a4*/ 	.word	0x0500000f


	//   ....[149]....
        /*02a8*/ 	.word	0x0500000f


	//   ....[150]....
        /*02ac*/ 	.word	0x0500000f


	//   ....[151]....
        /*02b0*/ 	.word	0x0500000f


	//   ....[152]....
        /*02b4*/ 	.word	0x0500000f


	//   ....[153]....
        /*02b8*/ 	.word	0x0500000f


	//   ....[154]....
        /*02bc*/ 	.word	0x0500000f


	//   ....[155]....
        /*02c0*/ 	.word	0x0500000f


	//   ....[156]....
        /*02c4*/ 	.word	0x0500000f


	//   ....[157]....
        /*02c8*/ 	.word	0x0500000f


	//   ....[158]....
        /*02cc*/ 	.word	0x0500000f


	//   ....[159]....
        /*02d0*/ 	.word	0x0500000f


	//   ....[160]....
        /*02d4*/ 	.word	0x0500000f


	//   ....[161]....
        /*02d8*/ 	.word	0x0500000f


	//   ....[162]....
        /*02dc*/ 	.word	0x0500000f


	//   ....[163]....
        /*02e0*/ 	.word	0x0500000f


	//   ....[164]....
        /*02e4*/ 	.word	0x0500000f


	//   ....[165]....
        /*02e8*/ 	.word	0x0500000f


	//   ....[166]....
        /*02ec*/ 	.word	0x0500000f


	//   ....[167]....
        /*02f0*/ 	.word	0x0500000f


	//   ....[168]....
        /*02f4*/ 	.word	0x0500000f


	//   ....[169]....
        /*02f8*/ 	.word	0x0500000f


	//   ....[170]....
        /*02fc*/ 	.word	0x0500000f


	//   ....[171]....
        /*0300*/ 	.word	0x0500000f


	//   ....[172]....
        /*0304*/ 	.word	0x0500000f


	//   ....[173]....
        /*0308*/ 	.word	0x0500000f


	//   ....[174]....
        /*030c*/ 	.word	0x0500000f


	//   ....[175]....
        /*0310*/ 	.word	0x0500000f


	//   ....[176]....
        /*0314*/ 	.word	0x0500000f


	//   ....[177]....
        /*0318*/ 	.word	0x0500000f


	//   ....[178]....
        /*031c*/ 	.word	0x0500000f


	//   ....[179]....
        /*0320*/ 	.word	0x0500000f


	//   ....[180]....
        /*0324*/ 	.word	0x0500000f


	//   ....[181]....
        /*0328*/ 	.word	0x0500000f


	//   ....[182]....
        /*032c*/ 	.word	0x0500000f


	//   ....[183]....
        /*0330*/ 	.word	0x0500000f


	//   ....[184]....
        /*0334*/ 	.word	0x0500000f


	//   ....[185]....
        /*0338*/ 	.word	0x0500000f


	//   ....[186]....
        /*033c*/ 	.word	0x0500000f


	//   ....[187]....
        /*0340*/ 	.word	0x0500000f


	//   ....[188]....
        /*0344*/ 	.word	0x0500000f


	//   ....[189]....
        /*0348*/ 	.word	0x0500000f


	//   ....[190]....
        /*034c*/ 	.word	0x0500000f


	//   ....[191]....
        /*0350*/ 	.word	0x0500000f


	//   ....[192]....
        /*0354*/ 	.word	0x0500000f


	//   ....[193]....
        /*0358*/ 	.word	0x0500000f


	//   ....[194]....
        /*035c*/ 	.word	0x0500000f


	//   ....[195]....
        /*0360*/ 	.word	0x0500000f


	//   ....[196]....
        /*0364*/ 	.word	0x0500000f


	//   ....[197]....
        /*0368*/ 	.word	0x0500000f


	//   ....[198]....
        /*036c*/ 	.word	0x0500000f


	//   ....[199]....
        /*0370*/ 	.word	0x0500000f


	//   ....[200]....
        /*0374*/ 	.word	0x0500000f


	//   ....[201]....
        /*0378*/ 	.word	0x0500000f


	//   ....[202]....
        /*037c*/ 	.word	0x0500000f


	//   ....[203]....
        /*0380*/ 	.word	0x0500000f


	//   ....[204]....
        /*0384*/ 	.word	0x0500000f


	//   ....[205]....
        /*0388*/ 	.word	0x0500000f


	//   ....[206]....
        /*038c*/ 	.word	0x0500000f


	//   ....[207]....
        /*0390*/ 	.word	0x0500000f


	//   ....[208]....
        /*0394*/ 	.word	0x0500000f


	//   ....[209]....
        /*0398*/ 	.word	0x0500000f


	//   ....[210]....
        /*039c*/ 	.word	0x0500000f


	//   ....[211]....
        /*03a0*/ 	.word	0x0500000f


	//   ....[212]....
        /*03a4*/ 	.word	0x0500000f


	//   ....[213]....
        /*03a8*/ 	.word	0x0500000f


	//   ....[214]....
        /*03ac*/ 	.word	0x0500000f


	//   ....[215]....
        /*03b0*/ 	.word	0x0500000f


	//   ....[216]....
        /*03b4*/ 	.word	0x0500000f


	//   ....[217]....
        /*03b8*/ 	.word	0x0500000f


	//   ....[218]....
        /*03bc*/ 	.word	0x0500000f


	//----- nvinfo : EIATTR_COOP_GROUP_INSTR_OFFSETS
	.align		4
.L_166:
        /*03c0*/ 	.byte	0x04, 0x28
        /*03c2*/ 	.short	(.L_168 - .L_167)


	//   ....[0]....
.L_167:
        /*03c4*/ 	.word	0x00000070


	//   ....[1]....
        /*03c8*/ 	.word	0x00000080


	//   ....[2]....
        /*03cc*/ 	.word	0x000002c0


	//   ....[3]....
        /*03d0*/ 	.word	0x00000420


	//   ....[4]....
        /*03d4*/ 	.word	0x00000540


	//   ....[5]....
        /*03d8*/ 	.word	0x000006a0


	//   ....[6]....
        /*03dc*/ 	.word	0x00001720


	//   ....[7]....
        /*03e0*/ 	.word	0x00001fc0


	//   ....[8]....
        /*03e4*/ 	.word	0x00002210


	//   ....[9]....
        /*03e8*/ 	.word	0x00003600


	//   ....[10]....
        /*03ec*/ 	.word	0x000036a0


	//   ....[11]....
        /*03f0*/ 	.word	0x00003d40


	//   ....[12]....
        /*03f4*/ 	.word	0x00003da0


	//   ....[13]....
        /*03f8*/ 	.word	0x00005600


	//   ....[14]....
        /*03fc*/ 	.word	0x00005800


	//   ....[15]....
        /*0400*/ 	.word	0x000063e0


	//   ....[16]....
        /*0404*/ 	.word	0x00006400


	//   ....[17]....
        /*0408*/ 	.word	0x00006d80


	//   ....[18]....
        /*040c*/ 	.word	0x00006e00


	//   ....[19]....
        /*0410*/ 	.word	0x00008cc0


	//   ....[20]....
        /*0414*/ 	.word	0x00008cd0


	//   ....[21]....
        /*0418*/ 	.word	0x00008d00


	//   ....[22]....
        /*041c*/ 	.word	0x00008d20


	//   ....[23]....
        /*0420*/ 	.word	0x0000aa20


	//   ....[24]....
        /*0424*/ 	.word	0x0000ac10


	//   ....[25]....
        /*0428*/ 	.word	0x0000b7f0


	//   ....[26]....
        /*042c*/ 	.word	0x0000b860


	//   ....[27]....
        /*0430*/ 	.word	0x0000c170


	//   ....[28]....
        /*0434*/ 	.word	0x0000c1e0


	//   ....[29]....
        /*0438*/ 	.word	0x0000d310


	//   ....[30]....
        /*043c*/ 	.word	0x0000d340


	//   ....[31]....
        /*0440*/ 	.word	0x0000d400


	//   ....[32]....
        /*0444*/ 	.word	0x0000d410


	//   ....[33]....
        /*0448*/ 	.word	0x0000e5a0


	//   ....[34]....
        /*044c*/ 	.word	0x0000e600


	//   ....[35]....
        /*0450*/ 	.word	0x0000e650


	//   ....[36]....
        /*0454*/ 	.word	0x0000e6b0


	//   ....[37]....
        /*0458*/ 	.word	0x0000eb90


	//   ....[38]....
        /*045c*/ 	.word	0x0000eba0


	//   ....[39]....
        /*0460*/ 	.word	0x0000ec60


	//   ....[40]....
        /*0464*/ 	.word	0x0000ec80


	//   ....[41]....
        /*0468*/ 	.word	0x0000ed40


	//   ....[42]....
        /*046c*/ 	.word	0x0000ed60


	//   ....[43]....
        /*0470*/ 	.word	0x0000ee30


	//   ....[44]....
        /*0474*/ 	.word	0x0000ee50


	//   ....[45]....
        /*0478*/ 	.word	0x0000f4f0


	//   ....[46]....
        /*047c*/ 	.word	0x0000f510


	//   ....[47]....
        /*0480*/ 	.word	0x0000f5d0


	//   ....[48]....
        /*0484*/ 	.word	0x0000f5f0


	//   ....[49]....
        /*0488*/ 	.word	0x0000f6b0


	//   ....[50]....
        /*048c*/ 	.word	0x0000f6d0


	//   ....[51]....
        /*0490*/ 	.word	0x0000f7a0


	//   ....[52]....
        /*0494*/ 	.word	0x0000f7c0


	//   ....[53]....
        /*0498*/ 	.word	0x0000f930


	//   ....[54]....
        /*049c*/ 	.word	0x000110b0


	//   ....[55]....
        /*04a0*/ 	.word	0x000110d0


	//   ....[56]....
        /*04a4*/ 	.word	0x000110e0


	//   ....[57]....
        /*04a8*/ 	.word	0x00011120


	//   ....[58]....
        /*04ac*/ 	.word	0x000111a0


	//   ....[59]....
        /*04b0*/ 	.word	0x000111c0


	//   ....[60]....
        /*04b4*/ 	.word	0x00011240


	//   ....[61]....
        /*04b8*/ 	.word	0x00011260


	//   ....[62]....
        /*04bc*/ 	.word	0x000112e0


	//   ....[63]....
        /*04c0*/ 	.word	0x00011300


	//   ....[64]....
        /*04c4*/ 	.word	0x00011380


	//   ....[65]....
        /*04c8*/ 	.word	0x000113a0


	//   ....[66]....
        /*04cc*/ 	.word	0x00011420


	//   ....[67]....
        /*04d0*/ 	.word	0x00011440


	//   ....[68]....
        /*04d4*/ 	.word	0x000114c0


	//   ....[69]....
        /*04d8*/ 	.word	0x000114e0


	//   ....[70]....
        /*04dc*/ 	.word	0x00011b10


	//   ....[71]....
        /*04e0*/ 	.word	0x00011b30


	//   ....[72]....
        /*04e4*/ 	.word	0x00011b60


	//   ....[73]....
        /*04e8*/ 	.word	0x00011ba0


	//   ....[74]....
        /*04ec*/ 	.word	0x00011c10


	//   ....[75]....
        /*04f0*/ 	.word	0x00011c30


	//   ....[76]....
        /*04f4*/ 	.word	0x00011cb0


	//   ....[77]....
        /*04f8*/ 	.word	0x00011cd0


	//   ....[78]....
        /*04fc*/ 	.word	0x00011d50


	//   ....[79]....
        /*0500*/ 	.word	0x00011d70


	//   ....[80]....
        /*0504*/ 	.word	0x00011df0


	//   ....[81]....
        /*0508*/ 	.word	0x00011e10


	//   ....[82]....
        /*050c*/ 	.word	0x00011e90


	//   ....[83]....
        /*0510*/ 	.word	0x00011eb0


	//   ....[84]....
        /*0514*/ 	.word	0x00011f30


	//   ....[85]....
        /*0518*/ 	.word	0x00011f50


	//   ....[86]....
        /*051c*/ 	.word	0x00012610


	//   ....[87]....
        /*0520*/ 	.word	0x00012640


	//   ....[88]....
        /*0524*/ 	.word	0x00012650


	//   ....[89]....
        /*0528*/ 	.word	0x000126a0


	//   ....[90]....
        /*052c*/ 	.word	0x000126b0


	//   ....[91]....
        /*0530*/ 	.word	0x00012700


	//   ....[92]....
        /*0534*/ 	.word	0x00012710


	//   ....[93]....
        /*0538*/ 	.word	0x00012760


	//   ....[94]....
        /*053c*/ 	.word	0x00012770


	//   ....[95]....
        /*0540*/ 	.word	0x000127c0


	//   ....[96]....
        /*0544*/ 	.word	0x000127d0


	//   ....[97]....
        /*0548*/ 	.word	0x00012820


	//   ....[98]....
        /*054c*/ 	.word	0x00012830


	//   ....[99]....
        /*0550*/ 	.word	0x00012880


	//   ....[100]....
        /*0554*/ 	.word	0x00012890


	//   ....[101]....
        /*0558*/ 	.word	0x000128a0


	//   ....[102]....
        /*055c*/ 	.word	0x00012b40


	//   ....[103]....
        /*0560*/ 	.word	0x00012b60


	//   ....[104]....
        /*0564*/ 	.word	0x00012b80


	//   ....[105]....
        /*0568*/ 	.word	0x00012be0


	//   ....[106]....
        /*056c*/ 	.word	0x00012c00


	//   ....[107]....
        /*0570*/ 	.word	0x00012c60


	//   ....[108]....
        /*0574*/ 	.word	0x00012c80


	//   ....[109]....
        /*0578*/ 	.word	0x00012ce0


	//   ....[110]....
        /*057c*/ 	.word	0x00012d00


	//   ....[111]....
        /*0580*/ 	.word	0x00012d60


	//   ....[112]....
        /*0584*/ 	.word	0x00012d80


	//   ....[113]....
        /*0588*/ 	.word	0x00012de0


	//   ....[114]....
        /*058c*/ 	.word	0x00012e00


	//   ....[115]....
        /*0590*/ 	.word	0x00012e60


	//   ....[116]....
        /*0594*/ 	.word	0x00012e80


	//   ....[117]....
        /*0598*/ 	.word	0x00012e90


	//   ....[118]....
        /*059c*/ 	.word	0x00013430


	//   ....[119]....
        /*05a0*/ 	.word	0x00013450


	//   ....[120]....
        /*05a4*/ 	.word	0x00013470


	//   ....[121]....
        /*05a8*/ 	.word	0x000134b0


	//   ....[122]....
        /*05ac*/ 	.word	0x00013500


	//   ....[123]....
        /*05b0*/ 	.word	0x00013530


	//   ....[124]....
        /*05b4*/ 	.word	0x00013580


	//   ....[125]....
        /*05b8*/ 	.word	0x000135b0


	//   ....[126]....
        /*05bc*/ 	.word	0x00013600


	//   ....[127]....
        /*05c0*/ 	.word	0x00013630


	//   ....[128]....
        /*05c4*/ 	.word	0x00013680


	//   ....[129]....
        /*05c8*/ 	.word	0x000136b0


	//   ....[130]....
        /*05cc*/ 	.word	0x00013700


	//   ....[131]....
        /*05d0*/ 	.word	0x00013730


	//   ....[132]....
        /*05d4*/ 	.word	0x00013780


	//   ....[133]....
        /*05d8*/ 	.word	0x000137b0


	//   ....[134]....
        /*05dc*/ 	.word	0x00013a90


	//   ....[135]....
        /*05e0*/ 	.word	0x00013c60


	//   ....[136]....
        /*05e4*/ 	.word	0x000142b0


	//   ....[137]....
        /*05e8*/ 	.word	0x00014390


	//   ....[138]....
        /*05ec*/ 	.word	0x00014430


	//   ....[139]....
        /*05f0*/ 	.word	0x000144b0


	//   ....[140]....
        /*05f4*/ 	.word	0x00014570


	//   ....[141]....
        /*05f8*/ 	.word	0x000145e0


	//   ....[142]....
        /*05fc*/ 	.word	0x000146b0


	//   ....[143]....
        /*0600*/ 	.word	0x00014730


	//   ....[144]....
        /*0604*/ 	.word	0x00014800


	//   ....[145]....
        /*0608*/ 	.word	0x00014880


	//   ....[146]....
        /*060c*/ 	.word	0x00014950


	//   ....[147]....
        /*0610*/ 	.word	0x000149d0


	//   ....[148]....
        /*0614*/ 	.word	0x00014aa0


	//   ....[149]....
        /*0618*/ 	.word	0x00014b20


	//   ....[150]....
        /*061c*/ 	.word	0x00014bf0


	//   ....[151]....
        /*0620*/ 	.word	0x00014c70


	//   ....[152]....
        /*0624*/ 	.word	0x00014d30


	//   ....[153]....
        /*0628*/ 	.word	0x00014dc0


	//   ....[154]....
        /*062c*/ 	.word	0x00014e30


	//   ....[155]....
        /*0630*/ 	.word	0x00014eb0


	//   ....[156]....
        /*0634*/ 	.word	0x00014f60


	//   ....[157]....
        /*0638*/ 	.word	0x00014fd0


	//   ....[158]....
        /*063c*/ 	.word	0x000150b0


	//   ....[159]....
        /*0640*/ 	.word	0x00015120


	//   ....[160]....
        /*0644*/ 	.word	0x00015200


	//   ....[161]....
        /*0648*/ 	.word	0x00015270


	//   ....[162]....
        /*064c*/ 	.word	0x00015350


	//   ....[163]....
        /*0650*/ 	.word	0x000153c0


	//   ....[164]....
        /*0654*/ 	.word	0x000154a0


	//   ....[165]....
        /*0658*/ 	.word	0x00015510


	//   ....[166]....
        /*065c*/ 	.word	0x000155f0


	//   ....[167]....
        /*0660*/ 	.word	0x00015660


	//   ....[168]....
        /*0664*/ 	.word	0x00015720


	//   ....[169]....
        /*0668*/ 	.word	0x00015850


	//   ....[170]....
        /*066c*/ 	.word	0x000158f0


	//   ....[171]....
        /*0670*/ 	.word	0x00015960


	//   ....[172]....
        /*0674*/ 	.word	0x00015a20


	//   ....[173]....
        /*0678*/ 	.word	0x00015a80


	//   ....[174]....
        /*067c*/ 	.word	0x00015b40


	//   ....[175]....
        /*0680*/ 	.word	0x00015ba0


	//   ....[176]....
        /*0684*/ 	.word	0x00015c60


	//   ....[177]....
        /*0688*/ 	.word	0x00015cc0


	//   ....[178]....
        /*068c*/ 	.word	0x00015d80


	//   ....[179]....
        /*0690*/ 	.word	0x00015de0


	//   ....[180]....
        /*0694*/ 	.word	0x00015ea0


	//   ....[181]....
        /*0698*/ 	.word	0x00015f00


	//   ....[182]....
        /*069c*/ 	.word	0x00015fc0


	//   ....[183]....
        /*06a0*/ 	.word	0x00016020


	//   ....[184]....
        /*06a4*/ 	.word	0x000160e0


	//   ....[185]....
        /*06a8*/ 	.word	0x000161c0


	//   ....[186]....
        /*06ac*/ 	.word	0x00016260


	//   ....[187]....
        /*06b0*/ 	.word	0x000162c0


	//   ....[188]....
        /*06b4*/ 	.word	0x00016390


	//   ....[189]....
        /*06b8*/ 	.word	0x000163f0


	//   ....[190]....
        /*06bc*/ 	.word	0x000164c0


	//   ....[191]....
        /*06c0*/ 	.word	0x00016520


	//   ....[192]....
        /*06c4*/ 	.word	0x000165f0


	//   ....[193]....
        /*06c8*/ 	.word	0x00016650


	//   ....[194]....
        /*06cc*/ 	.word	0x00016720


	//   ....[195]....
        /*06d0*/ 	.word	0x00016780


	//   ....[196]....
        /*06d4*/ 	.word	0x00016850


	//   ....[197]....
        /*06d8*/ 	.word	0x000168b0


	//   ....[198]....
        /*06dc*/ 	.word	0x00016980


	//   ....[199]....
        /*06e0*/ 	.word	0x000169e0


	//   ....[200]....
        /*06e4*/ 	.word	0x00016aa0


	//   ....[201]....
        /*06e8*/ 	.word	0x00016bc0


	//   ....[202]....
        /*06ec*/ 	.word	0x00016c60


	//   ....[203]....
        /*06f0*/ 	.word	0x00016cc0


	//   ....[204]....
        /*06f4*/ 	.word	0x00016d90


	//   ....[205]....
        /*06f8*/ 	.word	0x00016e30


	//   ....[206]....
        /*06fc*/ 	.word	0x00016ef0


	//   ....[207]....
        /*0700*/ 	.word	0x00016f90


	//   ....[208]....
        /*0704*/ 	.word	0x00017050


	//   ....[209]....
        /*0708*/ 	.word	0x000170f0


	//   ....[210]....
        /*070c*/ 	.word	0x000171b0


	//   ....[211]....
        /*0710*/ 	.word	0x00017250


	//   ....[212]....
        /*0714*/ 	.word	0x00017310


	//   ....[213]....
        /*0718*/ 	.word	0x000173b0


	//   ....[214]....
        /*071c*/ 	.word	0x00017470


	//   ....[215]....
        /*0720*/ 	.word	0x00017510


	//   ....[216]....
        /*0724*/ 	.word	0x000175d0


	//   ....[217]....
        /*0728*/ 	.word	0x000176a0


	//   ....[218]....
        /*072c*/ 	.word	0x000177c0


	//----- nvinfo : EIATTR_REG_RECONFIG
	.align		4
.L_168:
        /*0730*/ 	.byte	0x01, 0x54
	.zero		2


	//----- nvinfo : EIATTR_SYSCALL_OFFSETS
	.align		4
        /*0734*/ 	.byte	0x04, 0x46
        /*0736*/ 	.short	(.L_170 - .L_169)


	//   ....[0]....
.L_169:
        /*0738*/ 	.word	0x00001900


	//   ....[1]....
        /*073c*/ 	.word	0x00010790


	//   ....[2]....
        /*0740*/ 	.word	0x000108e0


	//   ....[3]....
        /*0744*/ 	.word	0x000109d0


	//   ....[4]....
        /*0748*/ 	.word	0x000117d0


	//----- nvinfo : EIATTR_MBARRIER_INSTR_OFFSETS
	.align		4
.L_170:
        /*074c*/ 	.byte	0x04, 0x39
        /*074e*/ 	.short	(.L_172 - .L_171)


	//   ....[0]....
.L_171:
        /*0750*/ 	.word	0x00000170
        /*0754*/ 	.word	0x000000ff
        /*0758*/ 	.word	0x00028800
        /*075c*/ 	.short	0x0100
        /*075e*/ 	.byte	0x08
	.zero		1


	//   ....[1]....
        /*0760*/ 	.word	0x00000180
        /*0764*/ 	.word	0x000000ff
        /*0768*/ 	.word	0x00028820
        /*076c*/ 	.short	0x0100
        /*076e*/ 	.byte	0x08
	.zero		1


	//   ....[2]....
        /*0770*/ 	.word	0x00000270
        /*0774*/ 	.word	0x000000ff
        /*0778*/ 	.word	0x00028830
        /*077c*/ 	.short	0x0100
        /*077e*/ 	.byte	0x08
	.zero		1


	//   ....[3]....
        /*0780*/ 	.word	0x00000280
        /*0784*/ 	.word	0x000000ff
        /*0788*/ 	.word	0x00028840
        /*078c*/ 	.short	0x0100
        /*078e*/ 	.byte	0x08
	.zero		1


	//   ....[4]....
        /*0790*/ 	.word	0x00000290
        /*0794*/ 	.word	0x000000ff
        /*0798*/ 	.word	0x00028838
        /*079c*/ 	.short	0x0100
        /*079e*/ 	.byte	0x08
	.zero		1


	//   ....[5]....
        /*07a0*/ 	.word	0x000002a0
        /*07a4*/ 	.word	0x000000ff
        /*07a8*/ 	.word	0x00028848
        /*07ac*/ 	.short	0x0100
        /*07ae*/ 	.byte	0x08
	.zero		1


	//   ....[6]....
        /*07b0*/ 	.word	0x000003d0
        /*07b4*/ 	.word	0x000000ff
        /*07b8*/ 	.word	0x00028850
        /*07bc*/ 	.short	0x0100
        /*07be*/ 	.byte	0x08
	.zero		1


	//   ....[7]....
        /*07c0*/ 	.word	0x000003e0
        /*07c4*/ 	.word	0x000000ff
        /*07c8*/ 	.word	0x00028860
        /*07cc*/ 	.short	0x0100
        /*07ce*/ 	.byte	0x08
	.zero		1


	//   ....[8]....
        /*07d0*/ 	.word	0x000003f0
        /*07d4*/ 	.word	0x000000ff
        /*07d8*/ 	.word	0x00028858
        /*07dc*/ 	.short	0x0100
        /*07de*/ 	.byte	0x08
	.zero		1


	//   ....[9]....
        /*07e0*/ 	.word	0x00000400
        /*07e4*/ 	.word	0x000000ff
        /*07e8*/ 	.word	0x00028868
        /*07ec*/ 	.short	0x0100
        /*07ee*/ 	.byte	0x08
	.zero		1


	//   ....[10]....
        /*07f0*/ 	.word	0x000004f0
        /*07f4*/ 	.word	0x000000ff
        /*07f8*/ 	.word	0x00028870
        /*07fc*/ 	.short	0x0100
        /*07fe*/ 	.byte	0x06
	.zero		1


	//   ....[11]....
        /*0800*/ 	.word	0x00000500
        /*0804*/ 	.word	0x000000ff
        /*0808*/ 	.word	0x00028880
        /*080c*/ 	.short	0x0100
        /*080e*/ 	.byte	0x06
	.zero		1


	//   ....[12]....
        /*0810*/ 	.word	0x00000510
        /*0814*/ 	.word	0x000000ff
        /*0818*/ 	.word	0x00028878
        /*081c*/ 	.short	0x0100
        /*081e*/ 	.byte	0x06
	.zero		1


	//   ....[13]....
        /*0820*/ 	.word	0x00000520
        /*0824*/ 	.word	0x000000ff
        /*0828*/ 	.word	0x00028888
        /*082c*/ 	.short	0x0100
        /*082e*/ 	.byte	0x06
	.zero		1


	//   ....[14]....
        /*0830*/ 	.word	0x00000650
        /*0834*/ 	.word	0x000000ff
        /*0838*/ 	.word	0x00028890
        /*083c*/ 	.short	0x0100
        /*083e*/ 	.byte	0x08
	.zero		1


	//   ....[15]....
        /*0840*/ 	.word	0x00000660
        /*0844*/ 	.word	0x000000ff
        /*0848*/ 	.word	0x000288a0
        /*084c*/ 	.short	0x0100
        /*084e*/ 	.byte	0x08
	.zero		1


	//   ....[16]....
        /*0850*/ 	.word	0x00000670
        /*0854*/ 	.word	0x000000ff
        /*0858*/ 	.word	0x00028898
        /*085c*/ 	.short	0x0100
        /*085e*/ 	.byte	0x08
	.zero		1


	//   ....[17]....
        /*0860*/ 	.word	0x00000680
        /*0864*/ 	.word	0x000000ff
        /*0868*/ 	.word	0x000288a8
        /*086c*/ 	.short	0x0100
        /*086e*/ 	.byte	0x08
	.zero		1


	//   ....[18]....
        /*0870*/ 	.word	0x000007c0
        /*0874*/ 	.word	0x000000ff
        /*0878*/ 	.word	0x000288b0
        /*087c*/ 	.short	0x0100
        /*087e*/ 	.byte	0x08
	.zero		1


	//   ....[19]....
        /*0880*/ 	.word	0x000007d0
        /*0884*/ 	.word	0x000000ff
        /*0888*/ 	.word	0x000288c0
        /*088c*/ 	.short	0x0100
        /*088e*/ 	.byte	0x08
	.zero		1


	//   ....[20]....
        /*0890*/ 	.word	0x000007e0
        /*0894*/ 	.word	0x000000ff
        /*0898*/ 	.word	0x000288b8
        /*089c*/ 	.short	0x0100
        /*089e*/ 	.byte	0x08
	.zero		1


	//   ....[21]....
        /*08a0*/ 	.word	0x000007f0
        /*08a4*/ 	.word	0x000000ff
        /*08a8*/ 	.word	0x000288c8
        /*08ac*/ 	.short	0x0100
        /*08ae*/ 	.byte	0x08
	.zero		1


	//   ....[22]....
        /*08b0*/ 	.word	0x00001980
        /*08b4*/ 	.word	0x000000ff
        /*08b8*/ 	.word	0x00028800
        /*08bc*/ 	.short	0x010a
        /*08be*/ 	.byte	0x29
	.zero		1


	//   ....[23]....
        /*08c0*/ 	.word	0x00001a00
        /*08c4*/ 	.word	0x00000003
        /*08c8*/ 	.word	0x00028830
        /*08cc*/ 	.short	0x010a
        /*08ce*/ 	.byte	0x3f
	.zero		1


	//   ....[24]....
        /*08d0*/ 	.word	0x00001a40
        /*08d4*/ 	.word	0x00000003
        /*08d8*/ 	.word	0x00028830
        /*08dc*/ 	.short	0x010a
        /*08de*/ 	.byte	0x3f
	.zero		1


	//   ....[25]....
        /*08e0*/ 	.word	0x00001fe0
        /*08e4*/ 	.word	0x000000ff
        /*08e8*/ 	.word	0x00000000
        /*08ec*/ 	.short	0x0101
        /*08ee*/ 	.byte	0x06
	.zero		1


	//   ....[26]....
        /*08f0*/ 	.word	0x00004dc0
        /*08f4*/ 	.word	0x000000ff
        /*08f8*/ 	.word	0x00028830
        /*08fc*/ 	.short	0x010a
        /*08fe*/ 	.byte	0x06
	.zero		1


	//   ....[27]....
        /*0900*/ 	.word	0x00004e00
        /*0904*/ 	.word	0x000000ff
        /*0908*/ 	.word	0x00028830
        /*090c*/ 	.short	0x010a
        /*090e*/ 	.byte	0x06
	.zero		1


	//   ....[28]....
        /*0910*/ 	.word	0x00005150
        /*0914*/ 	.word	0x000000ff
        /*0918*/ 	.word	0x00028850
        /*091c*/ 	.short	0x010a
        /*091e*/ 	.byte	0x06
	.zero		1


	//   ....[29]....
        /*0920*/ 	.word	0x00005190
        /*0924*/ 	.word	0x000000ff
        /*0928*/ 	.word	0x00028850
        /*092c*/ 	.short	0x010a
        /*092e*/ 	.byte	0x06
	.zero		1


	//   ....[30]....
        /*0930*/ 	.word	0x000055c0
        /*0934*/ 	.word	0x000000ff
        /*0938*/ 	.word	0x00000000
        /*093c*/ 	.short	0x0101
        /*093e*/ 	.byte	0x06
	.zero		1


	//   ....[31]....
        /*0940*/ 	.word	0x00007870
        /*0944*/ 	.word	0x000000ff
        /*0948*/ 	.word	0x00000000
        /*094c*/ 	.short	0x0101
        /*094e*/ 	.byte	0x06
	.zero		1


	//   ....[32]....
        /*0950*/ 	.word	0x00008180
        /*0954*/ 	.word	0x000000ff
        /*0958*/ 	.word	0x00028830
        /*095c*/ 	.short	0x010a
        /*095e*/ 	.byte	0x06
	.zero		1


	//   ....[33]....
        /*0960*/ 	.word	0x000081c0
        /*0964*/ 	.word	0x000000ff
        /*0968*/ 	.word	0x00028830
        /*096c*/ 	.short	0x010a
        /*096e*/ 	.byte	0x06
	.zero		1


	//   ....[34]....
        /*0970*/ 	.word	0x00008510
        /*0974*/ 	.word	0x000000ff
        /*0978*/ 	.word	0x00028850
        /*097c*/ 	.short	0x010a
        /*097e*/ 	.byte	0x06
	.zero		1


	//   ....[35]....
        /*0980*/ 	.word	0x00008550
        /*0984*/ 	.word	0x000000ff
        /*0988*/ 	.word	0x00028850
        /*098c*/ 	.short	0x010a
        /*098e*/ 	.byte	0x06
	.zero		1


	//   ....[36]....
        /*0990*/ 	.word	0x00008950
        /*0994*/ 	.word	0x000000ff
        /*0998*/ 	.word	0x00000000
        /*099c*/ 	.short	0x0101
        /*099e*/ 	.byte	0x06
	.zero		1


	//   ....[37]....
        /*09a0*/ 	.word	0x00009b00
        /*09a4*/ 	.word	0x000000ff
        /*09a8*/ 	.word	0x00000000
        /*09ac*/ 	.short	0x0101
        /*09ae*/ 	.byte	0x06
	.zero		1


	//   ....[38]....
        /*09b0*/ 	.word	0x0000a210
        /*09b4*/ 	.word	0x000000ff
        /*09b8*/ 	.word	0x00028830
        /*09bc*/ 	.short	0x010a
        /*09be*/ 	.byte	0x06
	.zero		1


	//   ....[39]....
        /*09c0*/ 	.word	0x0000a250
        /*09c4*/ 	.word	0x000000ff
        /*09c8*/ 	.word	0x00028830
        /*09cc*/ 	.short	0x010a
        /*09ce*/ 	.byte	0x06
	.zero		1


	//   ....[40]....
        /*09d0*/ 	.word	0x0000a570
        /*09d4*/ 	.word	0x000000ff
        /*09d8*/ 	.word	0x00028850
        /*09dc*/ 	.short	0x010a
        /*09de*/ 	.byte	0x06
	.zero		1


	//   ....[41]....
        /*09e0*/ 	.word	0x0000a5b0
        /*09e4*/ 	.word	0x000000ff
        /*09e8*/ 	.word	0x00028850
        /*09ec*/ 	.short	0x010a
        /*09ee*/ 	.byte	0x06
	.zero		1


	//   ....[42]....
        /*09f0*/ 	.word	0x0000a9e0
        /*09f4*/ 	.word	0x000000ff
        /*09f8*/ 	.word	0x00000000
        /*09fc*/ 	.short	0x0101
        /*09fe*/ 	.byte	0x06
	.zero		1


	//   ....[43]....
        /*0a00*/ 	.word	0x0000cc80
        /*0a04*/ 	.word	0x000000ff
        /*0a08*/ 	.word	0x00000000
        /*0a0c*/ 	.short	0x0101
        /*0a0e*/ 	.byte	0x06
	.zero		1


	//   ....[44]....
        /*0a10*/ 	.word	0x0000d280
        /*0a14*/ 	.word	0x000000ff
        /*0a18*/ 	.word	0x00028850
        /*0a1c*/ 	.short	0x010a
        /*0a1e*/ 	.byte	0x05
	.zero		1


	//   ....[45]....
        /*0a20*/ 	.word	0x0000d2c0
        /*0a24*/ 	.word	0x000000ff
        /*0a28*/ 	.word	0x00028850
        /*0a2c*/ 	.short	0x010a
        /*0a2e*/ 	.byte	0x05
	.zero		1


	//   ....[46]....
        /*0a30*/ 	.word	0x0000d830
        /*0a34*/ 	.word	0x000000ff
        /*0a38*/ 	.word	0x00000000
        /*0a3c*/ 	.short	0x0101
        /*0a3e*/ 	.byte	0x04
	.zero		1


	//   ....[47]....
        /*0a40*/ 	.word	0x0000eb80
        /*0a44*/ 	.word	0x00000000
        /*0a48*/ 	.word	0x00000000
        /*0a4c*/ 	.short	0x0101
        /*0a4e*/ 	.byte	0x3f
	.zero		1


	//   ....[48]....
        /*0a50*/ 	.word	0x00010ef0
        /*0a54*/ 	.word	0x00000007
        /*0a58*/ 	.word	0x00028840
        /*0a5c*/ 	.short	0x010a
        /*0a5e*/ 	.byte	0x3f
	.zero		1


	//   ....[49]....
        /*0a60*/ 	.word	0x000115b0
        /*0a64*/ 	.word	0x00000007
        /*0a68*/ 	.word	0x00028830
        /*0a6c*/ 	.short	0x0107
        /*0a6e*/ 	.byte	0x3f
	.zero		1


	//   ....[50]....
        /*0a70*/ 	.word	0x00011680
        /*0a74*/ 	.word	0x00000007
        /*0a78*/ 	.word	0x00028830
        /*0a7c*/ 	.short	0x0101
        /*0a7e*/ 	.byte	0x3f
	.zero		1


	//   ....[51]....
        /*0a80*/ 	.word	0x00012020
        /*0a84*/ 	.word	0x00000010
        /*0a88*/ 	.word	0x00028800
        /*0a8c*/ 	.short	0x0107
        /*0a8e*/ 	.byte	0x3f
	.zero		1


	//   ....[52]....
        /*0a90*/ 	.word	0x000120f0
        /*0a94*/ 	.word	0x00000010
        /*0a98*/ 	.word	0x00028800
        /*0a9c*/ 	.short	0x0101
        /*0a9e*/ 	.byte	0x3f
	.zero		1


	//   ....[53]....
        /*0aa0*/ 	.word	0x00012110
        /*0aa4*/ 	.word	0x00000010
        /*0aa8*/ 	.word	0x00028820
        /*0aac*/ 	.short	0x010a
        /*0aae*/ 	.byte	0x3f
	.zero		1


	//   ....[54]....
        /*0ab0*/ 	.word	0x00012460
        /*0ab4*/ 	.word	0x00000006
        /*0ab8*/ 	.word	0x00028840
        /*0abc*/ 	.short	0x010a
        /*0abe*/ 	.byte	0x3f
	.zero		1


	//   ....[55]....
        /*0ac0*/ 	.word	0x00012970
        /*0ac4*/ 	.word	0x00000006
        /*0ac8*/ 	.word	0x00028830
        /*0acc*/ 	.short	0x0107
        /*0ace*/ 	.byte	0x3f
	.zero		1


	//   ....[56]....
        /*0ad0*/ 	.word	0x00012a30
        /*0ad4*/ 	.word	0x00000006
        /*0ad8*/ 	.word	0x00028830
        /*0adc*/ 	.short	0x0101
        /*0ade*/ 	.byte	0x3f
	.zero		1


	//   ....[57]....
        /*0ae0*/ 	.word	0x00012a90
        /*0ae4*/ 	.word	0x00000006
        /*0ae8*/ 	.word	0x00028860
        /*0aec*/ 	.short	0x010a
        /*0aee*/ 	.byte	0x3f
	.zero		1


	//   ....[58]....
        /*0af0*/ 	.word	0x00013020
        /*0af4*/ 	.word	0x00000006
        /*0af8*/ 	.word	0x00028850
        /*0afc*/ 	.short	0x0107
        /*0afe*/ 	.byte	0x3f
	.zero		1


	//   ....[59]....
        /*0b00*/ 	.word	0x00013180
        /*0b04*/ 	.word	0x00000006
        /*0b08*/ 	.word	0x00028850
        /*0b0c*/ 	.short	0x0101
        /*0b0e*/ 	.byte	0x3f
	.zero		1


	//   ....[60]....
        /*0b10*/ 	.word	0x00013390
        /*0b14*/ 	.word	0x00000004
        /*0b18*/ 	.word	0x00028860
        /*0b1c*/ 	.short	0x010a
        /*0b1e*/ 	.byte	0x3f
	.zero		1


	//   ....[61]....
        /*0b20*/ 	.word	0x00013890
        /*0b24*/ 	.word	0x00000004
        /*0b28*/ 	.word	0x00028850
        /*0b2c*/ 	.short	0x0107
        /*0b2e*/ 	.byte	0x3f
	.zero		1


	//   ....[62]....
        /*0b30*/ 	.word	0x00013950
        /*0b34*/ 	.word	0x00000004
        /*0b38*/ 	.word	0x00028850
        /*0b3c*/ 	.short	0x0101
        /*0b3e*/ 	.byte	0x3f
	.zero		1


	//   ....[63]....
        /*0b40*/ 	.word	0x00013be0
        /*0b44*/ 	.word	0x00000004
        /*0b48*/ 	.word	0x00028820
        /*0b4c*/ 	.short	0x010a
        /*0b4e*/ 	.byte	0x3f
	.zero		1


	//   ....[64]....
        /*0b50*/ 	.word	0x00013d60
        /*0b54*/ 	.word	0x00000005
        /*0b58*/ 	.word	0x00028840
        /*0b5c*/ 	.short	0x010a
        /*0b5e*/ 	.byte	0x3f
	.zero		1


	//   ....[65]....
        /*0b60*/ 	.word	0x00013e00
        /*0b64*/ 	.word	0x00000017
        /*0b68*/ 	.word	0x00028840
        /*0b6c*/ 	.short	0x010a
        /*0b6e*/ 	.byte	0x3f
	.zero		1


	//   ....[66]....
        /*0b70*/ 	.word	0x00013e40
        /*0b74*/ 	.word	0x00000005
        /*0b78*/ 	.word	0x00028860
        /*0b7c*/ 	.short	0x010a
        /*0b7e*/ 	.byte	0x3f
	.zero		1


	//   ....[67]....
        /*0b80*/ 	.word	0x00013e80
        /*0b84*/ 	.word	0x00000017
        /*0b88*/ 	.word	0x00028860
        /*0b8c*/ 	.short	0x010a
        /*0b8e*/ 	.byte	0x3f
	.zero		1


	//   ....[68]....
        /*0b90*/ 	.word	0x00013ef0
        /*0b94*/ 	.word	0x00000003
        /*0b98*/ 	.word	0x00028800
        /*0b9c*/ 	.short	0x010a
        /*0b9e*/ 	.byte	0x3f
	.zero		1


	//   ....[69]....
        /*0ba0*/ 	.word	0x00013f40
        /*0ba4*/ 	.word	0x00000003
        /*0ba8*/ 	.word	0x00028830
        /*0bac*/ 	.short	0x010a
        /*0bae*/ 	.byte	0x3f
	.zero		1


	//   ....[70]....
        /*0bb0*/ 	.word	0x00013fa0
        /*0bb4*/ 	.word	0x00000005
        /*0bb8*/ 	.word	0x00028830
        /*0bbc*/ 	.short	0x010a
        /*0bbe*/ 	.byte	0x3f
	.zero		1


	//   ....[71]....
        /*0bc0*/ 	.word	0x00014000
        /*0bc4*/ 	.word	0x00000005
        /*0bc8*/ 	.word	0x00028850
        /*0bcc*/ 	.short	0x010a
        /*0bce*/ 	.byte	0x3f
	.zero		1


	//   ....[72]....
        /*0bd0*/ 	.word	0x00014060
        /*0bd4*/ 	.word	0x00000007
        /*0bd8*/ 	.word	0x00028830
        /*0bdc*/ 	.short	0x010a
        /*0bde*/ 	.byte	0x3f
	.zero		1


	//   ....[73]....
        /*0be0*/ 	.word	0x000140c0
        /*0be4*/ 	.word	0x00000007
        /*0be8*/ 	.word	0x00028850
        /*0bec*/ 	.short	0x010a
        /*0bee*/ 	.byte	0x3f
	.zero		1


	//   ....[74]....
        /*0bf0*/ 	.word	0x00014120
        /*0bf4*/ 	.word	0x00000007
        /*0bf8*/ 	.word	0x00028830
        /*0bfc*/ 	.short	0x010a
        /*0bfe*/ 	.byte	0x3f
	.zero		1


	//   ....[75]....
        /*0c00*/ 	.word	0x00014180
        /*0c04*/ 	.word	0x00000007
        /*0c08*/ 	.word	0x00028850
        /*0c0c*/ 	.short	0x010a
        /*0c0e*/ 	.byte	0x3f
	.zero		1


	//   ....[76]....
        /*0c10*/ 	.word	0x000141e0
        /*0c14*/ 	.word	0x00000006
        /*0c18*/ 	.word	0x00028850
        /*0c1c*/ 	.short	0x010a
        /*0c1e*/ 	.byte	0x3f
	.zero		1


	//   ....[77]....
        /*0c20*/ 	.word	0x000142e0
        /*0c24*/ 	.word	0x00000007
        /*0c28*/ 	.word	0x00028840
        /*0c2c*/ 	.short	0x010a
        /*0c2e*/ 	.byte	0x3f
	.zero		1


	//   ....[78]....
        /*0c30*/ 	.word	0x00015750
        /*0c34*/ 	.word	0x00000010
        /*0c38*/ 	.word	0x00028820
        /*0c3c*/ 	.short	0x010a
        /*0c3e*/ 	.byte	0x3f
	.zero		1


	//   ....[79]....
        /*0c40*/ 	.word	0x000157a0
        /*0c44*/ 	.word	0x00000006
        /*0c48*/ 	.word	0x00028840
        /*0c4c*/ 	.short	0x010a
        /*0c4e*/ 	.byte	0x3f
	.zero		1


	//   ....[80]....
        /*0c50*/ 	.word	0x00016110
        /*0c54*/ 	.word	0x00000006
        /*0c58*/ 	.word	0x00028860
        /*0c5c*/ 	.short	0x010a
        /*0c5e*/ 	.byte	0x3f
	.zero		1


	//   ....[81]....
        /*0c60*/ 	.word	0x00016b10
        /*0c64*/ 	.word	0x00000004
        /*0c68*/ 	.word	0x00028860
        /*0c6c*/ 	.short	0x010a
        /*0c6e*/ 	.byte	0x3f
	.zero		1


	//   ....[82]....
        /*0c70*/ 	.word	0x000176e0
        /*0c74*/ 	.word	0x00000004
        /*0c78*/ 	.word	0x00028820
        /*0c7c*/ 	.short	0x010a
        /*0c7e*/ 	.byte	0x3f
	.zero		1


	//   ....[83]....
        /*0c80*/ 	.word	0x00017880
        /*0c84*/ 	.word	0x00000005
        /*0c88*/ 	.word	0x00028840
        /*0c8c*/ 	.short	0x010a
        /*0c8e*/ 	.byte	0x3f
	.zero		1


	//   ....[84]....
        /*0c90*/ 	.word	0x000178d0
        /*0c94*/ 	.word	0x00000017
        /*0c98*/ 	.word	0x00028840
        /*0c9c*/ 	.short	0x010a
        /*0c9e*/ 	.byte	0x3f
	.zero		1


	//   ....[85]....
        /*0ca0*/ 	.word	0x00017920
        /*0ca4*/ 	.word	0x00000005
        /*0ca8*/ 	.word	0x00028860
        /*0cac*/ 	.short	0x010a
        /*0cae*/ 	.byte	0x3f
	.zero		1


	//----- nvinfo : EIATTR_NUM_MBARRIERS
	.align		4
.L_172:
        /*0cb0*/ 	.byte	0x03, 0x38
        /*0cb2*/ 	.short	0x0016


	//----- nvinfo : EIATTR_EXIT_INSTR_OFFSETS
	.align		4
        /*0cb4*/ 	.byte	0x04, 0x1c
        /*0cb6*/ 	.short	(.L_174 - .L_173)


	//   ....[0]....
.L_173:
        /*0cb8*/ 	.word	0x00000960


	//   ....[1]....
        /*0cbc*/ 	.word	0x0000f8c0


	//   ....[2]....
        /*0cc0*/ 	.word	0x00013ed0


	//----- nvinfo : EIATTR_MAX_THREADS
	.align		4
.L_174:
        /*0cc4*/ 	.byte	0x04, 0x05
        /*0cc6*/ 	.short	(.L_176 - .L_175)
.L_175:
        /*0cc8*/ 	.word	0x00000180
        /*0ccc*/ 	.word	0x00000001
        /*0cd0*/ 	.word	0x00000001


	//----- nvinfo : EIATTR_CRS_STACK_SIZE
	.align		4
.L_176:
        /*0cd4*/ 	.byte	0x04, 0x1e
        /*0cd6*/ 	.short	(.L_178 - .L_177)
.L_177:
        /*0cd8*/ 	.word	0x00000000


	//----- nvinfo : EIATTR_CBANK_PARAM_SIZE
	.align		4
.L_178:
        /*0cdc*/ 	.byte	0x03, 0x19
        /*0cde*/ 	.short	0x0af0


	//----- nvinfo : EIATTR_PARAM_CBANK
	.align		4
        /*0ce0*/ 	.byte	0x04, 0x0a
        /*0ce2*/ 	.short	(.L_180 - .L_179)
	.align		4
.L_179:
        /*0ce4*/ 	.word	index@(.nv.constant0._ZN7cutlass13device_kernelIN5flash11enable_sm90INS1_16FlashAttnFwdSm90INS1_25CollectiveMainloopFwdSm90ILi2EN4cute5tupleIJNS5_1CILi1EEES8_S8_EEENS6_IJNS7_ILi128EEESA_SA_EEELi128ENS_6half_tEfNS_4arch4Sm90ELb0ELb1ELb0ELb0ELb1ELb0ELb0ELb1ELb1ELb1ELb0ELb0EEENS1_21CollectiveEpilogueFwdISB_S9_SC_SE_Li256ELb0ELb1ELb0ELb0EEENS1_30DynamicPersistentTileSchedulerILi256ELi128ELb0ELb1ELb1EEEEEEEEEvNT_6ParamsE)
        /*0ce8*/ 	.short	0x0210
        /*0cea*/ 	.short	0x0af0


	//----- nvinfo : EIATTR_SW_WAR
	.align		4
.L_180:
        /*0cec*/ 	.byte	0x04, 0x36
        /*0cee*/ 	.short	(.L_182 - .L_181)
.L_181:
        /*0cf0*/ 	.word	0x00000008
.L_182:


//--------------------- .nv.info._ZN7cutlass13device_kernelIN5flash11enable_sm90INS1_16FlashAttnFwdSm90INS1_25CollectiveMainloopFwdSm90ILi2EN4cute5tupleIJNS5_1CILi1EEES8_S8_EEENS6_IJNS7_ILi128EEESA_SA_EEELi128ENS_6half_tEfNS_4arch4Sm90ELb0ELb1ELb0ELb1ELb1ELb0ELb0ELb1ELb1ELb1ELb0ELb0EEENS1_21CollectiveEpilogueFwdISB_S9_SC_SE_Li256ELb1ELb1ELb0ELb0EEENS1_36VarlenDynamicPersistentTileSchedulerILi128ELi128ELi256ELi128ELb0ELb1ELb1ELb1ELb0ELb1EEEEEEEEEvNT_6ParamsE --------------------------
	.section	.nv.info._ZN7cutlass13device_kernelIN5flash11enable_sm90INS1_16FlashAttnFwdSm90INS1_25CollectiveMainloopFwdSm90ILi2EN4cute5tupleIJNS5_1CILi1EEES8_S8_EEENS6_IJNS7_ILi128EEESA_SA_EEELi128ENS_6half_tEfNS_4arch4Sm90ELb0ELb1ELb0ELb1ELb1ELb0ELb0ELb1ELb1ELb1ELb0ELb0EEENS1_21CollectiveEpilogueFwdISB_S9_SC_SE_Li256ELb1ELb1ELb0ELb0EEENS1_36VarlenDynamicPersistentTileSchedulerILi128ELi128ELi256ELi128ELb0ELb1ELb1ELb1ELb0ELb1EEEEEEEEEvNT_6ParamsE,"",@"SHT_CUDA_INFO"
	.sectionflags	@""
	.align	4


	//----- nvinfo : EIATTR_CUDA_API_VERSION
	.align		4
        /*0000*/ 	.byte	0x04, 0x37
        /*0002*/ 	.short	(.L_184 - .L_183)
.L_183:
        /*0004*/ 	.word	0x00000082


	//----- nvinfo : EIATTR_KPARAM_INFO
	.align		4
.L_184:
        /*0008*/ 	.byte	0x04, 0x17
        /*000a*/ 	.short	(.L_186 - .L_185)
.L_185:
        /*000c*/ 	.word	0x00000000
        /*0010*/ 	.short	0x0000
        /*0012*/ 	.short	0x0070
        /*0014*/ 	.byte	0x00, 0xf0, 0x01, 0x2a


	//----- nvinfo : EIATTR_SPARSE_MMA_MASK
	.align		4
.L_186:
        /*0018*/ 	.byte	0x03, 0x50
        /*001a*/ 	.short	0x0000


	//----- nvinfo : EIATTR_MAXREG_COUNT
	.align		4
        /*001c*/ 	.byte	0x03, 0x1b
        /*001e*/ 	.short	0x00a8


	//----- nvinfo : EIATTR_NUM_BARRIERS
	.align		4
        /*0020*/ 	.byte	0x02, 0x4c
        /*0022*/ 	.byte	0x10
	.zero		1


	//----- nvinfo : EIATTR_EXTERNS
	.align		4
        /*0024*/ 	.byte	0x04, 0x0f
        /*0026*/ 	.short	(.L_188 - .L_187)


	//   ....[0]....
	.align		4
.L_187:
        /*0028*/ 	.word	index@(__assertfail)


	//----- nvinfo : EIATTR_ANNOTATIONS
	.align		4
.L_188:
        /*002c*/ 	.byte	0x04, 0x55
        /*002e*/ 	.short	(.L_190 - .L_189)


	//   ....[0]....
.L_189:
        /* <DEDUP_REMOVED lines=10> */


	//----- nvinfo : EIATTR_MERCURY_ISA_VERSION
	.align		4
.L_190:
        /*00b8*/ 	.byte	0x03, 0x5f
        /*00ba*/ 	.short	0x0101


	//----- nvinfo : EIATTR_UNUSED_LOAD_BYTE_OFFSET
	.align		4
        /*00bc*/ 	.byte	0x04, 0x44
        /*00be*/ 	.short	(.L_192 - .L_191)


	//   ....[0]....
.L_191:
        /*00c0*/ 	.word	0x00000970
        /*00c4*/ 	.word	0x0000fff0


	//   ....[1]....
        /*00c8*/ 	.word	0x0000ddd0
        /*00cc*/ 	.word	0x0000fff0


	//----- nvinfo : EIATTR_INT_WARP_WIDE_INSTR_OFFSETS
	.align		4
.L_192:
        /*00d0*/ 	.byte	0x04, 0x31
        /*00d2*/ 	.short	(.L_194 - .L_193)


	//   ....[0]....
.L_193:
        /*00d4*/ 	.word	0x000000c0


	//   ....[1]....
        /*00d8*/ 	.word	0x000000d0


	//   ....[2]....
        /*00dc*/ 	.word	0x00000170


	//   ....[3]....
        /*00e0*/ 	.word	0x00011490


	//   ....[4]....
        /*00e4*/ 	.word	0x00011520


	//   ....[5]....
        /*00e8*/ 	.word	0x00014400


	//   ....[6]....
        /*00ec*/ 	.word	0x00014490


	//----- nvinfo : EIATTR_COOP_GROUP_MASK_REGIDS
	.align		4
.L_194:
        /*00f0*/ 	.byte	0x04, 0x29
        /*00f2*/ 	.short	(.L_196 - .L_195)


	//   ....[0]....
.L_195:
        /*00f4*/ 	.word	0xffffffff


	//   ....[1]....
        /*00f8*/ 	.word	0xffffffff


	//   ....[2]....
        /*00fc*/ 	.word	0xffffffff


	//   ....[3]....
        /*0100*/ 	.word	0xffffffff


	//   ....[4]....
        /*0104*/ 	.word	0xffffffff


	//   ....[5]....
        /*0108*/ 	.word	0xffffffff


	//   ....[6]....
        /*010c*/ 	.word	0xffffffff


	//   ....[7]....
        /*0110*/ 	.word	0xffffffff


	//   ....[8]....
        /*0114*/ 	.word	0xffffffff


	//   ....[9]....
        /*0118*/ 	.word	0xffffffff


	//   ....[10]....
        /*011c*/ 	.word	0xffffffff


	//   ....[11]....
        /*0120*/ 	.word	0xffffffff


	//   ....[12]....
        /*0124*/ 	.word	0xffffffff


	//   ....[13]....
        /*0128*/ 	.word	0xffffffff


	//   ....[14]....
        /*012c*/ 	.word	0xffffffff


	//   ....[15]....
        /*0130*/ 	.word	0xffffffff


	//   ....[16]....
        /*0134*/ 	.word	0xffffffff


	//   ....[17]....
        /*0138*/ 	.word	0xffffffff


	//   ....[18]....
        /*013c*/ 	.word	0xffffffff


	//   ....[19]....
        /*0140*/ 	.word	0xffffffff


	//   ....[20]....
        /*0144*/ 	.word	0xffffffff


	//   ....[21]....
        /*0148*/ 	.word	0xffffffff


	//   ....[22]....
        /*014c*/ 	.word	0xffffffff


	//   ....[23]....
        /*0150*/ 	.word	0xffffffff


	//   ....[24]....
        /*0154*/ 	.word	0xffffffff


	//   ....[25]....
        /*0158*/ 	.word	0xffffffff


	//   ....[26]....
        /*015c*/ 	.word	0xffffffff


	//   ....[27]....
        /*0160*/ 	.word	0xffffffff


	//   ....[28]....
        /*0164*/ 	.word	0xffffffff


	//   ....[29]....
        /*0168*/ 	.word	0xffffffff


	//   ....[30]....
        /*016c*/ 	.word	0xffffffff


	//   ....[31]....
        /*0170*/ 	.word	0xffffffff


	//   ....[32]....
        /*0174*/ 	.word	0xffffffff


	//   ....[33]....
        /*0178*/ 	.word	0xffffffff


	//   ....[34]....
        /*017c*/ 	.word	0xffffffff


	//   ....[35]....
        /*0180*/ 	.word	0xffffffff


	//   ....[36]....
        /*0184*/ 	.word	0xffffffff


	//   ....[37]....
        /*0188*/ 	.word	0xffffffff


	//   ....[38]....
        /*018c*/ 	.word	0xffffffff


	//   ....[39]....
        /*0190*/ 	.word	0xffffffff


	//   ....[40]....
        /*0194*/ 	.word	0xffffffff


	//   ....[41]....
        /*0198*/ 	.word	0xffffffff


	//   ....[42]....
        /*019c*/ 	.word	0xffffffff


	//   ....[43]....
        /*01a0*/ 	.word	0xffffffff


	//   ....[44]....
        /*01a4*/ 	.word	0xffffffff


	//   ....[45]....
        /*01a8*/ 	.word	0xffffffff


	//   ....[46]....
        /*01ac*/ 	.word	0xffffffff


	//   ....[47]....
        /*01b0*/ 	.word	0xffffffff


	//   ....[48]....
        /*01b4*/ 	.word	0xffffffff


	//   ....[49]....
        /*01b8*/ 	.word	0xffffffff


	//   ....[50]....
        /*01bc*/ 	.word	0xffffffff


	//   ....[51]....
        /*01c0*/ 	.word	0xffffffff


	//   ....[52]....
        /*01c4*/ 	.word	0xffffffff


	//   ....[53]....
        /*01c8*/ 	.word	0xffffffff


	//   ....[54]....
        /*01cc*/ 	.word	0xffffffff


	//   ....[55]....
        /*01d0*/ 	.word	0xffffffff


	//   ....[56]....
        /*01d4*/ 	.word	0xffffffff


	//   ....[57]....
        /*01d8*/ 	.word	0xffffffff


	//   ....[58]....
        /*01dc*/ 	.word	0xffffffff


	//   ....[59]....
        /*01e0*/ 	.word	0xffffffff


	//   ....[60]....
        /*01e4*/ 	.word	0xffffffff


	//   ....[61]....
        /*01e8*/ 	.word	0xffffffff


	//   ....[62]....
        /*01ec*/ 	.word	0xffffffff


	//   ....[63]....
        /*01f0*/ 	.word	0xffffffff


	//   ....[64]....
        /*01f4*/ 	.word	0xffffffff


	//   ....[65]....
        /*01f8*/ 	.word	0xffffffff


	//   ....[66]....
        /*01fc*/ 	.word	0xffffffff


	//   ....[67]....
        /*0200*/ 	.word	0xffffffff


	//   ....[68]....
        /*0204*/ 	.word	0xffffffff


	//   ....[69]....
        /*0208*/ 	.word	0xffffffff


	//   ....[70]....
        /*020c*/ 	.word	0xffffffff


	//   ....[71]....
        /*0210*/ 	.word	0xffffffff


	//   ....[72]....
        /*0214*/ 	.word	0xffffffff


	//   ....[73]....
        /*0218*/ 	.word	0xffffffff


	//   ....[74]....
        /*021c*/ 	.word	0xffffffff


	//   ....[75]....
        /*0220*/ 	.word	0xffffffff


	//   ....[76]....
        /*0224*/ 	.word	0xffffffff


	//   ....[77]....
        /*0228*/ 	.word	0xffffffff


	//   ....[78]....
        /*022c*/ 	.word	0xffffffff


	//   ....[79]....
        /*0230*/ 	.word	0xffffffff


	//   ....[80]....
        /*0234*/ 	.word	0xffffffff


	//   ....[81]....
        /*0238*/ 	.word	0xffffffff


	//   ....[82]....
        /*023c*/ 	.word	0xffffffff


	//   ....[83]....
        /*0240*/ 	.word	0xffffffff


	//   ....[84]....
        /*0244*/ 	.word	0xffffffff


	//   ....[85]....
        /*0248*/ 	.word	0xffffffff


	//   ....[86]....
        /*024c*/ 	.word	0xffffffff


	//   ....[87]....
        /*0250*/ 	.word	0xffffffff


	//   ....[88]....
        /*0254*/ 	.word	0xffffffff


	//   ....[89]....
        /*0258*/ 	.word	0xffffffff


	//   ....[90]....
        /*025c*/ 	.word	0xffffffff


	//   ....[91]....
        /*0260*/ 	.word	0xffffffff


	//   ....[92]....
        /*0264*/ 	.word	0xffffffff


	//   ....[93]....
        /*0268*/ 	.word	0xffffffff


	//   ....[94]....
        /*026c*/ 	.word	0xffffffff


	//   ....[95]....
        /*0270*/ 	.word	0xffffffff


	//   ....[96]....
        /*0274*/ 	.word	0xffffffff


	//   ....[97]....
        /*0278*/ 	.word	0xffffffff


	//   ....[98]....
        /*027c*/ 	.word	0xffffffff


	//   ....[99]....
        /*0280*/ 	.word	0xffffffff


	//   ....[100]....
        /*0284*/ 	.word	0xffffffff


	//   ....[101]....
        /*0288*/ 	.word	0xffffffff


	//   ....[102]....
        /*028c*/ 	.word	0xffffffff


	//   ....[103]....
        /*0290*/ 	.word	0xffffffff


	//   ....[104]....
        /*0294*/ 	.word	0xffffffff


	//   ....[105]....
        /*0298*/ 	.word	0xffffffff


	//   ....[106]....
        /*029c*/ 	.word	0xffffffff


	//   ....[107]....
        /*02a0*/ 	.word	0xffffffff


	//   ....[108]....
        /*02a4*/ 	.word	0xffffffff


	//   ....[109]....
        /*02a8*/ 	.word	0xffffffff


	//   ....[110]....
        /*02ac*/ 	.word	0xffffffff


	//   ....[111]....
        /*02b0*/ 	.word	0xffffffff


	//   ....[112]....
        /*02b4*/ 	.word	0xffffffff


	//   ....[113]....
        /*02b8*/ 	.word	0xffffffff


	//   ....[114]....
        /*02bc*/ 	.word	0xffffffff


	//   ....[115]....
        /*02c0*/ 	.word	0xffffffff


	//   ....[116]....
        /*02c4*/ 	.word	0xffffffff


	//   ....[117]....
        /*02c8*/ 	.word	0xffffffff


	//   ....[118]....
        /*02cc*/ 	.word	0xffffffff


	//   ....[119]....
        /*02d0*/ 	.word	0xffffffff


	//   ....[120]....
        /*02d4*/ 	.word	0xffffffff


	//   ....[121]....
        /*02d8*/ 	.word	0xffffffff


	//   ....[122]....
        /*02dc*/ 	.word	0xffffffff


	//   ....[123]....
        /*02e0*/ 	.word	0xffffffff


	//   ....[124]....
        /*02e4*/ 	.word	0xffffffff


	//   ....[125]....
        /*02e8*/ 	.word	0xffffffff


	//   ....[126]....
        /*02ec*/ 	.word	0xffffffff


	//   ....[127]....
        /*02f0*/ 	.word	0xffffffff


	//   ....[128]....
        /*02f4*/ 	.word	0xffffffff


	//   ....[129]....
        /*02f8*/ 	.word	0xffffffff


	//   ....[130]....
        /*02fc*/ 	.word	0xffffffff


	//   ....[131]....
        /*0300*/ 	.word	0xffffffff


	//   ....[132]....
        /*0304*/ 	.word	0xffffffff


	//   ....[133]....
        /*0308*/ 	.word	0xffffffff


	//   ....[134]....
        /*030c*/ 	.word	0xffffffff


	//   ....[135]....
        /*0310*/ 	.word	0xffffffff


	//   ....[136]....
        /*0314*/ 	.word	0xffffffff


	//   ....[137]....
        /*0318*/ 	.word	0xffffffff


	//   ....[138]....
        /*031c*/ 	.word	0xffffffff


	//   ....[139]....
        /*0320*/ 	.word	0xffffffff


	//   ....[140]....
        /*0324*/ 	.word	0xffffffff


	//   ....[141]....
        /*0328*/ 	.word	0xffffffff


	//   ....[142]....
        /*032c*/ 	.word	0xffffffff


	//   ....[143]....
        /*0330*/ 	.word	0xffffffff


	//   ....[144]....
        /*0334*/ 	.word	0xffffffff


	//   ....[145]....
        /*0338*/ 	.word	0xffffffff


	//   ....[146]....
        /*033c*/ 	.word	0xffffffff


	//   ....[147]....
        /*0340*/ 	.word	0xffffffff


	//   ....[148]....
        /*0344*/ 	.word	0xffffffff


	//   ....[149]....
        /*0348*/ 	.word	0xffffffff


	//   ....[150]....
        /*034c*/ 	.word	0xffffffff


	//   ....[151]....
        /*0350*/ 	.word	0xffffffff


	//   ....[152]....
        /*0354*/ 	.word	0xffffffff


	//   ....[153]....
        /*0358*/ 	.word	0xffffffff


	//   ....[154]....
        /*035c*/ 	.word	0xffffffff


	//   ....[155]....
        /*0360*/ 	.word	0xffffffff


	//   ....[156]....
        /*0364*/ 	.word	0xffffffff


	//   ....[157]....
        /*0368*/ 	.word	0xffffffff


	//   ....[158]....
        /*036c*/ 	.word	0xffffffff


	//   ....[159]....
        /*0370*/ 	.word	0xffffffff


	//   ....[160]....
        /*0374*/ 	.word	0xffffffff


	//   ....[161]....
        /*0378*/ 	.word	0xffffffff


	//   ....[162]....
        /*037c*/ 	.word	0xffffffff


	//   ....[163]....
        /*0380*/ 	.word	0xffffffff


	//   ....[164]....
        /*0384*/ 	.word	0xffffffff


	//   ....[165]....
        /*0388*/ 	.word	0xffffffff


	//   ....[166]....
        /*038c*/ 	.word	0xffffffff


	//   ....[167]....
        /*0390*/ 	.word	0x0500000f


	//   ....[168]....
        /*0394*/ 	.word	0x0500000f


	//   ....[169]....
        /*0398*/ 	.word	0x0500000f


	//   ....[170]....
        /*039c*/ 	.word	0x0500000f


	//   ....[171]....
        /*03a0*/ 	.word	0x0500000f


	//   ....[172]....
        /*03a4*/ 	.word	0x0500000f


	//   ....[173]....
        /*03a8*/ 	.word	0x0500000f


	//   ....[174]....
        /*03ac*/ 	.word	0x0500000f


	//   ....[175]....
        /*03b0*/ 	.word	0x0500000f


	//   ....[176]....
        /*03b4*/ 	.word	0x0500000f


	//   ....[177]....
        /*03b8*/ 	.word	0x0500000f


	//   ....[178]....
        /*03bc*/ 	.word	0x0500000f


	//   ....[179]....
        /*03c0*/ 	.word	0x0500000f


	//   ....[180]....
        /*03c4*/ 	.word	0x0500000f


	//   ....[181]....
        /*03c8*/ 	.word	0x0500000f


	//   ....[182]....
        /*03cc*/ 	.word	0x0500000f


	//   ....[183]....
        /*03d0*/ 	.word	0x0500000f


	//   ....[184]....
        /*03d4*/ 	.word	0x0500000f


	//   ....[185]....
        /*03d8*/ 	.word	0x0500000f


	//   ....[186]....
        /*03dc*/ 	.word	0x0500000f


	//   ....[187]....
        /*03e0*/ 	.word	0x0500000f


	//   ....[188]....
        /*03e4*/ 	.word	0x0500000f


	//   ....[189]....
        /*03e8*/ 	.word	0x0500000f


	//   ....[190]....
        /*03ec*/ 	.word	0x0500000f


	//   ....[191]....
        /*03f0*/ 	.word	0x0500000f


	//   ....[192]....
        /*03f4*/ 	.word	0x0500000f


	//   ....[193]....
        /*03f8*/ 	.word	0x0500000f


	//   ....[194]....
        /*03fc*/ 	.word	0x0500000f


	//   ....[195]....
        /*0400*/ 	.word	0x0500000f


	//   ....[196]....
        /*0404*/ 	.word	0x0500000f


	//   ....[197]....
        /*0408*/ 	.word	0x0500000f


	//   ....[198]....
        /*040c*/ 	.word	0x0500000f


	//   ....[199]....
        /*0410*/ 	.word	0x0500000f


	//   ....[200]....
        /*0414*/ 	.word	0x0500000f


	//   ....[201]....
        /*0418*/ 	.word	0x0500000f


	//   ....[202]....
        /*041c*/ 	.word	0x0500000f


	//   ....[203]....
        /*0420*/ 	.word	0x0500000f


	//   ....[204]....
        /*0424*/ 	.word	0x0500000f


	//   ....[205]....
        /*0428*/ 	.word	0x0500000f


	//   ....[206]....
        /*042c*/ 	.word	0x0500000f


	//   ....[207]....
        /*0430*/ 	.word	0x0500000f


	//   ....[208]....
        /*0434*/ 	.word	0x0500000f


	//   ....[209]....
        /*0438*/ 	.word	0x0500000f


	//   ....[210]....
        /*043c*/ 	.word	0x0500000f


	//   ....[211]....
        /*0440*/ 	.word	0x0500000f


	//   ....[212]....
        /*0444*/ 	.word	0x0500000f


	//   ....[213]....
        /*0448*/ 	.word	0x0500000f


	//   ....[214]....
        /*044c*/ 	.word	0x0500000f


	//   ....[215]....
        /*0450*/ 	.word	0x0500000f


	//   ....[216]....
        /*0454*/ 	.word	0x0500000f


	//   ....[217]....
        /*0458*/ 	.word	0x0500000f


	//   ....[218]....
        /*045c*/ 	.word	0x0500000f


	//   ....[219]....
        /*0460*/ 	.word	0x0500000f


	//   ....[220]....
        /*0464*/ 	.word	0x0500000f


	//   ....[221]....
        /*0468*/ 	.word	0x0500000f


	//   ....[222]....
        /*046c*/ 	.word	0x0500000f


	//   ....[223]....
        /*0470*/ 	.word	0x0500000f


	//   ....[224]....
        /*0474*/ 	.word	0x0500000f


	//   ....[225]....
        /*0478*/ 	.word	0x0500000f


	//   ....[226]....
        /*047c*/ 	.word	0x0500000f


	//   ....[227]....
        /*0480*/ 	.word	0x0500000f


	//   ....[228]....
        /*0484*/ 	.word	0x0500000f


	//   ....[229]....
        /*0488*/ 	.word	0x0500000f


	//   ....[230]....
        /*048c*/ 	.word	0x0500000f


	//   ....[231]....
        /*0490*/ 	.word	0x0500000f


	//   ....[232]....
        /*0494*/ 	.word	0x0500000f


	//   ....[233]....
        /*0498*/ 	.word	0x0500000f


	//   ....[234]....
        /*049c*/ 	.word	0x0500000f


	//   ....[235]....
        /*04a0*/ 	.word	0x0500000f


	//   ....[236]....
        /*04a4*/ 	.word	0x0500000f


	//   ....[237]....
        /*04a8*/ 	.word	0x0500000f


	//   ....[238]....
        /*04ac*/ 	.word	0x0500000f


	//   ....[239]....
        /*04b0*/ 	.word	0x0500000f


	//   ....[240]....
        /*04b4*/ 	.word	0x0500000f


	//   ....[241]....
        /*04b8*/ 	.word	0x0500000f


	//   ....[242]....
        /*04bc*/ 	.word	0x0500000f


	//   ....[243]....
        /*04c0*/ 	.word	0x0500000f


	//   ....[244]....
        /*04c4*/ 	.word	0x0500000f


	//   ....[245]....
        /*04c8*/ 	.word	0x0500000f


	//   ....[246]....
        /*04cc*/ 	.word	0x0500000f


	//   ....[247]....
        /*04d0*/ 	.word	0x0500000f


	//   ....[248]....
        /*04d4*/ 	.word	0x0500000f


	//   ....[249]....
        /*04d8*/ 	.word	0x0500000f


	//   ....[250]....
        /*04dc*/ 	.word	0x0500000f


	//   ....[251]....
        /*04e0*/ 	.word	0x0500000f


	//   ....[252]....
        /*04e4*/ 	.word	0x0500000f


	//   ....[253]....
        /*04e8*/ 	.word	0x0500000f


	//   ....[254]....
        /*04ec*/ 	.word	0x0500000f


	//   ....[255]....
        /*04f0*/ 	.word	0x0500000f


	//   ....[0]....
        /*04f4*/ 	.word	0x0500000f


	//   ....[1]....
        /*04f8*/ 	.word	0x0500000f


	//   ....[2]....
        /*04fc*/ 	.word	0x0500000f


	//   ....[3]....
        /*0500*/ 	.word	0x0500000f


	//   ....[4]....
        /*0504*/ 	.word	0x0500000f


	//   ....[5]....
        /*0508*/ 	.word	0x0500000f


	//   ....[6]....
        /*050c*/ 	.word	0x0500000f


	//   ....[7]....
        /*0510*/ 	.word	0x0500000f


	//   ....[8]....
        /*0514*/ 	.word	0x0500000f


	//   ....[9]....
        /*0518*/ 	.word	0x0500000f


	//----- nvinfo : EIATTR_COOP_GROUP_INSTR_OFFSETS
	.align		4
.L_196:
        /*051c*/ 	.byte	0x04, 0x28
        /*051e*/ 	.short	(.L_198 - .L_197)


	//   ....[0]....
.L_197:
        /*0520*/ 	.word	0x00000080


	//   ....[1]....
        /*0524*/ 	.word	0x00000090


	//   ....[2]....
        /*0528*/ 	.word	0x000002d0


	//   ....[3]....
        /*052c*/ 	.word	0x00000430


	//   ....[4]....
        /*0530*/ 	.word	0x00000550


	//   ....[5]....
        /*0534*/ 	.word	0x000006b0


	//   ....[6]....
        /*0538*/ 	.word	0x000018d0


	//   ....[7]....
        /*053c*/ 	.word	0x00002160


	//   ....[8]....
        /*0540*/ 	.word	0x00002460


	//   ....[9]....
        /*0544*/ 	.word	0x00003530


	//   ....[10]....
        /*0548*/ 	.word	0x00003680


	//   ....[11]....
        /*054c*/ 	.word	0x00003ed0


	//   ....[12]....
        /*0550*/ 	.word	0x00003f30


	//   ....[13]....
        /*0554*/ 	.word	0x00005780


	//   ....[14]....
        /*0558*/ 	.word	0x00005970


	//   ....[15]....
        /*055c*/ 	.word	0x00006550


	//   ....[16]....
        /*0560*/ 	.word	0x000065c0


	//   ....[17]....
        /*0564*/ 	.word	0x00006ee0


	//   ....[18]....
        /*0568*/ 	.word	0x00006f50


	//   ....[19]....
        /*056c*/ 	.word	0x00008e70


	//   ....[20]....
        /*0570*/ 	.word	0x00008e80


	//   ....[21]....
        /*0574*/ 	.word	0x00008eb0


	//   ....[22]....
        /*0578*/ 	.word	0x00008ec0


	//   ....[23]....
        /*057c*/ 	.word	0x0000aba0


	//   ....[24]....
        /*0580*/ 	.word	0x0000ad90


	//   ....[25]....
        /*0584*/ 	.word	0x0000b970


	//   ....[26]....
        /*0588*/ 	.word	0x0000b9e0


	//   ....[27]....
        /*058c*/ 	.word	0x0000c300


	//   ....[28]....
        /*0590*/ 	.word	0x0000c370


	//   ....[29]....
        /*0594*/ 	.word	0x0000d490


	//   ....[30]....
        /*0598*/ 	.word	0x0000d4c0


	//   ....[31]....
        /*059c*/ 	.word	0x0000d580


	//   ....[32]....
        /*05a0*/ 	.word	0x0000d590


	//   ....[33]....
        /*05a4*/ 	.word	0x0000e910


	//   ....[34]....
        /*05a8*/ 	.word	0x0000e950


	//   ....[35]....
        /*05ac*/ 	.word	0x0000e980


	//   ....[36]....
        /*05b0*/ 	.word	0x0000e9b0


	//   ....[37]....
        /*05b4*/ 	.word	0x0000ef60


	//   ....[38]....
        /*05b8*/ 	.word	0x0000ef70


	//   ....[39]....
        /*05bc*/ 	.word	0x0000f030


	//   ....[40]....
        /*05c0*/ 	.word	0x0000f050


	//   ....[41]....
        /*05c4*/ 	.word	0x0000f110


	//   ....[42]....
        /*05c8*/ 	.word	0x0000f130


	//   ....[43]....
        /*05cc*/ 	.word	0x0000f200


	//   ....[44]....
        /*05d0*/ 	.word	0x0000f220


	//   ....[45]....
        /*05d4*/ 	.word	0x0000faf0


	//   ....[46]....
        /*05d8*/ 	.word	0x0000fb10


	//   ....[47]....
        /*05dc*/ 	.word	0x0000fbd0


	//   ....[48]....
        /*05e0*/ 	.word	0x0000fbf0


	//   ....[49]....
        /*05e4*/ 	.word	0x0000fcb0


	//   ....[50]....
        /*05e8*/ 	.word	0x0000fcd0


	//   ....[51]....
        /*05ec*/ 	.word	0x0000fda0


	//   ....[52]....
        /*05f0*/ 	.word	0x0000fdc0


	//   ....[53]....
        /*05f4*/ 	.word	0x0000ff10


	//   ....[54]....
        /*05f8*/ 	.word	0x000100e0


	//   ....[55]....
        /*05fc*/ 	.word	0x00010110


	//   ....[56]....
        /*0600*/ 	.word	0x00010140


	//   ....[57]....
        /*0604*/ 	.word	0x00010170


	//   ....[58]....
        /*0608*/ 	.word	0x000101a0


	//   ....[59]....
        /*060c*/ 	.word	0x000101d0


	//   ....[60]....
        /*0610*/ 	.word	0x00010320


	//   ....[61]....
        /*0614*/ 	.word	0x00010350


	//   ....[62]....
        /*0618*/ 	.word	0x00010380


	//   ....[63]....
        /*061c*/ 	.word	0x000103b0


	//   ....[64]....
        /*0620*/ 	.word	0x000103e0


	//   ....[65]....
        /*0624*/ 	.word	0x00010410


	//   ....[66]....
        /*0628*/ 	.word	0x000104a0


	//   ....[67]....
        /*062c*/ 	.word	0x00010500


	//   ....[68]....
        /*0630*/ 	.word	0x00010590


	//   ....[69]....
        /*0634*/ 	.word	0x00011fe0


	//   ....[70]....
        /*0638*/ 	.word	0x00012000


	//   ....[71]....
        /*063c*/ 	.word	0x000120a0


	//   ....[72]....
        /*0640*/ 	.word	0x000120c0


	//   ....[73]....
        /*0644*/ 	.word	0x00012150


	//   ....[74]....
        /*0648*/ 	.word	0x00012170


	//   ....[75]....
        /*064c*/ 	.word	0x00012200


	//   ....[76]....
        /*0650*/ 	.word	0x00012220


	//   ....[77]....
        /*0654*/ 	.word	0x000122b0


	//   ....[78]....
        /*0658*/ 	.word	0x000122d0


	//   ....[79]....
        /*065c*/ 	.word	0x00012360


	//   ....[80]....
        /*0660*/ 	.word	0x00012380


	//   ....[81]....
        /*0664*/ 	.word	0x00012410


	//   ....[82]....
        /*0668*/ 	.word	0x00012430


	//   ....[83]....
        /*066c*/ 	.word	0x00012440


	//   ....[84]....
        /*0670*/ 	.word	0x000124c0


	//   ....[85]....
        /*0674*/ 	.word	0x00012c00


	//   ....[86]....
        /*0678*/ 	.word	0x00012c30


	//   ....[87]....
        /*067c*/ 	.word	0x00012c90


	//   ....[88]....
        /*0680*/ 	.word	0x00012ce0


	//   ....[89]....
        /*0684*/ 	.word	0x00012d30


	//   ....[90]....
        /*0688*/ 	.word	0x00012d80


	//   ....[91]....
        /*068c*/ 	.word	0x00012dd0


	//   ....[92]....
        /*0690*/ 	.word	0x00012e20


	//   ....[93]....
        /*0694*/ 	.word	0x00012e70


	//   ....[94]....
        /*0698*/ 	.word	0x00012ec0


	//   ....[95]....
        /*069c*/ 	.word	0x00012f10


	//   ....[96]....
        /*06a0*/ 	.word	0x00012f60


	//   ....[97]....
        /*06a4*/ 	.word	0x00012fb0


	//   ....[98]....
        /*06a8*/ 	.word	0x00012ff0


	//   ....[99]....
        /*06ac*/ 	.word	0x00013010


	//   ....[100]....
        /*06b0*/ 	.word	0x00013050


	//   ....[101]....
        /*06b4*/ 	.word	0x000137b0


	//   ....[102]....
        /*06b8*/ 	.word	0x000137e0


	//   ....[103]....
        /*06bc*/ 	.word	0x00013840


	//   ....[104]....
        /*06c0*/ 	.word	0x00013850


	//   ....[105]....
        /*06c4*/ 	.word	0x000138a0


	//   ....[106]....
        /*06c8*/ 	.word	0x000138b0


	//   ....[107]....
        /*06cc*/ 	.word	0x00013900


	//   ....[108]....
        /*06d0*/ 	.word	0x00013910


	//   ....[109]....
        /*06d4*/ 	.word	0x00013960


	//   ....[110]....
        /*06d8*/ 	.word	0x00013970


	//   ....[111]....
        /*06dc*/ 	.word	0x000139c0


	//   ....[112]....
        /*06e0*/ 	.word	0x000139d0


	//   ....[113]....
        /*06e4*/ 	.word	0x00013a20


	//   ....[114]....
        /*06e8*/ 	.word	0x00013a30


	//   ....[115]....
        /*06ec*/ 	.word	0x00013a40


	//   ....[116]....
        /*06f0*/ 	.word	0x00013a90


	//   ....[117]....
        /*06f4*/ 	.word	0x00013cf0


	//   ....[118]....
        /*06f8*/ 	.word	0x00013d10


	//   ....[119]....
        /*06fc*/ 	.word	0x00013d20


	//   ....[120]....
        /*0700*/ 	.word	0x00013d90


	//   ....[121]....
        /*0704*/ 	.word	0x00013da0


	//   ....[122]....
        /*0708*/ 	.word	0x00013e10


	//   ....[123]....
        /*070c*/ 	.word	0x00013e20


	//   ....[124]....
        /*0710*/ 	.word	0x00013e90


	//   ....[125]....
        /*0714*/ 	.word	0x00013ea0


	//   ....[126]....
        /*0718*/ 	.word	0x00013f10


	//   ....[127]....
        /*071c*/ 	.word	0x00013f20


	//   ....[128]....
        /*0720*/ 	.word	0x00013f90


	//   ....[129]....
        /*0724*/ 	.word	0x00013fa0


	//   ....[130]....
        /*0728*/ 	.word	0x00014010


	//   ....[131]....
        /*072c*/ 	.word	0x00014020


	//   ....[132]....
        /*0730*/ 	.word	0x00014030


	//   ....[133]....
        /*0734*/ 	.word	0x000145e0


	//   ....[134]....
        /*0738*/ 	.word	0x00014620


	//   ....[135]....
        /*073c*/ 	.word	0x00014660


	//   ....[136]....
        /*0740*/ 	.word	0x00014680


	//   ....[137]....
        /*0744*/ 	.word	0x00014690


	//   ....[138]....
        /*0748*/ 	.word	0x000146b0


	//   ....[139]....
        /*074c*/ 	.word	0x00014720


	//   ....[140]....
        /*0750*/ 	.word	0x00014740


	//   ....[141]....
        /*0754*/ 	.word	0x000147a0


	//   ....[142]....
        /*0758*/ 	.word	0x000147c0


	//   ....[143]....
        /*075c*/ 	.word	0x00014820


	//   ....[144]....
        /*0760*/ 	.word	0x00014840


	//   ....[145]....
        /*0764*/ 	.word	0x000148a0


	//   ....[146]....
        /*0768*/ 	.word	0x000148c0


	//   ....[147]....
        /*076c*/ 	.word	0x00014910


	//   ....[148]....
        /*0770*/ 	.word	0x00014930


	//   ....[149]....
        /*0774*/ 	.word	0x00014d30


	//   ....[150]....
        /*0778*/ 	.word	0x00014d80


	//   ....[151]....
        /*077c*/ 	.word	0x00014db0


	//   ....[152]....
        /*0780*/ 	.word	0x00014dc0


	//   ....[153]....
        /*0784*/ 	.word	0x00014df0


	//   ....[154]....
        /*0788*/ 	.word	0x00014e20


	//   ....[155]....
        /*078c*/ 	.word	0x00014e50


	//   ....[156]....
        /*0790*/ 	.word	0x00014e80


	//   ....[157]....
        /*0794*/ 	.word	0x00015000


	//   ....[158]....
        /*0798*/ 	.word	0x00015030


	//   ....[159]....
        /*079c*/ 	.word	0x00015060


	//   ....[160]....
        /*07a0*/ 	.word	0x00015090


	//   ....[161]....
        /*07a4*/ 	.word	0x000150c0


	//   ....[162]....
        /*07a8*/ 	.word	0x000150f0


	//   ....[163]....
        /*07ac*/ 	.word	0x000151b0


	//   ....[164]....
        /*07b0*/ 	.word	0x000151d0


	//   ....[165]....
        /*07b4*/ 	.word	0x00015240


	//   ....[166]....
        /*07b8*/ 	.word	0x000158e0


	//   ....[167]....
        /*07bc*/ 	.word	0x00015f40


	//   ....[168]....
        /*07c0*/ 	.word	0x00016030


	//   ....[169]....
        /*07c4*/ 	.word	0x000160d0


	//   ....[170]....
        /*07c8*/ 	.word	0x00016130


	//   ....[171]....
        /*07cc*/ 	.word	0x00016230


	//   ....[172]....
        /*07d0*/ 	.word	0x000162a0


	//   ....[173]....
        /*07d4*/ 	.word	0x000163a0


	//   ....[174]....
        /*07d8*/ 	.word	0x00016410


	//   ....[175]....
        /*07dc*/ 	.word	0x00016510


	//   ....[176]....
        /*07e0*/ 	.word	0x00016580


	//   ....[177]....
        /*07e4*/ 	.word	0x00016680


	//   ....[178]....
        /*07e8*/ 	.word	0x000166f0


	//   ....[179]....
        /*07ec*/ 	.word	0x000167f0


	//   ....[180]....
        /*07f0*/ 	.word	0x00016860


	//   ....[181]....
        /*07f4*/ 	.word	0x00016960


	//   ....[182]....
        /*07f8*/ 	.word	0x000169d0


	//   ....[183]....
        /*07fc*/ 	.word	0x00016a70


	//   ....[184]....
        /*0800*/ 	.word	0x00016b70


	//   ....[185]....
        /*0804*/ 	.word	0x00016be0


	//   ....[186]....
        /*0808*/ 	.word	0x00016c60


	//   ....[187]....
        /*080c*/ 	.word	0x00016d20


	//   ....[188]....
        /*0810*/ 	.word	0x00016da0


	//   ....[189]....
        /*0814*/ 	.word	0x00016e70


	//   ....[190]....
        /*0818*/ 	.word	0x00016ef0


	//   ....[191]....
        /*081c*/ 	.word	0x00016fc0


	//   ....[192]....
        /*0820*/ 	.word	0x00017040


	//   ....[193]....
        /*0824*/ 	.word	0x00017110


	//   ....[194]....
        /*0828*/ 	.word	0x00017190


	//   ....[195]....
        /*082c*/ 	.word	0x00017260


	//   ....[196]....
        /*0830*/ 	.word	0x000172e0


	//   ....[197]....
        /*0834*/ 	.word	0x000173a0


	//   ....[198]....
        /*0838*/ 	.word	0x00017420


	//   ....[199]....
        /*083c*/ 	.word	0x000174d0


	//   ....[200]....
        /*0840*/ 	.word	0x00017600


	//   ....[201]....
        /*0844*/ 	.word	0x000176a0


	//   ....[202]....
        /*0848*/ 	.word	0x00017710


	//   ....[203]....
        /*084c*/ 	.word	0x000177d0


	//   ....[204]....
        /*0850*/ 	.word	0x00017830


	//   ....[205]....
        /*0854*/ 	.word	0x000178f0


	//   ....[206]....
        /*0858*/ 	.word	0x00017950


	//   ....[207]....
        /*085c*/ 	.word	0x00017a10


	//   ....[208]....
        /*0860*/ 	.word	0x00017a70


	//   ....[209]....
        /*0864*/ 	.word	0x00017b30


	//   ....[210]....
        /*0868*/ 	.word	0x00017b90


	//   ....[211]....
        /*086c*/ 	.word	0x00017c50


	//   ....[212]....
        /*0870*/ 	.word	0x00017cb0


	//   ....[213]....
        /*0874*/ 	.word	0x00017d70


	//   ....[214]....
        /*0878*/ 	.word	0x00017dd0


	//   ....[215]....
        /*087c*/ 	.word	0x00017e90


	//   ....[216]....
        /*0880*/ 	.word	0x00017f80


	//   ....[217]....
        /*0884*/ 	.word	0x00018020


	//   ....[218]....
        /*0888*/ 	.word	0x00018080


	//   ....[219]....
        /*088c*/ 	.word	0x00018160


	//   ....[220]....
        /*0890*/ 	.word	0x000181c0


	//   ....[221]....
        /*0894*/ 	.word	0x000182a0


	//   ....[222]....
        /*0898*/ 	.word	0x00018300


	//   ....[223]....
        /*089c*/ 	.word	0x000183e0


	//   ....[224]....
        /*08a0*/ 	.word	0x00018440


	//   ....[225]....
        /*08a4*/ 	.word	0x00018520


	//   ....[226]....
        /*08a8*/ 	.word	0x00018580


	//   ....[227]....
        /*08ac*/ 	.word	0x00018660


	//   ....[228]....
        /*08b0*/ 	.word	0x000186c0


	//   ....[229]....
        /*08b4*/ 	.word	0x000187a0


	//   ....[230]....
        /*08b8*/ 	.word	0x00018800


	//   ....[231]....
        /*08bc*/ 	.word	0x000188d0


	//   ....[232]....
        /*08c0*/ 	.word	0x000189f0


	//   ....[233]....
        /*08c4*/ 	.word	0x00018a90


	//   ....[234]....
        /*08c8*/ 	.word	0x00018b50


	//   ....[235]....
        /*08cc*/ 	.word	0x00018c20


	//   ....[236]....
        /*08d0*/ 	.word	0x00018c80


	//   ....[237]....
        /*08d4*/ 	.word	0x00018d60


	//   ....[238]....
        /*08d8*/ 	.word	0x00018dc0


	//   ....[239]....
        /*08dc*/ 	.word	0x00018e90


	//   ....[240]....
        /*08e0*/ 	.word	0x00018ef0


	//   ....[241]....
        /*08e4*/ 	.word	0x00018fc0


	//   ....[242]....
        /*08e8*/ 	.word	0x00019020


	//   ....[243]....
        /*08ec*/ 	.word	0x00019100


	//   ....[244]....
        /*08f0*/ 	.word	0x00019160


	//   ....[245]....
        /*08f4*/ 	.word	0x00019230


	//   ....[246]....
        /*08f8*/ 	.word	0x00019290


	//   ....[247]....
        /*08fc*/ 	.word	0x00019350


	//   ....[248]....
        /*0900*/ 	.word	0x000193e0


	//   ....[249]....
        /*0904*/ 	.word	0x00019480


	//   ....[250]....
        /*0908*/ 	.word	0x000195a0


	//   ....[251]....
        /*090c*/ 	.word	0x00019610


	//   ....[252]....
        /*0910*/ 	.word	0x00019680


	//   ....[253]....
        /*0914*/ 	.word	0x000196f0


	//   ....[254]....
        /*0918*/ 	.word	0x00019760


	//   ....[255]....
        /*091c*/ 	.word	0x000197e0


	//   ....[0]....
        /*0920*/ 	.word	0x00019870


	//   ....[1]....
        /*0924*/ 	.word	0x00019900


	//   ....[2]....
        /*0928*/ 	.word	0x00019970


	//   ....[3]....
        /*092c*/ 	.word	0x000199e0


	//   ....[4]....
        /*0930*/ 	.word	0x00019a50


	//   ....[5]....
        /*0934*/ 	.word	0x00019ad0


	//   ....[6]....
        /*0938*/ 	.word	0x00019b40


	//   ....[7]....
        /*093c*/ 	.word	0x00019be0


	//   ....[8]....
        /*0940*/ 	.word	0x00019c70


	//   ....[9]....
        /*0944*/ 	.word	0x00019d90


	//----- nvinfo : EIATTR_REG_RECONFIG
	.align		4
.L_198:
        /*0948*/ 	.byte	0x01, 0x54
	.zero		2


	//----- nvinfo : EIATTR_SYSCALL_OFFSETS
	.align		4
        /*094c*/ 	.byte	0x04, 0x46
        /*094e*/ 	.short	(.L_200 - .L_199)


	//   ....[0]....
.L_199:
        /*0950*/ 	.word	0x00001ab0


	//   ....[1]....
        /*0954*/ 	.word	0x00011680


	//   ....[2]....
        /*0958*/ 	.word	0x000117d0


	//   ....[3]....
        /*095c*/ 	.word	0x000118c0


	//   ....[4]....
        /*0960*/ 	.word	0x00012820


	//----- nvinfo : EIATTR_MBARRIER_INSTR_OFFSETS
	.align		4
.L_200:
        /*0964*/ 	.byte	0x04, 0x39
        /*0966*/ 	.short	(.L_202 - .L_201)


	//   ....[0]....
.L_201:
        /*0968*/ 	.word	0x00000180
        /*096c*/ 	.word	0x000000ff
        /*0970*/ 	.word	0x00028800
        /*0974*/ 	.short	0x0100
        /*0976*/ 	.byte	0x08
	.zero		1


	//   ....[1]....
        /*0978*/ 	.word	0x00000190
        /*097c*/ 	.word	0x000000ff
        /*0980*/ 	.word	0x00028820
        /*0984*/ 	.short	0x0100
        /*0986*/ 	.byte	0x08
	.zero		1


	//   ....[2]....
        /*0988*/ 	.word	0x00000280
        /*098c*/ 	.word	0x000000ff
        /*0990*/ 	.word	0x00028830
        /*0994*/ 	.short	0x0100
        /*0996*/ 	.byte	0x08
	.zero		1


	//   ....[3]....
        /*0998*/ 	.word	0x00000290
        /*099c*/ 	.word	0x000000ff
        /*09a0*/ 	.word	0x00028840
        /*09a4*/ 	.short	0x0100
        /*09a6*/ 	.byte	0x08
	.zero		1


	//   ....[4]....
        /*09a8*/ 	.word	0x000002a0
        /*09ac*/ 	.word	0x000000ff
        /*09b0*/ 	.word	0x00028838
        /*09b4*/ 	.short	0x0100
        /*09b6*/ 	.byte	0x08
	.zero		1


	//   ....[5]....
        /*09b8*/ 	.word	0x000002b0
        /*09bc*/ 	.word	0x000000ff
        /*09c0*/ 	.word	0x00028848
        /*09c4*/ 	.short	0x0100
        /*09c6*/ 	.byte	0x08
	.zero		1


	//   ....[6]....
        /*09c8*/ 	.word	0x000003e0
        /*09cc*/ 	.word	0x000000ff
        /*09d0*/ 	.word	0x00028850
        /*09d4*/ 	.short	0x0100
        /*09d6*/ 	.byte	0x08
	.zero		1


	//   ....[7]....
        /*09d8*/ 	.word	0x000003f0
        /*09dc*/ 	.word	0x000000ff
        /*09e0*/ 	.word	0x00028860
        /*09e4*/ 	.short	0x0100
        /*09e6*/ 	.byte	0x08
	.zero		1


	//   ....[8]....
        /*09e8*/ 	.word	0x00000400
        /*09ec*/ 	.word	0x000000ff
        /*09f0*/ 	.word	0x00028858
        /*09f4*/ 	.short	0x0100
        /*09f6*/ 	.byte	0x08
	.zero		1


	//   ....[9]....
        /*09f8*/ 	.word	0x00000410
        /*09fc*/ 	.word	0x000000ff
        /*0a00*/ 	.word	0x00028868
        /*0a04*/ 	.short	0x0100
        /*0a06*/ 	.byte	0x08
	.zero		1


	//   ....[10]....
        /*0a08*/ 	.word	0x00000500
        /*0a0c*/ 	.word	0x000000ff
        /*0a10*/ 	.word	0x00028870
        /*0a14*/ 	.short	0x0100
        /*0a16*/ 	.byte	0x06
	.zero		1


	//   ....[11]....
        /*0a18*/ 	.word	0x00000510
        /*0a1c*/ 	.word	0x000000ff
        /*0a20*/ 	.word	0x00028880
        /*0a24*/ 	.short	0x0100
        /*0a26*/ 	.byte	0x06
	.zero		1


	//   ....[12]....
        /*0a28*/ 	.word	0x00000520
        /*0a2c*/ 	.word	0x000000ff
        /*0a30*/ 	.word	0x00028878
        /*0a34*/ 	.short	0x0100
        /*0a36*/ 	.byte	0x06
	.zero		1


	//   ....[13]....
        /*0a38*/ 	.word	0x00000530
        /*0a3c*/ 	.word	0x000000ff
        /*0a40*/ 	.word	0x00028888
        /*0a44*/ 	.short	0x0100
        /*0a46*/ 	.byte	0x06
	.zero		1


	//   ....[14]....
        /*0a48*/ 	.word	0x00000660
        /*0a4c*/ 	.word	0x000000ff
        /*0a50*/ 	.word	0x00028890
        /*0a54*/ 	.short	0x0100
        /*0a56*/ 	.byte	0x08
	.zero		1


	//   ....[15]....
        /*0a58*/ 	.word	0x00000670
        /*0a5c*/ 	.word	0x000000ff
        /*0a60*/ 	.word	0x000288a0
        /*0a64*/ 	.short	0x0100
        /*0a66*/ 	.byte	0x08
	.zero		1


	//   ....[16]....
        /*0a68*/ 	.word	0x00000680
        /*0a6c*/ 	.word	0x000000ff
        /*0a70*/ 	.word	0x00028898
        /*0a74*/ 	.short	0x0100
        /*0a76*/ 	.byte	0x08
	.zero		1


	//   ....[17]....
        /*0a78*/ 	.word	0x00000690
        /*0a7c*/ 	.word	0x000000ff
        /*0a80*/ 	.word	0x000288a8
        /*0a84*/ 	.short	0x0100
        /*0a86*/ 	.byte	0x08
	.zero		1


	//   ....[18]....
        /*0a88*/ 	.word	0x000007d0
        /*0a8c*/ 	.word	0x000000ff
        /*0a90*/ 	.word	0x000288b0
        /*0a94*/ 	.short	0x0100
        /*0a96*/ 	.byte	0x08
	.zero		1


	//   ....[19]....
        /*0a98*/ 	.word	0x000007e0
        /*0a9c*/ 	.word	0x000000ff
        /*0aa0*/ 	.word	0x000288c0
        /*0aa4*/ 	.short	0x0100
        /*0aa6*/ 	.byte	0x08
	.zero		1


	//   ....[20]....
        /*0aa8*/ 	.word	0x000007f0
        /*0aac*/ 	.word	0x000000ff
        /*0ab0*/ 	.word	0x000288b8
        /*0ab4*/ 	.short	0x0100
        /*0ab6*/ 	.byte	0x08
	.zero		1


	//   ....[21]....
        /*0ab8*/ 	.word	0x00000800
        /*0abc*/ 	.word	0x000000ff
        /*0ac0*/ 	.word	0x000288c8
        /*0ac4*/ 	.short	0x0100
        /*0ac6*/ 	.byte	0x08
	.zero		1


	//   ....[22]....
        /*0ac8*/ 	.word	0x00001b30
        /*0acc*/ 	.word	0x000000ff
        /*0ad0*/ 	.word	0x00028800
        /*0ad4*/ 	.short	0x010a
        /*0ad6*/ 	.byte	0x29
	.zero		1


	//   ....[23]....
        /*0ad8*/ 	.word	0x00001bb0
        /*0adc*/ 	.word	0x00000003
        /*0ae0*/ 	.word	0x00028830
        /*0ae4*/ 	.short	0x010a
        /*0ae6*/ 	.byte	0x3f
	.zero		1


	//   ....[24]....
        /*0ae8*/ 	.word	0x00001bf0
        /*0aec*/ 	.word	0x00000003
        /*0af0*/ 	.word	0x00028830
        /*0af4*/ 	.short	0x010a
        /*0af6*/ 	.byte	0x3f
	.zero		1


	//   ....[25]....
        /*0af8*/ 	.word	0x00002170
        /*0afc*/ 	.word	0x000000ff
        /*0b00*/ 	.word	0x00000000
        /*0b04*/ 	.short	0x0101
        /*0b06*/ 	.byte	0x06
	.zero		1


	//   ....[26]....
        /*0b08*/ 	.word	0x00004f50
        /*0b0c*/ 	.word	0x000000ff
        /*0b10*/ 	.word	0x00028830
        /*0b14*/ 	.short	0x010a
        /*0b16*/ 	.byte	0x06
	.zero		1


	//   ....[27]....
        /*0b18*/ 	.word	0x00004f90
        /*0b1c*/ 	.word	0x000000ff
        /*0b20*/ 	.word	0x00028830
        /*0b24*/ 	.short	0x010a
        /*0b26*/ 	.byte	0x06
	.zero		1


	//   ....[28]....
        /*0b28*/ 	.word	0x000052e0
        /*0b2c*/ 	.word	0x000000ff
        /*0b30*/ 	.word	0x00028850
        /*0b34*/ 	.short	0x010a
        /*0b36*/ 	.byte	0x06
	.zero		1


	//   ....[29]....
        /*0b38*/ 	.word	0x00005320
        /*0b3c*/ 	.word	0x000000ff
        /*0b40*/ 	.word	0x00028850
        /*0b44*/ 	.short	0x010a
        /*0b46*/ 	.byte	0x06
	.zero		1


	//   ....[30]....
        /*0b48*/ 	.word	0x00005740
        /*0b4c*/ 	.word	0x000000ff
        /*0b50*/ 	.word	0x00000000
        /*0b54*/ 	.short	0x0101
        /*0b56*/ 	.byte	0x06
	.zero		1


	//   ....[31]....
        /*0b58*/ 	.word	0x000079e0
        /*0b5c*/ 	.word	0x000000ff
        /*0b60*/ 	.word	0x00000000
        /*0b64*/ 	.short	0x0101
        /*0b66*/ 	.byte	0x06
	.zero		1


	//   ....[32]....
        /*0b68*/ 	.word	0x00008320
        /*0b6c*/ 	.word	0x000000ff
        /*0b70*/ 	.word	0x00028830
        /*0b74*/ 	.short	0x010a
        /*0b76*/ 	.byte	0x06
	.zero		1


	//   ....[33]....
        /*0b78*/ 	.word	0x00008360
        /*0b7c*/ 	.word	0x000000ff
        /*0b80*/ 	.word	0x00028830
        /*0b84*/ 	.short	0x010a
        /*0b86*/ 	.byte	0x06
	.zero		1


	//   ....[34]....
        /*0b88*/ 	.word	0x000086b0
        /*0b8c*/ 	.word	0x000000ff
        /*0b90*/ 	.word	0x00028850
        /*0b94*/ 	.short	0x010a
        /*0b96*/ 	.byte	0x06
	.zero		1


	//   ....[35]....
        /*0b98*/ 	.word	0x000086f0
        /*0b9c*/ 	.word	0x000000ff
        /*0ba0*/ 	.word	0x00028850
        /*0ba4*/ 	.short	0x010a
        /*0ba6*/ 	.byte	0x06
	.zero		1


	//   ....[36]....
        /*0ba8*/ 	.word	0x00008af0
        /*0bac*/ 	.word	0x000000ff
        /*0bb0*/ 	.word	0x00000000
        /*0bb4*/ 	.short	0x0101
        /*0bb6*/ 	.byte	0x06
	.zero		1


	//   ....[37]....
        /*0bb8*/ 	.word	0x00009ca0
        /*0bbc*/ 	.word	0x000000ff
        /*0bc0*/ 	.word	0x00000000
        /*0bc4*/ 	.short	0x0101
        /*0bc6*/ 	.byte	0x06
	.zero		1


	//   ....[38]....
        /*0bc8*/ 	.word	0x0000a3a0
        /*0bcc*/ 	.word	0x000000ff
        /*0bd0*/ 	.word	0x00028830
        /*0bd4*/ 	.short	0x010a
        /*0bd6*/ 	.byte	0x06
	.zero		1


	//   ....[39]....
        /*0bd8*/ 	.word	0x0000a3e0
        /*0bdc*/ 	.word	0x000000ff
        /*0be0*/ 	.word	0x00028830
        /*0be4*/ 	.short	0x010a
        /*0be6*/ 	.byte	0x06
	.zero		1


	//   ....[40]....
        /*0be8*/ 	.word	0x0000a700
        /*0bec*/ 	.word	0x000000ff
        /*0bf0*/ 	.word	0x00028850
        /*0bf4*/ 	.short	0x010a
        /*0bf6*/ 	.byte	0x06
	.zero		1


	//   ....[41]....
        /*0bf8*/ 	.word	0x0000a740
        /*0bfc*/ 	.word	0x000000ff
        /*0c00*/ 	.word	0x00028850
        /*0c04*/ 	.short	0x010a
        /*0c06*/ 	.byte	0x06
	.zero		1


	//   ....[42]....
        /*0c08*/ 	.word	0x0000ab60
        /*0c0c*/ 	.word	0x000000ff
        /*0c10*/ 	.word	0x00000000
        /*0c14*/ 	.short	0x0101
        /*0c16*/ 	.byte	0x06
	.zero		1


	//   ....[43]....
        /*0c18*/ 	.word	0x0000ce00
        /*0c1c*/ 	.word	0x000000ff
        /*0c20*/ 	.word	0x00000000
        /*0c24*/ 	.short	0x0101
        /*0c26*/ 	.byte	0x06
	.zero		1


	//   ....[44]....
        /*0c28*/ 	.word	0x0000d400
        /*0c2c*/ 	.word	0x000000ff
        /*0c30*/ 	.word	0x00028850
        /*0c34*/ 	.short	0x010a
        /*0c36*/ 	.byte	0x05
	.zero		1


	//   ....[45]....
        /*0c38*/ 	.word	0x0000d440
        /*0c3c*/ 	.word	0x000000ff
        /*0c40*/ 	.word	0x00028850
        /*0c44*/ 	.short	0x010a
        /*0c46*/ 	.byte	0x05
	.zero		1


	//   ....[46]....
        /*0c48*/ 	.word	0x0000d9b0
        /*0c4c*/ 	.word	0x000000ff
        /*0c50*/ 	.word	0x00000000
        /*0c54*/ 	.short	0x0101
        /*0c56*/ 	.byte	0x04
	.zero		1


	//   ....[47]....
        /*0c58*/ 	.word	0x0000ef50
        /*0c5c*/ 	.word	0x00000000
        /*0c60*/ 	.word	0x00000000
        /*0c64*/ 	.short	0x0101
        /*0c66*/ 	.byte	0x3f
	.zero		1


	//   ....[48]....
        /*0c68*/ 	.word	0x00011df0
        /*0c6c*/ 	.word	0x00000007
        /*0c70*/ 	.word	0x00028840
        /*0c74*/ 	.short	0x010a
        /*0c76*/ 	.byte	0x3f
	.zero		1


	//   ....[49]....
        /*0c78*/ 	.word	0x00012570
        /*0c7c*/ 	.word	0x00000007
        /*0c80*/ 	.word	0x00028830
        /*0c84*/ 	.short	0x0107
        /*0c86*/ 	.byte	0x3f
	.zero		1


	//   ....[50]....
        /*0c88*/ 	.word	0x00012640
        /*0c8c*/ 	.word	0x00000007
        /*0c90*/ 	.word	0x00028830
        /*0c94*/ 	.short	0x0101
        /*0c96*/ 	.byte	0x3f
	.zero		1


	//   ....[51]....
        /*0c98*/ 	.word	0x00013140
        /*0c9c*/ 	.word	0x00000016
        /*0ca0*/ 	.word	0x00028800
        /*0ca4*/ 	.short	0x0107
        /*0ca6*/ 	.byte	0x3f
	.zero		1


	//   ....[52]....
        /*0ca8*/ 	.word	0x00013250
        /*0cac*/ 	.word	0x00000016
        /*0cb0*/ 	.word	0x00028800
        /*0cb4*/ 	.short	0x0101
        /*0cb6*/ 	.byte	0x3f
	.zero		1


	//   ....[53]....
        /*0cb8*/ 	.word	0x00013270
        /*0cbc*/ 	.word	0x00000016
        /*0cc0*/ 	.word	0x00028820
        /*0cc4*/ 	.short	0x010a
        /*0cc6*/ 	.byte	0x3f
	.zero		1


	//   ....[54]....
        /*0cc8*/ 	.word	0x00013600
        /*0ccc*/ 	.word	0x00000006
        /*0cd0*/ 	.word	0x00028840
        /*0cd4*/ 	.short	0x010a
        /*0cd6*/ 	.byte	0x3f
	.zero		1


	//   ....[55]....
        /*0cd8*/ 	.word	0x00013b20
        /*0cdc*/ 	.word	0x00000006
        /*0ce0*/ 	.word	0x00028830
        /*0ce4*/ 	.short	0x0107
        /*0ce6*/ 	.byte	0x3f
	.zero		1


	//   ....[56]....
        /*0ce8*/ 	.word	0x00013be0
        /*0cec*/ 	.word	0x00000006
        /*0cf0*/ 	.word	0x00028830
        /*0cf4*/ 	.short	0x0101
        /*0cf6*/ 	.byte	0x3f
	.zero		1


	//   ....[57]....
        /*0cf8*/ 	.word	0x00013c40
        /*0cfc*/ 	.word	0x00000006
        /*0d00*/ 	.word	0x00028860
        /*0d04*/ 	.short	0x010a
        /*0d06*/ 	.byte	0x3f
	.zero		1


	//   ....[58]....
        /*0d08*/ 	.word	0x000141d0
        /*0d0c*/ 	.word	0x00000006
        /*0d10*/ 	.word	0x00028850
        /*0d14*/ 	.short	0x0107
        /*0d16*/ 	.byte	0x3f
	.zero		1


	//   ....[59]....
        /*0d18*/ 	.word	0x00014330
        /*0d1c*/ 	.word	0x00000006
        /*0d20*/ 	.word	0x00028850
        /*0d24*/ 	.short	0x0101
        /*0d26*/ 	.byte	0x3f
	.zero		1


	//   ....[60]....
        /*0d28*/ 	.word	0x00014540
        /*0d2c*/ 	.word	0x00000000
        /*0d30*/ 	.word	0x00028860
        /*0d34*/ 	.short	0x010a
        /*0d36*/ 	.byte	0x3f
	.zero		1


	//   ....[61]....
        /*0d38*/ 	.word	0x00014a70
        /*0d3c*/ 	.word	0x00000000
        /*0d40*/ 	.word	0x00028850
        /*0d44*/ 	.short	0x0107
        /*0d46*/ 	.byte	0x3f
	.zero		1


	//   ....[62]....
        /*0d48*/ 	.word	0x00014b30
        /*0d4c*/ 	.word	0x00000000
        /*0d50*/ 	.word	0x00028850
        /*0d54*/ 	.short	0x0101
        /*0d56*/ 	.byte	0x3f
	.zero		1


	//   ....[63]....
        /*0d58*/ 	.word	0x00015860
        /*0d5c*/ 	.word	0x00000007
        /*0d60*/ 	.word	0x00028820
        /*0d64*/ 	.short	0x010a
        /*0d66*/ 	.byte	0x3f
	.zero		1


	//   ....[64]....
        /*0d68*/ 	.word	0x000159e0
        /*0d6c*/ 	.word	0x00000005
        /*0d70*/ 	.word	0x00028840
        /*0d74*/ 	.short	0x010a
        /*0d76*/ 	.byte	0x3f
	.zero		1


	//   ....[65]....
        /*0d78*/ 	.word	0x00015a80
        /*0d7c*/ 	.word	0x00000003
        /*0d80*/ 	.word	0x00028840
        /*0d84*/ 	.short	0x010a
        /*0d86*/ 	.byte	0x3f
	.zero		1


	//   ....[66]....
        /*0d88*/ 	.word	0x00015ac0
        /*0d8c*/ 	.word	0x00000005
        /*0d90*/ 	.word	0x00028860
        /*0d94*/ 	.short	0x010a
        /*0d96*/ 	.byte	0x3f
	.zero		1


	//   ....[67]....
        /*0d98*/ 	.word	0x00015b00
        /*0d9c*/ 	.word	0x00000003
        /*0da0*/ 	.word	0x00028860
        /*0da4*/ 	.short	0x010a
        /*0da6*/ 	.byte	0x3f
	.zero		1


	//   ....[68]....
        /*0da8*/ 	.word	0x00015b70
        /*0dac*/ 	.word	0x00000003
        /*0db0*/ 	.word	0x00028800
        /*0db4*/ 	.short	0x010a
        /*0db6*/ 	.byte	0x3f
	.zero		1


	//   ....[69]....
        /*0db8*/ 	.word	0x00015bc0
        /*0dbc*/ 	.word	0x00000003
        /*0dc0*/ 	.word	0x00028830
        /*0dc4*/ 	.short	0x010a
        /*0dc6*/ 	.byte	0x3f
	.zero		1


	//   ....[70]....
        /*0dc8*/ 	.word	0x00015c20
        /*0dcc*/ 	.word	0x00000005
        /*0dd0*/ 	.word	0x00028830
        /*0dd4*/ 	.short	0x010a
        /*0dd6*/ 	.byte	0x3f
	.zero		1


	//   ....[71]....
        /*0dd8*/ 	.word	0x00015c80
        /*0ddc*/ 	.word	0x00000005
        /*0de0*/ 	.word	0x00028850
        /*0de4*/ 	.short	0x010a
        /*0de6*/ 	.byte	0x3f
	.zero		1


	//   ....[72]....
        /*0de8*/ 	.word	0x00015ce0
        /*0dec*/ 	.word	0x00000005
        /*0df0*/ 	.word	0x00028830
        /*0df4*/ 	.short	0x010a
        /*0df6*/ 	.byte	0x3f
	.zero		1


	//   ....[73]....
        /*0df8*/ 	.word	0x00015d40
        /*0dfc*/ 	.word	0x00000005
        /*0e00*/ 	.word	0x00028850
        /*0e04*/ 	.short	0x010a
        /*0e06*/ 	.byte	0x3f
	.zero		1


	//   ....[74]....
        /*0e08*/ 	.word	0x00015da0
        /*0e0c*/ 	.word	0x00000005
        /*0e10*/ 	.word	0x00028830
        /*0e14*/ 	.short	0x010a
        /*0e16*/ 	.byte	0x3f
	.zero		1


	//   ....[75]....
        /*0e18*/ 	.word	0x00015e00
        /*0e1c*/ 	.word	0x00000005
        /*0e20*/ 	.word	0x00028850
        /*0e24*/ 	.short	0x010a
        /*0e26*/ 	.byte	0x3f
	.zero		1


	//   ....[76]....
        /*0e28*/ 	.word	0x00015e60
        /*0e2c*/ 	.word	0x00000007
        /*0e30*/ 	.word	0x00028850
        /*0e34*/ 	.short	0x010a
        /*0e36*/ 	.byte	0x3f
	.zero		1


	//   ....[77]....
        /*0e38*/ 	.word	0x00015f80
        /*0e3c*/ 	.word	0x00000007
        /*0e40*/ 	.word	0x00028840
        /*0e44*/ 	.short	0x010a
        /*0e46*/ 	.byte	0x3f
	.zero		1


	//   ....[78]....
        /*0e48*/ 	.word	0x00017500
        /*0e4c*/ 	.word	0x00000016
        /*0e50*/ 	.word	0x00028820
        /*0e54*/ 	.short	0x010a
        /*0e56*/ 	.byte	0x3f
	.zero		1


	//   ....[79]....
        /*0e58*/ 	.word	0x00017550
        /*0e5c*/ 	.word	0x00000006
        /*0e60*/ 	.word	0x00028840
        /*0e64*/ 	.short	0x010a
        /*0e66*/ 	.byte	0x3f
	.zero		1


	//   ....[80]....
        /*0e68*/ 	.word	0x00017ed0
        /*0e6c*/ 	.word	0x00000006
        /*0e70*/ 	.word	0x00028860
        /*0e74*/ 	.short	0x010a
        /*0e76*/ 	.byte	0x3f
	.zero		1


	//   ....[81]....
        /*0e78*/ 	.word	0x00018940
        /*0e7c*/ 	.word	0x00000000
        /*0e80*/ 	.word	0x00028860
        /*0e84*/ 	.short	0x010a
        /*0e86*/ 	.byte	0x3f
	.zero		1


	//   ....[82]....
        /*0e88*/ 	.word	0x00019cb0
        /*0e8c*/ 	.word	0x00000007
        /*0e90*/ 	.word	0x00028820
        /*0e94*/ 	.short	0x010a
        /*0e96*/ 	.byte	0x3f
	.zero		1


	//   ....[83]....
        /*0e98*/ 	.word	0x00019e50
        /*0e9c*/ 	.word	0x00000005
        /*0ea0*/ 	.word	0x00028840
        /*0ea4*/ 	.short	0x010a
        /*0ea6*/ 	.byte	0x3f
	.zero		1


	//   ....[84]....
        /*0ea8*/ 	.word	0x00019ea0
        /*0eac*/ 	.word	0x00000003
        /*0eb0*/ 	.word	0x00028840
        /*0eb4*/ 	.short	0x010a
        /*0eb6*/ 	.byte	0x3f
	.zero		1


	//   ....[85]....
        /*0eb8*/ 	.word	0x00019ef0
        /*0ebc*/ 	.word	0x00000005
        /*0ec0*/ 	.word	0x00028860
        /*0ec4*/ 	.short	0x010a
        /*0ec6*/ 	.byte	0x3f
	.zero		1


	//----- nvinfo : EIATTR_NUM_MBARRIERS
	.align		4
.L_202:
        /*0ec8*/ 	.byte	0x03, 0x38
        /*0eca*/ 	.short	0x0016


	//----- nvinfo : EIATTR_EXIT_INSTR_OFFSETS
	.align		4
        /*0ecc*/ 	.byte	0x04, 0x1c
        /*0ece*/ 	.short	(.L_204 - .L_203)


	//   ....[0]....
.L_203:
        /*0ed0*/ 	.word	0x000009b0


	//   ....[1]....
        /*0ed4*/ 	.word	0x0000fec0


	//   ....[2]....
        /*0ed8*/ 	.word	0x00015b50


	//----- nvinfo : EIATTR_MAX_THREADS
	.align		4
.L_204:
        /*0edc*/ 	.byte	0x04, 0x05
        /*0ede*/ 	.short	(.L_206 - .L_205)
.L_205:
        /*0ee0*/ 	.word	0x00000180
        /*0ee4*/ 	.word	0x00000001
        /*0ee8*/ 	.word	0x00000001


	//----- nvinfo : EIATTR_CRS_STACK_SIZE
	.align		4
.L_206:
        /*0eec*/ 	.byte	0x04, 0x1e
        /*0eee*/ 	.short	(.L_208 - .L_207)
.L_207:
        /*0ef0*/ 	.word	0x00000000


	//----- nvinfo : EIATTR_CBANK_PARAM_SIZE
	.align		4
.L_208:
        /*0ef4*/ 	.byte	0x03, 0x19
        /*0ef6*/ 	.short	0x0af0


	//----- nvinfo : EIATTR_PARAM_CBANK
	.align		4
        /*0ef8*/ 	.byte	0x04, 0x0a
        /*0efa*/ 	.short	(.L_210 - .L_209)
	.align		4
.L_209:
        /*0efc*/ 	.word	index@(.nv.constant0._ZN7cutlass13device_kernelIN5flash11enable_sm90INS1_16FlashAttnFwdSm90INS1_25CollectiveMainloopFwdSm90ILi2EN4cute5tupleIJNS5_1CILi1EEES8_S8_EEENS6_IJNS7_ILi128EEESA_SA_EEELi128ENS_6half_tEfNS_4arch4Sm90ELb0ELb1ELb0ELb1ELb1ELb0ELb0ELb1ELb1ELb1ELb0ELb0EEENS1_21CollectiveEpilogueFwdISB_S9_SC_SE_Li256ELb1ELb1ELb0ELb0EEENS1_36VarlenDynamicPersistentTileSchedulerILi128ELi128ELi256ELi128ELb0ELb1ELb1ELb1ELb0ELb1EEEEEEEEEvNT_6ParamsE)
        /*0f00*/ 	.short	0x0210
        /*0f02*/ 	.short	0x0af0


	//----- nvinfo : EIATTR_SW_WAR
	.align		4
.L_210:
        /*0f04*/ 	.byte	0x04, 0x36
        /*0f06*/ 	.short	(.L_212 - .L_211)
.L_211:
        /*0f08*/ 	.word	0x00000008
.L_212:


//--------------------- .nv.info._ZN7cutlass13device_kernelIN5flash11enable_sm90INS1_16FlashAttnFwdSm90INS1_25CollectiveMainloopFwdSm90ILi2EN4cute5tupleIJNS5_1CILi1EEES8_S8_EEENS6_IJNS7_ILi128EEESA_SA_EEELi128ENS_6half_tEfNS_4arch4Sm90ELb0ELb1ELb0ELb1ELb1ELb1ELb0ELb1ELb1ELb1ELb0ELb0EEENS1_21CollectiveEpilogueFwdISB_S9_SC_SE_Li256ELb1ELb1ELb0ELb0EEENS1_36VarlenDynamicPersistentTileSchedulerILi128ELi128ELi256ELi128ELb0ELb1ELb1ELb1ELb0ELb1EEEEEEEEEvNT_6ParamsE --------------------------
	.section	.nv.info._ZN7cutlass13device_kernelIN5flash11enable_sm90INS1_16FlashAttnFwdSm90INS1_25CollectiveMainloopFwdSm90ILi2EN4cute5tupleIJNS5_1CILi1EEES8_S8_EEENS6_IJNS7_ILi128EEESA_SA_EEELi128ENS_6half_tEfNS_4arch4Sm90ELb0ELb1ELb0ELb1ELb1ELb1ELb0ELb1ELb1ELb1ELb0ELb0EEENS1_21CollectiveEpilogueFwdISB_S9_SC_SE_Li256ELb1ELb1ELb0ELb0EEENS1_36VarlenDynamicPersistentTileSchedulerILi128ELi128ELi256ELi128ELb0ELb1ELb1ELb1ELb0ELb1EEEEEEEEEvNT_6ParamsE,"",@"SHT_CUDA_INFO"
	.sectionflags	@""
	.align	4


	//----- nvinfo : EIATTR_CUDA_API_VERSION
	.align		4
        /*0000*/ 	.byte	0x04, 0x37
        /*0002*/ 	.short	(.L_214 - .L_213)
.L_213:
        /*0004*/ 	.word	0x00000082


	//----- nvinfo : EIATTR_KPARAM_INFO
	.align		4
.L_214:
        /*0008*/ 	.byte	0x04, 0x17
        /*000a*/ 	.short	(.L_216 - .L_215)
.L_215:
        /*000c*/ 	.word	0x00000000
        /*0010*/ 	.short	0x0000
        /*0012*/ 	.short	0x0070
        /*0014*/ 	.byte	0x00, 0xf0, 0x01, 0x2a


	//----- nvinfo : EIATTR_SPARSE_MMA_MASK
	.align		4
.L_216:
        /*0018*/ 	.byte	0x03, 0x50
        /*001a*/ 	.short	0x0000


	//----- nvinfo : EIATTR_MAXREG_COUNT
	.align		4
        /*001c*/ 	.byte	0x03, 0x1b
        /*001e*/ 	.short	0x00a8


	//----- nvinfo : EIATTR_NUM_BARRIERS
	.align		4
        /*0020*/ 	.byte	0x02, 0x4c
        /*0022*/ 	.byte	0x10
	.zero		1


	//----- nvinfo : EIATTR_EXTERNS
	.align		4
        /*0024*/ 	.byte	0x04, 0x0f
        /*0026*/ 	.short	(.L_218 - .L_217)


	//   ....[0]....
	.align		4
.L_217:
        /*0028*/ 	.word	index@(__assertfail)


	//----- nvinfo : EIATTR_ANNOTATIONS
	.align		4
.L_218:
        /*002c*/ 	.byte	0x04, 0x55
        /*002e*/ 	.short	(.L_220 - .L_219)


	//   ....[0]....
.L_219:
        /* <DEDUP_REMOVED lines=14> */
        /*0104*/ 	.byte	0xb0, 0x21, 0x02, 0x00, 0x01, 0x00, 0x00, 0x00, 0x60, 0x36, 0x02, 0x00


	//----- nvinfo : EIATTR_MERCURY_ISA_VERSION
	.align		4
.L_220:
        /*0110*/ 	.byte	0x03, 0x5f
        /*0112*/ 	.short	0x0101


	//----- nvinfo : EIATTR_UNUSED_LOAD_BYTE_OFFSET
	.align		4
        /*0114*/ 	.byte	0x04, 0x44
        /*0116*/ 	.short	(.L_222 - .L_221)


	//   ....[0]....
.L_221:
        /*0118*/ 	.word	0x00000a60
        /*011c*/ 	.word	0x0000fff0


	//   ....[1]....
        /*0120*/ 	.word	0x0001a6e0
        /*0124*/ 	.word	0x0000fff0


	//----- nvinfo : EIATTR_INT_WARP_WIDE_INSTR_OFFSETS
	.align		4
.L_222:
        /*0128*/ 	.byte	0x04, 0x31
        /*012a*/ 	.short	(.L_224 - .L_223)


	//   ....[0]....
.L_223:
        /*012c*/ 	.word	0x00000130


	//   ....[1]....
        /*0130*/ 	.word	0x00000170


	//   ....[2]....
        /*0134*/ 	.word	0x000001e0


	//   ....[3]....
        /*0138*/ 	.word	0x0001f2d0


	//   ....[4]....
        /*013c*/ 	.word	0x0001f360


	//   ....[5]....
        /*0140*/ 	.word	0x000222a0


	//   ....[6]....
        /*0144*/ 	.word	0x00022330


	//----- nvinfo : EIATTR_COOP_GROUP_MASK_REGIDS
	.align		4
.L_224:
        /*0148*/ 	.byte	0x04, 0x29
        /*014a*/ 	.short	(.L_226 - .L_225)


	//   ....[0]....
.L_225:
        /*014c*/ 	.word	0xffffffff


	//   ....[1]....
        /*0150*/ 	.word	0xffffffff


	//   ....[2]....
        /*0154*/ 	.word	0xffffffff


	//   ....[3]....
        /*0158*/ 	.word	0xffffffff


	//   ....[4]....
        /*015c*/ 	.word	0xffffffff


	//   ....[5]....
        /*0160*/ 	.word	0xffffffff


	//   ....[6]....
        /*0164*/ 	.word	0xffffffff


	//   ....[7]....
        /*0168*/ 	.word	0xffffffff


	//   ....[8]....
        /*016c*/ 	.word	0xffffffff


	//   ....[9]....
        /*0170*/ 	.word	0xffffffff


	//   ....[10]....
        /*0174*/ 	.word	0xffffffff


	//   ....[11]....
        /*0178*/ 	.word	0xffffffff


	//   ....[12]....
        /*017c*/ 	.word	0xffffffff


	//   ....[13]....
        /*0180*/ 	.word	0xffffffff


	//   ....[14]....
        /*0184*/ 	.word	0xffffffff


	//   ....[15]....
        /*0188*/ 	.word	0xffffffff


	//   ....[16]....
        /*018c*/ 	.word	0xffffffff


	//   ....[17]....
        /*0190*/ 	.word	0xffffffff


	//   ....[18]....
        /*0194*/ 	.word	0xffffffff


	//   ....[19]....
        /*0198*/ 	.word	0xffffffff


	//   ....[20]....
        /*019c*/ 	.word	0xffffffff


	//   ....[21]....
        /*01a0*/ 	.word	0xffffffff


	//   ....[22]....
        /*01a4*/ 	.word	0xffffffff


	//   ....[23]....
        /*01a8*/ 	.word	0xffffffff


	//   ....[24]....
        /*01ac*/ 	.word	0xffffffff


	//   ....[25]....
        /*01b0*/ 	.word	0xffffffff


	//   ....[26]....
        /*01b4*/ 	.word	0xffffffff


	//   ....[27]....
        /*01b8*/ 	.word	0xffffffff


	//   ....[28]....
        /*01bc*/ 	.word	0xffffffff


	//   ....[29]....
        /*01c0*/ 	.word	0xffffffff


	//   ....[30]....
        /*01c4*/ 	.word	0xffffffff


	//   ....[31]....
        /*01c8*/ 	.word	0xffffffff


	//   ....[32]....
        /*01cc*/ 	.word	0xffffffff


	//   ....[33]....
        /*01d0*/ 	.word	0xffffffff


	//   ....[34]....
        /*01d4*/ 	.word	0xffffffff


	//   ....[35]....
        /*01d8*/ 	.word	0xffffffff


	//   ....[36]....
        /*01dc*/ 	.word	0xffffffff


	//   ....[37]....
        /*01e0*/ 	.word	0xffffffff


	//   ....[38]....
        /*01e4*/ 	.word	0xffffffff


	//   ....[39]....
        /*01e8*/ 	.word	0xffffffff


	//   ....[40]....
        /*01ec*/ 	.word	0xffffffff


	//   ....[41]....
        /*01f0*/ 	.word	0xffffffff


	//   ....[42]....
        /*01f4*/ 	.word	0xffffffff


	//   ....[43]....
        /*01f8*/ 	.word	0xffffffff


	//   ....[44]....
        /*01fc*/ 	.word	0xffffffff


	//   ....[45]....
        /*0200*/ 	.word	0xffffffff


	//   ....[46]....
        /*0204*/ 	.word	0xffffffff


	//   ....[47]....
        /*0208*/ 	.word	0xffffffff


	//   ....[48]....
        /*020c*/ 	.word	0xffffffff


	//   ....[49]....
        /*0210*/ 	.word	0xffffffff


	//   ....[50]....
        /*0214*/ 	.word	0xffffffff


	//   ....[51]....
        /*0218*/ 	.word	0xffffffff


	//   ....[52]....
        /*021c*/ 	.word	0xffffffff


	//   ....[53]....
        /*0220*/ 	.word	0xffffffff


	//   ....[54]....
        /*0224*/ 	.word	0xffffffff


	//   ....[55]....
        /*0228*/ 	.word	0xffffffff


	//   ....[56]....
        /*022c*/ 	.word	0xffffffff


	//   ....[57]....
        /*0230*/ 	.word	0xffffffff


	//   ....[58]....
        /*0234*/ 	.word	0xffffffff


	//   ....[59]....
        /*0238*/ 	.word	0xffffffff


	//   ....[60]....
        /*023c*/ 	.word	0xffffffff


	//   ....[61]....
        /*0240*/ 	.word	0xffffffff


	//   ....[62]....
        /*0244*/ 	.word	0xffffffff


	//   ....[63]....
        /*0248*/ 	.word	0xffffffff


	//   ....[64]....
        /*024c*/ 	.word	0xffffffff


	//   ....[65]....
        /*0250*/ 	.word	0xffffffff


	//   ....[66]....
        /*0254*/ 	.word	0xffffffff


	//   ....[67]....
        /*0258*/ 	.word	0xffffffff


	//   ....[68]....
        /*025c*/ 	.word	0xffffffff


	//   ....[69]....
        /*0260*/ 	.word	0xffffffff


	//   ....[70]....
        /*0264*/ 	.word	0xffffffff


	//   ....[71]....
        /*0268*/ 	.word	0xffffffff


	//   ....[72]....
        /*026c*/ 	.word	0xffffffff


	//   ....[73]....
        /*0270*/ 	.word	0xffffffff


	//   ....[74]....
        /*0274*/ 	.word	0xffffffff


	//   ....[75]....
        /*0278*/ 	.word	0xffffffff


	//   ....[76]....
        /*027c*/ 	.word	0xffffffff


	//   ....[77]....
        /*0280*/ 	.word	0xffffffff


	//   ....[78]....
        /*0284*/ 	.word	0xffffffff


	//   ....[79]....
        /*0288*/ 	.word	0xffffffff


	//   ....[80]....
        /*028c*/ 	.word	0xffffffff


	//   ....[81]....
        /*0290*/ 	.word	0xffffffff


	//   ....[82]....
        /*0294*/ 	.word	0xffffffff


	//   ....[83]....
        /*0298*/ 	.word	0xffffffff


	//   ....[84]....
        /*029c*/ 	.word	0xffffffff


	//   ....[85]....
        /*02a0*/ 	.word	0xffffffff


	//   ....[86]....
        /*02a4*/ 	.word	0xffffffff


	//   ....[87]....
        /*02a8*/ 	.word	0xffffffff


	//   ....[88]....
        /*02ac*/ 	.word	0xffffffff


	//   ....[89]....
        /*02b0*/ 	.word	0xffffffff


	//   ....[90]....
        /*02b4*/ 	.word	0xffffffff


	//   ....[91]....
        /*02b8*/ 	.word	0xffffffff


	//   ....[92]....
        /*02bc*/ 	.word	0xffffffff


	//   ....[93]....
        /*02c0*/ 	.word	0xffffffff


	//   ....[94]....
        /*02c4*/ 	.word	0xffffffff


	//   ....[95]....
        /*02c8*/ 	.word	0xffffffff


	//   ....[96]....
        /*02cc*/ 	.word	0xffffffff


	//   ....[97]....
        /*02d0*/ 	.word	0xffffffff


	//   ....[98]....
        /*02d4*/ 	.word	0xffffffff


	//   ....[99]....
        /*02d8*/ 	.word	0xffffffff


	//   ....[100]....
        /*02dc*/ 	.word	0xffffffff


	//   ....[101]....
        /*02e0*/ 	.word	0xffffffff


	//   ....[102]....
        /*02e4*/ 	.word	0xffffffff


	//   ....[103]....
        /*02e8*/ 	.word	0xffffffff


	//   ....[104]....
        /*02ec*/ 	.word	0xffffffff


	//   ....[105]....
        /*02f0*/ 	.word	0xffffffff


	//   ....[106]....
        /*02f4*/ 	.word	0xffffffff


	//   ....[107]....
        /*02f8*/ 	.word	0xffffffff


	//   ....[108]....
        /*02fc*/ 	.word	0xffffffff


	//   ....[109]....
        /*0300*/ 	.word	0xffffffff


	//   ....[110]....
        /*0304*/ 	.word	0xffffffff


	//   ....[111]....
        /*0308*/ 	.word	0xffffffff


	//   ....[112]....
        /*030c*/ 	.word	0xffffffff


	//   ....[113]....
        /*0310*/ 	.word	0xffffffff


	//   ....[114]....
        /*0314*/ 	.word	0xffffffff


	//   ....[115]....
        /*0318*/ 	.word	0xffffffff


	//   ....[116]....
        /*031c*/ 	.word	0xffffffff


	//   ....[117]....
        /*0320*/ 	.word	0xffffffff


	//   ....[118]....
        /*0324*/ 	.word	0xffffffff


	//   ....[119]....
        /*0328*/ 	.word	0xffffffff


	//   ....[120]....
        /*032c*/ 	.word	0xffffffff


	//   ....[121]....
        /*0330*/ 	.word	0xffffffff


	//   ....[122]....
        /*0334*/ 	.word	0xffffffff


	//   ....[123]....
        /*0338*/ 	.word	0xffffffff


	//   ....[124]....
        /*033c*/ 	.word	0xffffffff


	//   ....[125]....
        /*0340*/ 	.word	0xffffffff


	//   ....[126]....
        /*0344*/ 	.word	0xffffffff


	//   ....[127]....
        /*0348*/ 	.word	0xffffffff


	//   ....[128]....
        /*034c*/ 	.word	0xffffffff


	//   ....[129]....
        /*0350*/ 	.word	0xffffffff


	//   ....[130]....
        /*0354*/ 	.word	0xffffffff


	//   ....[131]....
        /*0358*/ 	.word	0xffffffff


	//   ....[132]....
        /*035c*/ 	.word	0xffffffff


	//   ....[133]....
        /*0360*/ 	.word	0xffffffff


	//   ....[134]....
        /*0364*/ 	.word	0xffffffff


	//   ....[135]....
        /*0368*/ 	.word	0xffffffff


	//   ....[136]....
        /*036c*/ 	.word	0xffffffff


	//   ....[137]....
        /*0370*/ 	.word	0xffffffff


	//   ....[138]....
        /*0374*/ 	.word	0xffffffff


	//   ....[139]....
        /*0378*/ 	.word	0xffffffff


	//   ....[140]....
        /*037c*/ 	.word	0xffffffff


	//   ....[141]....
        /*0380*/ 	.word	0xffffffff


	//   ....[142]....
        /*0384*/ 	.word	0xffffffff


	//   ....[143]....
        /*0388*/ 	.word	0xffffffff


	//   ....[144]....
        /*038c*/ 	.word	0xffffffff


	//   ....[145]....
        /*0390*/ 	.word	0xffffffff


	//   ....[146]....
        /*0394*/ 	.word	0xffffffff


	//   ....[147]....
        /*0398*/ 	.word	0xffffffff


	//   ....[148]....
        /*039c*/ 	.word	0xffffffff


	//   ....[149]....
        /*03a0*/ 	.word	0xffffffff


	//   ....[150]....
        /*03a4*/ 	.word	0xffffffff


	//   ....[151]....
        /*03a8*/ 	.word	0xffffffff


	//   ....[152]....
        /*03ac*/ 	.word	0xffffffff


	//   ....[153]....
        /*03b0*/ 	.word	0xffffffff


	//   ....[154]....
        /*03b4*/ 	.word	0xffffffff


	//   ....[155]....
        /*03b8*/ 	.word	0xffffffff


	//   ....[156]....
        /*03bc*/ 	.word	0xffffffff


	//   ....[157]....
        /*03c0*/ 	.word	0xffffffff


	//   ....[158]....
        /*03c4*/ 	.word	0xffffffff


	//   ....[159]....
        /*03c8*/ 	.word	0xffffffff


	//   ....[160]....
        /*03cc*/ 	.word	0xffffffff


	//   ....[161]....
        /*03d0*/ 	.word	0xffffffff


	//   ....[162]....
        /*03d4*/ 	.word	0xffffffff


	//   ....[163]....
        /*03d8*/ 	.word	0xffffffff


	//   ....[164]....
        /*03dc*/ 	.word	0xffffffff


	//   ....[165]....
        /*03e0*/ 	.word	0xffffffff


	//   ....[166]....
        /*03e4*/ 	.word	0xffffffff


	//   ....[167]....
        /*03e8*/ 	.word	0xffffffff


	//   ....[168]....
        /*03ec*/ 	.word	0xffffffff


	//   ....[169]....
        /*03f0*/ 	.word	0xffffffff


	//   ....[170]....
        /*03f4*/ 	.word	0xffffffff


	//   ....[171]....
        /*03f8*/ 	.word	0xffffffff


	//   ....[172]....
        /*03fc*/ 	.word	0xffffffff


	//   ....[173]....
        /*0400*/ 	.word	0xffffffff


	//   ....[174]....
        /*0404*/ 	.word	0xffffffff


	//   ....[175]....
        /*0408*/ 	.word	0xffffffff


	//   ....[176]....
        /*040c*/ 	.word	0xffffffff


	//   ....[177]....
        /*0410*/ 	.word	0xffffffff


	//   ....[178]....
        /*0414*/ 	.word	0xffffffff


	//   ....[179]....
        /*0418*/ 	.word	0xffffffff


	//   ....[180]....
        /*041c*/ 	.word	0xffffffff


	//   ....[181]....
        /*0420*/ 	.word	0xffffffff


	//   ....[182]....
        /*0424*/ 	.word	0xffffffff


	//   ....[183]....
        /*0428*/ 	.word	0xffffffff


	//   ....[184]....
        /*042c*/ 	.word	0xffffffff


	//   ....[185]....
        /*0430*/ 	.word	0xffffffff


	//   ....[186]....
        /*0434*/ 	.word	0xffffffff


	//   ....[187]....
        /*0438*/ 	.word	0xffffffff


	//   ....[188]....
        /*043c*/ 	.word	0xffffffff


	//   ....[189]....
        /*0440*/ 	.word	0xffffffff


	//   ....[190]....
        /*0444*/ 	.word	0xffffffff


	//   ....[191]....
        /*0448*/ 	.word	0xffffffff


	//   ....[192]....
        /*044c*/ 	.word	0xffffffff


	//   ....[193]....
        /*0450*/ 	.word	0xffffffff


	//   ....[194]....
        /*0454*/ 	.word	0xffffffff


	//   ....[195]....
        /*0458*/ 	.word	0xffffffff


	//   ....[196]....
        /*045c*/ 	.word	0xffffffff


	//   ....[197]....
        /*0460*/ 	.word	0xffffffff


	//   ....[198]....
        /*0464*/ 	.word	0xffffffff


	//   ....[199]....
        /*0468*/ 	.word	0xffffffff


	//   ....[200]....
        /*046c*/ 	.word	0xffffffff


	//   ....[201]....
        /*0470*/ 	.word	0xffffffff


	//   ....[202]....
        /*0474*/ 	.word	0xffffffff


	//   ....[203]....
        /*0478*/ 	.word	0xffffffff


	//   ....[204]....
        /*047c*/ 	.word	0xffffffff


	//   ....[205]....
        /*0480*/ 	.word	0xffffffff


	//   ....[206]....
        /*0484*/ 	.word	0xffffffff


	//   ....[207]....
        /*0488*/ 	.word	0xffffffff


	//   ....[208]....
        /*048c*/ 	.word	0xffffffff


	//   ....[209]....
        /*0490*/ 	.word	0xffffffff


	//   ....[210]....
        /*0494*/ 	.word	0xffffffff


	//   ....[211]....
        /*0498*/ 	.word	0xffffffff


	//   ....[212]....
        /*049c*/ 	.word	0xffffffff


	//   ....[213]....
        /*04a0*/ 	.word	0xffffffff


	//   ....[214]....
        /*04a4*/ 	.word	0xffffffff


	//   ....[215]....
        /*04a8*/ 	.word	0xffffffff


	//   ....[216]....
        /*04ac*/ 	.word	0xffffffff


	//   ....[217]....
        /*04b0*/ 	.word	0xffffffff


	//   ....[218]....
        /*04b4*/ 	.word	0xffffffff


	//   ....[219]....
        /*04b8*/ 	.word	0xffffffff


	//   ....[220]....
        /*04bc*/ 	.word	0xffffffff


	//   ....[221]....
        /*04c0*/ 	.word	0xffffffff


	//   ....[222]....
        /*04c4*/ 	.word	0xffffffff


	//   ....[223]....
        /*04c8*/ 	.word	0xffffffff


	//   ....[224]....
        /*04cc*/ 	.word	0xffffffff


	//   ....[225]....
        /*04d0*/ 	.word	0xffffffff


	//   ....[226]....
        /*04d4*/ 	.word	0xffffffff


	//   ....[227]....
        /*04d8*/ 	.word	0xffffffff


	//   ....[228]....
        /*04dc*/ 	.word	0xffffffff


	//   ....[229]....
        /*04e0*/ 	.word	0xffffffff


	//   ....[230]....
        /*04e4*/ 	.word	0xffffffff


	//   ....[231]....
        /*04e8*/ 	.word	0xffffffff


	//   ....[232]....
        /*04ec*/ 	.word	0xffffffff


	//   ....[233]....
        /*04f0*/ 	.word	0x0500000f


	//   ....[234]....
        /*04f4*/ 	.word	0x0500000f


	//   ....[235]....
        /*04f8*/ 	.word	0x0500000f


	//   ....[236]....
        /*04fc*/ 	.word	0x0500000f


	//   ....[237]....
        /*0500*/ 	.word	0x0500000f


	//   ....[238]....
        /*0504*/ 	.word	0x0500000f


	//   ....[239]....
        /*0508*/ 	.word	0x0500000f


	//   ....[240]....
        /*050c*/ 	.word	0x0500000f


	//   ....[241]....
        /*0510*/ 	.word	0x0500000f


	//   ....[242]....
        /*0514*/ 	.word	0x0500000f


	//   ....[243]....
        /*0518*/ 	.word	0x0500000f


	//   ....[244]....
        /*051c*/ 	.word	0x0500000f


	//   ....[245]....
        /*0520*/ 	.word	0x0500000f


	//   ....[246]....
        /*0524*/ 	.word	0x0500000f


	//   ....[247]....
        /*0528*/ 	.word	0x0500000f


	//   ....[248]....
        /*052c*/ 	.word	0x0500000f


	//   ....[249]....
        /*0530*/ 	.word	0x0500000f


	//   ....[250]....
        /*0534*/ 	.word	0x0500000f


	//   ....[251]....
        /*0538*/ 	.word	0x0500000f


	//   ....[252]....
        /*053c*/ 	.word	0x0500000f


	//   ....[253]....
        /*0540*/ 	.word	0x0500000f


	//   ....[254]....
        /*0544*/ 	.word	0x0500000f


	//   ....[255]....
        /*0548*/ 	.word	0x0500000f


	//   ....[0]....
        /*054c*/ 	.word	0x0500000f


	//   ....[1]....
        /*0550*/ 	.word	0x0500000f


	//   ....[2]....
        /*0554*/ 	.word	0x0500000f


	//   ....[3]....
        /*0558*/ 	.word	0x0500000f


	//   ....[4]....
        /*055c*/ 	.word	0x0500000f


	//   ....[5]....
        /*0560*/ 	.word	0x0500000f


	//   ....[6]....
        /*0564*/ 	.word	0x0500000f


	//   ....[7]....
        /*0568*/ 	.word	0x0500000f


	//   ....[8]....
        /*056c*/ 	.word	0x0500000f


	//   ....[9]....
        /*0570*/ 	.word	0x0500000f


	//   ....[10]....
        /*0574*/ 	.word	0x0500000f


	//   ....[11]....
        /*0578*/ 	.word	0x0500000f


	//   ....[12]....
        /*057c*/ 	.word	0x0500000f


	//   ....[13]....
        /*0580*/ 	.word	0x0500000f


	//   ....[14]....
        /*0584*/ 	.word	0x0500000f


	//   ....[15]....
        /*0588*/ 	.word	0x0500000f


	//   ....[16]....
        /*058c*/ 	.word	0x0500000f


	//   ....[17]....
        /*0590*/ 	.word	0x0500000f


	//   ....[18]....
        /*0594*/ 	.word	0x0500000f


	//   ....[19]....
        /*0598*/ 	.word	0x0500000f


	//   ....[20]....
        /*059c*/ 	.word	0x0500000f


	//   ....[21]....
        /*05a0*/ 	.word	0x0500000f


	//   ....[22]....
        /*05a4*/ 	.word	0x0500000f


	//   ....[23]....
        /*05a8*/ 	.word	0x0500000f


	//   ....[24]....
        /*05ac*/ 	.word	0x0500000f


	//   ....[25]....
        /*05b0*/ 	.word	0x0500000f


	//   ....[26]....
        /*05b4*/ 	.word	0x0500000f


	//   ....[27]....
        /*05b8*/ 	.word	0x0500000f


	//   ....[28]....
        /*05bc*/ 	.word	0x0500000f


	//   ....[29]....
        /*05c0*/ 	.word	0x0500000f


	//   ....[30]....
        /*05c4*/ 	.word	0x0500000f


	//   ....[31]....
        /*05c8*/ 	.word	0x0500000f


	//   ....[32]....
        /*05cc*/ 	.word	0x0500000f


	//   ....[33]....
        /*05d0*/ 	.word	0x0500000f


	//   ....[34]....
        /*05d4*/ 	.word	0x0500000f


	//   ....[35]....
        /*05d8*/ 	.word	0x0500000f


	//   ....[36]....
        /*05dc*/ 	.word	0x0500000f


	//   ....[37]....
        /*05e0*/ 	.word	0x0500000f


	//   ....[38]....
        /*05e4*/ 	.word	0x0500000f


	//   ....[39]....
        /*05e8*/ 	.word	0x0500000f


	//   ....[40]....
        /*05ec*/ 	.word	0x0500000f


	//   ....[41]....
        /*05f0*/ 	.word	0x0500000f


	//   ....[42]....
        /*05f4*/ 	.word	0x0500000f


	//   ....[43]....
        /*05f8*/ 	.word	0x0500000f


	//   ....[44]....
        /*05fc*/ 	.word	0x0500000f


	//   ....[45]....
        /*0600*/ 	.word	0x0500000f


	//   ....[46]....
        /*0604*/ 	.word	0x0500000f


	//   ....[47]....
        /*0608*/ 	.word	0x0500000f


	//   ....[48]....
        /*060c*/ 	.word	0x0500000f


	//   ....[49]....
        /*0610*/ 	.word	0x0500000f


	//   ....[50]....
        /*0614*/ 	.word	0x0500000f


	//   ....[51]....
        /*0618*/ 	.word	0x0500000f


	//   ....[52]....
        /*061c*/ 	.word	0x0500000f


	//   ....[53]....
        /*0620*/ 	.word	0x0500000f


	//   ....[54]....
        /*0624*/ 	.word	0x0500000f


	//   ....[55]....
        /*0628*/ 	.word	0x0500000f


	//   ....[56]....
        /*062c*/ 	.word	0x0500000f


	//   ....[57]....
        /*0630*/ 	.word	0x0500000f


	//   ....[58]....
        /*0634*/ 	.word	0x0500000f


	//   ....[59]....
        /*0638*/ 	.word	0x0500000f


	//   ....[60]....
        /*063c*/ 	.word	0x0500000f


	//   ....[61]....
        /*0640*/ 	.word	0x0500000f


	//   ....[62]....
        /*0644*/ 	.word	0x0500000f


	//   ....[63]....
        /*0648*/ 	.word	0x0500000f


	//   ....[64]....
        /*064c*/ 	.word	0x0500000f


	//   ....[65]....
        /*0650*/ 	.word	0x0500000f


	//   ....[66]....
        /*0654*/ 	.word	0x0500000f


	//   ....[67]....
        /*0658*/ 	.word	0x0500000f


	//   ....[68]....
        /*065c*/ 	.word	0x0500000f


	//   ....[69]....
        /*0660*/ 	.word	0x0500000f


	//   ....[70]....
        /*0664*/ 	.word	0x0500000f


	//   ....[71]....
        /*0668*/ 	.word	0x0500000f


	//   ....[72]....
        /*066c*/ 	.word	0x0500000f


	//   ....[73]....
        /*0670*/ 	.word	0x0500000f


	//   ....[74]....
        /*0674*/ 	.word	0x0500000f


	//   ....[75]....
        /*0678*/ 	.word	0x0500000f


	//   ....[76]....
        /*067c*/ 	.word	0x0500000f


	//   ....[77]....
        /*0680*/ 	.word	0x0500000f


	//   ....[78]....
        /*0684*/ 	.word	0x0500000f


	//   ....[79]....
        /*0688*/ 	.word	0x0500000f


	//   ....[80]....
        /*068c*/ 	.word	0x0500000f


	//   ....[81]....
        /*0690*/ 	.word	0x0500000f


	//   ....[82]....
        /*0694*/ 	.word	0x0500000f


	//   ....[83]....
        /*0698*/ 	.word	0x0500000f


	//   ....[84]....
        /*069c*/ 	.word	0x0500000f


	//   ....[85]....
        /*06a0*/ 	.word	0x0500000f


	//   ....[86]....
        /*06a4*/ 	.word	0x0500000f


	//   ....[87]....
        /*06a8*/ 	.word	0x0500000f


	//   ....[88]....
        /*06ac*/ 	.word	0x0500000f


	//   ....[89]....
        /*06b0*/ 	.word	0x0500000f


	//   ....[90]....
        /*06b4*/ 	.word	0x0500000f


	//   ....[91]....
        /*06b8*/ 	.word	0x0500000f


	//   ....[92]....
        /*06bc*/ 	.word	0x0500000f


	//   ....[93]....
        /*06c0*/ 	.word	0x0500000f


	//   ....[94]....
        /*06c4*/ 	.word	0x0500000f


	//   ....[95]....
        /*06c8*/ 	.word	0x0500000f


	//   ....[96]....
        /*06cc*/ 	.word	0x0500000f


	//   ....[97]....
        /*06d0*/ 	.word	0x0500000f


	//   ....[98]....
        /*06d4*/ 	.word	0x0500000f


	//   ....[99]....
        /*06d8*/ 	.word	0x0500000f


	//   ....[100]....
        /*06dc*/ 	.word	0x0500000f


	//   ....[101]....
        /*06e0*/ 	.word	0x0500000f


	//   ....[102]....
        /*06e4*/ 	.word	0x0500000f


	//   ....[103]....
        /*06e8*/ 	.word	0x0500000f


	//   ....[104]....
        /*06ec*/ 	.word	0x0500000f


	//   ....[105]....
        /*06f0*/ 	.word	0x0500000f


	//   ....[106]....
        /*06f4*/ 	.word	0x0500000f


	//   ....[107]....
        /*06f8*/ 	.word	0x0500000f


	//   ....[108]....
        /*06fc*/ 	.word	0x0500000f


	//   ....[109]....
        /*0700*/ 	.word	0x0500000f


	//   ....[110]....
        /*0704*/ 	.word	0x0500000f


	//   ....[111]....
        /*0708*/ 	.word	0x0500000f


	//   ....[112]....
        /*070c*/ 	.word	0x0500000f


	//   ....[113]....
        /*0710*/ 	.word	0x0500000f


	//   ....[114]....
        /*0714*/ 	.word	0x0500000f


	//   ....[115]....
        /*0718*/ 	.word	0x0500000f


	//   ....[116]....
        /*071c*/ 	.word	0x0500000f


	//   ....[117]....
        /*0720*/ 	.word	0x0500000f


	//   ....[118]....
        /*0724*/ 	.word	0x0500000f


	//   ....[119]....
        /*0728*/ 	.word	0x0500000f


	//   ....[120]....
        /*072c*/ 	.word	0x0500000f


	//   ....[121]....
        /*0730*/ 	.word	0x0500000f


	//   ....[122]....
        /*0734*/ 	.word	0x0500000f


	//   ....[123]....
        /*0738*/ 	.word	0x0500000f


	//   ....[124]....
        /*073c*/ 	.word	0x0500000f


	//   ....[125]....
        /*0740*/ 	.word	0x0500000f


	//   ....[126]....
        /*0744*/ 	.word	0x0500000f


	//   ....[127]....
        /*0748*/ 	.word	0x0500000f


	//   ....[128]....
        /*074c*/ 	.word	0x0500000f


	//   ....[129]....
        /*0750*/ 	.word	0x0500000f


	//   ....[130]....
        /*0754*/ 	.word	0x0500000f


	//   ....[131]....
        /*0758*/ 	.word	0x0500000f


	//   ....[132]....
        /*075c*/ 	.word	0x0500000f


	//   ....[133]....
        /*0760*/ 	.word	0x0500000f


	//   ....[134]....
        /*0764*/ 	.word	0x0500000f


	//   ....[135]....
        /*0768*/ 	.word	0x0500000f


	//   ....[136]....
        /*076c*/ 	.word	0x0500000f


	//   ....[137]....
        /*0770*/ 	.word	0x0500000f


	//   ....[138]....
        /*0774*/ 	.word	0x0500000f


	//   ....[139]....
        /*0778*/ 	.word	0x0500000f


	//   ....[140]....
        /*077c*/ 	.word	0x0500000f


	//   ....[141]....
        /*0780*/ 	.word	0x0500000f


	//----- nvinfo : EIATTR_COOP_GROUP_INSTR_OFFSETS
	.align		4
.L_226:
        /*0784*/ 	.byte	0x04, 0x28
        /*0786*/ 	.short	(.L_228 - .L_227)


	//   ....[0]....
.L_227:
        /*0788*/ 	.word	0x00000070


	//   ....[1]....
        /*078c*/ 	.word	0x00000140


	//   ....[2]....
        /*0790*/ 	.word	0x00000190


	//   ....[3]....
        /*0794*/ 	.word	0x000003c0


	//   ....[4]....
        /*0798*/ 	.word	0x00000520


	//   ....[5]....
        /*079c*/ 	.word	0x00000640


	//   ....[6]....
        /*07a0*/ 	.word	0x000007a0


	//   ....[7]....
        /*07a4*/ 	.word	0x00003330


	//   ....[8]....
        /*07a8*/ 	.word	0x00003340


	//   ....[9]....
        /*07ac*/ 	.word	0x000039f0


	//   ....[10]....
        /*07b0*/ 	.word	0x00003a00


	//   ....[11]....
        /*07b4*/ 	.word	0x000040b0


	//   ....[12]....
        /*07b8*/ 	.word	0x000040c0


	//   ....[13]....
        /*07bc*/ 	.word	0x00004760


	//   ....[14]....
        /*07c0*/ 	.word	0x00004770


	//   ....[15]....
        /*07c4*/ 	.word	0x00005740


	//   ....[16]....
        /*07c8*/ 	.word	0x00005750


	//   ....[17]....
        /*07cc*/ 	.word	0x00005ee0


	//   ....[18]....
        /*07d0*/ 	.word	0x00005ef0


	//   ....[19]....
        /*07d4*/ 	.word	0x00006690


	//   ....[20]....
        /*07d8*/ 	.word	0x000066a0


	//   ....[21]....
        /*07dc*/ 	.word	0x00006e40


	//   ....[22]....
        /*07e0*/ 	.word	0x00006e50


	//   ....[23]....
        /*07e4*/ 	.word	0x00007800


	//   ....[24]....
        /*07e8*/ 	.word	0x00007810


	//   ....[25]....
        /*07ec*/ 	.word	0x00007920


	//   ....[26]....
        /*07f0*/ 	.word	0x00007930


	//   ....[27]....
        /*07f4*/ 	.word	0x00007a50


	//   ....[28]....
        /*07f8*/ 	.word	0x00007a60


	//   ....[29]....
        /*07fc*/ 	.word	0x00007b80


	//   ....[30]....
        /*0800*/ 	.word	0x00007b90


	//   ....[31]....
        /*0804*/ 	.word	0x00007f30


	//   ....[32]....
        /*0808*/ 	.word	0x00007f50


	//   ....[33]....
        /*080c*/ 	.word	0x00008030


	//   ....[34]....
        /*0810*/ 	.word	0x00008050


	//   ....[35]....
        /*0814*/ 	.word	0x00008130


	//   ....[36]....
        /*0818*/ 	.word	0x00008150


	//   ....[37]....
        /*081c*/ 	.word	0x00008230


	//   ....[38]....
        /*0820*/ 	.word	0x00008250


	//   ....[39]....
        /*0824*/ 	.word	0x00008b90


	//   ....[40]....
        /*0828*/ 	.word	0x00009270


	//   ....[41]....
        /*082c*/ 	.word	0x00009280


	//   ....[42]....
        /*0830*/ 	.word	0x00009290


	//   ....[43]....
        /*0834*/ 	.word	0x000092a0


	//   ....[44]....
        /*0838*/ 	.word	0x000095e0


	//   ....[45]....
        /*083c*/ 	.word	0x000095f0


	//   ....[46]....
        /*0840*/ 	.word	0x00009600


	//   ....[47]....
        /*0844*/ 	.word	0x00009610


	//   ....[48]....
        /*0848*/ 	.word	0x00009910


	//   ....[49]....
        /*084c*/ 	.word	0x00009920


	//   ....[50]....
        /*0850*/ 	.word	0x00009930


	//   ....[51]....
        /*0854*/ 	.word	0x00009940


	//   ....[52]....
        /*0858*/ 	.word	0x00009c40


	//   ....[53]....
        /*085c*/ 	.word	0x00009c50


	//   ....[54]....
        /*0860*/ 	.word	0x00009c60


	//   ....[55]....
        /*0864*/ 	.word	0x00009c70


	//   ....[56]....
        /*0868*/ 	.word	0x0000b940


	//   ....[57]....
        /*086c*/ 	.word	0x0000b960


	//   ....[58]....
        /*0870*/ 	.word	0x0000b970


	//   ....[59]....
        /*0874*/ 	.word	0x0000b980


	//   ....[60]....
        /*0878*/ 	.word	0x0000ba90


	//   ....[61]....
        /*087c*/ 	.word	0x0000bab0


	//   ....[62]....
        /*0880*/ 	.word	0x0000bb60


	//   ....[63]....
        /*0884*/ 	.word	0x0000bba0


	//   ....[64]....
        /*0888*/ 	.word	0x0000be70


	//   ....[65]....
        /*088c*/ 	.word	0x0000be90


	//   ....[66]....
        /*0890*/ 	.word	0x0000beb0


	//   ....[67]....
        /*0894*/ 	.word	0x0000bec0


	//   ....[68]....
        /*0898*/ 	.word	0x0000bff0


	//   ....[69]....
        /*089c*/ 	.word	0x0000c020


	//   ....[70]....
        /*08a0*/ 	.word	0x0000c060


	//   ....[71]....
        /*08a4*/ 	.word	0x0000c0a0


	//   ....[72]....
        /*08a8*/ 	.word	0x0000e3b0


	//   ....[73]....
        /*08ac*/ 	.word	0x0000e5e0


	//   ....[74]....
        /*08b0*/ 	.word	0x0000f620


	//   ....[75]....
        /*08b4*/ 	.word	0x0000fa90


	//   ....[76]....
        /*08b8*/ 	.word	0x00010030


	//   ....[77]....
        /*08bc*/ 	.word	0x000100a0


	//   ....[78]....
        /*08c0*/ 	.word	0x00011af0


	//   ....[79]....
        /*08c4*/ 	.word	0x00011d10


	//   ....[80]....
        /*08c8*/ 	.word	0x000128d0


	//   ....[81]....
        /*08cc*/ 	.word	0x000129d0


	//   ....[82]....
        /*08d0*/ 	.word	0x000131e0


	//   ....[83]....
        /*08d4*/ 	.word	0x00013260


	//   ....[84]....
        /*08d8*/ 	.word	0x00015410


	//   ....[85]....
        /*08dc*/ 	.word	0x00015420


	//   ....[86]....
        /*08e0*/ 	.word	0x00015450


	//   ....[87]....
        /*08e4*/ 	.word	0x00015460


	//   ....[88]....
        /*08e8*/ 	.word	0x00017370


	//   ....[89]....
        /*08ec*/ 	.word	0x00017590


	//   ....[90]....
        /*08f0*/ 	.word	0x00018150


	//   ....[91]....
        /*08f4*/ 	.word	0x00018250


	//   ....[92]....
        /*08f8*/ 	.word	0x00018a60


	//   ....[93]....
        /*08fc*/ 	.word	0x00018ae0


	//   ....[94]....
        /*0900*/ 	.word	0x00019ce0


	//   ....[95]....
        /*0904*/ 	.word	0x00019d30


	//   ....[96]....
        /*0908*/ 	.word	0x0001a040


	//   ....[97]....
        /*090c*/ 	.word	0x0001a050


	//   ....[98]....
        /*0910*/ 	.word	0x0001b130


	//   ....[99]....
        /*0914*/ 	.word	0x0001b170


	//   ....[100]....
        /*0918*/ 	.word	0x0001b1b0


	//   ....[101]....
        /*091c*/ 	.word	0x0001b1e0


	//   ....[102]....
        /*0920*/ 	.word	0x0001b780


	//   ....[103]....
        /*0924*/ 	.word	0x0001b7b0


	//   ....[104]....
        /*0928*/ 	.word	0x0001b870


	//   ....[105]....
        /*092c*/ 	.word	0x0001b890


	//   ....[106]....
        /*0930*/ 	.word	0x0001b950


	//   ....[107]....
        /*0934*/ 	.word	0x0001b970


	//   ....[108]....
        /*0938*/ 	.word	0x0001ba40


	//   ....[109]....
        /*093c*/ 	.word	0x0001ba60


	//   ....[110]....
        /*0940*/ 	.word	0x0001c230


	//   ....[111]....
        /*0944*/ 	.word	0x0001c240


	//   ....[112]....
        /*0948*/ 	.word	0x0001c350


	//   ....[113]....
        /*094c*/ 	.word	0x0001c360


	//   ....[114]....
        /*0950*/ 	.word	0x0001c470


	//   ....[115]....
        /*0954*/ 	.word	0x0001c480


	//   ....[116]....
        /*0958*/ 	.word	0x0001c590


	//   ....[117]....
        /*095c*/ 	.word	0x0001c5a0


	//   ....[118]....
        /*0960*/ 	.word	0x0001c710


	//   ....[119]....
        /*0964*/ 	.word	0x0001c8c0


	//   ....[120]....
        /*0968*/ 	.word	0x0001c8f0


	//   ....[121]....
        /*096c*/ 	.word	0x0001c920


	//   ....[122]....
        /*0970*/ 	.word	0x0001c950


	//   ....[123]....
        /*0974*/ 	.word	0x0001c980


	//   ....[124]....
        /*0978*/ 	.word	0x0001c9b0


	//   ....[125]....
        /*097c*/ 	.word	0x0001cb20


	//   ....[126]....
        /*0980*/ 	.word	0x0001cb50


	//   ....[127]....
        /*0984*/ 	.word	0x0001cb80


	//   ....[128]....
        /*0988*/ 	.word	0x0001cbb0


	//   ....[129]....
        /*098c*/ 	.word	0x0001cbe0


	//   ....[130]....
        /*0990*/ 	.word	0x0001cc10


	//   ....[131]....
        /*0994*/ 	.word	0x0001cca0


	//   ....[132]....
        /*0998*/ 	.word	0x0001cd00


	//   ....[133]....
        /*099c*/ 	.word	0x0001cd90


	//   ....[134]....
        /*09a0*/ 	.word	0x0001de10


	//   ....[135]....
        /*09a4*/ 	.word	0x0001fe10


	//   ....[136]....
        /*09a8*/ 	.word	0x0001fe30


	//   ....[137]....
        /*09ac*/ 	.word	0x0001fed0


	//   ....[138]....
        /*09b0*/ 	.word	0x0001fef0


	//   ....[139]....
        /*09b4*/ 	.word	0x0001ff80


	//   ....[140]....
        /*09b8*/ 	.word	0x0001ffa0


	//   ....[141]....
        /*09bc*/ 	.word	0x00020030


	//   ....[142]....
        /*09c0*/ 	.word	0x00020050


	//   ....[143]....
        /*09c4*/ 	.word	0x000200e0


	//   ....[144]....
        /*09c8*/ 	.word	0x00020100


	//   ....[145]....
        /*09cc*/ 	.word	0x00020190


	//   ....[146]....
        /*09d0*/ 	.word	0x000201b0


	//   ....[147]....
        /*09d4*/ 	.word	0x00020240


	//   ....[148]....
        /*09d8*/ 	.word	0x00020260


	//   ....[149]....
        /*09dc*/ 	.word	0x00020270


	//   ....[150]....
        /*09e0*/ 	.word	0x000202f0


	//   ....[151]....
        /*09e4*/ 	.word	0x00020a70


	//   ....[152]....
        /*09e8*/ 	.word	0x00020aa0


	//   ....[153]....
        /*09ec*/ 	.word	0x00020ad0


	//   ....[154]....
        /*09f0*/ 	.word	0x00020b40


	//   ....[155]....
        /*09f4*/ 	.word	0x00020b60


	//   ....[156]....
        /*09f8*/ 	.word	0x00020be0


	//   ....[157]....
        /*09fc*/ 	.word	0x00020c00


	//   ....[158]....
        /*0a00*/ 	.word	0x00020c80


	//   ....[159]....
        /*0a04*/ 	.word	0x00020ca0


	//   ....[160]....
        /*0a08*/ 	.word	0x00020d20


	//   ....[161]....
        /*0a0c*/ 	.word	0x00020d40


	//   ....[162]....
        /*0a10*/ 	.word	0x00020dc0


	//   ....[163]....
        /*0a14*/ 	.word	0x00020de0


	//   ....[164]....
        /*0a18*/ 	.word	0x00020e60


	//   ....[165]....
        /*0a1c*/ 	.word	0x00020e70


	//   ....[166]....
        /*0a20*/ 	.word	0x00020e80


	//   ....[167]....
        /*0a24*/ 	.word	0x00021630


	//   ....[168]....
        /*0a28*/ 	.word	0x00021660


	//   ....[169]....
        /*0a2c*/ 	.word	0x000216c0


	//   ....[170]....
        /*0a30*/ 	.word	0x000216d0


	//   ....[171]....
        /*0a34*/ 	.word	0x00021720


	//   ....[172]....
        /*0a38*/ 	.word	0x00021730


	//   ....[173]....
        /*0a3c*/ 	.word	0x00021780


	//   ....[174]....
        /*0a40*/ 	.word	0x00021790


	//   ....[175]....
        /*0a44*/ 	.word	0x000217e0


	//   ....[176]....
        /*0a48*/ 	.word	0x000217f0


	//   ....[177]....
        /*0a4c*/ 	.word	0x00021840


	//   ....[178]....
        /*0a50*/ 	.word	0x00021850


	//   ....[179]....
        /*0a54*/ 	.word	0x000218a0


	//   ....[180]....
        /*0a58*/ 	.word	0x000218b0


	//   ....[181]....
        /*0a5c*/ 	.word	0x000218c0


	//   ....[182]....
        /*0a60*/ 	.word	0x00021910


	//   ....[183]....
        /*0a64*/ 	.word	0x00021b70


	//   ....[184]....
        /*0a68*/ 	.word	0x00021b90


	//   ....[185]....
        /*0a6c*/ 	.word	0x00021c10


	//   ....[186]....
        /*0a70*/ 	.word	0x00021c20


	//   ....[187]....
        /*0a74*/ 	.word	0x00021c90


	//   ....[188]....
        /*0a78*/ 	.word	0x00021ca0


	//   ....[189]....
        /*0a7c*/ 	.word	0x00021d10


	//   ....[190]....
        /*0a80*/ 	.word	0x00021d20


	//   ....[191]....
        /*0a84*/ 	.word	0x00021d90


	//   ....[192]....
        /*0a88*/ 	.word	0x00021da0


	//   ....[193]....
        /*0a8c*/ 	.word	0x00021e10


	//   ....[194]....
        /*0a90*/ 	.word	0x00021e20


	//   ....[195]....
        /*0a94*/ 	.word	0x00021e90


	//   ....[196]....
        /*0a98*/ 	.word	0x00021ea0


	//   ....[197]....
        /*0a9c*/ 	.word	0x00021eb0


	//   ....[198]....
        /*0aa0*/ 	.word	0x00021f20


	//   ....[199]....
        /*0aa4*/ 	.word	0x00022480


	//   ....[200]....
        /*0aa8*/ 	.word	0x000224c0


	//   ....[201]....
        /*0aac*/ 	.word	0x000224f0


	//   ....[202]....
        /*0ab0*/ 	.word	0x00022520


	//   ....[203]....
        /*0ab4*/ 	.word	0x00022530


	//   ....[204]....
        /*0ab8*/ 	.word	0x00022550


	//   ....[205]....
        /*0abc*/ 	.word	0x000225c0


	//   ....[206]....
        /*0ac0*/ 	.word	0x000225e0


	//   ....[207]....
        /*0ac4*/ 	.word	0x00022640


	//   ....[208]....
        /*0ac8*/ 	.word	0x00022660


	//   ....[209]....
        /*0acc*/ 	.word	0x000226c0


	//   ....[210]....
        /*0ad0*/ 	.word	0x000226e0


	//   ....[211]....
        /*0ad4*/ 	.word	0x00022740


	//   ....[212]....
        /*0ad8*/ 	.word	0x00022760


	//   ....[213]....
        /*0adc*/ 	.word	0x000227b0


	//   ....[214]....
        /*0ae0*/ 	.word	0x000227d0


	//   ....[215]....
        /*0ae4*/ 	.word	0x00022bd0


	//   ....[216]....
        /*0ae8*/ 	.word	0x00022c00


	//   ....[217]....
        /*0aec*/ 	.word	0x00022c30


	//   ....[218]....
        /*0af0*/ 	.word	0x00022c60


	//   ....[219]....
        /*0af4*/ 	.word	0x00022c90


	//   ....[220]....
        /*0af8*/ 	.word	0x00022cc0


	//   ....[221]....
        /*0afc*/ 	.word	0x00022cf0


	//   ....[222]....
        /*0b00*/ 	.word	0x00022d20


	//   ....[223]....
        /*0b04*/ 	.word	0x00022ea0


	//   ....[224]....
        /*0b08*/ 	.word	0x00022ed0


	//   ....[225]....
        /*0b0c*/ 	.word	0x00022f00


	//   ....[226]....
        /*0b10*/ 	.word	0x00022f30


	//   ....[227]....
        /*0b14*/ 	.word	0x00022f60


	//   ....[228]....
        /*0b18*/ 	.word	0x00022f90


	//   ....[229]....
        /*0b1c*/ 	.word	0x00023050


	//   ....[230]....
        /*0b20*/ 	.word	0x00023070


	//   ....[231]....
        /*0b24*/ 	.word	0x000230e0


	//   ....[232]....
        /*0b28*/ 	.word	0x00023780


	//   ....[233]....
        /*0b2c*/ 	.word	0x00023aa0


	//   ....[234]....
        /*0b30*/ 	.word	0x00023b30


	//   ....[235]....
        /*0b34*/ 	.word	0x00023bd0


	//   ....[236]....
        /*0b38*/ 	.word	0x00023c60


	//   ....[237]....
        /*0b3c*/ 	.word	0x00023d00


	//   ....[238]....
        /*0b40*/ 	.word	0x00023d90


	//   ....[239]....
        /*0b44*/ 	.word	0x00023e30


	//   ....[240]....
        /*0b48*/ 	.word	0x00023ec0


	//   ....[241]....
        /*0b4c*/ 	.word	0x00023fb0


	//   ....[242]....
        /*0b50*/ 	.word	0x00024040


	//   ....[243]....
        /*0b54*/ 	.word	0x000240e0


	//   ....[244]....
        /*0b58*/ 	.word	0x00024170


	//   ....[245]....
        /*0b5c*/ 	.word	0x00024210


	//   ....[246]....
        /*0b60*/ 	.word	0x000242a0


	//   ....[247]....
        /*0b64*/ 	.word	0x00024330


	//   ....[248]....
        /*0b68*/ 	.word	0x000243c0


	//   ....[249]....
        /*0b6c*/ 	.word	0x000244b0


	//   ....[250]....
        /*0b70*/ 	.word	0x00024540


	//   ....[251]....
        /*0b74*/ 	.word	0x000245d0


	//   ....[252]....
        /*0b78*/ 	.word	0x00024660


	//   ....[253]....
        /*0b7c*/ 	.word	0x000246f0


	//   ....[254]....
        /*0b80*/ 	.word	0x00024780


	//   ....[255]....
        /*0b84*/ 	.word	0x00024810


	//   ....[0]....
        /*0b88*/ 	.word	0x000248a0


	//   ....[1]....
        /*0b8c*/ 	.word	0x00024980


	//   ....[2]....
        /*0b90*/ 	.word	0x00024a30


	//   ....[3]....
        /*0b94*/ 	.word	0x00024ac0


	//   ....[4]....
        /*0b98*/ 	.word	0x00024b10


	//   ....[5]....
        /*0b9c*/ 	.word	0x00024b60


	//   ....[6]....
        /*0ba0*/ 	.word	0x00024bf0


	//   ....[7]....
        /*0ba4*/ 	.word	0x00024c80


	//   ....[8]....
        /*0ba8*/ 	.word	0x00024cd0


	//   ....[9]....
        /*0bac*/ 	.word	0x00024d20


	//   ....[10]....
        /*0bb0*/ 	.word	0x00024db0


	//   ....[11]....
        /*0bb4*/ 	.word	0x00024e40


	//   ....[12]....
        /*0bb8*/ 	.word	0x00024e90


	//   ....[13]....
        /*0bbc*/ 	.word	0x00024ee0


	//   ....[14]....
        /*0bc0*/ 	.word	0x00024f70


	//   ....[15]....
        /*0bc4*/ 	.word	0x00025000


	//   ....[16]....
        /*0bc8*/ 	.word	0x00025050


	//   ....[17]....
        /*0bcc*/ 	.word	0x000250a0


	//   ....[18]....
        /*0bd0*/ 	.word	0x00025190


	//   ....[19]....
        /*0bd4*/ 	.word	0x00025240


	//   ....[20]....
        /*0bd8*/ 	.word	0x000252c0


	//   ....[21]....
        /*0bdc*/ 	.word	0x00025360


	//   ....[22]....
        /*0be0*/ 	.word	0x000253f0


	//   ....[23]....
        /*0be4*/ 	.word	0x000254b0


	//   ....[24]....
        /*0be8*/ 	.word	0x00025530


	//   ....[25]....
        /*0bec*/ 	.word	0x00025580


	//   ....[26]....
        /*0bf0*/ 	.word	0x00025720


	//   ....[27]....
        /*0bf4*/ 	.word	0x000257c0


	//   ....[28]....
        /*0bf8*/ 	.word	0x00025840


	//   ....[29]....
        /*0bfc*/ 	.word	0x000258e0


	//   ....[30]....
        /*0c00*/ 	.word	0x00025980


	//   ....[31]....
        /*0c04*/ 	.word	0x00025a60


	//   ....[32]....
        /*0c08*/ 	.word	0x00025ab0


	//   ....[33]....
        /*0c0c*/ 	.word	0x00025b10


	//   ....[34]....
        /*0c10*/ 	.word	0x00025f60


	//   ....[35]....
        /*0c14*/ 	.word	0x00025fb0


	//   ....[36]....
        /*0c18*/ 	.word	0x00026040


	//   ....[37]....
        /*0c1c*/ 	.word	0x000260d0


	//   ....[38]....
        /*0c20*/ 	.word	0x00026160


	//   ....[39]....
        /*0c24*/ 	.word	0x000261f0


	//   ....[40]....
        /*0c28*/ 	.word	0x00026280


	//   ....[41]....
        /*0c2c*/ 	.word	0x00026310


	//   ....[42]....
        /*0c30*/ 	.word	0x000263d0


	//   ....[43]....
        /*0c34*/ 	.word	0x000266b0


	//   ....[44]....
        /*0c38*/ 	.word	0x000267a0


	//   ....[45]....
        /*0c3c*/ 	.word	0x00026840


	//   ....[46]....
        /*0c40*/ 	.word	0x000268a0


	//   ....[47]....
        /*0c44*/ 	.word	0x000269a0


	//   ....[48]....
        /*0c48*/ 	.word	0x00026a10


	//   ....[49]....
        /*0c4c*/ 	.word	0x00026b10


	//   ....[50]....
        /*0c50*/ 	.word	0x00026b80


	//   ....[51]....
        /*0c54*/ 	.word	0x00026c80


	//   ....[52]....
        /*0c58*/ 	.word	0x00026cf0


	//   ....[53]....
        /*0c5c*/ 	.word	0x00026df0


	//   ....[54]....
        /*0c60*/ 	.word	0x00026e60


	//   ....[55]....
        /*0c64*/ 	.word	0x00026f60


	//   ....[56]....
        /*0c68*/ 	.word	0x00026fd0


	//   ....[57]....
        /*0c6c*/ 	.word	0x000270d0


	//   ....[58]....
        /*0c70*/ 	.word	0x00027140


	//   ....[59]....
        /*0c74*/ 	.word	0x00027220


	//   ....[60]....
        /*0c78*/ 	.word	0x00027310


	//   ....[61]....
        /*0c7c*/ 	.word	0x00027380


	//   ....[62]....
        /*0c80*/ 	.word	0x000273e0


	//   ....[63]....
        /*0c84*/ 	.word	0x000274c0


	//   ....[64]....
        /*0c88*/ 	.word	0x00027520


	//   ....[65]....
        /*0c8c*/ 	.word	0x00027610


	//   ....[66]....
        /*0c90*/ 	.word	0x00027670


	//   ....[67]....
        /*0c94*/ 	.word	0x00027760


	//   ....[68]....
        /*0c98*/ 	.word	0x000277c0


	//   ....[69]....
        /*0c9c*/ 	.word	0x000278b0


	//   ....[70]....
        /*0ca0*/ 	.word	0x00027910


	//   ....[71]....
        /*0ca4*/ 	.word	0x00027a00


	//   ....[72]....
        /*0ca8*/ 	.word	0x00027a60


	//   ....[73]....
        /*0cac*/ 	.word	0x00027b50


	//   ....[74]....
        /*0cb0*/ 	.word	0x00027bb0


	//   ....[75]....
        /*0cb4*/ 	.word	0x00027c90


	//   ....[76]....
        /*0cb8*/ 	.word	0x00027dc0


	//   ....[77]....
        /*0cbc*/ 	.word	0x00027e60


	//   ....[78]....
        /*0cc0*/ 	.word	0x00027ed0


	//   ....[79]....
        /*0cc4*/ 	.word	0x00027f90


	//   ....[80]....
        /*0cc8*/ 	.word	0x00027ff0


	//   ....[81]....
        /*0ccc*/ 	.word	0x000280b0


	//   ....[82]....
        /*0cd0*/ 	.word	0x00028110


	//   ....[83]....
        /*0cd4*/ 	.word	0x000281d0


	//   ....[84]....
        /*0cd8*/ 	.word	0x00028230


	//   ....[85]....
        /*0cdc*/ 	.word	0x000282f0


	//   ....[86]....
        /*0ce0*/ 	.word	0x00028350


	//   ....[87]....
        /*0ce4*/ 	.word	0x00028410


	//   ....[88]....
        /*0ce8*/ 	.word	0x00028470


	//   ....[89]....
        /*0cec*/ 	.word	0x00028530


	//   ....[90]....
        /*0cf0*/ 	.word	0x00028590


	//   ....[91]....
        /*0cf4*/ 	.word	0x00028650


	//   ....[92]....
        /*0cf8*/ 	.word	0x00028740


	//   ....[93]....
        /*0cfc*/ 	.word	0x000287e0


	//   ....[94]....
        /*0d00*/ 	.word	0x00028840


	//   ....[95]....
        /*0d04*/ 	.word	0x00028920


	//   ....[96]....
        /*0d08*/ 	.word	0x00028980


	//   ....[97]....
        /*0d0c*/ 	.word	0x00028a60


	//   ....[98]....
        /*0d10*/ 	.word	0x00028ac0


	//   ....[99]....
        /*0d14*/ 	.word	0x00028ba0


	//   ....[100]....
        /*0d18*/ 	.word	0x00028c00


	//   ....[101]....
        /*0d1c*/ 	.word	0x00028ce0


	//   ....[102]....
        /*0d20*/ 	.word	0x00028d40


	//   ....[103]....
        /*0d24*/ 	.word	0x00028e20


	//   ....[104]....
        /*0d28*/ 	.word	0x00028e80


	//   ....[105]....
        /*0d2c*/ 	.word	0x00028f60


	//   ....[106]....
        /*0d30*/ 	.word	0x00028fc0


	//   ....[107]....
        /*0d34*/ 	.word	0x00029090


	//   ....[108]....
        /*0d38*/ 	.word	0x000291c0


	//   ....[109]....
        /*0d3c*/ 	.word	0x00029270


	//   ....[110]....
        /*0d40*/ 	.word	0x00029320


	//   ....[111]....
        /*0d44*/ 	.word	0x000293f0


	//   ....[112]....
        /*0d48*/ 	.word	0x00029450


	//   ....[113]....
        /*0d4c*/ 	.word	0x00029530


	//   ....[114]....
        /*0d50*/ 	.word	0x00029590


	//   ....[115]....
        /*0d54*/ 	.word	0x00029660


	//   ....[116]....
        /*0d58*/ 	.word	0x000296c0


	//   ....[117]....
        /*0d5c*/ 	.word	0x00029790


	//   ....[118]....
        /*0d60*/ 	.word	0x000297f0


	//   ....[119]....
        /*0d64*/ 	.word	0x000298d0


	//   ....[120]....
        /*0d68*/ 	.word	0x00029930


	//   ....[121]....
        /*0d6c*/ 	.word	0x00029a00


	//   ....[122]....
        /*0d70*/ 	.word	0x00029a60


	//   ....[123]....
        /*0d74*/ 	.word	0x00029b20


	//   ....[124]....
        /*0d78*/ 	.word	0x00029bb0


	//   ....[125]....
        /*0d7c*/ 	.word	0x00029c50


	//   ....[126]....
        /*0d80*/ 	.word	0x00029d70


	//   ....[127]....
        /*0d84*/ 	.word	0x00029de0


	//   ....[128]....
        /*0d88*/ 	.word	0x00029e50


	//   ....[129]....
        /*0d8c*/ 	.word	0x00029ec0


	//   ....[130]....
        /*0d90*/ 	.word	0x00029f30


	//   ....[131]....
        /*0d94*/ 	.word	0x00029fb0


	//   ....[132]....
        /*0d98*/ 	.word	0x0002a040


	//   ....[133]....
        /*0d9c*/ 	.word	0x0002a0d0


	//   ....[134]....
        /*0da0*/ 	.word	0x0002a140


	//   ....[135]....
        /*0da4*/ 	.word	0x0002a1b0


	//   ....[136]....
        /*0da8*/ 	.word	0x0002a220


	//   ....[137]....
        /*0dac*/ 	.word	0x0002a2a0


	//   ....[138]....
        /*0db0*/ 	.word	0x0002a310


	//   ....[139]....
        /*0db4*/ 	.word	0x0002a3b0


	//   ....[140]....
        /*0db8*/ 	.word	0x0002a440


	//   ....[141]....
        /*0dbc*/ 	.word	0x0002a560


	//----- nvinfo : EIATTR_REG_RECONFIG
	.align		4
.L_228:
        /*0dc0*/ 	.byte	0x01, 0x54
	.zero		2


	//----- nvinfo : EIATTR_SYSCALL_OFFSETS
	.align		4
        /*0dc4*/ 	.byte	0x04, 0x46
        /*0dc6*/ 	.short	(.L_230 - .L_229)


	//   ....[0]....
.L_229:
        /*0dc8*/ 	.word	0x00001c60


	//   ....[1]....
        /*0dcc*/ 	.word	0x00001db0


	//   ....[2]....
        /*0dd0*/ 	.word	0x00008d30


	//   ....[3]....
        /*0dd4*/ 	.word	0x00009030


	//   ....[4]....
        /*0dd8*/ 	.word	0x0001f4c0


	//   ....[5]....
        /*0ddc*/ 	.word	0x0001f610


	//   ....[6]....
        /*0de0*/ 	.word	0x0001f700


	//   ....[7]....
        /*0de4*/ 	.word	0x000206d0


	//----- nvinfo : EIATTR_MBARRIER_INSTR_OFFSETS
	.align		4
.L_230:
        /*0de8*/ 	.byte	0x04, 0x39
        /*0dea*/ 	.short	(.L_232 - .L_231)


	//   ....[0]....
.L_231:
        /*0dec*/ 	.word	0x00000270
        /*0df0*/ 	.word	0x000000ff
        /*0df4*/ 	.word	0x00028800
        /*0df8*/ 	.short	0x0100
        /*0dfa*/ 	.byte	0x08
	.zero		1


	//   ....[1]....
        /*0dfc*/ 	.word	0x00000280
        /*0e00*/ 	.word	0x000000ff
        /*0e04*/ 	.word	0x00028820
        /*0e08*/ 	.short	0x0100
        /*0e0a*/ 	.byte	0x08
	.zero		1


	//   ....[2]....
        /*0e0c*/ 	.word	0x00000370
        /*0e10*/ 	.word	0x000000ff
        /*0e14*/ 	.word	0x00028830
        /*0e18*/ 	.short	0x0100
        /*0e1a*/ 	.byte	0x08
	.zero		1


	//   ....[3]....
        /*0e1c*/ 	.word	0x00000380
        /*0e20*/ 	.word	0x000000ff
        /*0e24*/ 	.word	0x00028840
        /*0e28*/ 	.short	0x0100
        /*0e2a*/ 	.byte	0x08
	.zero		1


	//   ....[4]....
        /*0e2c*/ 	.word	0x00000390
        /*0e30*/ 	.word	0x000000ff
        /*0e34*/ 	.word	0x00028838
        /*0e38*/ 	.short	0x0100
        /*0e3a*/ 	.byte	0x08
	.zero		1


	//   ....[5]....
        /*0e3c*/ 	.word	0x000003a0
        /*0e40*/ 	.word	0x000000ff
        /*0e44*/ 	.word	0x00028848
        /*0e48*/ 	.short	0x0100
        /*0e4a*/ 	.byte	0x08
	.zero		1


	//   ....[6]....
        /*0e4c*/ 	.word	0x000004d0
        /*0e50*/ 	.word	0x000000ff
        /*0e54*/ 	.word	0x00028850
        /*0e58*/ 	.short	0x0100
        /*0e5a*/ 	.byte	0x08
	.zero		1


	//   ....[7]....
        /*0e5c*/ 	.word	0x000004e0
        /*0e60*/ 	.word	0x000000ff
        /*0e64*/ 	.word	0x00028860
        /*0e68*/ 	.short	0x0100
        /*0e6a*/ 	.byte	0x08
	.zero		1


	//   ....[8]....
        /*0e6c*/ 	.word	0x000004f0
        /*0e70*/ 	.word	0x000000ff
        /*0e74*/ 	.word	0x00028858
        /*0e78*/ 	.short	0x0100
        /*0e7a*/ 	.byte	0x08
	.zero		1


	//   ....[9]....
        /*0e7c*/ 	.word	0x00000500
        /*0e80*/ 	.word	0x000000ff
        /*0e84*/ 	.word	0x00028868
        /*0e88*/ 	.short	0x0100
        /*0e8a*/ 	.byte	0x08
	.zero		1


	//   ....[10]....
        /*0e8c*/ 	.word	0x000005f0
        /*0e90*/ 	.word	0x000000ff
        /*0e94*/ 	.word	0x00028870
        /*0e98*/ 	.short	0x0100
        /*0e9a*/ 	.byte	0x06
	.zero		1


	//   ....[11]....
        /*0e9c*/ 	.word	0x00000600
        /*0ea0*/ 	.word	0x000000ff
        /*0ea4*/ 	.word	0x00028880
        /*0ea8*/ 	.short	0x0100
        /*0eaa*/ 	.byte	0x06
	.zero		1


	//   ....[12]....
        /*0eac*/ 	.word	0x00000610
        /*0eb0*/ 	.word	0x000000ff
        /*0eb4*/ 	.word	0x00028878
        /*0eb8*/ 	.short	0x0100
        /*0eba*/ 	.byte	0x06
	.zero		1


	//   ....[13]....
        /*0ebc*/ 	.word	0x00000620
        /*0ec0*/ 	.word	0x000000ff
        /*0ec4*/ 	.word	0x00028888
        /*0ec8*/ 	.short	0x0100
        /*0eca*/ 	.byte	0x06
	.zero		1


	//   ....[14]....
        /*0ecc*/ 	.word	0x00000750
        /*0ed0*/ 	.word	0x000000ff
        /*0ed4*/ 	.word	0x00028890
        /*0ed8*/ 	.short	0x0100
        /*0eda*/ 	.byte	0x08
	.zero		1


	//   ....[15]....
        /*0edc*/ 	.word	0x00000760
        /*0ee0*/ 	.word	0x000000ff
        /*0ee4*/ 	.word	0x000288a0
        /*0ee8*/ 	.short	0x0100
        /*0eea*/ 	.byte	0x08
	.zero		1


	//   ....[16]....
        /*0eec*/ 	.word	0x00000770
        /*0ef0*/ 	.word	0x000000ff
        /*0ef4*/ 	.word	0x00028898
        /*0ef8*/ 	.short	0x0100
        /*0efa*/ 	.byte	0x08
	.zero		1


	//   ....[17]....
        /*0efc*/ 	.word	0x00000780
        /*0f00*/ 	.word	0x000000ff
        /*0f04*/ 	.word	0x000288a8
        /*0f08*/ 	.short	0x0100
        /*0f0a*/ 	.byte	0x08
	.zero		1


	//   ....[18]....
        /*0f0c*/ 	.word	0x000008b0
        /*0f10*/ 	.word	0x000000ff
        /*0f14*/ 	.word	0x000288b0
        /*0f18*/ 	.short	0x0100
        /*0f1a*/ 	.byte	0x08
	.zero		1


	//   ....[19]....
        /*0f1c*/ 	.word	0x000008c0
        /*0f20*/ 	.word	0x000000ff
        /*0f24*/ 	.word	0x000288c0
        /*0f28*/ 	.short	0x0100
        /*0f2a*/ 	.byte	0x08
	.zero		1


	//   ....[20]....
        /*0f2c*/ 	.word	0x000008d0
        /*0f30*/ 	.word	0x000000ff
        /*0f34*/ 	.word	0x000288b8
        /*0f38*/ 	.short	0x0100
        /*0f3a*/ 	.byte	0x08
	.zero		1


	//   ....[21]....
        /*0f3c*/ 	.word	0x000008e0
        /*0f40*/ 	.word	0x000000ff
        /*0f44*/ 	.word	0x000288c8
        /*0f48*/ 	.short	0x0100
        /*0f4a*/ 	.byte	0x08
	.zero		1


	//   ....[22]....
        /*0f4c*/ 	.word	0x000032e0
        /*0f50*/ 	.word	0x0000005b
        /*0f54*/ 	.word	0x00028890
        /*0f58*/ 	.short	0x010a
        /*0f5a*/ 	.byte	0x3f
	.zero		1


	//   ....[23]....
        /*0f5c*/ 	.word	0x000056e0
        /*0f60*/ 	.word	0x0000005b
        /*0f64*/ 	.word	0x00028890
        /*0f68*/ 	.short	0x010a
        /*0f6a*/ 	.byte	0x3f
	.zero		1


	//   ....[24]....
        /*0f6c*/ 	.word	0x00007640
        /*0f70*/ 	.word	0x0000005b
        /*0f74*/ 	.word	0x00028890
        /*0f78*/ 	.short	0x010a
        /*0f7a*/ 	.byte	0x3f
	.zero		1


	//   ....[25]....
        /*0f7c*/ 	.word	0x00007d60
        /*0f80*/ 	.word	0x0000000b
        /*0f84*/ 	.word	0x00000000
        /*0f88*/ 	.short	0x0101
        /*0f8a*/ 	.byte	0x3f
	.zero		1


	//   ....[26]....
        /*0f8c*/ 	.word	0x00007da0
        /*0f90*/ 	.word	0x0000005b
        /*0f94*/ 	.word	0x000288b0
        /*0f98*/ 	.short	0x010a
        /*0f9a*/ 	.byte	0x3f
	.zero		1


	//   ....[27]....
        /*0f9c*/ 	.word	0x000083d0
        /*0fa0*/ 	.word	0x0000005b
        /*0fa4*/ 	.word	0x00000000
        /*0fa8*/ 	.short	0x0101
        /*0faa*/ 	.byte	0x3f
	.zero		1


	//   ....[28]....
        /*0fac*/ 	.word	0x00008dc0
        /*0fb0*/ 	.word	0x00000012
        /*0fb4*/ 	.word	0x00028800
        /*0fb8*/ 	.short	0x010a
        /*0fba*/ 	.byte	0x3f
	.zero		1


	//   ....[29]....
        /*0fbc*/ 	.word	0x00008e10
        /*0fc0*/ 	.word	0x00000012
        /*0fc4*/ 	.word	0x00028800
        /*0fc8*/ 	.short	0x010a
        /*0fca*/ 	.byte	0x3f
	.zero		1


	//   ....[30]....
        /*0fcc*/ 	.word	0x00009fa0
        /*0fd0*/ 	.word	0x00000012
        /*0fd4*/ 	.word	0x00028800
        /*0fd8*/ 	.short	0x010a
        /*0fda*/ 	.byte	0x3f
	.zero		1


	//   ....[31]....
        /*0fdc*/ 	.word	0x0000c3c0
        /*0fe0*/ 	.word	0x00000012
        /*0fe4*/ 	.word	0x00028800
        /*0fe8*/ 	.short	0x010a
        /*0fea*/ 	.byte	0x3f
	.zero		1


	//   ....[32]....
        /*0fec*/ 	.word	0x0000dd50
        /*0ff0*/ 	.word	0x0000000b
        /*0ff4*/ 	.word	0x00028830
        /*0ff8*/ 	.short	0x010a
        /*0ffa*/ 	.byte	0x3f
	.zero		1


	//   ....[33]....
        /*0ffc*/ 	.word	0x0000dd90
        /*1000*/ 	.word	0x0000000b
        /*1004*/ 	.word	0x00028830
        /*1008*/ 	.short	0x010a
        /*100a*/ 	.byte	0x3f
	.zero		1


	//   ....[34]....
        /*100c*/ 	.word	0x0000e3f0
        /*1010*/ 	.word	0x00000000
        /*1014*/ 	.word	0x00000000
        /*1018*/ 	.short	0x0101
        /*101a*/ 	.byte	0x3f
	.zero		1


	//   ....[35]....
        /*101c*/ 	.word	0x00011110
        /*1020*/ 	.word	0x00000009
        /*1024*/ 	.word	0x00028830
        /*1028*/ 	.short	0x010a
        /*102a*/ 	.byte	0x3f
	.zero		1


	//   ....[36]....
        /*102c*/ 	.word	0x00011160
        /*1030*/ 	.word	0x00000009
        /*1034*/ 	.word	0x00028830
        /*1038*/ 	.short	0x010a
        /*103a*/ 	.byte	0x3f
	.zero		1


	//   ....[37]....
        /*103c*/ 	.word	0x000115b0
        /*1040*/ 	.word	0x00000009
        /*1044*/ 	.word	0x00028850
        /*1048*/ 	.short	0x010a
        /*104a*/ 	.byte	0x3f
	.zero		1


	//   ....[38]....
        /*104c*/ 	.word	0x000115f0
        /*1050*/ 	.word	0x00000009
        /*1054*/ 	.word	0x00028850
        /*1058*/ 	.short	0x010a
        /*105a*/ 	.byte	0x3f
	.zero		1


	//   ....[39]....
        /*105c*/ 	.word	0x00011b30
        /*1060*/ 	.word	0x00000008
        /*1064*/ 	.word	0x00000000
        /*1068*/ 	.short	0x0101
        /*106a*/ 	.byte	0x3f
	.zero		1


	//   ....[40]....
        /*106c*/ 	.word	0x00013d20
        /*1070*/ 	.word	0x0000001b
        /*1074*/ 	.word	0x00000000
        /*1078*/ 	.short	0x0101
        /*107a*/ 	.byte	0x3f
	.zero		1


	//   ....[41]....
        /*107c*/ 	.word	0x000146a0
        /*1080*/ 	.word	0x00000003
        /*1084*/ 	.word	0x00028830
        /*1088*/ 	.short	0x010a
        /*108a*/ 	.byte	0x3f
	.zero		1


	//   ....[42]....
        /*108c*/ 	.word	0x000146f0
        /*1090*/ 	.word	0x00000003
        /*1094*/ 	.word	0x00028830
        /*1098*/ 	.short	0x010a
        /*109a*/ 	.byte	0x3f
	.zero		1


	//   ....[43]....
        /*109c*/ 	.word	0x00014b70
        /*10a0*/ 	.word	0x00000003
        /*10a4*/ 	.word	0x00028850
        /*10a8*/ 	.short	0x010a
        /*10aa*/ 	.byte	0x3f
	.zero		1


	//   ....[44]....
        /*10ac*/ 	.word	0x00014bb0
        /*10b0*/ 	.word	0x00000003
        /*10b4*/ 	.word	0x00028850
        /*10b8*/ 	.short	0x010a
        /*10ba*/ 	.byte	0x3f
	.zero		1


	//   ....[45]....
        /*10bc*/ 	.word	0x00015f90
        /*10c0*/ 	.word	0x00000005
        /*10c4*/ 	.word	0x00000000
        /*10c8*/ 	.short	0x0101
        /*10ca*/ 	.byte	0x3f
	.zero		1


	//   ....[46]....
        /*10cc*/ 	.word	0x00016250
        /*10d0*/ 	.word	0x0000000f
        /*10d4*/ 	.word	0x00000000
        /*10d8*/ 	.short	0x0101
        /*10da*/ 	.byte	0x3f
	.zero		1


	//   ....[47]....
        /*10dc*/ 	.word	0x00016970
        /*10e0*/ 	.word	0x00000003
        /*10e4*/ 	.word	0x00028830
        /*10e8*/ 	.short	0x010a
        /*10ea*/ 	.byte	0x3f
	.zero		1


	//   ....[48]....
        /*10ec*/ 	.word	0x000169c0
        /*10f0*/ 	.word	0x00000003
        /*10f4*/ 	.word	0x00028830
        /*10f8*/ 	.short	0x010a
        /*10fa*/ 	.byte	0x3f
	.zero		1


	//   ....[49]....
        /*10fc*/ 	.word	0x00016e40
        /*1100*/ 	.word	0x00000003
        /*1104*/ 	.word	0x00028850
        /*1108*/ 	.short	0x010a
        /*110a*/ 	.byte	0x3f
	.zero		1


	//   ....[50]....
        /*110c*/ 	.word	0x00016e80
        /*1110*/ 	.word	0x00000003
        /*1114*/ 	.word	0x00028850
        /*1118*/ 	.short	0x010a
        /*111a*/ 	.byte	0x3f
	.zero		1


	//   ....[51]....
        /*111c*/ 	.word	0x000173a0
        /*1120*/ 	.word	0x00000003
        /*1124*/ 	.word	0x00000000
        /*1128*/ 	.short	0x0101
        /*112a*/ 	.byte	0x3f
	.zero		1


	//   ....[52]....
        /*112c*/ 	.word	0x000195a0
        /*1130*/ 	.word	0x0000000e
        /*1134*/ 	.word	0x00000000
        /*1138*/ 	.short	0x0101
        /*113a*/ 	.byte	0x3f
	.zero		1


	//   ....[53]....
        /*113c*/ 	.word	0x00019be0
        /*1140*/ 	.word	0x0000000b
        /*1144*/ 	.word	0x00028850
        /*1148*/ 	.short	0x010a
        /*114a*/ 	.byte	0x3f
	.zero		1


	//   ....[54]....
        /*114c*/ 	.word	0x00019c60
        /*1150*/ 	.word	0x0000000b
        /*1154*/ 	.word	0x00028850
        /*1158*/ 	.short	0x010a
        /*115a*/ 	.byte	0x3f
	.zero		1


	//   ....[55]....
        /*115c*/ 	.word	0x0001a270
        /*1160*/ 	.word	0x00000000
        /*1164*/ 	.word	0x00000000
        /*1168*/ 	.short	0x0101
        /*116a*/ 	.byte	0x3f
	.zero		1


	//   ....[56]....
        /*116c*/ 	.word	0x0001b7a0
        /*1170*/ 	.word	0x00000000
        /*1174*/ 	.word	0x00000000
        /*1178*/ 	.short	0x0101
        /*117a*/ 	.byte	0x3f
	.zero		1


	//   ....[57]....
        /*117c*/ 	.word	0x0001def0
        /*1180*/ 	.word	0x00000016
        /*1184*/ 	.word	0x00028820
        /*1188*/ 	.short	0x010a
        /*118a*/ 	.byte	0x3f
	.zero		1


	//   ....[58]....
        /*118c*/ 	.word	0x0001df80
        /*1190*/ 	.word	0x0000000b
        /*1194*/ 	.word	0x000288a0
        /*1198*/ 	.short	0x010a
        /*119a*/ 	.byte	0x3f
	.zero		1


	//   ....[59]....
        /*119c*/ 	.word	0x0001e2e0
        /*11a0*/ 	.word	0x0000000b
        /*11a4*/ 	.word	0x000288c0
        /*11a8*/ 	.short	0x010a
        /*11aa*/ 	.byte	0x3f
	.zero		1


	//   ....[60]....
        /*11ac*/ 	.word	0x0001e710
        /*11b0*/ 	.word	0x0000000c
        /*11b4*/ 	.word	0x000288a0
        /*11b8*/ 	.short	0x010a
        /*11ba*/ 	.byte	0x3f
	.zero		1


	//   ....[61]....
        /*11bc*/ 	.word	0x0001ea50
        /*11c0*/ 	.word	0x0000000c
        /*11c4*/ 	.word	0x000288c0
        /*11c8*/ 	.short	0x010a
        /*11ca*/ 	.byte	0x3f
	.zero		1


	//   ....[62]....
        /*11cc*/ 	.word	0x0001fc20
        /*11d0*/ 	.word	0x00000007
        /*11d4*/ 	.word	0x00028840
        /*11d8*/ 	.short	0x010a
        /*11da*/ 	.byte	0x3f
	.zero		1


	//   ....[63]....
        /*11dc*/ 	.word	0x000203a0
        /*11e0*/ 	.word	0x00000007
        /*11e4*/ 	.word	0x00028830
        /*11e8*/ 	.short	0x0107
        /*11ea*/ 	.byte	0x3f
	.zero		1


	//   ....[64]....
        /*11ec*/ 	.word	0x00020470
        /*11f0*/ 	.word	0x00000007
        /*11f4*/ 	.word	0x00028830
        /*11f8*/ 	.short	0x0101
        /*11fa*/ 	.byte	0x3f
	.zero		1


	//   ....[65]....
        /*11fc*/ 	.word	0x00020fb0
        /*1200*/ 	.word	0x00000016
        /*1204*/ 	.word	0x00028800
        /*1208*/ 	.short	0x0107
        /*120a*/ 	.byte	0x3f
	.zero		1


	//   ....[66]....
        /*120c*/ 	.word	0x000210c0
        /*1210*/ 	.word	0x00000016
        /*1214*/ 	.word	0x00028800
        /*1218*/ 	.short	0x0101
        /*121a*/ 	.byte	0x3f
	.zero		1


	//   ....[67]....
        /*121c*/ 	.word	0x000210f0
        /*1220*/ 	.word	0x00000016
        /*1224*/ 	.word	0x00028820
        /*1228*/ 	.short	0x010a
        /*122a*/ 	.byte	0x3f
	.zero		1


	//   ....[68]....
        /*122c*/ 	.word	0x00021480
        /*1230*/ 	.word	0x00000006
        /*1234*/ 	.word	0x00028840
        /*1238*/ 	.short	0x010a
        /*123a*/ 	.byte	0x3f
	.zero		1


	//   ....[69]....
        /*123c*/ 	.word	0x000219a0
        /*1240*/ 	.word	0x00000006
        /*1244*/ 	.word	0x00028830
        /*1248*/ 	.short	0x0107
        /*124a*/ 	.byte	0x3f
	.zero		1


	//   ....[70]....
        /*124c*/ 	.word	0x00021a60
        /*1250*/ 	.word	0x00000006
        /*1254*/ 	.word	0x00028830
        /*1258*/ 	.short	0x0101
        /*125a*/ 	.byte	0x3f
	.zero		1


	//   ....[71]....
        /*125c*/ 	.word	0x00021ac0
        /*1260*/ 	.word	0x00000006
        /*1264*/ 	.word	0x00028860
        /*1268*/ 	.short	0x010a
        /*126a*/ 	.byte	0x3f
	.zero		1


	//   ....[72]....
        /*126c*/ 	.word	0x00022010
        /*1270*/ 	.word	0x00000006
        /*1274*/ 	.word	0x00028850
        /*1278*/ 	.short	0x0107
        /*127a*/ 	.byte	0x3f
	.zero		1


	//   ....[73]....
        /*127c*/ 	.word	0x000221c0
        /*1280*/ 	.word	0x00000006
        /*1284*/ 	.word	0x00028850
        /*1288*/ 	.short	0x0101
        /*128a*/ 	.byte	0x3f
	.zero		1


	//   ....[74]....
        /*128c*/ 	.word	0x000223e0
        /*1290*/ 	.word	0x00000000
        /*1294*/ 	.word	0x00028860
        /*1298*/ 	.short	0x010a
        /*129a*/ 	.byte	0x3f
	.zero		1


	//   ....[75]....
        /*129c*/ 	.word	0x00022910
        /*12a0*/ 	.word	0x00000000
        /*12a4*/ 	.word	0x00028850
        /*12a8*/ 	.short	0x0107
        /*12aa*/ 	.byte	0x3f
	.zero		1


	//   ....[76]....
        /*12ac*/ 	.word	0x000229d0
        /*12b0*/ 	.word	0x00000000
        /*12b4*/ 	.word	0x00028850
        /*12b8*/ 	.short	0x0101
        /*12ba*/ 	.byte	0x3f
	.zero		1


	//   ....[77]....
        /*12bc*/ 	.word	0x00023700
        /*12c0*/ 	.word	0x00000007
        /*12c4*/ 	.word	0x00028820
        /*12c8*/ 	.short	0x010a
        /*12ca*/ 	.byte	0x3f
	.zero		1


	//   ....[78]....
        /*12cc*/ 	.word	0x00023870
        /*12d0*/ 	.word	0x00000005
        /*12d4*/ 	.word	0x00028840
        /*12d8*/ 	.short	0x010a
        /*12da*/ 	.byte	0x3f
	.zero		1


	//   ....[79]....
        /*12dc*/ 	.word	0x00023910
        /*12e0*/ 	.word	0x00000003
        /*12e4*/ 	.word	0x00028840
        /*12e8*/ 	.short	0x010a
        /*12ea*/ 	.byte	0x3f
	.zero		1


	//   ....[80]....
        /*12ec*/ 	.word	0x00023950
        /*12f0*/ 	.word	0x00000005
        /*12f4*/ 	.word	0x00028860
        /*12f8*/ 	.short	0x010a
        /*12fa*/ 	.byte	0x3f
	.zero		1


	//   ....[81]....
        /*12fc*/ 	.word	0x00023990
        /*1300*/ 	.word	0x00000003
        /*1304*/ 	.word	0x00028860
        /*1308*/ 	.short	0x010a
        /*130a*/ 	.byte	0x3f
	.zero		1


	//   ....[82]....
        /*130c*/ 	.word	0x000239f0
        /*1310*/ 	.word	0x0000005b
        /*1314*/ 	.word	0x00028890
        /*1318*/ 	.short	0x010a
        /*131a*/ 	.byte	0x3f
	.zero		1


	//   ....[83]....
        /*131c*/ 	.word	0x00023f00
        /*1320*/ 	.word	0x0000005b
        /*1324*/ 	.word	0x00028890
        /*1328*/ 	.short	0x010a
        /*132a*/ 	.byte	0x3f
	.zero		1


	//   ....[84]....
        /*132c*/ 	.word	0x00024400
        /*1330*/ 	.word	0x0000005b
        /*1334*/ 	.word	0x00028890
        /*1338*/ 	.short	0x010a
        /*133a*/ 	.byte	0x3f
	.zero		1


	//   ....[85]....
        /*133c*/ 	.word	0x000248d0
        /*1340*/ 	.word	0x0000005b
        /*1344*/ 	.word	0x000288b0
        /*1348*/ 	.short	0x010a
        /*134a*/ 	.byte	0x3f
	.zero		1


	//   ....[86]....
        /*134c*/ 	.word	0x000250d0
        /*1350*/ 	.word	0x00000012
        /*1354*/ 	.word	0x00028800
        /*1358*/ 	.short	0x010a
        /*135a*/ 	.byte	0x3f
	.zero		1


	//   ....[87]....
        /*135c*/ 	.word	0x00025c40
        /*1360*/ 	.word	0x00000012
        /*1364*/ 	.word	0x00028800
        /*1368*/ 	.short	0x010a
        /*136a*/ 	.byte	0x3f
	.zero		1


	//   ....[88]....
        /*136c*/ 	.word	0x00025c90
        /*1370*/ 	.word	0x0000000b
        /*1374*/ 	.word	0x00028830
        /*1378*/ 	.short	0x010a
        /*137a*/ 	.byte	0x3f
	.zero		1


	//   ....[89]....
        /*137c*/ 	.word	0x00025ce0
        /*1380*/ 	.word	0x00000009
        /*1384*/ 	.word	0x00028830
        /*1388*/ 	.short	0x010a
        /*138a*/ 	.byte	0x3f
	.zero		1


	//   ....[90]....
        /*138c*/ 	.word	0x00025d30
        /*1390*/ 	.word	0x00000009
        /*1394*/ 	.word	0x00028850
        /*1398*/ 	.short	0x010a
        /*139a*/ 	.byte	0x3f
	.zero		1


	//   ....[91]....
        /*139c*/ 	.word	0x00025d80
        /*13a0*/ 	.word	0x00000003
        /*13a4*/ 	.word	0x00028830
        /*13a8*/ 	.short	0x010a
        /*13aa*/ 	.byte	0x3f
	.zero		1


	//   ....[92]....
        /*13ac*/ 	.word	0x00025dd0
        /*13b0*/ 	.word	0x00000003
        /*13b4*/ 	.word	0x00028850
        /*13b8*/ 	.short	0x010a
        /*13ba*/ 	.byte	0x3f
	.zero		1


	//   ....[93]....
        /*13bc*/ 	.word	0x00025e20
        /*13c0*/ 	.word	0x00000003
        /*13c4*/ 	.word	0x00028830
        /*13c8*/ 	.short	0x010a
        /*13ca*/ 	.byte	0x3f
	.zero		1


	//   ....[94]....
        /*13cc*/ 	.word	0x00025e70
        /*13d0*/ 	.word	0x00000003
        /*13d4*/ 	.word	0x00028850
        /*13d8*/ 	.short	0x010a
        /*13da*/ 	.byte	0x3f
	.zero		1


	//   ....[95]....
        /*13dc*/ 	.word	0x00025ec0
        /*13e0*/ 	.word	0x0000000b
        /*13e4*/ 	.word	0x00028850
        /*13e8*/ 	.short	0x010a
        /*13ea*/ 	.byte	0x3f
	.zero		1


	//   ....[96]....
        /*13ec*/ 	.word	0x00026490
        /*13f0*/ 	.word	0x00000016
        /*13f4*/ 	.word	0x00028820
        /*13f8*/ 	.short	0x010a
        /*13fa*/ 	.byte	0x3f
	.zero		1


	//   ....[97]....
        /*13fc*/ 	.word	0x000264e0
        /*1400*/ 	.word	0x0000000b
        /*1404*/ 	.word	0x000288a0
        /*1408*/ 	.short	0x010a
        /*140a*/ 	.byte	0x3f
	.zero		1


	//   ....[98]....
        /*140c*/ 	.word	0x00026530
        /*1410*/ 	.word	0x0000000b
        /*1414*/ 	.word	0x000288c0
        /*1418*/ 	.short	0x010a
        /*141a*/ 	.byte	0x3f
	.zero		1


	//   ....[99]....
        /*141c*/ 	.word	0x00026580
        /*1420*/ 	.word	0x0000000c
        /*1424*/ 	.word	0x000288a0
        /*1428*/ 	.short	0x010a
        /*142a*/ 	.byte	0x3f
	.zero		1


	//   ....[100]....
        /*142c*/ 	.word	0x000265d0
        /*1430*/ 	.word	0x0000000c
        /*1434*/ 	.word	0x000288c0
        /*1438*/ 	.short	0x010a
        /*143a*/ 	.byte	0x3f
	.zero		1


	//   ....[101]....
        /*143c*/ 	.word	0x000266f0
        /*1440*/ 	.word	0x00000007
        /*1444*/ 	.word	0x00028840
        /*1448*/ 	.short	0x010a
        /*144a*/ 	.byte	0x3f
	.zero		1


	//   ....[102]....
        /*144c*/ 	.word	0x00027cc0
        /*1450*/ 	.word	0x00000016
        /*1454*/ 	.word	0x00028820
        /*1458*/ 	.short	0x010a
        /*145a*/ 	.byte	0x3f
	.zero		1


	//   ....[103]....
        /*145c*/ 	.word	0x00027d10
        /*1460*/ 	.word	0x00000006
        /*1464*/ 	.word	0x00028840
        /*1468*/ 	.short	0x010a
        /*146a*/ 	.byte	0x3f
	.zero		1


	//   ....[104]....
        /*146c*/ 	.word	0x00028690
        /*1470*/ 	.word	0x00000006
        /*1474*/ 	.word	0x00028860
        /*1478*/ 	.short	0x010a
        /*147a*/ 	.byte	0x3f
	.zero		1


	//   ....[105]....
        /*147c*/ 	.word	0x00029110
        /*1480*/ 	.word	0x00000000
        /*1484*/ 	.word	0x00028860
        /*1488*/ 	.short	0x010a
        /*148a*/ 	.byte	0x3f
	.zero		1


	//   ....[106]....
        /*148c*/ 	.word	0x0002a480
        /*1490*/ 	.word	0x00000007
        /*1494*/ 	.word	0x00028820
        /*1498*/ 	.short	0x010a
        /*149a*/ 	.byte	0x3f
	.zero		1


	//   ....[107]....
        /*149c*/ 	.word	0x0002a620
        /*14a0*/ 	.word	0x00000005
        /*14a4*/ 	.word	0x00028840
        /*14a8*/ 	.short	0x010a
        /*14aa*/ 	.byte	0x3f
	.zero		1


	//   ....[108]....
        /*14ac*/ 	.word	0x0002a670
        /*14b0*/ 	.word	0x00000003
        /*14b4*/ 	.word	0x00028840
        /*14b8*/ 	.short	0x010a
        /*14ba*/ 	.byte	0x3f
	.zero		1


	//   ....[109]....
        /*14bc*/ 	.word	0x0002a6c0
        /*14c0*/ 	.word	0x00000005
        /*14c4*/ 	.word	0x00028860
        /*14c8*/ 	.short	0x010a
        /*14ca*/ 	.byte	0x3f
	.zero		1


	//----- nvinfo : EIATTR_NUM_MBARRIERS
	.align		4
.L_232:
        /*14cc*/ 	.byte	0x03, 0x38
        /*14ce*/ 	.short	0x0016


	//----- nvinfo : EIATTR_EXIT_INSTR_OFFSETS
	.align		4
        /*14d0*/ 	.byte	0x04, 0x1c
        /*14d2*/ 	.short	(.L_234 - .L_233)


	//   ....[0]....
.L_233:
        /*14d4*/ 	.word	0x000239e0


	//----- nvinfo : EIATTR_MAX_THREADS
	.align		4
.L_234:
        /*14d8*/ 	.byte	0x04, 0x05
        /*14da*/ 	.short	(.L_236 - .L_235)
.L_235:
        /*14dc*/ 	.word	0x00000180
        /*14e0*/ 	.word	0x00000001
        /*14e4*/ 	.word	0x00000001


	//----- nvinfo : EIATTR_CRS_STACK_SIZE
	.align		4
.L_236:
        /*14e8*/ 	.byte	0x04, 0x1e
        /*14ea*/ 	.short	(.L_238 - .L_237)
.L_237:
        /*14ec*/ 	.word	0x00000000


	//----- nvinfo : EIATTR_CBANK_PARAM_SIZE
	.align		4
.L_238:
        /*14f0*/ 	.byte	0x03, 0x19
        /*14f2*/ 	.short	0x0af0


	//----- nvinfo : EIATTR_PARAM_CBANK
	.align		4
        /*14f4*/ 	.byte	0x04, 0x0a
        /*14f6*/ 	.short	(.L_240 - .L_239)
	.align		4
.L_239:
        /*14f8*/ 	.word	index@(.nv.constant0._ZN7cutlass13device_kernelIN5flash11enable_sm90INS1_16FlashAttnFwdSm90INS1_25CollectiveMainloopFwdSm90ILi2EN4cute5tupleIJNS5_1CILi1EEES8_S8_EEENS6_IJNS7_ILi128EEESA_SA_EEELi128ENS_6half_tEfNS_4arch4Sm90ELb0ELb1ELb0ELb1ELb1ELb1ELb0ELb1ELb1ELb1ELb0ELb0EEENS1_21CollectiveEpilogueFwdISB_S9_SC_SE_Li256ELb1ELb1ELb0ELb0EEENS1_36VarlenDynamicPersistentTileSchedulerILi128ELi128ELi256ELi128ELb0ELb1ELb1ELb1ELb0ELb1EEEEEEEEEvNT_6ParamsE)
        /*14fc*/ 	.short	0x0210
        /*14fe*/ 	.short	0x0af0


	//----- nvinfo : EIATTR_SW_WAR
	.align		4
.L_240:
        /*1500*/ 	.byte	0x04, 0x36
        /*1502*/ 	.short	(.L_242 - .L_241)
.L_241:
        /*1504*/ 	.word	0x00000008
.L_242:


//--------------------- .nv.info._ZN7cutlass13device_kernelIN5flash11enable_sm90INS1_16FlashAttnFwdSm90INS1_25CollectiveMainloopFwdSm90ILi2EN4cute5tupleIJNS5_1CILi1EEES8_S8_EEENS6_IJNS7_ILi128EEESA_SA_EEELi128ENS_6half_tEfNS_4arch4Sm90ELb1ELb0ELb0ELb0ELb1ELb0ELb0ELb1ELb1ELb1ELb0ELb0EEENS1_21CollectiveEpilogueFwdISB_S9_SC_SE_Li256ELb0ELb1ELb0ELb0EEENS1_30DynamicPersistentTileSchedulerILi256ELi128ELb0ELb1ELb1EEEEEEEEEvNT_6ParamsE --------------------------
	.section	.nv.info._ZN7cutlass13device_kernelIN5flash11enable_sm90INS1_16FlashAttnFwdSm90INS1_25CollectiveMainloopFwdSm90ILi2EN4cute5tupleIJNS5_1CILi1EEES8_S8_EEENS6_IJNS7_ILi128EEESA_SA_EEELi128ENS_6half_tEfNS_4arch4Sm90ELb1ELb0ELb0ELb0ELb1ELb0ELb0ELb1ELb1ELb1ELb0ELb0EEENS1_21CollectiveEpilogueFwdISB_S9_SC_SE_Li256ELb0ELb1ELb0ELb0EEENS1_30DynamicPersistentTileSchedulerILi256ELi128ELb0ELb1ELb1EEEEEEEEEvNT_6ParamsE,"",@"SHT_CUDA_INFO"
	.sectionflags	@""
	.align	4


	//----- nvinfo : EIATTR_CUDA_API_VERSION
	.align		4
        /*0000*/ 	.byte	0x04, 0x37
        /*0002*/ 	.short	(.L_244 - .L_243)
.L_243:
        /*0004*/ 	.word	0x00000082


	//----- nvinfo : EIATTR_KPARAM_INFO
	.align		4
.L_244:
        /*0008*/ 	.byte	0x04, 0x17
        /*000a*/ 	.short	(.L_246 - .L_245)
.L_245:
        /*000c*/ 	.word	0x00000000
        /*0010*/ 	.short	0x0000
        /*0012*/ 	.short	0x0070
        /*0014*/ 	.byte	0x00, 0xf0, 0x01, 0x2a


	//----- nvinfo : EIATTR_SPARSE_MMA_MASK
	.align		4
.L_246:
        /*0018*/ 	.byte	0x03, 0x50
        /*001a*/ 	.short	0x0000


	//----- nvinfo : EIATTR_MAXREG_COUNT
	.align		4
        /*001c*/ 	.byte	0x03, 0x1b
        /*001e*/ 	.short	0x00a8


	//----- nvinfo : EIATTR_NUM_BARRIERS
	.align		4
        /*0020*/ 	.byte	0x02, 0x4c
        /*0022*/ 	.byte	0x10
	.zero		1


	//----- nvinfo : EIATTR_EXTERNS
	.align		4
        /*0024*/ 	.byte	0x04, 0x0f
        /*0026*/ 	.short	(.L_248 - .L_247)


	//   ....[0]....
	.align		4
.L_247:
        /*0028*/ 	.word	index@(__assertfail)


	//----- nvinfo : EIATTR_MERCURY_ISA_VERSION
	.align		4
.L_248:
        /*002c*/ 	.byte	0x03, 0x5f
        /*002e*/ 	.short	0x0101


	//----- nvinfo : EIATTR_INT_WARP_WIDE_INSTR_OFFSETS
	.align		4
        /*0030*/ 	.byte	0x04, 0x31
        /*0032*/ 	.short	(.L_250 - .L_249)


	//   ....[0]....
.L_249:
        /*0034*/ 	.word	0x000000b0


	//   ....[1]....
        /*0038*/ 	.word	0x000000c0


	//   ....[2]....
        /*003c*/ 	.word	0x00000160


	//   ....[3]....
        /*0040*/ 	.word	0x0000b4b0


	//   ....[4]....
        /*0044*/ 	.word	0x0000b540


	//   ....[5]....
        /*0048*/ 	.word	0x0000e180


	//   ....[6]....
        /*004c*/ 	.word	0x0000e210


	//----- nvinfo : EIATTR_COOP_GROUP_MASK_REGIDS
	.align		4
.L_250:
        /*0050*/ 	.byte	0x04, 0x29
        /*0052*/ 	.short	(.L_252 - .L_251)


	//   ....[0]....
.L_251:
        /*0054*/ 	.word	0xffffffff


	//   ....[1]....
        /*0058*/ 	.word	0xffffffff


	//   ....[2]....
        /*005c*/ 	.word	0xffffffff


	//   ....[3]....
        /*0060*/ 	.word	0xffffffff


	//   ....[4]....
        /*0064*/ 	.word	0xffffffff


	//   ....[5]....
        /*0068*/ 	.word	0xffffffff


	//   ....[6]....
        /*006c*/ 	.word	0xffffffff


	//   ....[7]....
        /*0070*/ 	.word	0xffffffff


	//   ....[8]....
        /*0074*/ 	.word	0xffffffff


	//   ....[9]....
        /*0078*/ 	.word	0xffffffff


	//   ....[10]....
        /*007c*/ 	.word	0xffffffff


	//   ....[11]....
        /*0080*/ 	.word	0xffffffff


	//   ....[12]....
        /*0084*/ 	.word	0xffffffff


	//   ....[13]....
        /*0088*/ 	.word	0xffffffff


	//   ....[14]....
        /*008c*/ 	.word	0xffffffff


	//   ....[15]....
        /*0090*/ 	.word	0xffffffff


	//   ....[16]....
        /*0094*/ 	.word	0xffffffff


	//   ....[17]....
        /*0098*/ 	.word	0xffffffff


	//   ....[18]....
        /*009c*/ 	.word	0xffffffff


	//   ....[19]....
        /*00a0*/ 	.word	0xffffffff


	//   ....[20]....
        /*00a4*/ 	.word	0xffffffff


	//   ....[21]....
        /*00a8*/ 	.word	0xffffffff


	//   ....[22]....
        /*00ac*/ 	.word	0xffffffff


	//   ....[23]....
        /*00b0*/ 	.word	0xffffffff


	//   ....[24]....
        /*00b4*/ 	.word	0xffffffff


	//   ....[25]....
        /*00b8*/ 	.word	0xffffffff


	//   ....[26]....
        /*00bc*/ 	.word	0xffffffff


	//   ....[27]....
        /*00c0*/ 	.word	0xffffffff


	//   ....[28]....
        /*00c4*/ 	.word	0xffffffff


	//   ....[29]....
        /*00c8*/ 	.word	0xffffffff


	//   ....[30]....
        /*00cc*/ 	.word	0xffffffff


	//   ....[31]....
        /*00d0*/ 	.word	0xffffffff


	//   ....[32]....
        /*00d4*/ 	.word	0xffffffff


	//   ....[33]....
        /*00d8*/ 	.word	0xffffffff


	//   ....[34]....
        /*00dc*/ 	.word	0xffffffff


	//   ....[35]....
        /*00e0*/ 	.word	0xffffffff


	//   ....[36]....
        /*00e4*/ 	.word	0xffffffff


	//   ....[37]....
        /*00e8*/ 	.word	0xffffffff


	//   ....[38]....
        /*00ec*/ 	.word	0xffffffff


	//   ....[39]....
        /*00f0*/ 	.word	0xffffffff


	//   ....[40]....
        /*00f4*/ 	.word	0xffffffff


	//   ....[41]....
        /*00f8*/ 	.word	0xffffffff


	//   ....[42]....
        /*00fc*/ 	.word	0xffffffff


	//   ....[43]....
        /*0100*/ 	.word	0xffffffff


	//   ....[44]....
        /*0104*/ 	.word	0xffffffff


	//   ....[45]....
        /*0108*/ 	.word	0xffffffff


	//   ....[46]....
        /*010c*/ 	.word	0xffffffff


	//   ....[47]....
        /*0110*/ 	.word	0xffffffff


	//   ....[48]....
        /*0114*/ 	.word	0xffffffff


	//   ....[49]....
        /*0118*/ 	.word	0xffffffff


	//   ....[50]....
        /*011c*/ 	.word	0xffffffff


	//   ....[51]....
        /*0120*/ 	.word	0xffffffff


	//   ....[52]....
        /*0124*/ 	.word	0xffffffff


	//   ....[53]....
        /*0128*/ 	.word	0xffffffff


	//   ....[54]....
        /*012c*/ 	.word	0xffffffff


	//   ....[55]....
        /*0130*/ 	.word	0xffffffff


	//   ....[56]....
        /*0134*/ 	.word	0xffffffff


	//   ....[57]....
        /*0138*/ 	.word	0xffffffff


	//   ....[58]....
        /*013c*/ 	.word	0xffffffff


	//   ....[59]....
        /*0140*/ 	.word	0xffffffff


	//   ....[60]....
        /*0144*/ 	.word	0xffffffff


	//   ....[61]....
        /*0148*/ 	.word	0xffffffff


	//   ....[62]....
        /*014c*/ 	.word	0xffffffff


	//   ....[63]....
        /*0150*/ 	.word	0xffffffff


	//   ....[64]....
        /*0154*/ 	.word	0xffffffff


	//   ....[65]....
        /*0158*/ 	.word	0xffffffff


	//   ....[66]....
        /*015c*/ 	.word	0xffffffff


	//   ....[67]....
        /*0160*/ 	.word	0xffffffff


	//   ....[68]....
        /*0164*/ 	.word	0xffffffff


	//   ....[69]....
        /*0168*/ 	.word	0xffffffff


	//   ....[70]....
        /*016c*/ 	.word	0xffffffff


	//   ....[71]....
        /*0170*/ 	.word	0xffffffff


	//   ....[72]....
        /*0174*/ 	.word	0xffffffff


	//   ....[73]....
        /*0178*/ 	.word	0xffffffff


	//   ....[74]....
        /*017c*/ 	.word	0xffffffff


	//   ....[75]....
        /*0180*/ 	.word	0xffffffff


	//   ....[76]....
        /*0184*/ 	.word	0xffffffff


	//   ....[77]....
        /*0188*/ 	.word	0xffffffff


	//   ....[78]....
        /*018c*/ 	.word	0xffffffff


	//   ....[79]....
        /*0190*/ 	.word	0xffffffff


	//   ....[80]....
        /*0194*/ 	.word	0xffffffff


	//   ....[81]....
        /*0198*/ 	.word	0xffffffff


	//   ....[82]....
        /*019c*/ 	.word	0xffffffff


	//   ....[83]....
        /*01a0*/ 	.word	0xffffffff


	//   ....[84]....
        /*01a4*/ 	.word	0xffffffff


	//   ....[85]....
        /*01a8*/ 	.word	0xffffffff


	//   ....[86]....
        /*01ac*/ 	.word	0xffffffff


	//   ....[87]....
        /*01b0*/ 	.word	0xffffffff


	//   ....[88]....
        /*01b4*/ 	.word	0xffffffff


	//   ....[89]....
        /*01b8*/ 	.word	0xffffffff


	//   ....[90]....
        /*01bc*/ 	.word	0xffffffff


	//   ....[91]....
        /*01c0*/ 	.word	0xffffffff


	//   ....[92]....
        /*01c4*/ 	.word	0xffffffff


	//   ....[93]....
        /*01c8*/ 	.word	0xffffffff


	//   ....[94]....
        /*01cc*/ 	.word	0xffffffff


	//   ....[95]....
        /*01d0*/ 	.word	0xffffffff


	//   ....[96]....
        /*01d4*/ 	.word	0xffffffff


	//   ....[97]....
        /*01d8*/ 	.word	0xffffffff


	//   ....[98]....
        /*01dc*/ 	.word	0xffffffff


	//   ....[99]....
        /*01e0*/ 	.word	0xffffffff


	//   ....[100]....
        /*01e4*/ 	.word	0xffffffff


	//   ....[101]....
        /*01e8*/ 	.word	0xffffffff


	//   ....[102]....
        /*01ec*/ 	.word	0xffffffff


	//   ....[103]....
        /*01f0*/ 	.word	0xffffffff


	//   ....[104]....
        /*01f4*/ 	.word	0xffffffff


	//   ....[105]....
        /*01f8*/ 	.word	0xffffffff


	//   ....[106]....
        /*01fc*/ 	.word	0xffffffff


	//   ....[107]....
        /*0200*/ 	.word	0xffffffff


	//   ....[108]....
        /*0204*/ 	.word	0xffffffff


	//   ....[109]....
        /*0208*/ 	.word	0xffffffff


	//   ....[110]....
        /*020c*/ 	.word	0xffffffff


	//   ....[111]....
        /*0210*/ 	.word	0xffffffff


	//   ....[112]....
        /*0214*/ 	.word	0xffffffff


	//   ....[113]....
        /*0218*/ 	.word	0xffffffff


	//   ....[114]....
        /*021c*/ 	.word	0xffffffff


	//   ....[115]....
        /*0220*/ 	.word	0xffffffff


	//   ....[116]....
        /*0224*/ 	.word	0xffffffff


	//   ....[117]....
        /*0228*/ 	.word	0xffffffff


	//   ....[118]....
        /*022c*/ 	.word	0xffffffff


	//   ....[119]....
        /*0230*/ 	.word	0xffffffff


	//   ....[120]....
        /*0234*/ 	.word	0xffffffff


	//   ....[121]....
        /*0238*/ 	.word	0xffffffff


	//   ....[122]....
        /*023c*/ 	.word	0xffffffff


	//   ....[123]....
        /*0240*/ 	.word	0xffffffff


	//   ....[124]....
        /*0244*/ 	.word	0xffffffff


	//   ....[125]....
        /*0248*/ 	.word	0xffffffff


	//   ....[126]....
        /*024c*/ 	.word	0xffffffff


	//   ....[127]....
        /*0250*/ 	.word	0xffffffff


	//   ....[128]....
        /*0254*/ 	.word	0xffffffff


	//   ....[129]....
        /*0258*/ 	.word	0xffffffff


	//   ....[130]....
        /*025c*/ 	.word	0x0500000f


	//   ....[131]....
        /*0260*/ 	.word	0x0500000f


	//   ....[132]....
        /*0264*/ 	.word	0x0500000f


	//   ....[133]....
        /*0268*/ 	.word	0x0500000f


	//   ....[134]....
        /*026c*/ 	.word	0x0500000f


	//   ....[135]....
        /*0270*/ 	.word	0x0500000f


	//   ....[136]....
        /*0274*/ 	.word	0x0500000f


	//   ....[137]....
        /*0278*/ 	.word	0x0500000f


	//   ....[138]....
        /*027c*/ 	.word	0x0500000f


	//   ....[139]....
        /*0280*/ 	.word	0x0500000f


	//   ....[140]....
        /*0284*/ 	.word	0x0500000f


	//   ....[141]....
        /*0288*/ 	.word	0x0500000f


	//   ....[142]....
        /*028c*/ 	.word	0x0500000f


	//   ....[143]....
        /*0290*/ 	.word	0x0500000f


	//   ....[144]....
        /*0294*/ 	.word	0x0500000f


	//   ....[145]....
        /*0298*/ 	.word	0x0500000f


	//   ....[146]....
        /*029c*/ 	.word	0x0500000f


	//   ....[147]....
        /*02a0*/ 	.word	0x0500000f


	//   ....[148]....
        /*02a4*/ 	.word	0x0500000f


	//   ....[149]....
        /*02a8*/ 	.word	0x0500000f


	//   ....[150]....
        /*02ac*/ 	.word	0x0500000f


	//   ....[151]....
        /*02b0*/ 	.word	0x0500000f


	//   ....[152]....
        /*02b4*/ 	.word	0x0500000f


	//   ....[153]....
        /*02b8*/ 	.word	0x0500000f


	//   ....[154]....
        /*02bc*/ 	.word	0x0500000f


	//   ....[155]....
        /*02c0*/ 	.word	0x0500000f


	//   ....[156]....
        /*02c4*/ 	.word	0x0500000f


	//   ....[157]....
        /*02c8*/ 	.word	0x0500000f


	//   ....[158]....
        /*02cc*/ 	.word	0x0500000f


	//   ....[159]....
        /*02d0*/ 	.word	0x0500000f


	//   ....[160]....
        /*02d4*/ 	.word	0x0500000f


	//   ....[161]....
        /*02d8*/ 	.word	0x0500000f


	//   ....[162]....
        /*02dc*/ 	.word	0x0500000f


	//   ....[163]....
        /*02e0*/ 	.word	0x0500000f


	//   ....[164]....
        /*02e4*/ 	.word	0x0500000f


	//   ....[165]....
        /*02e8*/ 	.word	0x0500000f


	//   ....[166]....
        /*02ec*/ 	.word	0x0500000f


	//   ....[167]....
        /*02f0*/ 	.word	0x0500000f


	//   ....[168]....
        /*02f4*/ 	.word	0x0500000f


	//   ....[169]....
        /*02f8*/ 	.word	0x0500000f


	//   ....[170]....
        /*02fc*/ 	.word	0x0500000f


	//   ....[171]....
        /*0300*/ 	.word	0x0500000f


	//   ....[172]....
        /*0304*/ 	.word	0x0500000f


	//   ....[173]....
        /*0308*/ 	.word	0x0500000f


	//   ....[174]....
        /*030c*/ 	.word	0x0500000f


	//   ....[175]....
        /*0310*/ 	.word	0x0500000f


	//   ....[176]....
        /*0314*/ 	.word	0x0500000f


	//   ....[177]....
        /*0318*/ 	.word	0x0500000f


	//   ....[178]....
        /*031c*/ 	.word	0x0500000f


	//   ....[179]....
        /*0320*/ 	.word	0x0500000f


	//   ....[180]....
        /*0324*/ 	.word	0x0500000f


	//   ....[181]....
        /*0328*/ 	.word	0x0500000f


	//   ....[182]....
        /*032c*/ 	.word	0x0500000f


	//   ....[183]....
        /*0330*/ 	.word	0x0500000f


	//   ....[184]....
        /*0334*/ 	.word	0x0500000f


	//   ....[185]....
        /*0338*/ 	.word	0x0500000f


	//   ....[186]....
        /*033c*/ 	.word	0x0500000f


	//   ....[187]....
        /*0340*/ 	.word	0x0500000f


	//   ....[188]....
        /*0344*/ 	.word	0x0500000f


	//   ....[189]....
        /*0348*/ 	.word	0x0500000f


	//   ....[190]....
        /*034c*/ 	.word	0x0500000f


	//   ....[191]....
        /*0350*/ 	.word	0x0500000f


	//   ....[192]....
        /*0354*/ 	.word	0x0500000f


	//   ....[193]....
        /*0358*/ 	.word	0x0500000f


	//   ....[194]....
        /*035c*/ 	.word	0x0500000f


	//   ....[195]....
        /*0360*/ 	.word	0x0500000f


	//   ....[196]....
        /*0364*/ 	.word	0x0500000f


	//   ....[197]....
        /*0368*/ 	.word	0x0500000f


	//   ....[198]....
        /*036c*/ 	.word	0x0500000f


	//   ....[199]....
        /*0370*/ 	.word	0x0500000f


	//   ....[200]....
        /*0374*/ 	.word	0x0500000f


	//   ....[201]....
        /*0378*/ 	.word	0x0500000f


	//   ....[202]....
        /*037c*/ 	.word	0x0500000f


	//   ....[203]....
        /*0380*/ 	.word	0x0500000f


	//   ....[204]....
        /*0384*/ 	.word	0x0500000f


	//   ....[205]....
        /*0388*/ 	.word	0x0500000f


	//   ....[206]....
        /*038c*/ 	.word	0x0500000f


	//   ....[207]....
        /*0390*/ 	.word	0x0500000f


	//   ....[208]....
        /*0394*/ 	.word	0x0500000f


	//   ....[209]....
        /*0398*/ 	.word	0x0500000f


	//   ....[210]....
        /*039c*/ 	.word	0x0500000f


	//   ....[211]....
        /*03a0*/ 	.word	0x0500000f


	//   ....[212]....
        /*03a4*/ 	.word	0x0500000f


	//----- nvinfo : EIATTR_COOP_GROUP_INSTR_OFFSETS
	.align		4
.L_252:
        /*03a8*/ 	.byte	0x04, 0x28
        /*03aa*/ 	.short	(.L_254 - .L_253)


	//   ....[0]....
.L_253:
        /*03ac*/ 	.word	0x00000070


	//   ....[1]....
        /*03b0*/ 	.word	0x00000080


	//   ....[2]....
        /*03b4*/ 	.word	0x000002c0


	//   ....[3]....
        /*03b8*/ 	.word	0x00000420


	//   ....[4]....
        /*03bc*/ 	.word	0x00000540


	//   ....[5]....
        /*03c0*/ 	.word	0x000006a0


	//   ....[6]....
        /*03c4*/ 	.word	0x000013a0


	//   ....[7]....
        /*03c8*/ 	.word	0x00001cb0


	//   ....[8]....
        /*03cc*/ 	.word	0x00001cf0


	//   ....[9]....
        /*03d0*/ 	.word	0x00002440


	//   ....[10]....
        /*03d4*/ 	.word	0x00002510


	//   ....[11]....
        /*03d8*/ 	.word	0x00002ee0


	//   ....[12]....
        /*03dc*/ 	.word	0x00002f50


	//   ....[13]....
        /*03e0*/ 	.word	0x00004350


	//   ....[14]....
        /*03e4*/ 	.word	0x00004370


	//   ....[15]....
        /*03e8*/ 	.word	0x00004a20


	//   ....[16]....
        /*03ec*/ 	.word	0x00004a70


	//   ....[17]....
        /*03f0*/ 	.word	0x000053a0


	//   ....[18]....
        /*03f4*/ 	.word	0x00005420


	//   ....[19]....
        /*03f8*/ 	.word	0x000070e0


	//   ....[20]....
        /*03fc*/ 	.word	0x000070f0


	//   ....[21]....
        /*0400*/ 	.word	0x00007130


	//   ....[22]....
        /*0404*/ 	.word	0x00007140


	//   ....[23]....
        /*0408*/ 	.word	0x000085c0


	//   ....[24]....
        /*040c*/ 	.word	0x000085f0


	//   ....[25]....
        /*0410*/ 	.word	0x000086c0


	//   ....[26]....
        /*0414*/ 	.word	0x000086d0


	//   ....[27]....
        /*0418*/ 	.word	0x00009810


	//   ....[28]....
        /*041c*/ 	.word	0x00009840


	//   ....[29]....
        /*0420*/ 	.word	0x00009870


	//   ....[30]....
        /*0424*/ 	.word	0x000098a0


	//   ....[31]....
        /*0428*/ 	.word	0x00009e10


	//   ....[32]....
        /*042c*/ 	.word	0x00009e50


	//   ....[33]....
        /*0430*/ 	.word	0x00009f10


	//   ....[34]....
        /*0434*/ 	.word	0x00009f30


	//   ....[35]....
        /*0438*/ 	.word	0x00009ff0


	//   ....[36]....
        /*043c*/ 	.word	0x0000a010


	//   ....[37]....
        /*0440*/ 	.word	0x0000a0e0


	//   ....[38]....
        /*0444*/ 	.word	0x0000a100


	//   ....[39]....
        /*0448*/ 	.word	0x0000a780


	//   ....[40]....
        /*044c*/ 	.word	0x0000a7b0


	//   ....[41]....
        /*0450*/ 	.word	0x0000a880


	//   ....[42]....
        /*0454*/ 	.word	0x0000a8a0


	//   ....[43]....
        /*0458*/ 	.word	0x0000a960


	//   ....[44]....
        /*045c*/ 	.word	0x0000a980


	//   ....[45]....
        /*0460*/ 	.word	0x0000aa50


	//   ....[46]....
        /*0464*/ 	.word	0x0000aa70


	//   ....[47]....
        /*0468*/ 	.word	0x0000abe0


	//   ....[48]....
        /*046c*/ 	.word	0x0000bfc0


	//   ....[49]....
        /*0470*/ 	.word	0x0000bfe0


	//   ....[50]....
        /*0474*/ 	.word	0x0000bff0


	//   ....[51]....
        /*0478*/ 	.word	0x0000c030


	//   ....[52]....
        /*047c*/ 	.word	0x0000c0b0


	//   ....[53]....
        /*0480*/ 	.word	0x0000c0d0


	//   ....[54]....
        /*0484*/ 	.word	0x0000c150


	//   ....[55]....
        /*0488*/ 	.word	0x0000c170


	//   ....[56]....
        /*048c*/ 	.word	0x0000c1f0


	//   ....[57]....
        /*0490*/ 	.word	0x0000c210


	//   ....[58]....
        /*0494*/ 	.word	0x0000c290


	//   ....[59]....
        /*0498*/ 	.word	0x0000c2b0


	//   ....[60]....
        /*049c*/ 	.word	0x0000c330


	//   ....[61]....
        /*04a0*/ 	.word	0x0000c350


	//   ....[62]....
        /*04a4*/ 	.word	0x0000c3d0


	//   ....[63]....
        /*04a8*/ 	.word	0x0000c3f0


	//   ....[64]....
        /*04ac*/ 	.word	0x0000ca30


	//   ....[65]....
        /*04b0*/ 	.word	0x0000ca50


	//   ....[66]....
        /*04b4*/ 	.word	0x0000ca70


	//   ....[67]....
        /*04b8*/ 	.word	0x0000cad0


	//   ....[68]....
        /*04bc*/ 	.word	0x0000cb40


	//   ....[69]....
        /*04c0*/ 	.word	0x0000cb60


	//   ....[70]....
        /*04c4*/ 	.word	0x0000cbe0


	//   ....[71]....
        /*04c8*/ 	.word	0x0000cc00


	//   ....[72]....
        /*04cc*/ 	.word	0x0000cc80


	//   ....[73]....
        /*04d0*/ 	.word	0x0000cca0


	//   ....[74]....
        /*04d4*/ 	.word	0x0000cd20


	//   ....[75]....
        /*04d8*/ 	.word	0x0000cd50


	//   ....[76]....
        /*04dc*/ 	.word	0x0000cdc0


	//   ....[77]....
        /*04e0*/ 	.word	0x0000cde0


	//   ....[78]....
        /*04e4*/ 	.word	0x0000ce60


	//   ....[79]....
        /*04e8*/ 	.word	0x0000ce80


	//   ....[80]....
        /*04ec*/ 	.word	0x0000d540


	//   ....[81]....
        /*04f0*/ 	.word	0x0000d570


	//   ....[82]....
        /*04f4*/ 	.word	0x0000d580


	//   ....[83]....
        /*04f8*/ 	.word	0x0000d5d0


	//   ....[84]....
        /*04fc*/ 	.word	0x0000d5e0


	//   ....[85]....
        /*0500*/ 	.word	0x0000d630


	//   ....[86]....
        /*0504*/ 	.word	0x0000d640


	//   ....[87]....
        /*0508*/ 	.word	0x0000d690


	//   ....[88]....
        /*050c*/ 	.word	0x0000d6a0


	//   ....[89]....
        /*0510*/ 	.word	0x0000d6f0


	//   ....[90]....
        /*0514*/ 	.word	0x0000d700


	//   ....[91]....
        /*0518*/ 	.word	0x0000d750


	//   ....[92]....
        /*051c*/ 	.word	0x0000d760


	//   ....[93]....
        /*0520*/ 	.word	0x0000d7b0


	//   ....[94]....
        /*0524*/ 	.word	0x0000d7c0


	//   ....[95]....
        /*0528*/ 	.word	0x0000d7d0


	//   ....[96]....
        /*052c*/ 	.word	0x0000da70


	//   ....[97]....
        /*0530*/ 	.word	0x0000da90


	//   ....[98]....
        /*0534*/ 	.word	0x0000dab0


	//   ....[99]....
        /*0538*/ 	.word	0x0000db10


	//   ....[100]....
        /*053c*/ 	.word	0x0000db30


	//   ....[101]....
        /*0540*/ 	.word	0x0000db90


	//   ....[102]....
        /*0544*/ 	.word	0x0000dbb0


	//   ....[103]....
        /*0548*/ 	.word	0x0000dc10


	//   ....[104]....
        /*054c*/ 	.word	0x0000dc30


	//   ....[105]....
        /*0550*/ 	.word	0x0000dc90


	//   ....[106]....
        /*0554*/ 	.word	0x0000dcb0


	//   ....[107]....
        /*0558*/ 	.word	0x0000dd10


	//   ....[108]....
        /*055c*/ 	.word	0x0000dd30


	//   ....[109]....
        /*0560*/ 	.word	0x0000dd90


	//   ....[110]....
        /*0564*/ 	.word	0x0000ddb0


	//   ....[111]....
        /*0568*/ 	.word	0x0000ddc0


	//   ....[112]....
        /*056c*/ 	.word	0x0000e360


	//   ....[113]....
        /*0570*/ 	.word	0x0000e380


	//   ....[114]....
        /*0574*/ 	.word	0x0000e3a0


	//   ....[115]....
        /*0578*/ 	.word	0x0000e3e0


	//   ....[116]....
        /*057c*/ 	.word	0x0000e430


	//   ....[117]....
        /*0580*/ 	.word	0x0000e460


	//   ....[118]....
        /*0584*/ 	.word	0x0000e4b0


	//   ....[119]....
        /*0588*/ 	.word	0x0000e4e0


	//   ....[120]....
        /*058c*/ 	.word	0x0000e530


	//   ....[121]....
        /*0590*/ 	.word	0x0000e560


	//   ....[122]....
        /*0594*/ 	.word	0x0000e5b0


	//   ....[123]....
        /*0598*/ 	.word	0x0000e5e0


	//   ....[124]....
        /*059c*/ 	.word	0x0000e630


	//   ....[125]....
        /*05a0*/ 	.word	0x0000e660


	//   ....[126]....
        /*05a4*/ 	.word	0x0000e6b0


	//   ....[127]....
        /*05a8*/ 	.word	0x0000e6e0


	//   ....[128]....
        /*05ac*/ 	.word	0x0000e9c0


	//   ....[129]....
        /*05b0*/ 	.word	0x0000eb90


	//   ....[130]....
        /*05b4*/ 	.word	0x0000f120


	//   ....[131]....
        /*05b8*/ 	.word	0x0000f200


	//   ....[132]....
        /*05bc*/ 	.word	0x0000f2a0


	//   ....[133]....
        /*05c0*/ 	.word	0x0000f320


	//   ....[134]....
        /*05c4*/ 	.word	0x0000f3e0


	//   ....[135]....
        /*05c8*/ 	.word	0x0000f450


	//   ....[136]....
        /*05cc*/ 	.word	0x0000f520


	//   ....[137]....
        /*05d0*/ 	.word	0x0000f5a0


	//   ....[138]....
        /*05d4*/ 	.word	0x0000f670


	//   ....[139]....
        /*05d8*/ 	.word	0x0000f6f0


	//   ....[140]....
        /*05dc*/ 	.word	0x0000f7c0


	//   ....[141]....
        /*05e0*/ 	.word	0x0000f840


	//   ....[142]....
        /*05e4*/ 	.word	0x0000f910


	//   ....[143]....
        /*05e8*/ 	.word	0x0000f990


	//   ....[144]....
        /*05ec*/ 	.word	0x0000fa60


	//   ....[145]....
        /*05f0*/ 	.word	0x0000fae0


	//   ....[146]....
        /*05f4*/ 	.word	0x0000fba0


	//   ....[147]....
        /*05f8*/ 	.word	0x0000fc30


	//   ....[148]....
        /*05fc*/ 	.word	0x0000fcb0


	//   ....[149]....
        /*0600*/ 	.word	0x0000fd30


	//   ....[150]....
        /*0604*/ 	.word	0x0000fde0


	//   ....[151]....
        /*0608*/ 	.word	0x0000fe50


	//   ....[152]....
        /*060c*/ 	.word	0x0000ff30


	//   ....[153]....
        /*0610*/ 	.word	0x0000ffa0


	//   ....[154]....
        /*0614*/ 	.word	0x00010080


	//   ....[155]....
        /*0618*/ 	.word	0x000100f0


	//   ....[156]....
        /*061c*/ 	.word	0x000101d0


	//   ....[157]....
        /*0620*/ 	.word	0x00010240


	//   ....[158]....
        /*0624*/ 	.word	0x00010320


	//   ....[159]....
        /*0628*/ 	.word	0x00010390


	//   ....[160]....
        /*062c*/ 	.word	0x00010470


	//   ....[161]....
        /*0630*/ 	.word	0x000104e0


	//   ....[162]....
        /*0634*/ 	.word	0x000105a0


	//   ....[163]....
        /*0638*/ 	.word	0x000106d0


	//   ....[164]....
        /*063c*/ 	.word	0x00010780


	//   ....[165]....
        /*0640*/ 	.word	0x000107e0


	//   ....[166]....
        /*0644*/ 	.word	0x000108a0


	//   ....[167]....
        /*0648*/ 	.word	0x00010900


	//   ....[168]....
        /*064c*/ 	.word	0x000109c0


	//   ....[169]....
        /*0650*/ 	.word	0x00010a20


	//   ....[170]....
        /*0654*/ 	.word	0x00010ae0


	//   ....[171]....
        /*0658*/ 	.word	0x00010b40


	//   ....[172]....
        /*065c*/ 	.word	0x00010c00


	//   ....[173]....
        /*0660*/ 	.word	0x00010c60


	//   ....[174]....
        /*0664*/ 	.word	0x00010d20


	//   ....[175]....
        /*0668*/ 	.word	0x00010d80


	//   ....[176]....
        /*066c*/ 	.word	0x00010e40


	//   ....[177]....
        /*0670*/ 	.word	0x00010ea0


	//   ....[178]....
        /*0674*/ 	.word	0x00010f60


	//   ....[179]....
        /*0678*/ 	.word	0x00011040


	//   ....[180]....
        /*067c*/ 	.word	0x000110e0


	//   ....[181]....
        /*0680*/ 	.word	0x00011140


	//   ....[182]....
        /*0684*/ 	.word	0x00011210


	//   ....[183]....
        /*0688*/ 	.word	0x00011270


	//   ....[184]....
        /*068c*/ 	.word	0x00011340


	//   ....[185]....
        /*0690*/ 	.word	0x000113a0


	//   ....[186]....
        /*0694*/ 	.word	0x00011470


	//   ....[187]....
        /*0698*/ 	.word	0x000114d0


	//   ....[188]....
        /*069c*/ 	.word	0x000115a0


	//   ....[189]....
        /*06a0*/ 	.word	0x00011600


	//   ....[190]....
        /*06a4*/ 	.word	0x000116d0


	//   ....[191]....
        /*06a8*/ 	.word	0x00011730


	//   ....[192]....
        /*06ac*/ 	.word	0x00011800


	//   ....[193]....
        /*06b0*/ 	.word	0x00011860


	//   ....[194]....
        /*06b4*/ 	.word	0x00011920


	//   ....[195]....
        /*06b8*/ 	.word	0x00011a40


	//   ....[196]....
        /*06bc*/ 	.word	0x00011ae0


	//   ....[197]....
        /*06c0*/ 	.word	0x00011b40


	//   ....[198]....
        /*06c4*/ 	.word	0x00011c10


	//   ....[199]....
        /*06c8*/ 	.word	0x00011cb0


	//   ....[200]....
        /*06cc*/ 	.word	0x00011d70


	//   ....[201]....
        /*06d0*/ 	.word	0x00011e10


	//   ....[202]....
        /*06d4*/ 	.word	0x00011ed0


	//   ....[203]....
        /*06d8*/ 	.word	0x00011f70


	//   ....[204]....
        /*06dc*/ 	.word	0x00012030


	//   ....[205]....
        /*06e0*/ 	.word	0x000120d0


	//   ....[206]....
        /*06e4*/ 	.word	0x00012190


	//   ....[207]....
        /*06e8*/ 	.word	0x00012230


	//   ....[208]....
        /*06ec*/ 	.word	0x000122f0


	//   ....[209]....
        /*06f0*/ 	.word	0x00012390


	//   ....[210]....
        /*06f4*/ 	.word	0x00012450


	//   ....[211]....
        /*06f8*/ 	.word	0x00012520


	//   ....[212]....
        /*06fc*/ 	.word	0x00012640


	//----- nvinfo : EIATTR_REG_RECONFIG
	.align		4
.L_254:
        /*0700*/ 	.byte	0x01, 0x54
	.zero		2


	//----- nvinfo : EIATTR_SYSCALL_OFFSETS
	.align		4
        /*0704*/ 	.byte	0x04, 0x46
        /*0706*/ 	.short	(.L_256 - .L_255)


	//   ....[0]....
.L_255:
        /*0708*/ 	.word	0x00001580


	//   ....[1]....
        /*070c*/ 	.word	0x0000b6a0


	//   ....[2]....
        /*0710*/ 	.word	0x0000b7f0


	//   ....[3]....
        /*0714*/ 	.word	0x0000b8e0


	//   ....[4]....
        /*0718*/ 	.word	0x0000c6e0


	//----- nvinfo : EIATTR_MBARRIER_INSTR_OFFSETS
	.align		4
.L_256:
        /*071c*/ 	.byte	0x04, 0x39
        /*071e*/ 	.short	(.L_258 - .L_257)


	//   ....[0]....
.L_257:
        /*0720*/ 	.word	0x00000170
        /*0724*/ 	.word	0x000000ff
        /*0728*/ 	.word	0x00028800
        /*072c*/ 	.short	0x0100
        /*072e*/ 	.byte	0x08
	.zero		1


	//   ....[1]....
        /*0730*/ 	.word	0x00000180
        /*0734*/ 	.word	0x000000ff
        /*0738*/ 	.word	0x00028820
        /*073c*/ 	.short	0x0100
        /*073e*/ 	.byte	0x08
	.zero		1


	//   ....[2]....
        /*0740*/ 	.word	0x00000270
        /*0744*/ 	.word	0x000000ff
        /*0748*/ 	.word	0x00028830
        /*074c*/ 	.short	0x0100
        /*074e*/ 	.byte	0x08
	.zero		1


	//   ....[3]....
        /*0750*/ 	.word	0x00000280
        /*0754*/ 	.word	0x000000ff
        /*0758*/ 	.word	0x00028840
        /*075c*/ 	.short	0x0100
        /*075e*/ 	.byte	0x08
	.zero		1


	//   ....[4]....
        /*0760*/ 	.word	0x00000290
        /*0764*/ 	.word	0x000000ff
        /*0768*/ 	.word	0x00028838
        /*076c*/ 	.short	0x0100
        /*076e*/ 	.byte	0x08
	.zero		1


	//   ....[5]....
        /*0770*/ 	.word	0x000002a0
        /*0774*/ 	.word	0x000000ff
        /*0778*/ 	.word	0x00028848
        /*077c*/ 	.short	0x0100
        /*077e*/ 	.byte	0x08
	.zero		1


	//   ....[6]....
        /*0780*/ 	.word	0x000003d0
        /*0784*/ 	.word	0x000000ff
        /*0788*/ 	.word	0x00028850
        /*078c*/ 	.short	0x0100
        /*078e*/ 	.byte	0x08
	.zero		1


	//   ....[7]....
        /*0790*/ 	.word	0x000003e0
        /*0794*/ 	.word	0x000000ff
        /*0798*/ 	.word	0x00028860
        /*079c*/ 	.short	0x0100
        /*079e*/ 	.byte	0x08
	.zero		1


	//   ....[8]....
        /*07a0*/ 	.word	0x000003f0
        /*07a4*/ 	.word	0x000000ff
        /*07a8*/ 	.word	0x00028858
        /*07ac*/ 	.short	0x0100
        /*07ae*/ 	.byte	0x08
	.zero		1


	//   ....[9]....
        /*07b0*/ 	.word	0x00000400
        /*07b4*/ 	.word	0x000000ff
        /*07b8*/ 	.word	0x00028868
        /*07bc*/ 	.short	0x0100
        /*07be*/ 	.byte	0x08
	.zero		1


	//   ....[10]....
        /*07c0*/ 	.word	0x000004f0
        /*07c4*/ 	.word	0x000000ff
        /*07c8*/ 	.word	0x00028870
        /*07cc*/ 	.short	0x0100
        /*07ce*/ 	.byte	0x06
	.zero		1


	//   ....[11]....
        /*07d0*/ 	.word	0x00000500
        /*07d4*/ 	.word	0x000000ff
        /*07d8*/ 	.word	0x00028880
        /*07dc*/ 	.short	0x0100
        /*07de*/ 	.byte	0x06
	.zero		1


	//   ....[12]....
        /*07e0*/ 	.word	0x00000510
        /*07e4*/ 	.word	0x000000ff
        /*07e8*/ 	.word	0x00028878
        /*07ec*/ 	.short	0x0100
        /*07ee*/ 	.byte	0x06
	.zero		1


	//   ....[13]....
        /*07f0*/ 	.word	0x00000520
        /*07f4*/ 	.word	0x000000ff
        /*07f8*/ 	.word	0x00028888
        /*07fc*/ 	.short	0x0100
        /*07fe*/ 	.byte	0x06
	.zero		1


	//   ....[14]....
        /*0800*/ 	.word	0x00000650
        /*0804*/ 	.word	0x000000ff
        /*0808*/ 	.word	0x00028890
        /*080c*/ 	.short	0x0100
        /*080e*/ 	.byte	0x08
	.zero		1


	//   ....[15]....
        /*0810*/ 	.word	0x00000660
        /*0814*/ 	.word	0x000000ff
        /*0818*/ 	.word	0x000288a0
        /*081c*/ 	.short	0x0100
        /*081e*/ 	.byte	0x08
	.zero		1


	//   ....[16]....
        /*0820*/ 	.word	0x00000670
        /*0824*/ 	.word	0x000000ff
        /*0828*/ 	.word	0x00028898
        /*082c*/ 	.short	0x0100
        /*082e*/ 	.byte	0x08
	.zero		1


	//   ....[17]....
        /*0830*/ 	.word	0x00000680
        /*0834*/ 	.word	0x000000ff
        /*0838*/ 	.word	0x000288a8
        /*083c*/ 	.short	0x0100
        /*083e*/ 	.byte	0x08
	.zero		1


	//   ....[18]....
        /*0840*/ 	.word	0x000007c0
        /*0844*/ 	.word	0x000000ff
        /*0848*/ 	.word	0x000288b0
        /*084c*/ 	.short	0x0100
        /*084e*/ 	.byte	0x08
	.zero		1


	//   ....[19]....
        /*0850*/ 	.word	0x000007d0
        /*0854*/ 	.word	0x000000ff
        /*0858*/ 	.word	0x000288c0
        /*085c*/ 	.short	0x0100
        /*085e*/ 	.byte	0x08
	.zero		1


	//   ....[20]....
        /*0860*/ 	.word	0x000007e0
        /*0864*/ 	.word	0x000000ff
        /*0868*/ 	.word	0x000288b8
        /*086c*/ 	.short	0x0100
        /*086e*/ 	.byte	0x08
	.zero		1


	//   ....[21]....
        /*0870*/ 	.word	0x000007f0
        /*0874*/ 	.word	0x000000ff
        /*0878*/ 	.word	0x000288c8
        /*087c*/ 	.short	0x0100
        /*087e*/ 	.byte	0x08
	.zero		1


	//   ....[22]....
        /*0880*/ 	.word	0x00001600
        /*0884*/ 	.word	0x000000ff
        /*0888*/ 	.word	0x00028800
        /*088c*/ 	.short	0x010a
        /*088e*/ 	.byte	0x29
	.zero		1


	//   ....[23]....
        /*0890*/ 	.word	0x00001680
        /*0894*/ 	.word	0x00000003
        /*0898*/ 	.word	0x00028830
        /*089c*/ 	.short	0x010a
        /*089e*/ 	.byte	0x3f
	.zero		1


	//   ....[24]....
        /*08a0*/ 	.word	0x000016c0
        /*08a4*/ 	.word	0x00000003
        /*08a8*/ 	.word	0x00028830
        /*08ac*/ 	.short	0x010a
        /*08ae*/ 	.byte	0x3f
	.zero		1


	//   ....[25]....
        /*08b0*/ 	.word	0x000025e0
        /*08b4*/ 	.word	0x000000ff
        /*08b8*/ 	.word	0x00000000
        /*08bc*/ 	.short	0x0101
        /*08be*/ 	.byte	0x06
	.zero		1


	//   ....[26]....
        /*08c0*/ 	.word	0x00003ba0
        /*08c4*/ 	.word	0x000000ff
        /*08c8*/ 	.word	0x00028830
        /*08cc*/ 	.short	0x010a
        /*08ce*/ 	.byte	0x06
	.zero		1


	//   ....[27]....
        /*08d0*/ 	.word	0x00003be0
        /*08d4*/ 	.word	0x000000ff
        /*08d8*/ 	.word	0x00028830
        /*08dc*/ 	.short	0x010a
        /*08de*/ 	.byte	0x06
	.zero		1


	//   ....[28]....
        /*08e0*/ 	.word	0x00003f30
        /*08e4*/ 	.word	0x000000ff
        /*08e8*/ 	.word	0x00028850
        /*08ec*/ 	.short	0x010a
        /*08ee*/ 	.byte	0x06
	.zero		1


	//   ....[29]....
        /*08f0*/ 	.word	0x00003f70
        /*08f4*/ 	.word	0x000000ff
        /*08f8*/ 	.word	0x00028850
        /*08fc*/ 	.short	0x010a
        /*08fe*/ 	.byte	0x06
	.zero		1


	//   ....[30]....
        /*0900*/ 	.word	0x000043d0
        /*0904*/ 	.word	0x000000ff
        /*0908*/ 	.word	0x00000000
        /*090c*/ 	.short	0x0101
        /*090e*/ 	.byte	0x06
	.zero		1


	//   ....[31]....
        /*0910*/ 	.word	0x00005ec0
        /*0914*/ 	.word	0x000000ff
        /*0918*/ 	.word	0x00000000
        /*091c*/ 	.short	0x0101
        /*091e*/ 	.byte	0x06
	.zero		1


	//   ....[32]....
        /*0920*/ 	.word	0x000065a0
        /*0924*/ 	.word	0x000000ff
        /*0928*/ 	.word	0x00028830
        /*092c*/ 	.short	0x010a
        /*092e*/ 	.byte	0x06
	.zero		1


	//   ....[33]....
        /*0930*/ 	.word	0x000065e0
        /*0934*/ 	.word	0x000000ff
        /*0938*/ 	.word	0x00028830
        /*093c*/ 	.short	0x010a
        /*093e*/ 	.byte	0x06
	.zero		1


	//   ....[34]....
        /*0940*/ 	.word	0x00006930
        /*0944*/ 	.word	0x000000ff
        /*0948*/ 	.word	0x00028850
        /*094c*/ 	.short	0x010a
        /*094e*/ 	.byte	0x06
	.zero		1


	//   ....[35]....
        /*0950*/ 	.word	0x00006970
        /*0954*/ 	.word	0x000000ff
        /*0958*/ 	.word	0x00028850
        /*095c*/ 	.short	0x010a
        /*095e*/ 	.byte	0x06
	.zero		1


	//   ....[36]....
        /*0960*/ 	.word	0x00006d70
        /*0964*/ 	.word	0x000000ff
        /*0968*/ 	.word	0x00000000
        /*096c*/ 	.short	0x0101
        /*096e*/ 	.byte	0x06
	.zero		1


	//   ....[37]....
        /*0970*/ 	.word	0x00007f20
        /*0974*/ 	.word	0x000000ff
        /*0978*/ 	.word	0x00000000
        /*097c*/ 	.short	0x0101
        /*097e*/ 	.byte	0x06
	.zero		1


	//   ....[38]....
        /*0980*/ 	.word	0x00008530
        /*0984*/ 	.word	0x000000ff
        /*0988*/ 	.word	0x00028850
        /*098c*/ 	.short	0x010a
        /*098e*/ 	.byte	0x05
	.zero		1


	//   ....[39]....
        /*0990*/ 	.word	0x00008570
        /*0994*/ 	.word	0x000000ff
        /*0998*/ 	.word	0x00028850
        /*099c*/ 	.short	0x010a
        /*099e*/ 	.byte	0x05
	.zero		1


	//   ....[40]....
        /*09a0*/ 	.word	0x00008ae0
        /*09a4*/ 	.word	0x000000ff
        /*09a8*/ 	.word	0x00000000
        /*09ac*/ 	.short	0x0101
        /*09ae*/ 	.byte	0x04
	.zero		1


	//   ....[41]....
        /*09b0*/ 	.word	0x00009e40
        /*09b4*/ 	.word	0x00000000
        /*09b8*/ 	.word	0x00000000
        /*09bc*/ 	.short	0x0101
        /*09be*/ 	.byte	0x3f
	.zero		1


	//   ....[42]....
        /*09c0*/ 	.word	0x0000be00
        /*09c4*/ 	.word	0x00000007
        /*09c8*/ 	.word	0x00028840
        /*09cc*/ 	.short	0x010a
        /*09ce*/ 	.byte	0x3f
	.zero		1


	//   ....[43]....
        /*09d0*/ 	.word	0x0000c4c0
        /*09d4*/ 	.word	0x00000007
        /*09d8*/ 	.word	0x00028830
        /*09dc*/ 	.short	0x0107
        /*09de*/ 	.byte	0x3f
	.zero		1


	//   ....[44]....
        /*09e0*/ 	.word	0x0000c590
        /*09e4*/ 	.word	0x00000007
        /*09e8*/ 	.word	0x00028830
        /*09ec*/ 	.short	0x0101
        /*09ee*/ 	.byte	0x3f
	.zero		1


	//   ....[45]....
        /*09f0*/ 	.word	0x0000cf50
        /*09f4*/ 	.word	0x00000010
        /*09f8*/ 	.word	0x00028800
        /*09fc*/ 	.short	0x0107
        /*09fe*/ 	.byte	0x3f
	.zero		1


	//   ....[46]....
        /*0a00*/ 	.word	0x0000d020
        /*0a04*/ 	.word	0x00000010
        /*0a08*/ 	.word	0x00028800
        /*0a0c*/ 	.short	0x0101
        /*0a0e*/ 	.byte	0x3f
	.zero		1


	//   ....[47]....
        /*0a10*/ 	.word	0x0000d040
        /*0a14*/ 	.word	0x00000010
        /*0a18*/ 	.word	0x00028820
        /*0a1c*/ 	.short	0x010a
        /*0a1e*/ 	.byte	0x3f
	.zero		1


	//   ....[48]....
        /*0a20*/ 	.word	0x0000d390
        /*0a24*/ 	.word	0x00000006
        /*0a28*/ 	.word	0x00028840
        /*0a2c*/ 	.short	0x010a
        /*0a2e*/ 	.byte	0x3f
	.zero		1


	//   ....[49]....
        /*0a30*/ 	.word	0x0000d8a0
        /*0a34*/ 	.word	0x00000006
        /*0a38*/ 	.word	0x00028830
        /*0a3c*/ 	.short	0x0107
        /*0a3e*/ 	.byte	0x3f
	.zero		1


	//   ....[50]....
        /*0a40*/ 	.word	0x0000d960
        /*0a44*/ 	.word	0x00000006
        /*0a48*/ 	.word	0x00028830
        /*0a4c*/ 	.short	0x0101
        /*0a4e*/ 	.byte	0x3f
	.zero		1


	//   ....[51]....
        /*0a50*/ 	.word	0x0000d9c0
        /*0a54*/ 	.word	0x00000006
        /*0a58*/ 	.word	0x00028860
        /*0a5c*/ 	.short	0x010a
        /*0a5e*/ 	.byte	0x3f
	.zero		1


	//   ....[52]....
        /*0a60*/ 	.word	0x0000df50
        /*0a64*/ 	.word	0x00000006
        /*0a68*/ 	.word	0x00028850
        /*0a6c*/ 	.short	0x0107
        /*0a6e*/ 	.byte	0x3f
	.zero		1


	//   ....[53]....
        /*0a70*/ 	.word	0x0000e0b0
        /*0a74*/ 	.word	0x00000006
        /*0a78*/ 	.word	0x00028850
        /*0a7c*/ 	.short	0x0101
        /*0a7e*/ 	.byte	0x3f
	.zero		1


	//   ....[54]....
        /*0a80*/ 	.word	0x0000e2c0
        /*0a84*/ 	.word	0x00000004
        /*0a88*/ 	.word	0x00028860
        /*0a8c*/ 	.short	0x010a
        /*0a8e*/ 	.byte	0x3f
	.zero		1


	//   ....[55]....
        /*0a90*/ 	.word	0x0000e7c0
        /*0a94*/ 	.word	0x00000004
        /*0a98*/ 	.word	0x00028850
        /*0a9c*/ 	.short	0x0107
        /*0a9e*/ 	.byte	0x3f
	.zero		1


	//   ....[56]....
        /*0aa0*/ 	.word	0x0000e880
        /*0aa4*/ 	.word	0x00000004
        /*0aa8*/ 	.word	0x00028850
        /*0aac*/ 	.short	0x0101
        /*0aae*/ 	.byte	0x3f
	.zero		1


	//   ....[57]....
        /*0ab0*/ 	.word	0x0000eb10
        /*0ab4*/ 	.word	0x00000004
        /*0ab8*/ 	.word	0x00028820
        /*0abc*/ 	.short	0x010a
        /*0abe*/ 	.byte	0x3f
	.zero		1


	//   ....[58]....
        /*0ac0*/ 	.word	0x0000ec90
        /*0ac4*/ 	.word	0x00000005
        /*0ac8*/ 	.word	0x00028840
        /*0acc*/ 	.short	0x010a
        /*0ace*/ 	.byte	0x3f
	.zero		1


	//   ....[59]....
        /*0ad0*/ 	.word	0x0000ed30
        /*0ad4*/ 	.word	0x00000017
        /*0ad8*/ 	.word	0x00028840
        /*0adc*/ 	.short	0x010a
        /*0ade*/ 	.byte	0x3f
	.zero		1


	//   ....[60]....
        /*0ae0*/ 	.word	0x0000ed70
        /*0ae4*/ 	.word	0x00000005
        /*0ae8*/ 	.word	0x00028860
        /*0aec*/ 	.short	0x010a
        /*0aee*/ 	.byte	0x3f
	.zero		1


	//   ....[61]....
        /*0af0*/ 	.word	0x0000edb0
        /*0af4*/ 	.word	0x00000017
        /*0af8*/ 	.word	0x00028860
        /*0afc*/ 	.short	0x010a
        /*0afe*/ 	.byte	0x3f
	.zero		1


	//   ....[62]....
        /*0b00*/ 	.word	0x0000ee20
        /*0b04*/ 	.word	0x00000003
        /*0b08*/ 	.word	0x00028800
        /*0b0c*/ 	.short	0x010a
        /*0b0e*/ 	.byte	0x3f
	.zero		1


	//   ....[63]....
        /*0b10*/ 	.word	0x0000ee70
        /*0b14*/ 	.word	0x00000003
        /*0b18*/ 	.word	0x00028830
        /*0b1c*/ 	.short	0x010a
        /*0b1e*/ 	.byte	0x3f
	.zero		1


	//   ....[64]....
        /*0b20*/ 	.word	0x0000eed0
        /*0b24*/ 	.word	0x00000005
        /*0b28*/ 	.word	0x00028830
        /*0b2c*/ 	.short	0x010a
        /*0b2e*/ 	.byte	0x3f
	.zero		1


	//   ....[65]....
        /*0b30*/ 	.word	0x0000ef30
        /*0b34*/ 	.word	0x00000005
        /*0b38*/ 	.word	0x00028850
        /*0b3c*/ 	.short	0x010a
        /*0b3e*/ 	.byte	0x3f
	.zero		1


	//   ....[66]....
        /*0b40*/ 	.word	0x0000ef90
        /*0b44*/ 	.word	0x00000005
        /*0b48*/ 	.word	0x00028830
        /*0b4c*/ 	.short	0x010a
        /*0b4e*/ 	.byte	0x3f
	.zero		1


	//   ....[67]....
        /*0b50*/ 	.word	0x0000eff0
        /*0b54*/ 	.word	0x00000005
        /*0b58*/ 	.word	0x00028850
        /*0b5c*/ 	.short	0x010a
        /*0b5e*/ 	.byte	0x3f
	.zero		1


	//   ....[68]....
        /*0b60*/ 	.word	0x0000f050
        /*0b64*/ 	.word	0x00000009
        /*0b68*/ 	.word	0x00028850
        /*0b6c*/ 	.short	0x010a
        /*0b6e*/ 	.byte	0x3f
	.zero		1


	//   ....[69]....
        /*0b70*/ 	.word	0x0000f150
        /*0b74*/ 	.word	0x00000007
        /*0b78*/ 	.word	0x00028840
        /*0b7c*/ 	.short	0x010a
        /*0b7e*/ 	.byte	0x3f
	.zero		1


	//   ....[70]....
        /*0b80*/ 	.word	0x000105d0
        /*0b84*/ 	.word	0x00000010
        /*0b88*/ 	.word	0x00028820
        /*0b8c*/ 	.short	0x010a
        /*0b8e*/ 	.byte	0x3f
	.zero		1


	//   ....[71]....
        /*0b90*/ 	.word	0x00010620
        /*0b94*/ 	.word	0x00000006
        /*0b98*/ 	.word	0x00028840
        /*0b9c*/ 	.short	0x010a
        /*0b9e*/ 	.byte	0x3f
	.zero		1


	//   ....[72]....
        /*0ba0*/ 	.word	0x00010f90
        /*0ba4*/ 	.word	0x00000006
        /*0ba8*/ 	.word	0x00028860
        /*0bac*/ 	.short	0x010a
        /*0bae*/ 	.byte	0x3f
	.zero		1


	//   ....[73]....
        /*0bb0*/ 	.word	0x00011990
        /*0bb4*/ 	.word	0x00000004
        /*0bb8*/ 	.word	0x00028860
        /*0bbc*/ 	.short	0x010a
        /*0bbe*/ 	.byte	0x3f
	.zero		1


	//   ....[74]....
        /*0bc0*/ 	.word	0x00012560
        /*0bc4*/ 	.word	0x00000004
        /*0bc8*/ 	.word	0x00028820
        /*0bcc*/ 	.short	0x010a
        /*0bce*/ 	.byte	0x3f
	.zero		1


	//   ....[75]....
        /*0bd0*/ 	.word	0x00012700
        /*0bd4*/ 	.word	0x00000005
        /*0bd8*/ 	.word	0x00028840
        /*0bdc*/ 	.short	0x010a
        /*0bde*/ 	.byte	0x3f
	.zero		1


	//   ....[76]....
        /*0be0*/ 	.word	0x00012750
        /*0be4*/ 	.word	0x00000017
        /*0be8*/ 	.word	0x00028840
        /*0bec*/ 	.short	0x010a
        /*0bee*/ 	.byte	0x3f
	.zero		1


	//   ....[77]....
        /*0bf0*/ 	.word	0x000127a0
        /*0bf4*/ 	.word	0x00000005
        /*0bf8*/ 	.word	0x00028860
        /*0bfc*/ 	.short	0x010a
        /*0bfe*/ 	.byte	0x3f
	.zero		1


	//----- nvinfo : EIATTR_NUM_MBARRIERS
	.align		4
.L_258:
        /*0c00*/ 	.byte	0x03, 0x38
        /*0c02*/ 	.short	0x0016


	//----- nvinfo : EIATTR_EXIT_INSTR_OFFSETS
	.align		4
        /*0c04*/ 	.byte	0x04, 0x1c
        /*0c06*/ 	.short	(.L_260 - .L_259)


	//   ....[0]....
.L_259:
        /*0c08*/ 	.word	0x00000960


	//   ....[1]....
        /*0c0c*/ 	.word	0x0000ab70


	//   ....[2]....
        /*0c10*/ 	.word	0x0000ee00


	//----- nvinfo : EIATTR_MAX_THREADS
	.align		4
.L_260:
        /*0c14*/ 	.byte	0x04, 0x05
        /*0c16*/ 	.short	(.L_262 - .L_261)
.L_261:
        /*0c18*/ 	.word	0x00000180
        /*0c1c*/ 	.word	0x00000001
        /*0c20*/ 	.word	0x00000001


	//----- nvinfo : EIATTR_CRS_STACK_SIZE
	.align		4
.L_262:
        /*0c24*/ 	.byte	0x04, 0x1e
        /*0c26*/ 	.short	(.L_264 - .L_263)
.L_263:
        /*0c28*/ 	.word	0x00000000


	//----- nvinfo : EIATTR_CBANK_PARAM_SIZE
	.align		4
.L_264:
        /*0c2c*/ 	.byte	0x03, 0x19
        /*0c2e*/ 	.short	0x0af0


	//----- nvinfo : EIATTR_PARAM_CBANK
	.align		4
        /*0c30*/ 	.byte	0x04, 0x0a
        /*0c32*/ 	.short	(.L_266 - .L_265)
	.align		4
.L_265:
        /*0c34*/ 	.word	index@(.nv.constant0._ZN7cutlass13device_kernelIN5flash11enable_sm90INS1_16FlashAttnFwdSm90INS1_25CollectiveMainloopFwdSm90ILi2EN4cute5tupleIJNS5_1CILi1EEES8_S8_EEENS6_IJNS7_ILi128EEESA_SA_EEELi128ENS_6half_tEfNS_4arch4Sm90ELb1ELb0ELb0ELb0ELb1ELb0ELb0ELb1ELb1ELb1ELb0ELb0EEENS1_21CollectiveEpilogueFwdISB_S9_SC_SE_Li256ELb0ELb1ELb0ELb0EEENS1_30DynamicPersistentTileSchedulerILi256ELi128ELb0ELb1ELb1EEEEEEEEEvNT_6ParamsE)
        /*0c38*/ 	.short	0x0210
        /*0c3a*/ 	.short	0x0af0


	//----- nvinfo : EIATTR_SW_WAR
	.align		4
.L_266:
        /*0c3c*/ 	.byte	0x04, 0x36
        /*0c3e*/ 	.short	(.L_268 - .L_267)
.L_267:
        /*0c40*/ 	.word	0x00000008
.L_268:


//--------------------- .nv.info._ZN7cutlass13device_kernelIN5flash11enable_sm90INS1_16FlashAttnFwdSm90INS1_25CollectiveMainloopFwdSm90ILi2EN4cute5tupleIJNS5_1CILi1EEES8_S8_EEENS6_IJNS7_ILi128EEESA_SA_EEELi128ENS_6half_tEfNS_4arch4Sm90ELb1ELb0ELb0ELb1ELb1ELb0ELb0ELb1ELb1ELb1ELb0ELb0EEENS1_21CollectiveEpilogueFwdISB_S9_SC_SE_Li256ELb1ELb1ELb0ELb0EEENS1_36VarlenDynamicPersistentTileSchedulerILi128ELi128ELi256ELi128ELb0ELb1ELb1ELb1ELb1ELb1EEEEEEEEEvNT_6ParamsE --------------------------
	.section	.nv.info._ZN7cutlass13device_kernelIN5flash11enable_sm90INS1_16FlashAttnFwdSm90INS1_25CollectiveMainloopFwdSm90ILi2EN4cute5tupleIJNS5_1CILi1EEES8_S8_EEENS6_IJNS7_ILi128EEESA_SA_EEELi128ENS_6half_tEfNS_4arch4Sm90ELb1ELb0ELb0ELb1ELb1ELb0ELb0ELb1ELb1ELb1ELb0ELb0EEENS1_21CollectiveEpilogueFwdISB_S9_SC_SE_Li256ELb1ELb1ELb0ELb0EEENS1_36VarlenDynamicPersistentTileSchedulerILi128ELi128ELi256ELi128ELb0ELb1ELb1ELb1ELb1ELb1EEEEEEEEEvNT_6ParamsE,"",@"SHT_CUDA_INFO"
	.sectionflags	@""
	.align	4


	//----- nvinfo : EIATTR_CUDA_API_VERSION
	.align		4
        /*0000*/ 	.byte	0x04, 0x37
        /*0002*/ 	.short	(.L_270 - .L_269)
.L_269:
        /*0004*/ 	.word	0x00000082


	//----- nvinfo : EIATTR_KPARAM_INFO
	.align		4
.L_270:
        /*0008*/ 	.byte	0x04, 0x17
        /*000a*/ 	.short	(.L_272 - .L_271)
.L_271:
        /*000c*/ 	.word	0x00000000
        /*0010*/ 	.short	0x0000
        /*0012*/ 	.short	0x0070
        /*0014*/ 	.byte	0x00, 0xf0, 0x01, 0x2a


	//----- nvinfo : EIATTR_SPARSE_MMA_MASK
	.align		4
.L_272:
        /*0018*/ 	.byte	0x03, 0x50
        /*001a*/ 	.short	0x0000


	//----- nvinfo : EIATTR_MAXREG_COUNT
	.align		4
        /*001c*/ 	.byte	0x03, 0x1b
        /*001e*/ 	.short	0x00a8


	//----- nvinfo : EIATTR_NUM_BARRIERS
	.align		4
        /*0020*/ 	.byte	0x02, 0x4c
        /*0022*/ 	.byte	0x10
	.zero		1


	//----- nvinfo : EIATTR_EXTERNS
	.align		4
        /*0024*/ 	.byte	0x04, 0x0f
        /*0026*/ 	.short	(.L_274 - .L_273)


	//   ....[0]....
	.align		4
.L_273:
        /*0028*/ 	.word	index@(__assertfail)


	//----- nvinfo : EIATTR_ANNOTATIONS
	.align		4
.L_274:
        /*002c*/ 	.byte	0x04, 0x55
        /*002e*/ 	.short	(.L_276 - .L_275)


	//   ....[0]....
.L_275:
        /* <DEDUP_REMOVED lines=14> */


	//----- nvinfo : EIATTR_MERCURY_ISA_VERSION
	.align		4
.L_276:
        /*00f8*/ 	.byte	0x03, 0x5f
        /*00fa*/ 	.short	0x0101


	//----- nvinfo : EIATTR_UNUSED_LOAD_BYTE_OFFSET
	.align		4
        /*00fc*/ 	.byte	0x04, 0x44
        /*00fe*/ 	.short	(.L_278 - .L_277)


	//   ....[0]....
.L_277:
        /*0100*/ 	.word	0x00000970
        /*0104*/ 	.word	0x0000fff0


	//   ....[1]....
        /*0108*/ 	.word	0x00009030
        /*010c*/ 	.word	0x0000fff0


	//----- nvinfo : EIATTR_INT_WARP_WIDE_INSTR_OFFSETS
	.align		4
.L_278:
        /*0110*/ 	.byte	0x04, 0x31
        /*0112*/ 	.short	(.L_280 - .L_279)


	//   ....[0]....
.L_279:
        /*0114*/ 	.word	0x000000c0


	//   ....[1]....
        /*0118*/ 	.word	0x000000d0


	//   ....[2]....
        /*011c*/ 	.word	0x00000170


	//   ....[3]....
        /*0120*/ 	.word	0x0000c440


	//   ....[4]....
        /*0124*/ 	.word	0x0000c4d0


	//   ....[5]....
        /*0128*/ 	.word	0x0000f3b0


	//   ....[6]....
        /*012c*/ 	.word	0x0000f440


	//----- nvinfo : EIATTR_COOP_GROUP_MASK_REGIDS
	.align		4
.L_280:
        /*0130*/ 	.byte	0x04, 0x29
        /*0132*/ 	.short	(.L_282 - .L_281)


	//   ....[0]....
.L_281:
        /*0134*/ 	.word	0xffffffff


	//   ....[1]....
        /*0138*/ 	.word	0xffffffff


	//   ....[2]....
        /*013c*/ 	.word	0xffffffff


	//   ....[3]....
        /*0140*/ 	.word	0xffffffff


	//   ....[4]....
        /*0144*/ 	.word	0xffffffff


	//   ....[5]....
        /*0148*/ 	.word	0xffffffff


	//   ....[6]....
        /*014c*/ 	.word	0xffffffff


	//   ....[7]....
        /*0150*/ 	.word	0xffffffff


	//   ....[8]....
        /*0154*/ 	.word	0xffffffff


	//   ....[9]....
        /*0158*/ 	.word	0xffffffff


	//   ....[10]....
        /*015c*/ 	.word	0xffffffff


	//   ....[11]....
        /*0160*/ 	.word	0xffffffff


	//   ....[12]....
        /*0164*/ 	.word	0xffffffff


	//   ....[13]....
        /*0168*/ 	.word	0xffffffff


	//   ....[14]....
        /*016c*/ 	.word	0xffffffff


	//   ....[15]....
        /*0170*/ 	.word	0xffffffff


	//   ....[16]....
        /*0174*/ 	.word	0xffffffff


	//   ....[17]....
        /*0178*/ 	.word	0xffffffff


	//   ....[18]....
        /*017c*/ 	.word	0xffffffff


	//   ....[19]....
        /*0180*/ 	.word	0xffffffff


	//   ....[20]....
        /*0184*/ 	.word	0xffffffff


	//   ....[21]....
        /*0188*/ 	.word	0xffffffff


	//   ....[22]....
        /*018c*/ 	.word	0xffffffff


	//   ....[23]....
        /*0190*/ 	.word	0xffffffff


	//   ....[24]....
        /*0194*/ 	.word	0xffffffff


	//   ....[25]....
        /*0198*/ 	.word	0xffffffff


	//   ....[26]....
        /*019c*/ 	.word	0xffffffff


	//   ....[27]....
        /*01a0*/ 	.word	0xffffffff


	//   ....[28]....
        /*01a4*/ 	.word	0xffffffff


	//   ....[29]....
        /*01a8*/ 	.word	0xffffffff


	//   ....[30]....
        /*01ac*/ 	.word	0xffffffff


	//   ....[31]....
        /*01b0*/ 	.word	0xffffffff


	//   ....[32]....
        /*01b4*/ 	.word	0xffffffff


	//   ....[33]....
        /*01b8*/ 	.word	0xffffffff


	//   ....[34]....
        /*01bc*/ 	.word	0xffffffff


	//   ....[35]....
        /*01c0*/ 	.word	0xffffffff


	//   ....[36]....
        /*01c4*/ 	.word	0xffffffff


	//   ....[37]....
        /*01c8*/ 	.word	0xffffffff


	//   ....[38]....
        /*01cc*/ 	.word	0xffffffff


	//   ....[39]....
        /*01d0*/ 	.word	0xffffffff


	//   ....[40]....
        /*01d4*/ 	.word	0xffffffff


	//   ....[41]....
        /*01d8*/ 	.word	0xffffffff


	//   ....[42]....
        /*01dc*/ 	.word	0xffffffff


	//   ....[43]....
        /*01e0*/ 	.word	0xffffffff


	//   ....[44]....
        /*01e4*/ 	.word	0xffffffff


	//   ....[45]....
        /*01e8*/ 	.word	0xffffffff


	//   ....[46]....
        /*01ec*/ 	.word	0xffffffff


	//   ....[47]....
        /*01f0*/ 	.word	0xffffffff


	//   ....[48]....
        /*01f4*/ 	.word	0xffffffff


	//   ....[49]....
        /*01f8*/ 	.word	0xffffffff


	//   ....[50]....
        /*01fc*/ 	.word	0xffffffff


	//   ....[51]....
        /*0200*/ 	.word	0xffffffff


	//   ....[52]....
        /*0204*/ 	.word	0xffffffff


	//   ....[53]....
        /*0208*/ 	.word	0xffffffff


	//   ....[54]....
        /*020c*/ 	.word	0xffffffff


	//   ....[55]....
        /*0210*/ 	.word	0xffffffff


	//   ....[56]....
        /*0214*/ 	.word	0xffffffff


	//   ....[57]....
        /*0218*/ 	.word	0xffffffff


	//   ....[58]....
        /*021c*/ 	.word	0xffffffff


	//   ....[59]....
        /*0220*/ 	.word	0xffffffff


	//   ....[60]....
        /*0224*/ 	.word	0xffffffff


	//   ....[61]....
        /*0228*/ 	.word	0xffffffff


	//   ....[62]....
        /*022c*/ 	.word	0xffffffff


	//   ....[63]....
        /*0230*/ 	.word	0xffffffff


	//   ....[64]....
        /*0234*/ 	.word	0xffffffff


	//   ....[65]....
        /*0238*/ 	.word	0xffffffff


	//   ....[66]....
        /*023c*/ 	.word	0xffffffff


	//   ....[67]....
        /*0240*/ 	.word	0xffffffff


	//   ....[68]....
        /*0244*/ 	.word	0xffffffff


	//   ....[69]....
        /*0248*/ 	.word	0xffffffff


	//   ....[70]....
        /*024c*/ 	.word	0xffffffff


	//   ....[71]....
        /*0250*/ 	.word	0xffffffff


	//   ....[72]....
        /*0254*/ 	.word	0xffffffff


	//   ....[73]....
        /*0258*/ 	.word	0xffffffff


	//   ....[74]....
        /*025c*/ 	.word	0xffffffff


	//   ....[75]....
        /*0260*/ 	.word	0xffffffff


	//   ....[76]....
        /*0264*/ 	.word	0xffffffff


	//   ....[77]....
        /*0268*/ 	.word	0xffffffff


	//   ....[78]....
        /*026c*/ 	.word	0xffffffff


	//   ....[79]....
        /*0270*/ 	.word	0xffffffff


	//   ....[80]....
        /*0274*/ 	.word	0xffffffff


	//   ....[81]....
        /*0278*/ 	.word	0xffffffff


	//   ....[82]....
        /*027c*/ 	.word	0xffffffff


	//   ....[83]....
        /*0280*/ 	.word	0xffffffff


	//   ....[84]....
        /*0284*/ 	.word	0xffffffff


	//   ....[85]....
        /*0288*/ 	.word	0xffffffff


	//   ....[86]....
        /*028c*/ 	.word	0xffffffff


	//   ....[87]....
        /*0290*/ 	.word	0xffffffff


	//   ....[88]....
        /*0294*/ 	.word	0xffffffff


	//   ....[89]....
        /*0298*/ 	.word	0xffffffff


	//   ....[90]....
        /*029c*/ 	.word	0xffffffff


	//   ....[91]....
        /*02a0*/ 	.word	0xffffffff


	//   ....[92]....
        /*02a4*/ 	.word	0xffffffff


	//   ....[93]....
        /*02a8*/ 	.word	0xffffffff


	//   ....[94]....
        /*02ac*/ 	.word	0xffffffff


	//   ....[95]....
        /*02b0*/ 	.word	0xffffffff


	//   ....[96]....
        /*02b4*/ 	.word	0xffffffff


	//   ....[97]....
        /*02b8*/ 	.word	0xffffffff


	//   ....[98]....
        /*02bc*/ 	.word	0xffffffff


	//   ....[99]....
        /*02c0*/ 	.word	0xffffffff


	//   ....[100]....
        /*02c4*/ 	.word	0xffffffff


	//   ....[101]....
        /*02c8*/ 	.word	0xffffffff


	//   ....[102]....
        /*02cc*/ 	.word	0xffffffff


	//   ....[103]....
        /*02d0*/ 	.word	0xffffffff


	//   ....[104]....
        /*02d4*/ 	.word	0xffffffff


	//   ....[105]....
        /*02d8*/ 	.word	0xffffffff


	//   ....[106]....
        /*02dc*/ 	.word	0xffffffff


	//   ....[107]....
        /*02e0*/ 	.word	0xffffffff


	//   ....[108]....
        /*02e4*/ 	.word	0xffffffff


	//   ....[109]....
        /*02e8*/ 	.word	0xffffffff


	//   ....[110]....
        /*02ec*/ 	.word	0xffffffff


	//   ....[111]....
        /*02f0*/ 	.word	0xffffffff


	//   ....[112]....
        /*02f4*/ 	.word	0xffffffff


	//   ....[113]....
        /*02f8*/ 	.word	0xffffffff


	//   ....[114]....
        /*02fc*/ 	.word	0xffffffff


	//   ....[115]....
        /*0300*/ 	.word	0xffffffff


	//   ....[116]....
        /*0304*/ 	.word	0xffffffff


	//   ....[117]....
        /*0308*/ 	.word	0xffffffff


	//   ....[118]....
        /*030c*/ 	.word	0xffffffff


	//   ....[119]....
        /*0310*/ 	.word	0xffffffff


	//   ....[120]....
        /*0314*/ 	.word	0xffffffff


	//   ....[121]....
        /*0318*/ 	.word	0xffffffff


	//   ....[122]....
        /*031c*/ 	.word	0xffffffff


	//   ....[123]....
        /*0320*/ 	.word	0xffffffff


	//   ....[124]....
        /*0324*/ 	.word	0xffffffff


	//   ....[125]....
        /*0328*/ 	.word	0xffffffff


	//   ....[126]....
        /*032c*/ 	.word	0xffffffff


	//   ....[127]....
        /*0330*/ 	.word	0xffffffff


	//   ....[128]....
        /*0334*/ 	.word	0xffffffff


	//   ....[129]....
        /*0338*/ 	.word	0xffffffff


	//   ....[130]....
        /*033c*/ 	.word	0xffffffff


	//   ....[131]....
        /*0340*/ 	.word	0xffffffff


	//   ....[132]....
        /*0344*/ 	.word	0xffffffff


	//   ....[133]....
        /*0348*/ 	.word	0xffffffff


	//   ....[134]....
        /*034c*/ 	.word	0xffffffff


	//   ....[135]....
        /*0350*/ 	.word	0xffffffff


	//   ....[136]....
        /*0354*/ 	.word	0xffffffff


	//   ....[137]....
        /*0358*/ 	.word	0xffffffff


	//   ....[138]....
        /*035c*/ 	.word	0xffffffff


	//   ....[139]....
        /*0360*/ 	.word	0xffffffff


	//   ....[140]....
        /*0364*/ 	.word	0xffffffff


	//   ....[141]....
        /*0368*/ 	.word	0xffffffff


	//   ....[142]....
        /*036c*/ 	.word	0xffffffff


	//   ....[143]....
        /*0370*/ 	.word	0xffffffff


	//   ....[144]....
        /*0374*/ 	.word	0xffffffff


	//   ....[145]....
        /*0378*/ 	.word	0xffffffff


	//   ....[146]....
        /*037c*/ 	.word	0xffffffff


	//   ....[147]....
        /*0380*/ 	.word	0xffffffff


	//   ....[148]....
        /*0384*/ 	.word	0xffffffff


	//   ....[149]....
        /*0388*/ 	.word	0xffffffff


	//   ....[150]....
        /*038c*/ 	.word	0xffffffff


	//   ....[151]....
        /*0390*/ 	.word	0xffffffff


	//   ....[152]....
        /*0394*/ 	.word	0xffffffff


	//   ....[153]....
        /*0398*/ 	.word	0xffffffff


	//   ....[154]....
        /*039c*/ 	.word	0xffffffff


	//   ....[155]....
        /*03a0*/ 	.word	0xffffffff


	//   ....[156]....
        /*03a4*/ 	.word	0xffffffff


	//   ....[157]....
        /*03a8*/ 	.word	0xffffffff


	//   ....[158]....
        /*03ac*/ 	.word	0xffffffff


	//   ....[159]....
        /*03b0*/ 	.word	0xffffffff


	//   ....[160]....
        /*03b4*/ 	.word	0xffffffff


	//   ....[161]....
        /*03b8*/ 	.word	0x0500000f


	//   ....[162]....
        /*03bc*/ 	.word	0x0500000f


	//   ....[163]....
        /*03c0*/ 	.word	0x0500000f


	//   ....[164]....
        /*03c4*/ 	.word	0x0500000f


	//   ....[165]....
        /*03c8*/ 	.word	0x0500000f


	//   ....[166]....
        /*03cc*/ 	.word	0x0500000f


	//   ....[167]....
        /*03d0*/ 	.word	0x0500000f


	//   ....[168]....
        /*03d4*/ 	.word	0x0500000f


	//   ....[169]....
        /*03d8*/ 	.word	0x0500000f


	//   ....[170]....
        /*03dc*/ 	.word	0x0500000f


	//   ....[171]....
        /*03e0*/ 	.word	0x0500000f


	//   ....[172]....
        /*03e4*/ 	.word	0x0500000f


	//   ....[173]....
        /*03e8*/ 	.word	0x0500000f


	//   ....[174]....
        /*03ec*/ 	.word	0x0500000f


	//   ....[175]....
        /*03f0*/ 	.word	0x0500000f


	//   ....[176]....
        /*03f4*/ 	.word	0x0500000f


	//   ....[177]....
        /*03f8*/ 	.word	0x0500000f


	//   ....[178]....
        /*03fc*/ 	.word	0x0500000f


	//   ....[179]....
        /*0400*/ 	.word	0x0500000f


	//   ....[180]....
        /*0404*/ 	.word	0x0500000f


	//   ....[181]....
        /*0408*/ 	.word	0x0500000f


	//   ....[182]....
        /*040c*/ 	.word	0x0500000f


	//   ....[183]....
        /*0410*/ 	.word	0x0500000f


	//   ....[184]....
        /*0414*/ 	.word	0x0500000f


	//   ....[185]....
        /*0418*/ 	.word	0x0500000f


	//   ....[186]....
        /*041c*/ 	.word	0x0500000f


	//   ....[187]....
        /*0420*/ 	.word	0x0500000f


	//   ....[188]....
        /*0424*/ 	.word	0x0500000f


	//   ....[189]....
        /*0428*/ 	.word	0x0500000f


	//   ....[190]....
        /*042c*/ 	.word	0x0500000f


	//   ....[191]....
        /*0430*/ 	.word	0x0500000f


	//   ....[192]....
        /*0434*/ 	.word	0x0500000f


	//   ....[193]....
        /*0438*/ 	.word	0x0500000f


	//   ....[194]....
        /*043c*/ 	.word	0x0500000f


	//   ....[195]....
        /*0440*/ 	.word	0x0500000f


	//   ....[196]....
        /*0444*/ 	.word	0x0500000f


	//   ....[197]....
        /*0448*/ 	.word	0x0500000f


	//   ....[198]....
        /*044c*/ 	.word	0x0500000f


	//   ....[199]....
        /*0450*/ 	.word	0x0500000f


	//   ....[200]....
        /*0454*/ 	.word	0x0500000f


	//   ....[201]....
        /*0458*/ 	.word	0x0500000f


	//   ....[202]....
        /*045c*/ 	.word	0x0500000f


	//   ....[203]....
        /*0460*/ 	.word	0x0500000f


	//   ....[204]....
        /*0464*/ 	.word	0x0500000f


	//   ....[205]....
        /*0468*/ 	.word	0x0500000f


	//   ....[206]....
        /*046c*/ 	.word	0x0500000f


	//   ....[207]....
        /*0470*/ 	.word	0x0500000f


	//   ....[208]....
        /*0474*/ 	.word	0x0500000f


	//   ....[209]....
        /*0478*/ 	.word	0x0500000f


	//   ....[210]....
        /*047c*/ 	.word	0x0500000f


	//   ....[211]....
        /*0480*/ 	.word	0x0500000f


	//   ....[212]....
        /*0484*/ 	.word	0x0500000f


	//   ....[213]....
        /*0488*/ 	.word	0x0500000f


	//   ....[214]....
        /*048c*/ 	.word	0x0500000f


	//   ....[215]....
        /*0490*/ 	.word	0x0500000f


	//   ....[216]....
        /*0494*/ 	.word	0x0500000f


	//   ....[217]....
        /*0498*/ 	.word	0x0500000f


	//   ....[218]....
        /*049c*/ 	.word	0x0500000f


	//   ....[219]....
        /*04a0*/ 	.word	0x0500000f


	//   ....[220]....
        /*04a4*/ 	.word	0x0500000f


	//   ....[221]....
        /*04a8*/ 	.word	0x0500000f


	//   ....[222]....
        /*04ac*/ 	.word	0x0500000f


	//   ....[223]....
        /*04b0*/ 	.word	0x0500000f


	//   ....[224]....
        /*04b4*/ 	.word	0x0500000f


	//   ....[225]....
        /*04b8*/ 	.word	0x0500000f


	//   ....[226]....
        /*04bc*/ 	.word	0x0500000f


	//   ....[227]....
        /*04c0*/ 	.word	0x0500000f


	//   ....[228]....
        /*04c4*/ 	.word	0x0500000f


	//   ....[229]....
        /*04c8*/ 	.word	0x0500000f


	//   ....[230]....
        /*04cc*/ 	.word	0x0500000f


	//   ....[231]....
        /*04d0*/ 	.word	0x0500000f


	//   ....[232]....
        /*04d4*/ 	.word	0x0500000f


	//   ....[233]....
        /*04d8*/ 	.word	0x0500000f


	//   ....[234]....
        /*04dc*/ 	.word	0x0500000f


	//   ....[235]....
        /*04e0*/ 	.word	0x0500000f


	//   ....[236]....
        /*04e4*/ 	.word	0x0500000f


	//   ....[237]....
        /*04e8*/ 	.word	0x0500000f


	//   ....[238]....
        /*04ec*/ 	.word	0x0500000f


	//   ....[239]....
        /*04f0*/ 	.word	0x0500000f


	//   ....[240]....
        /*04f4*/ 	.word	0x0500000f


	//   ....[241]....
        /*04f8*/ 	.word	0x0500000f


	//   ....[242]....
        /*04fc*/ 	.word	0x0500000f


	//   ....[243]....
        /*0500*/ 	.word	0x0500000f


	//   ....[244]....
        /*0504*/ 	.word	0x0500000f


	//   ....[245]....
        /*0508*/ 	.word	0x0500000f


	//   ....[246]....
        /*050c*/ 	.word	0x0500000f


	//   ....[247]....
        /*0510*/ 	.word	0x0500000f


	//   ....[248]....
        /*0514*/ 	.word	0x0500000f


	//   ....[249]....
        /*0518*/ 	.word	0x0500000f


	//   ....[250]....
        /*051c*/ 	.word	0x0500000f


	//   ....[251]....
        /*0520*/ 	.word	0x0500000f


	//   ....[252]....
        /*0524*/ 	.word	0x0500000f


	//   ....[253]....
        /*0528*/ 	.word	0x0500000f


	//   ....[254]....
        /*052c*/ 	.word	0x0500000f


	//   ....[255]....
        /*0530*/ 	.word	0x0500000f


	//   ....[0]....
        /*0534*/ 	.word	0x0500000f


	//   ....[1]....
        /*0538*/ 	.word	0x0500000f


	//   ....[2]....
        /*053c*/ 	.word	0x0500000f


	//   ....[3]....
        /*0540*/ 	.word	0x0500000f


	//----- nvinfo : EIATTR_COOP_GROUP_INSTR_OFFSETS
	.align		4
.L_282:
        /*0544*/ 	.byte	0x04, 0x28
        /*0546*/ 	.short	(.L_284 - .L_283)


	//   ....[0]....
.L_283:
        /*0548*/ 	.word	0x00000080


	//   ....[1]....
        /*054c*/ 	.word	0x00000090


	//   ....[2]....
        /*0550*/ 	.word	0x000002d0


	//   ....[3]....
        /*0554*/ 	.word	0x00000430


	//   ....[4]....
        /*0558*/ 	.word	0x00000550


	//   ....[5]....
        /*055c*/ 	.word	0x000006b0


	//   ....[6]....
        /*0560*/ 	.word	0x00001570


	//   ....[7]....
        /*0564*/ 	.word	0x00001e70


	//   ....[8]....
        /*0568*/ 	.word	0x00001eb0


	//   ....[9]....
        /*056c*/ 	.word	0x000025c0


	//   ....[10]....
        /*0570*/ 	.word	0x00002690


	//   ....[11]....
        /*0574*/ 	.word	0x00003060


	//   ....[12]....
        /*0578*/ 	.word	0x000030d0


	//   ....[13]....
        /*057c*/ 	.word	0x000044b0


	//   ....[14]....
        /*0580*/ 	.word	0x000044d0


	//   ....[15]....
        /*0584*/ 	.word	0x00004ba0


	//   ....[16]....
        /*0588*/ 	.word	0x00004be0


	//   ....[17]....
        /*058c*/ 	.word	0x00005510


	//   ....[18]....
        /*0590*/ 	.word	0x00005590


	//   ....[19]....
        /*0594*/ 	.word	0x00007210


	//   ....[20]....
        /*0598*/ 	.word	0x00007220


	//   ....[21]....
        /*059c*/ 	.word	0x00007260


	//   ....[22]....
        /*05a0*/ 	.word	0x00007270


	//   ....[23]....
        /*05a4*/ 	.word	0x000086f0


	//   ....[24]....
        /*05a8*/ 	.word	0x00008720


	//   ....[25]....
        /*05ac*/ 	.word	0x000087f0


	//   ....[26]....
        /*05b0*/ 	.word	0x00008800


	//   ....[27]....
        /*05b4*/ 	.word	0x00009b20


	//   ....[28]....
        /*05b8*/ 	.word	0x00009b60


	//   ....[29]....
        /*05bc*/ 	.word	0x00009bc0


	//   ....[30]....
        /*05c0*/ 	.word	0x00009c00


	//   ....[31]....
        /*05c4*/ 	.word	0x0000a1b0


	//   ....[32]....
        /*05c8*/ 	.word	0x0000a1d0


	//   ....[33]....
        /*05cc*/ 	.word	0x0000a290


	//   ....[34]....
        /*05d0*/ 	.word	0x0000a2b0


	//   ....[35]....
        /*05d4*/ 	.word	0x0000a370


	//   ....[36]....
        /*05d8*/ 	.word	0x0000a390


	//   ....[37]....
        /*05dc*/ 	.word	0x0000a460


	//   ....[38]....
        /*05e0*/ 	.word	0x0000a480


	//   ....[39]....
        /*05e4*/ 	.word	0x0000ad40


	//   ....[40]....
        /*05e8*/ 	.word	0x0000ad60


	//   ....[41]....
        /*05ec*/ 	.word	0x0000ae20


	//   ....[42]....
        /*05f0*/ 	.word	0x0000ae40


	//   ....[43]....
        /*05f4*/ 	.word	0x0000af00


	//   ....[44]....
        /*05f8*/ 	.word	0x0000af20


	//   ....[45]....
        /*05fc*/ 	.word	0x0000aff0


	//   ....[46]....
        /*0600*/ 	.word	0x0000b010


	//   ....[47]....
        /*0604*/ 	.word	0x0000b150


	//   ....[48]....
        /*0608*/ 	.word	0x0000b320


	//   ....[49]....
        /*060c*/ 	.word	0x0000b350


	//   ....[50]....
        /*0610*/ 	.word	0x0000b380


	//   ....[51]....
        /*0614*/ 	.word	0x0000b3b0


	//   ....[52]....
        /*0618*/ 	.word	0x0000b3e0


	//   ....[53]....
        /*061c*/ 	.word	0x0000b410


	//   ....[54]....
        /*0620*/ 	.word	0x0000b560


	//   ....[55]....
        /*0624*/ 	.word	0x0000b590


	//   ....[56]....
        /*0628*/ 	.word	0x0000b5c0


	//   ....[57]....
        /*062c*/ 	.word	0x0000b5f0


	//   ....[58]....
        /*0630*/ 	.word	0x0000b620


	//   ....[59]....
        /*0634*/ 	.word	0x0000b650


	//   ....[60]....
        /*0638*/ 	.word	0x0000b6e0


	//   ....[61]....
        /*063c*/ 	.word	0x0000b740


	//   ....[62]....
        /*0640*/ 	.word	0x0000b7d0


	//   ....[63]....
        /*0644*/ 	.word	0x0000cf70


	//   ....[64]....
        /*0648*/ 	.word	0x0000cf90


	//   ....[65]....
        /*064c*/ 	.word	0x0000d030


	//   ....[66]....
        /*0650*/ 	.word	0x0000d050


	//   ....[67]....
        /*0654*/ 	.word	0x0000d0e0


	//   ....[68]....
        /*0658*/ 	.word	0x0000d100


	//   ....[69]....
        /*065c*/ 	.word	0x0000d190


	//   ....[70]....
        /*0660*/ 	.word	0x0000d1b0


	//   ....[71]....
        /*0664*/ 	.word	0x0000d240


	//   ....[72]....
        /*0668*/ 	.word	0x0000d260


	//   ....[73]....
        /*066c*/ 	.word	0x0000d2f0


	//   ....[74]....
        /*0670*/ 	.word	0x0000d310


	//   ....[75]....
        /*0674*/ 	.word	0x0000d3a0


	//   ....[76]....
        /*0678*/ 	.word	0x0000d3c0


	//   ....[77]....
        /*067c*/ 	.word	0x0000d3d0


	//   ....[78]....
        /*0680*/ 	.word	0x0000d450


	//   ....[79]....
        /*0684*/ 	.word	0x0000dbb0


	//   ....[80]....
        /*0688*/ 	.word	0x0000dbe0


	//   ....[81]....
        /*068c*/ 	.word	0x0000dc40


	//   ....[82]....
        /*0690*/ 	.word	0x0000dc90


	//   ....[83]....
        /*0694*/ 	.word	0x0000dce0


	//   ....[84]....
        /*0698*/ 	.word	0x0000dd30


	//   ....[85]....
        /*069c*/ 	.word	0x0000dd80


	//   ....[86]....
        /*06a0*/ 	.word	0x0000ddd0


	//   ....[87]....
        /*06a4*/ 	.word	0x0000de20


	//   ....[88]....
        /*06a8*/ 	.word	0x0000de70


	//   ....[89]....
        /*06ac*/ 	.word	0x0000dec0


	//   ....[90]....
        /*06b0*/ 	.word	0x0000df10


	//   ....[91]....
        /*06b4*/ 	.word	0x0000df50


	//   ....[92]....
        /*06b8*/ 	.word	0x0000dfa0


	//   ....[93]....
        /*06bc*/ 	.word	0x0000dfc0


	//   ....[94]....
        /*06c0*/ 	.word	0x0000e000


	//   ....[95]....
        /*06c4*/ 	.word	0x0000e760


	//   ....[96]....
        /*06c8*/ 	.word	0x0000e790


	//   ....[97]....
        /*06cc*/ 	.word	0x0000e7f0


	//   ....[98]....
        /*06d0*/ 	.word	0x0000e800


	//   ....[99]....
        /*06d4*/ 	.word	0x0000e850


	//   ....[100]....
        /*06d8*/ 	.word	0x0000e860


	//   ....[101]....
        /*06dc*/ 	.word	0x0000e8b0


	//   ....[102]....
        /*06e0*/ 	.word	0x0000e8c0


	//   ....[103]....
        /*06e4*/ 	.word	0x0000e910


	//   ....[104]....
        /*06e8*/ 	.word	0x0000e920


	//   ....[105]....
        /*06ec*/ 	.word	0x0000e970


	//   ....[106]....
        /*06f0*/ 	.word	0x0000e980


	//   ....[107]....
        /*06f4*/ 	.word	0x0000e9d0


	//   ....[108]....
        /*06f8*/ 	.word	0x0000e9e0


	//   ....[109]....
        /*06fc*/ 	.word	0x0000e9f0


	//   ....[110]....
        /*0700*/ 	.word	0x0000ea40


	//   ....[111]....
        /*0704*/ 	.word	0x0000eca0


	//   ....[112]....
        /*0708*/ 	.word	0x0000ecc0


	//   ....[113]....
        /*070c*/ 	.word	0x0000ecd0


	//   ....[114]....
        /*0710*/ 	.word	0x0000ed40


	//   ....[115]....
        /*0714*/ 	.word	0x0000ed50


	//   ....[116]....
        /*0718*/ 	.word	0x0000edc0


	//   ....[117]....
        /*071c*/ 	.word	0x0000edd0


	//   ....[118]....
        /*0720*/ 	.word	0x0000ee40


	//   ....[119]....
        /*0724*/ 	.word	0x0000ee50


	//   ....[120]....
        /*0728*/ 	.word	0x0000eec0


	//   ....[121]....
        /*072c*/ 	.word	0x0000eed0


	//   ....[122]....
        /*0730*/ 	.word	0x0000ef40


	//   ....[123]....
        /*0734*/ 	.word	0x0000ef50


	//   ....[124]....
        /*0738*/ 	.word	0x0000efc0


	//   ....[125]....
        /*073c*/ 	.word	0x0000efd0


	//   ....[126]....
        /*0740*/ 	.word	0x0000efe0


	//   ....[127]....
        /*0744*/ 	.word	0x0000f590


	//   ....[128]....
        /*0748*/ 	.word	0x0000f5d0


	//   ....[129]....
        /*074c*/ 	.word	0x0000f610


	//   ....[130]....
        /*0750*/ 	.word	0x0000f630


	//   ....[131]....
        /*0754*/ 	.word	0x0000f640


	//   ....[132]....
        /*0758*/ 	.word	0x0000f660


	//   ....[133]....
        /*075c*/ 	.word	0x0000f6d0


	//   ....[134]....
        /*0760*/ 	.word	0x0000f6f0


	//   ....[135]....
        /*0764*/ 	.word	0x0000f750


	//   ....[136]....
        /*0768*/ 	.word	0x0000f770


	//   ....[137]....
        /*076c*/ 	.word	0x0000f7d0


	//   ....[138]....
        /*0770*/ 	.word	0x0000f7f0


	//   ....[139]....
        /*0774*/ 	.word	0x0000f850


	//   ....[140]....
        /*0778*/ 	.word	0x0000f870


	//   ....[141]....
        /*077c*/ 	.word	0x0000f8c0


	//   ....[142]....
        /*0780*/ 	.word	0x0000f8e0


	//   ....[143]....
        /*0784*/ 	.word	0x0000fce0


	//   ....[144]....
        /*0788*/ 	.word	0x0000fd30


	//   ....[145]....
        /*078c*/ 	.word	0x0000fd60


	//   ....[146]....
        /*0790*/ 	.word	0x0000fd70


	//   ....[147]....
        /*0794*/ 	.word	0x0000fda0


	//   ....[148]....
        /*0798*/ 	.word	0x0000fdd0


	//   ....[149]....
        /*079c*/ 	.word	0x0000fe00


	//   ....[150]....
        /*07a0*/ 	.word	0x0000fe30


	//   ....[151]....
        /*07a4*/ 	.word	0x0000ffb0


	//   ....[152]....
        /*07a8*/ 	.word	0x0000ffe0


	//   ....[153]....
        /*07ac*/ 	.word	0x00010010


	//   ....[154]....
        /*07b0*/ 	.word	0x00010040


	//   ....[155]....
        /*07b4*/ 	.word	0x00010070


	//   ....[156]....
        /*07b8*/ 	.word	0x000100a0


	//   ....[157]....
        /*07bc*/ 	.word	0x00010160


	//   ....[158]....
        /*07c0*/ 	.word	0x00010180


	//   ....[159]....
        /*07c4*/ 	.word	0x000101f0


	//   ....[160]....
        /*07c8*/ 	.word	0x00010890


	//   ....[161]....
        /*07cc*/ 	.word	0x00010e30


	//   ....[162]....
        /*07d0*/ 	.word	0x00010f20


	//   ....[163]....
        /*07d4*/ 	.word	0x00010fc0


	//   ....[164]....
        /*07d8*/ 	.word	0x00011020


	//   ....[165]....
        /*07dc*/ 	.word	0x00011120


	//   ....[166]....
        /*07e0*/ 	.word	0x00011190


	//   ....[167]....
        /*07e4*/ 	.word	0x00011290


	//   ....[168]....
        /*07e8*/ 	.word	0x00011300


	//   ....[169]....
        /*07ec*/ 	.word	0x00011400


	//   ....[170]....
        /*07f0*/ 	.word	0x00011470


	//   ....[171]....
        /*07f4*/ 	.word	0x00011570


	//   ....[172]....
        /*07f8*/ 	.word	0x000115e0


	//   ....[173]....
        /*07fc*/ 	.word	0x000116e0


	//   ....[174]....
        /*0800*/ 	.word	0x00011750


	//   ....[175]....
        /*0804*/ 	.word	0x00011850


	//   ....[176]....
        /*0808*/ 	.word	0x000118c0


	//   ....[177]....
        /*080c*/ 	.word	0x00011960


	//   ....[178]....
        /*0810*/ 	.word	0x00011a60


	//   ....[179]....
        /*0814*/ 	.word	0x00011ad0


	//   ....[180]....
        /*0818*/ 	.word	0x00011b50


	//   ....[181]....
        /*081c*/ 	.word	0x00011c10


	//   ....[182]....
        /*0820*/ 	.word	0x00011c90


	//   ....[183]....
        /*0824*/ 	.word	0x00011d60


	//   ....[184]....
        /*0828*/ 	.word	0x00011de0


	//   ....[185]....
        /*082c*/ 	.word	0x00011eb0


	//   ....[186]....
        /*0830*/ 	.word	0x00011f30


	//   ....[187]....
        /*0834*/ 	.word	0x00012000


	//   ....[188]....
        /*0838*/ 	.word	0x00012080


	//   ....[189]....
        /*083c*/ 	.word	0x00012150


	//   ....[190]....
        /*0840*/ 	.word	0x000121d0


	//   ....[191]....
        /*0844*/ 	.word	0x00012290


	//   ....[192]....
        /*0848*/ 	.word	0x00012310


	//   ....[193]....
        /*084c*/ 	.word	0x000123c0


	//   ....[194]....
        /*0850*/ 	.word	0x000124f0


	//   ....[195]....
        /*0854*/ 	.word	0x00012590


	//   ....[196]....
        /*0858*/ 	.word	0x00012600


	//   ....[197]....
        /*085c*/ 	.word	0x000126c0


	//   ....[198]....
        /*0860*/ 	.word	0x00012720


	//   ....[199]....
        /*0864*/ 	.word	0x000127e0


	//   ....[200]....
        /*0868*/ 	.word	0x00012840


	//   ....[201]....
        /*086c*/ 	.word	0x00012900


	//   ....[202]....
        /*0870*/ 	.word	0x00012960


	//   ....[203]....
        /*0874*/ 	.word	0x00012a20


	//   ....[204]....
        /*0878*/ 	.word	0x00012a80


	//   ....[205]....
        /*087c*/ 	.word	0x00012b40


	//   ....[206]....
        /*0880*/ 	.word	0x00012ba0


	//   ....[207]....
        /*0884*/ 	.word	0x00012c60


	//   ....[208]....
        /*0888*/ 	.word	0x00012cc0


	//   ....[209]....
        /*088c*/ 	.word	0x00012d80


	//   ....[210]....
        /*0890*/ 	.word	0x00012e70


	//   ....[211]....
        /*0894*/ 	.word	0x00012f10


	//   ....[212]....
        /*0898*/ 	.word	0x00012f70


	//   ....[213]....
        /*089c*/ 	.word	0x00013050


	//   ....[214]....
        /*08a0*/ 	.word	0x000130b0


	//   ....[215]....
        /*08a4*/ 	.word	0x00013190


	//   ....[216]....
        /*08a8*/ 	.word	0x000131f0


	//   ....[217]....
        /*08ac*/ 	.word	0x000132d0


	//   ....[218]....
        /*08b0*/ 	.word	0x00013330


	//   ....[219]....
        /*08b4*/ 	.word	0x00013410


	//   ....[220]....
        /*08b8*/ 	.word	0x00013470


	//   ....[221]....
        /*08bc*/ 	.word	0x00013550


	//   ....[222]....
        /*08c0*/ 	.word	0x000135b0


	//   ....[223]....
        /*08c4*/ 	.word	0x00013690


	//   ....[224]....
        /*08c8*/ 	.word	0x000136f0


	//   ....[225]....
        /*08cc*/ 	.word	0x000137c0


	//   ....[226]....
        /*08d0*/ 	.word	0x000138e0


	//   ....[227]....
        /*08d4*/ 	.word	0x00013980


	//   ....[228]....
        /*08d8*/ 	.word	0x00013a40


	//   ....[229]....
        /*08dc*/ 	.word	0x00013b10


	//   ....[230]....
        /*08e0*/ 	.word	0x00013b70


	//   ....[231]....
        /*08e4*/ 	.word	0x00013c50


	//   ....[232]....
        /*08e8*/ 	.word	0x00013cb0


	//   ....[233]....
        /*08ec*/ 	.word	0x00013d80


	//   ....[234]....
        /*08f0*/ 	.word	0x00013de0


	//   ....[235]....
        /*08f4*/ 	.word	0x00013eb0


	//   ....[236]....
        /*08f8*/ 	.word	0x00013f10


	//   ....[237]....
        /*08fc*/ 	.word	0x00013ff0


	//   ....[238]....
        /*0900*/ 	.word	0x00014050


	//   ....[239]....
        /*0904*/ 	.word	0x00014120


	//   ....[240]....
        /*0908*/ 	.word	0x00014180


	//   ....[241]....
        /*090c*/ 	.word	0x00014240


	//   ....[242]....
        /*0910*/ 	.word	0x000142d0


	//   ....[243]....
        /*0914*/ 	.word	0x00014370


	//   ....[244]....
        /*0918*/ 	.word	0x00014490


	//   ....[245]....
        /*091c*/ 	.word	0x00014500


	//   ....[246]....
        /*0920*/ 	.word	0x00014570


	//   ....[247]....
        /*0924*/ 	.word	0x000145e0


	//   ....[248]....
        /*0928*/ 	.word	0x00014650


	//   ....[249]....
        /*092c*/ 	.word	0x000146d0


	//   ....[250]....
        /*0930*/ 	.word	0x00014760


	//   ....[251]....
        /*0934*/ 	.word	0x000147f0


	//   ....[252]....
        /*0938*/ 	.word	0x00014860


	//   ....[253]....
        /*093c*/ 	.word	0x000148d0


	//   ....[254]....
        /*0940*/ 	.word	0x00014940


	//   ....[255]....
        /*0944*/ 	.word	0x000149c0


	//   ....[0]....
        /*0948*/ 	.word	0x00014a30


	//   ....[1]....
        /*094c*/ 	.word	0x00014ad0


	//   ....[2]....
        /*0950*/ 	.word	0x00014b60


	//   ....[3]....
        /*0954*/ 	.word	0x00014c80


	//----- nvinfo : EIATTR_REG_RECONFIG
	.align		4
.L_284:
        /*0958*/ 	.byte	0x01, 0x54
	.zero		2


	//----- nvinfo : EIATTR_SYSCALL_OFFSETS
	.align		4
        /*095c*/ 	.byte	0x04, 0x46
        /*095e*/ 	.short	(.L_286 - .L_285)


	//   ....[0]....
.L_285:
        /*0960*/ 	.word	0x00001750


	//   ....[1]....
        /*0964*/ 	.word	0x0000c630


	//   ....[2]....
        /*0968*/ 	.word	0x0000c780


	//   ....[3]....
        /*096c*/ 	.word	0x0000c870


	//   ....[4]....
        /*0970*/ 	.word	0x0000d800


	//----- nvinfo : EIATTR_MBARRIER_INSTR_OFFSETS
	.align		4
.L_286:
        /*0974*/ 	.byte	0x04, 0x39
        /*0976*/ 	.short	(.L_288 - .L_287)


	//   ....[0]....
.L_287:
        /*0978*/ 	.word	0x00000180
        /*097c*/ 	.word	0x000000ff
        /*0980*/ 	.word	0x00028800
        /*0984*/ 	.short	0x0100
        /*0986*/ 	.byte	0x08
	.zero		1


	//   ....[1]....
        /*0988*/ 	.word	0x00000190
        /*098c*/ 	.word	0x000000ff
        /*0990*/ 	.word	0x00028820
        /*0994*/ 	.short	0x0100
        /*0996*/ 	.byte	0x08
	.zero		1


	//   ....[2]....
        /*0998*/ 	.word	0x00000280
        /*099c*/ 	.word	0x000000ff
        /*09a0*/ 	.word	0x00028830
        /*09a4*/ 	.short	0x0100
        /*09a6*/ 	.byte	0x08
	.zero		1


	//   ....[3]....
        /*09a8*/ 	.word	0x00000290
        /*09ac*/ 	.word	0x000000ff
        /*09b0*/ 	.word	0x00028840
        /*09b4*/ 	.short	0x0100
        /*09b6*/ 	.byte	0x08
	.zero		1


	//   ....[4]....
        /*09b8*/ 	.word	0x000002a0
        /*09bc*/ 	.word	0x000000ff
        /*09c0*/ 	.word	0x00028838
        /*09c4*/ 	.short	0x0100
        /*09c6*/ 	.byte	0x08
	.zero		1


	//   ....[5]....
        /*09c8*/ 	.word	0x000002b0
        /*09cc*/ 	.word	0x000000ff
        /*09d0*/ 	.word	0x00028848
        /*09d4*/ 	.short	0x0100
        /*09d6*/ 	.byte	0x08
	.zero		1


	//   ....[6]....
        /*09d8*/ 	.word	0x000003e0
        /*09dc*/ 	.word	0x000000ff
        /*09e0*/ 	.word	0x00028850
        /*09e4*/ 	.short	0x0100
        /*09e6*/ 	.byte	0x08
	.zero		1


	//   ....[7]....
        /*09e8*/ 	.word	0x000003f0
        /*09ec*/ 	.word	0x000000ff
        /*09f0*/ 	.word	0x00028860
        /*09f4*/ 	.short	0x0100
        /*09f6*/ 	.byte	0x08
	.zero		1


	//   ....[8]....
        /*09f8*/ 	.word	0x00000400
        /*09fc*/ 	.word	0x000000ff
        /*0a00*/ 	.word	0x00028858
        /*0a04*/ 	.short	0x0100
        /*0a06*/ 	.byte	0x08
	.zero		1


	//   ....[9]....
        /*0a08*/ 	.word	0x00000410
        /*0a0c*/ 	.word	0x000000ff
        /*0a10*/ 	.word	0x00028868
        /*0a14*/ 	.short	0x0100
        /*0a16*/ 	.byte	0x08
	.zero		1


	//   ....[10]....
        /*0a18*/ 	.word	0x00000500
        /*0a1c*/ 	.word	0x000000ff
        /*0a20*/ 	.word	0x00028870
        /*0a24*/ 	.short	0x0100
        /*0a26*/ 	.byte	0x06
	.zero		1


	//   ....[11]....
        /*0a28*/ 	.word	0x00000510
        /*0a2c*/ 	.word	0x000000ff
        /*0a30*/ 	.word	0x00028880
        /*0a34*/ 	.short	0x0100
        /*0a36*/ 	.byte	0x06
	.zero		1


	//   ....[12]....
        /*0a38*/ 	.word	0x00000520
        /*0a3c*/ 	.word	0x000000ff
        /*0a40*/ 	.word	0x00028878
        /*0a44*/ 	.short	0x0100
        /*0a46*/ 	.byte	0x06
	.zero		1


	//   ....[13]....
        /*0a48*/ 	.word	0x00000530
        /*0a4c*/ 	.word	0x000000ff
        /*0a50*/ 	.word	0x00028888
        /*0a54*/ 	.short	0x0100
        /*0a56*/ 	.byte	0x06
	.zero		1


	//   ....[14]....
        /*0a58*/ 	.word	0x00000660
        /*0a5c*/ 	.word	0x000000ff
        /*0a60*/ 	.word	0x00028890
        /*0a64*/ 	.short	0x0100
        /*0a66*/ 	.byte	0x08
	.zero		1


	//   ....[15]....
        /*0a68*/ 	.word	0x00000670
        /*0a6c*/ 	.word	0x000000ff
        /*0a70*/ 	.word	0x000288a0
        /*0a74*/ 	.short	0x0100
        /*0a76*/ 	.byte	0x08
	.zero		1


	//   ....[16]....
        /*0a78*/ 	.word	0x00000680
        /*0a7c*/ 	.word	0x000000ff
        /*0a80*/ 	.word	0x00028898
        /*0a84*/ 	.short	0x0100
        /*0a86*/ 	.byte	0x08
	.zero		1


	//   ....[17]....
        /*0a88*/ 	.word	0x00000690
        /*0a8c*/ 	.word	0x000000ff
        /*0a90*/ 	.word	0x000288a8
        /*0a94*/ 	.short	0x0100
        /*0a96*/ 	.byte	0x08
	.zero		1


	//   ....[18]....
        /*0a98*/ 	.word	0x000007d0
        /*0a9c*/ 	.word	0x000000ff
        /*0aa0*/ 	.word	0x000288b0
        /*0aa4*/ 	.short	0x0100
        /*0aa6*/ 	.byte	0x08
	.zero		1


	//   ....[19]....
        /*0aa8*/ 	.word	0x000007e0
        /*0aac*/ 	.word	0x000000ff
        /*0ab0*/ 	.word	0x000288c0
        /*0ab4*/ 	.short	0x0100
        /*0ab6*/ 	.byte	0x08
	.zero		1


	//   ....[20]....
        /*0ab8*/ 	.word	0x000007f0
        /*0abc*/ 	.word	0x000000ff
        /*0ac0*/ 	.word	0x000288b8
        /*0ac4*/ 	.short	0x0100
        /*0ac6*/ 	.byte	0x08
	.zero		1


	//   ....[21]....
        /*0ac8*/ 	.word	0x00000800
        /*0acc*/ 	.word	0x000000ff
        /*0ad0*/ 	.word	0x000288c8
        /*0ad4*/ 	.short	0x0100
        /*0ad6*/ 	.byte	0x08
	.zero		1


	//   ....[22]....
        /*0ad8*/ 	.word	0x000017d0
        /*0adc*/ 	.word	0x000000ff
        /*0ae0*/ 	.word	0x00028800
        /*0ae4*/ 	.short	0x010a
        /*0ae6*/ 	.byte	0x29
	.zero		1


	//   ....[23]....
        /*0ae8*/ 	.word	0x00001850
        /*0aec*/ 	.word	0x00000003
        /*0af0*/ 	.word	0x00028830
        /*0af4*/ 	.short	0x010a
        /*0af6*/ 	.byte	0x3f
	.zero		1


	//   ....[24]....
        /*0af8*/ 	.word	0x00001890
        /*0afc*/ 	.word	0x00000003
        /*0b00*/ 	.word	0x00028830
        /*0b04*/ 	.short	0x010a
        /*0b06*/ 	.byte	0x3f
	.zero		1


	//   ....[25]....
        /*0b08*/ 	.word	0x00002760
        /*0b0c*/ 	.word	0x000000ff
        /*0b10*/ 	.word	0x00000000
        /*0b14*/ 	.short	0x0101
        /*0b16*/ 	.byte	0x06
	.zero		1


	//   ....[26]....
        /*0b18*/ 	.word	0x00003d10
        /*0b1c*/ 	.word	0x000000ff
        /*0b20*/ 	.word	0x00028830
        /*0b24*/ 	.short	0x010a
        /*0b26*/ 	.byte	0x06
	.zero		1


	//   ....[27]....
        /*0b28*/ 	.word	0x00003d50
        /*0b2c*/ 	.word	0x000000ff
        /*0b30*/ 	.word	0x00028830
        /*0b34*/ 	.short	0x010a
        /*0b36*/ 	.byte	0x06
	.zero		1


	//   ....[28]....
        /*0b38*/ 	.word	0x000040a0
        /*0b3c*/ 	.word	0x000000ff
        /*0b40*/ 	.word	0x00028850
        /*0b44*/ 	.short	0x010a
        /*0b46*/ 	.byte	0x06
	.zero		1


	//   ....[29]....
        /*0b48*/ 	.word	0x000040e0
        /*0b4c*/ 	.word	0x000000ff
        /*0b50*/ 	.word	0x00028850
        /*0b54*/ 	.short	0x010a
        /*0b56*/ 	.byte	0x06
	.zero		1


	//   ....[30]....
        /*0b58*/ 	.word	0x00004550
        /*0b5c*/ 	.word	0x000000ff
        /*0b60*/ 	.word	0x00000000
        /*0b64*/ 	.short	0x0101
        /*0b66*/ 	.byte	0x06
	.zero		1


	//   ....[31]....
        /*0b68*/ 	.word	0x00006030
        /*0b6c*/ 	.word	0x000000ff
        /*0b70*/ 	.word	0x00000000
        /*0b74*/ 	.short	0x0101
        /*0b76*/ 	.byte	0x06
	.zero		1


	//   ....[32]....
        /*0b78*/ 	.word	0x00006700
        /*0b7c*/ 	.word	0x000000ff
        /*0b80*/ 	.word	0x00028830
        /*0b84*/ 	.short	0x010a
        /*0b86*/ 	.byte	0x06
	.zero		1


	//   ....[33]....
        /*0b88*/ 	.word	0x00006740
        /*0b8c*/ 	.word	0x000000ff
        /*0b90*/ 	.word	0x00028830
        /*0b94*/ 	.short	0x010a
        /*0b96*/ 	.byte	0x06
	.zero		1


	//   ....[34]....
        /*0b98*/ 	.word	0x00006a60
        /*0b9c*/ 	.word	0x000000ff
        /*0ba0*/ 	.word	0x00028850
        /*0ba4*/ 	.short	0x010a
        /*0ba6*/ 	.byte	0x06
	.zero		1


	//   ....[35]....
        /*0ba8*/ 	.word	0x00006aa0
        /*0bac*/ 	.word	0x000000ff
        /*0bb0*/ 	.word	0x00028850
        /*0bb4*/ 	.short	0x010a
        /*0bb6*/ 	.byte	0x06
	.zero		1


	//   ....[36]....
        /*0bb8*/ 	.word	0x00006ea0
        /*0bbc*/ 	.word	0x000000ff
        /*0bc0*/ 	.word	0x00000000
        /*0bc4*/ 	.short	0x0101
        /*0bc6*/ 	.byte	0x06
	.zero		1


	//   ....[37]....
        /*0bc8*/ 	.word	0x00008050
        /*0bcc*/ 	.word	0x000000ff
        /*0bd0*/ 	.word	0x00000000
        /*0bd4*/ 	.short	0x0101
        /*0bd6*/ 	.byte	0x06
	.zero		1


	//   ....[38]....
        /*0bd8*/ 	.word	0x00008660
        /*0bdc*/ 	.word	0x000000ff
        /*0be0*/ 	.word	0x00028850
        /*0be4*/ 	.short	0x010a
        /*0be6*/ 	.byte	0x05
	.zero		1


	//   ....[39]....
        /*0be8*/ 	.word	0x000086a0
        /*0bec*/ 	.word	0x000000ff
        /*0bf0*/ 	.word	0x00028850
        /*0bf4*/ 	.short	0x010a
        /*0bf6*/ 	.byte	0x05
	.zero		1


	//   ....[40]....
        /*0bf8*/ 	.word	0x00008c10
        /*0bfc*/ 	.word	0x000000ff
        /*0c00*/ 	.word	0x00000000
        /*0c04*/ 	.short	0x0101
        /*0c06*/ 	.byte	0x04
	.zero		1


	//   ....[41]....
        /*0c08*/ 	.word	0x0000a1c0
        /*0c0c*/ 	.word	0x00000000
        /*0c10*/ 	.word	0x00000000
        /*0c14*/ 	.short	0x0101
        /*0c16*/ 	.byte	0x3f
	.zero		1


	//   ....[42]....
        /*0c18*/ 	.word	0x0000cd80
        /*0c1c*/ 	.word	0x00000007
        /*0c20*/ 	.word	0x00028840
        /*0c24*/ 	.short	0x010a
        /*0c26*/ 	.byte	0x3f
	.zero		1


	//   ....[43]....
        /*0c28*/ 	.word	0x0000d500
        /*0c2c*/ 	.word	0x00000007
        /*0c30*/ 	.word	0x00028830
        /*0c34*/ 	.short	0x0107
        /*0c36*/ 	.byte	0x3f
	.zero		1


	//   ....[44]....
        /*0c38*/ 	.word	0x0000d5d0
        /*0c3c*/ 	.word	0x00000007
        /*0c40*/ 	.word	0x00028830
        /*0c44*/ 	.short	0x0101
        /*0c46*/ 	.byte	0x3f
	.zero		1


	//   ....[45]....
        /*0c48*/ 	.word	0x0000e0f0
        /*0c4c*/ 	.word	0x00000016
        /*0c50*/ 	.word	0x00028800
        /*0c54*/ 	.short	0x0107
        /*0c56*/ 	.byte	0x3f
	.zero		1


	//   ....[46]....
        /*0c58*/ 	.word	0x0000e200
        /*0c5c*/ 	.word	0x00000016
        /*0c60*/ 	.word	0x00028800
        /*0c64*/ 	.short	0x0101
        /*0c66*/ 	.byte	0x3f
	.zero		1


	//   ....[47]....
        /*0c68*/ 	.word	0x0000e220
        /*0c6c*/ 	.word	0x00000016
        /*0c70*/ 	.word	0x00028820
        /*0c74*/ 	.short	0x010a
        /*0c76*/ 	.byte	0x3f
	.zero		1


	//   ....[48]....
        /*0c78*/ 	.word	0x0000e5b0
        /*0c7c*/ 	.word	0x00000006
        /*0c80*/ 	.word	0x00028840
        /*0c84*/ 	.short	0x010a
        /*0c86*/ 	.byte	0x3f
	.zero		1


	//   ....[49]....
        /*0c88*/ 	.word	0x0000ead0
        /*0c8c*/ 	.word	0x00000006
        /*0c90*/ 	.word	0x00028830
        /*0c94*/ 	.short	0x0107
        /*0c96*/ 	.byte	0x3f
	.zero		1


	//   ....[50]....
        /*0c98*/ 	.word	0x0000eb90
        /*0c9c*/ 	.word	0x00000006
        /*0ca0*/ 	.word	0x00028830
        /*0ca4*/ 	.short	0x0101
        /*0ca6*/ 	.byte	0x3f
	.zero		1


	//   ....[51]....
        /*0ca8*/ 	.word	0x0000ec00
        /*0cac*/ 	.word	0x00000006
        /*0cb0*/ 	.word	0x00028860
        /*0cb4*/ 	.short	0x010a
        /*0cb6*/ 	.byte	0x3f
	.zero		1


	//   ....[52]....
        /*0cb8*/ 	.word	0x0000f180
        /*0cbc*/ 	.word	0x00000006
        /*0cc0*/ 	.word	0x00028850
        /*0cc4*/ 	.short	0x0107
        /*0cc6*/ 	.byte	0x3f
	.zero		1


	//   ....[53]....
        /*0cc8*/ 	.word	0x0000f2e0
        /*0ccc*/ 	.word	0x00000006
        /*0cd0*/ 	.word	0x00028850
        /*0cd4*/ 	.short	0x0101
        /*0cd6*/ 	.byte	0x3f
	.zero		1


	//   ....[54]....
        /*0cd8*/ 	.word	0x0000f4f0
        /*0cdc*/ 	.word	0x00000000
        /*0ce0*/ 	.word	0x00028860
        /*0ce4*/ 	.short	0x010a
        /*0ce6*/ 	.byte	0x3f
	.zero		1


	//   ....[55]....
        /*0ce8*/ 	.word	0x0000fa20
        /*0cec*/ 	.word	0x00000000
        /*0cf0*/ 	.word	0x00028850
        /*0cf4*/ 	.short	0x0107
        /*0cf6*/ 	.byte	0x3f
	.zero		1


	//   ....[56]....
        /*0cf8*/ 	.word	0x0000fae0
        /*0cfc*/ 	.word	0x00000000
        /*0d00*/ 	.word	0x00028850
        /*0d04*/ 	.short	0x0101
        /*0d06*/ 	.byte	0x3f
	.zero		1


	//   ....[57]....
        /*0d08*/ 	.word	0x00010810
        /*0d0c*/ 	.word	0x00000004
        /*0d10*/ 	.word	0x00028820
        /*0d14*/ 	.short	0x010a
        /*0d16*/ 	.byte	0x3f
	.zero		1


	//   ....[58]....
        /*0d18*/ 	.word	0x00010990
        /*0d1c*/ 	.word	0x00000005
        /*0d20*/ 	.word	0x00028840
        /*0d24*/ 	.short	0x010a
        /*0d26*/ 	.byte	0x3f
	.zero		1


	//   ....[59]....
        /*0d28*/ 	.word	0x00010a30
        /*0d2c*/ 	.word	0x00000019
        /*0d30*/ 	.word	0x00028840
        /*0d34*/ 	.short	0x010a
        /*0d36*/ 	.byte	0x3f
	.zero		1


	//   ....[60]....
        /*0d38*/ 	.word	0x00010a70
        /*0d3c*/ 	.word	0x00000005
        /*0d40*/ 	.word	0x00028860
        /*0d44*/ 	.short	0x010a
        /*0d46*/ 	.byte	0x3f
	.zero		1


	//   ....[61]....
        /*0d48*/ 	.word	0x00010ab0
        /*0d4c*/ 	.word	0x00000019
        /*0d50*/ 	.word	0x00028860
        /*0d54*/ 	.short	0x010a
        /*0d56*/ 	.byte	0x3f
	.zero		1


	//   ....[62]....
        /*0d58*/ 	.word	0x00010b20
        /*0d5c*/ 	.word	0x00000003
        /*0d60*/ 	.word	0x00028800
        /*0d64*/ 	.short	0x010a
        /*0d66*/ 	.byte	0x3f
	.zero		1


	//   ....[63]....
        /*0d68*/ 	.word	0x00010b70
        /*0d6c*/ 	.word	0x00000003
        /*0d70*/ 	.word	0x00028830
        /*0d74*/ 	.short	0x010a
        /*0d76*/ 	.byte	0x3f
	.zero		1


	//   ....[64]....
        /*0d78*/ 	.word	0x00010bd0
        /*0d7c*/ 	.word	0x00000005
        /*0d80*/ 	.word	0x00028830
        /*0d84*/ 	.short	0x010a
        /*0d86*/ 	.byte	0x3f
	.zero		1


	//   ....[65]....
        /*0d88*/ 	.word	0x00010c30
        /*0d8c*/ 	.word	0x00000005
        /*0d90*/ 	.word	0x00028850
        /*0d94*/ 	.short	0x010a
        /*0d96*/ 	.byte	0x3f
	.zero		1


	//   ....[66]....
        /*0d98*/ 	.word	0x00010c90
        /*0d9c*/ 	.word	0x00000005
        /*0da0*/ 	.word	0x00028830
        /*0da4*/ 	.short	0x010a
        /*0da6*/ 	.byte	0x3f
	.zero		1


	//   ....[67]....
        /*0da8*/ 	.word	0x00010cf0
        /*0dac*/ 	.word	0x00000005
        /*0db0*/ 	.word	0x00028850
        /*0db4*/ 	.short	0x010a
        /*0db6*/ 	.byte	0x3f
	.zero		1


	//   ....[68]....
        /*0db8*/ 	.word	0x00010d50
        /*0dbc*/ 	.word	0x00000009
        /*0dc0*/ 	.word	0x00028850
        /*0dc4*/ 	.short	0x010a
        /*0dc6*/ 	.byte	0x3f
	.zero		1


	//   ....[69]....
        /*0dc8*/ 	.word	0x00010e70
        /*0dcc*/ 	.word	0x00000007
        /*0dd0*/ 	.word	0x00028840
        /*0dd4*/ 	.short	0x010a
        /*0dd6*/ 	.byte	0x3f
	.zero		1


	//   ....[70]....
        /*0dd8*/ 	.word	0x000123f0
        /*0ddc*/ 	.word	0x00000016
        /*0de0*/ 	.word	0x00028820
        /*0de4*/ 	.short	0x010a
        /*0de6*/ 	.byte	0x3f
	.zero		1


	//   ....[71]....
        /*0de8*/ 	.word	0x00012440
        /*0dec*/ 	.word	0x00000006
        /*0df0*/ 	.word	0x00028840
        /*0df4*/ 	.short	0x010a
        /*0df6*/ 	.byte	0x3f
	.zero		1


	//   ....[72]....
        /*0df8*/ 	.word	0x00012dc0
        /*0dfc*/ 	.word	0x00000006
        /*0e00*/ 	.word	0x00028860
        /*0e04*/ 	.short	0x010a
        /*0e06*/ 	.byte	0x3f
	.zero		1


	//   ....[73]....
        /*0e08*/ 	.word	0x00013830
        /*0e0c*/ 	.word	0x00000000
        /*0e10*/ 	.word	0x00028860
        /*0e14*/ 	.short	0x010a
        /*0e16*/ 	.byte	0x3f
	.zero		1


	//   ....[74]....
        /*0e18*/ 	.word	0x00014ba0
        /*0e1c*/ 	.word	0x00000004
        /*0e20*/ 	.word	0x00028820
        /*0e24*/ 	.short	0x010a
        /*0e26*/ 	.byte	0x3f
	.zero		1


	//   ....[75]....
        /*0e28*/ 	.word	0x00014d40
        /*0e2c*/ 	.word	0x00000005
        /*0e30*/ 	.word	0x00028840
        /*0e34*/ 	.short	0x010a
        /*0e36*/ 	.byte	0x3f
	.zero		1


	//   ....[76]....
        /*0e38*/ 	.word	0x00014d90
        /*0e3c*/ 	.word	0x00000019
        /*0e40*/ 	.word	0x00028840
        /*0e44*/ 	.short	0x010a
        /*0e46*/ 	.byte	0x3f
	.zero		1


	//   ....[77]....
        /*0e48*/ 	.word	0x00014de0
        /*0e4c*/ 	.word	0x00000005
        /*0e50*/ 	.word	0x00028860
        /*0e54*/ 	.short	0x010a
        /*0e56*/ 	.byte	0x3f
	.zero		1


	//----- nvinfo : EIATTR_NUM_MBARRIERS
	.align		4
.L_288:
        /*0e58*/ 	.byte	0x03, 0x38
        /*0e5a*/ 	.short	0x0016


	//----- nvinfo : EIATTR_EXIT_INSTR_OFFSETS
	.align		4
        /*0e5c*/ 	.byte	0x04, 0x1c
        /*0e5e*/ 	.short	(.L_290 - .L_289)


	//   ....[0]....
.L_289:
        /*0e60*/ 	.word	0x000009b0


	//   ....[1]....
        /*0e64*/ 	.word	0x0000b100


	//   ....[2]....
        /*0e68*/ 	.word	0x00010b00


	//----- nvinfo : EIATTR_MAX_THREADS
	.align		4
.L_290:
        /*0e6c*/ 	.byte	0x04, 0x05
        /*0e6e*/ 	.short	(.L_292 - .L_291)
.L_291:
        /*0e70*/ 	.word	0x00000180
        /*0e74*/ 	.word	0x00000001
        /*0e78*/ 	.word	0x00000001


	//----- nvinfo : EIATTR_CRS_STACK_SIZE
	.align		4
.L_292:
        /*0e7c*/ 	.byte	0x04, 0x1e
        /*0e7e*/ 	.short	(.L_294 - .L_293)
.L_293:
        /*0e80*/ 	.word	0x00000000


	//----- nvinfo : EIATTR_CBANK_PARAM_SIZE
	.align		4
.L_294:
        /*0e84*/ 	.byte	0x03, 0x19
        /*0e86*/ 	.short	0x0af0


	//----- nvinfo : EIATTR_PARAM_CBANK
	.align		4
        /*0e88*/ 	.byte	0x04, 0x0a
        /*0e8a*/ 	.short	(.L_296 - .L_295)
	.align		4
.L_295:
        /*0e8c*/ 	.word	index@(.nv.constant0._ZN7cutlass13device_kernelIN5flash11enable_sm90INS1_16FlashAttnFwdSm90INS1_25CollectiveMainloopFwdSm90ILi2EN4cute5tupleIJNS5_1CILi1EEES8_S8_EEENS6_IJNS7_ILi128EEESA_SA_EEELi128ENS_6half_tEfNS_4arch4Sm90ELb1ELb0ELb0ELb1ELb1ELb0ELb0ELb1ELb1ELb1ELb0ELb0EEENS1_21CollectiveEpilogueFwdISB_S9_SC_SE_Li256ELb1ELb1ELb0ELb0EEENS1_36VarlenDynamicPersistentTileSchedulerILi128ELi128ELi256ELi128ELb0ELb1ELb1ELb1ELb1ELb1EEEEEEEEEvNT_6ParamsE)
        /*0e90*/ 	.short	0x0210
        /*0e92*/ 	.short	0x0af0


	//----- nvinfo : EIATTR_SW_WAR
	.align		4
.L_296:
        /*0e94*/ 	.byte	0x04, 0x36
        /*0e96*/ 	.short	(.L_298 - .L_297)
.L_297:
        /*0e98*/ 	.word	0x00000008
.L_298:


//--------------------- .nv.info._ZN7cutlass13device_kernelIN5flash11enable_sm90INS1_16FlashAttnFwdSm90INS1_25CollectiveMainloopFwdSm90ILi2EN4cute5tupleIJNS5_1CILi1EEES8_S8_EEENS6_IJNS7_ILi128EEESA_SA_EEELi128ENS_6half_tEfNS_4arch4Sm90ELb1ELb0ELb0ELb1ELb1ELb1ELb0ELb1ELb1ELb1ELb0ELb0EEENS1_21CollectiveEpilogueFwdISB_S9_SC_SE_Li256ELb1ELb1ELb0ELb0EEENS1_36VarlenDynamicPersistentTileSchedulerILi128ELi128ELi256ELi128ELb0ELb1ELb1ELb1ELb1ELb1EEEEEEEEEvNT_6ParamsE --------------------------
	.section	.nv.info._ZN7cutlass13device_kernelIN5flash11enable_sm90INS1_16FlashAttnFwdSm90INS1_25CollectiveMainloopFwdSm90ILi2EN4cute5tupleIJNS5_1CILi1EEES8_S8_EEENS6_IJNS7_ILi128EEESA_SA_EEELi128ENS_6half_tEfNS_4arch4Sm90ELb1ELb0ELb0ELb1ELb1ELb1ELb0ELb1ELb1ELb1ELb0ELb0EEENS1_21CollectiveEpilogueFwdISB_S9_SC_SE_Li256ELb1ELb1ELb0ELb0EEENS1_36VarlenDynamicPersistentTileSchedulerILi128ELi128ELi256ELi128ELb0ELb1ELb1ELb1ELb1ELb1EEEEEEEEEvNT_6ParamsE,"",@"SHT_CUDA_INFO"
	.sectionflags	@""
	.align	4


	//----- nvinfo : EIATTR_CUDA_API_VERSION
	.align		4
        /*0000*/ 	.byte	0x04, 0x37
        /*0002*/ 	.short	(.L_300 - .L_299)
.L_299:
        /*0004*/ 	.word	0x00000082


	//----- nvinfo : EIATTR_KPARAM_INFO
	.align		4
.L_300:
        /*0008*/ 	.byte	0x04, 0x17
        /*000a*/ 	.short	(.L_302 - .L_301)
.L_301:
        /*000c*/ 	.word	0x00000000
        /*0010*/ 	.short	0x0000
        /*0012*/ 	.short	0x0070
        /*0014*/ 	.byte	0x00, 0xf0, 0x01, 0x2a


	//----- nvinfo : EIATTR_SPARSE_MMA_MASK
	.align		4
.L_302:
        /*0018*/ 	.byte	0x03, 0x50
        /*001a*/ 	.short	0x0000


	//----- nvinfo : EIATTR_MAXREG_COUNT
	.align		4
        /*001c*/ 	.byte	0x03, 0x1b
        /*001e*/ 	.short	0x00a8


	//----- nvinfo : EIATTR_NUM_BARRIERS
	.align		4
        /*0020*/ 	.byte	0x02, 0x4c
        /*0022*/ 	.byte	0x10
	.zero		1


	//----- nvinfo : EIATTR_EXTERNS
	.align		4
        /*0024*/ 	.byte	0x04, 0x0f
        /*0026*/ 	.short	(.L_304 - .L_303)


	//   ....[0]....
	.align		4
.L_303:
        /*0028*/ 	.word	index@(__assertfail)


	//----- nvinfo : EIATTR_ANNOTATIONS
	.align		4
.L_304:
        /*002c*/ 	.byte	0x04, 0x55
        /*002e*/ 	.short	(.L_306 - .L_305)


	//   ....[0]....
.L_305:
        /* <DEDUP_REMOVED lines=16> */


	//----- nvinfo : EIATTR_MERCURY_ISA_VERSION
	.align		4
.L_306:
        /*0118*/ 	.byte	0x03, 0x5f
        /*011a*/ 	.short	0x0101


	//----- nvinfo : EIATTR_UNUSED_LOAD_BYTE_OFFSET
	.align		4
        /*011c*/ 	.byte	0x04, 0x44
        /*011e*/ 	.short	(.L_308 - .L_307)


	//   ....[0]....
.L_307:
        /*0120*/ 	.word	0x00000a60
        /*0124*/ 	.word	0x0000fff0


	//   ....[1]....
        /*0128*/ 	.word	0x000154d0
        /*012c*/ 	.word	0x0000fff0


	//----- nvinfo : EIATTR_INT_WARP_WIDE_INSTR_OFFSETS
	.align		4
.L_308:
        /*0130*/ 	.byte	0x04, 0x31
        /*0132*/ 	.short	(.L_310 - .L_309)


	//   ....[0]....
.L_309:
        /*0134*/ 	.word	0x00000130


	//   ....[1]....
        /*0138*/ 	.word	0x00000170


	//   ....[2]....
        /*013c*/ 	.word	0x000001e0


	//   ....[3]....
        /*0140*/ 	.word	0x00019a90


	//   ....[4]....
        /*0144*/ 	.word	0x00019b20


	//   ....[5]....
        /*0148*/ 	.word	0x0001ca30


	//   ....[6]....
        /*014c*/ 	.word	0x0001cac0


	//----- nvinfo : EIATTR_COOP_GROUP_MASK_REGIDS
	.align		4
.L_310:
        /*0150*/ 	.byte	0x04, 0x29
        /*0152*/ 	.short	(.L_312 - .L_311)


	//   ....[0]....
.L_311:
        /*0154*/ 	.word	0xffffffff


	//   ....[1]....
        /*0158*/ 	.word	0xffffffff


	//   ....[2]....
        /*015c*/ 	.word	0xffffffff


	//   ....[3]....
        /*0160*/ 	.word	0xffffffff


	//   ....[4]....
        /*0164*/ 	.word	0xffffffff


	//   ....[5]....
        /*0168*/ 	.word	0xffffffff


	//   ....[6]....
        /*016c*/ 	.word	0xffffffff


	//   ....[7]....
        /*0170*/ 	.word	0xffffffff


	//   ....[8]....
        /*0174*/ 	.word	0xffffffff


	//   ....[9]....
        /*0178*/ 	.word	0xffffffff


	//   ....[10]....
        /*017c*/ 	.word	0xffffffff


	//   ....[11]....
        /*0180*/ 	.word	0xffffffff


	//   ....[12]....
        /*0184*/ 	.word	0xffffffff


	//   ....[13]....
        /*0188*/ 	.word	0xffffffff


	//   ....[14]....
        /*018c*/ 	.word	0xffffffff


	//   ....[15]....
        /*0190*/ 	.word	0xffffffff


	//   ....[16]....
        /*0194*/ 	.word	0xffffffff


	//   ....[17]....
        /*0198*/ 	.word	0xffffffff


	//   ....[18]....
        /*019c*/ 	.word	0xffffffff


	//   ....[19]....
        /*01a0*/ 	.word	0xffffffff


	//   ....[20]....
        /*01a4*/ 	.word	0xffffffff


	//   ....[21]....
        /*01a8*/ 	.word	0xffffffff


	//   ....[22]....
        /*01ac*/ 	.word	0xffffffff


	//   ....[23]....
        /*01b0*/ 	.word	0xffffffff


	//   ....[24]....
        /*01b4*/ 	.word	0xffffffff


	//   ....[25]....
        /*01b8*/ 	.word	0xffffffff


	//   ....[26]....
        /*01bc*/ 	.word	0xffffffff


	//   ....[27]....
        /*01c0*/ 	.word	0xffffffff


	//   ....[28]....
        /*01c4*/ 	.word	0xffffffff


	//   ....[29]....
        /*01c8*/ 	.word	0xffffffff


	//   ....[30]....
        /*01cc*/ 	.word	0xffffffff


	//   ....[31]....
        /*01d0*/ 	.word	0xffffffff


	//   ....[32]....
        /*01d4*/ 	.word	0xffffffff


	//   ....[33]....
        /*01d8*/ 	.word	0xffffffff


	//   ....[34]....
        /*01dc*/ 	.word	0xffffffff


	//   ....[35]....
        /*01e0*/ 	.word	0xffffffff


	//   ....[36]....
        /*01e4*/ 	.word	0xffffffff


	//   ....[37]....
        /*01e8*/ 	.word	0xffffffff


	//   ....[38]....
        /*01ec*/ 	.word	0xffffffff


	//   ....[39]....
        /*01f0*/ 	.word	0xffffffff


	//   ....[40]....
        /*01f4*/ 	.word	0xffffffff


	//   ....[41]....
        /*01f8*/ 	.word	0xffffffff


	//   ....[42]....
        /*01fc*/ 	.word	0xffffffff


	//   ....[43]....
        /*0200*/ 	.word	0xffffffff


	//   ....[44]....
        /*0204*/ 	.word	0xffffffff


	//   ....[45]....
        /*0208*/ 	.word	0xffffffff


	//   ....[46]....
        /*020c*/ 	.word	0xffffffff


	//   ....[47]....
        /*0210*/ 	.word	0xffffffff


	//   ....[48]....
        /*0214*/ 	.word	0xffffffff


	//   ....[49]....
        /*0218*/ 	.word	0xffffffff


	//   ....[50]....
        /*021c*/ 	.word	0xffffffff


	//   ....[51]....
        /*0220*/ 	.word	0xffffffff


	//   ....[52]....
        /*0224*/ 	.word	0xffffffff


	//   ....[53]....
        /*0228*/ 	.word	0xffffffff


	//   ....[54]....
        /*022c*/ 	.word	0xffffffff


	//   ....[55]....
        /*0230*/ 	.word	0xffffffff


	//   ....[56]....
        /*0234*/ 	.word	0xffffffff


	//   ....[57]....
        /*0238*/ 	.word	0xffffffff


	//   ....[58]....
        /*023c*/ 	.word	0xffffffff


	//   ....[59]....
        /*0240*/ 	.word	0xffffffff


	//   ....[60]....
        /*0244*/ 	.word	0xffffffff


	//   ....[61]....
        /*0248*/ 	.word	0xffffffff


	//   ....[62]....
        /*024c*/ 	.word	0xffffffff


	//   ....[63]....
        /*0250*/ 	.word	0xffffffff


	//   ....[64]....
        /*0254*/ 	.word	0xffffffff


	//   ....[65]....
        /*0258*/ 	.word	0xffffffff


	//   ....[66]....
        /*025c*/ 	.word	0xffffffff


	//   ....[67]....
        /*0260*/ 	.word	0xffffffff


	//   ....[68]....
        /*0264*/ 	.word	0xffffffff


	//   ....[69]....
        /*0268*/ 	.word	0xffffffff


	//   ....[70]....
        /*026c*/ 	.word	0xffffffff


	//   ....[71]....
        /*0270*/ 	.word	0xffffffff


	//   ....[72]....
        /*0274*/ 	.word	0xffffffff


	//   ....[73]....
        /*0278*/ 	.word	0xffffffff


	//   ....[74]....
        /*027c*/ 	.word	0xffffffff


	//   ....[75]....
        /*0280*/ 	.word	0xffffffff


	//   ....[76]....
        /*0284*/ 	.word	0xffffffff


	//   ....[77]....
        /*0288*/ 	.word	0xffffffff


	//   ....[78]....
        /*028c*/ 	.word	0xffffffff


	//   ....[79]....
        /*0290*/ 	.word	0xffffffff


	//   ....[80]....
        /*0294*/ 	.word	0xffffffff


	//   ....[81]....
        /*0298*/ 	.word	0xffffffff


	//   ....[82]....
        /*029c*/ 	.word	0xffffffff


	//   ....[83]....
        /*02a0*/ 	.word	0xffffffff


	//   ....[84]....
        /*02a4*/ 	.word	0xffffffff


	//   ....[85]....
        /*02a8*/ 	.word	0xffffffff


	//   ....[86]....
        /*02ac*/ 	.word	0xffffffff


	//   ....[87]....
        /*02b0*/ 	.word	0xffffffff


	//   ....[88]....
        /*02b4*/ 	.word	0xffffffff


	//   ....[89]....
        /*02b8*/ 	.word	0xffffffff


	//   ....[90]....
        /*02bc*/ 	.word	0xffffffff


	//   ....[91]....
        /*02c0*/ 	.word	0xffffffff


	//   ....[92]....
        /*02c4*/ 	.word	0xffffffff


	//   ....[93]....
        /*02c8*/ 	.word	0xffffffff


	//   ....[94]....
        /*02cc*/ 	.word	0xffffffff


	//   ....[95]....
        /*02d0*/ 	.word	0xffffffff


	//   ....[96]....
        /*02d4*/ 	.word	0xffffffff


	//   ....[97]....
        /*02d8*/ 	.word	0xffffffff


	//   ....[98]....
        /*02dc*/ 	.word	0xffffffff


	//   ....[99]....
        /*02e0*/ 	.word	0xffffffff


	//   ....[100]....
        /*02e4*/ 	.word	0xffffffff


	//   ....[101]....
        /*02e8*/ 	.word	0xffffffff


	//   ....[102]....
        /*02ec*/ 	.word	0xffffffff


	//   ....[103]....
        /*02f0*/ 	.word	0xffffffff


	//   ....[104]....
        /*02f4*/ 	.word	0xffffffff


	//   ....[105]....
        /*02f8*/ 	.word	0xffffffff


	//   ....[106]....
        /*02fc*/ 	.word	0xffffffff


	//   ....[107]....
        /*0300*/ 	.word	0xffffffff


	//   ....[108]....
        /*0304*/ 	.word	0xffffffff


	//   ....[109]....
        /*0308*/ 	.word	0xffffffff


	//   ....[110]....
        /*030c*/ 	.word	0xffffffff


	//   ....[111]....
        /*0310*/ 	.word	0xffffffff


	//   ....[112]....
        /*0314*/ 	.word	0xffffffff


	//   ....[113]....
        /*0318*/ 	.word	0xffffffff


	//   ....[114]....
        /*031c*/ 	.word	0xffffffff


	//   ....[115]....
        /*0320*/ 	.word	0xffffffff


	//   ....[116]....
        /*0324*/ 	.word	0xffffffff


	//   ....[117]....
        /*0328*/ 	.word	0xffffffff


	//   ....[118]....
        /*032c*/ 	.word	0xffffffff


	//   ....[119]....
        /*0330*/ 	.word	0xffffffff


	//   ....[120]....
        /*0334*/ 	.word	0xffffffff


	//   ....[121]....
        /*0338*/ 	.word	0xffffffff


	//   ....[122]....
        /*033c*/ 	.word	0xffffffff


	//   ....[123]....
        /*0340*/ 	.word	0xffffffff


	//   ....[124]....
        /*0344*/ 	.word	0xffffffff


	//   ....[125]....
        /*0348*/ 	.word	0xffffffff


	//   ....[126]....
        /*034c*/ 	.word	0xffffffff


	//   ....[127]....
        /*0350*/ 	.word	0xffffffff


	//   ....[128]....
        /*0354*/ 	.word	0xffffffff


	//   ....[129]....
        /*0358*/ 	.word	0xffffffff


	//   ....[130]....
        /*035c*/ 	.word	0xffffffff


	//   ....[131]....
        /*0360*/ 	.word	0xffffffff


	//   ....[132]....
        /*0364*/ 	.word	0xffffffff


	//   ....[133]....
        /*0368*/ 	.word	0xffffffff


	//   ....[134]....
        /*036c*/ 	.word	0xffffffff


	//   ....[135]....
        /*0370*/ 	.word	0xffffffff


	//   ....[136]....
        /*0374*/ 	.word	0xffffffff


	//   ....[137]....
        /*0378*/ 	.word	0xffffffff


	//   ....[138]....
        /*037c*/ 	.word	0xffffffff


	//   ....[139]....
        /*0380*/ 	.word	0xffffffff


	//   ....[140]....
        /*0384*/ 	.word	0xffffffff


	//   ....[141]....
        /*0388*/ 	.word	0xffffffff


	//   ....[142]....
        /*038c*/ 	.word	0xffffffff


	//   ....[143]....
        /*0390*/ 	.word	0xffffffff


	//   ....[144]....
        /*0394*/ 	.word	0xffffffff


	//   ....[145]....
        /*0398*/ 	.word	0xffffffff


	//   ....[146]....
        /*039c*/ 	.word	0xffffffff


	//   ....[147]....
        /*03a0*/ 	.word	0xffffffff


	//   ....[148]....
        /*03a4*/ 	.word	0xffffffff


	//   ....[149]....
        /*03a8*/ 	.word	0xffffffff


	//   ....[150]....
        /*03ac*/ 	.word	0xffffffff


	//   ....[151]....
        /*03b0*/ 	.word	0xffffffff


	//   ....[152]....
        /*03b4*/ 	.word	0xffffffff


	//   ....[153]....
        /*03b8*/ 	.word	0xffffffff


	//   ....[154]....
        /*03bc*/ 	.word	0xffffffff


	//   ....[155]....
        /*03c0*/ 	.word	0xffffffff


	//   ....[156]....
        /*03c4*/ 	.word	0xffffffff


	//   ....[157]....
        /*03c8*/ 	.word	0xffffffff


	//   ....[158]....
        /*03cc*/ 	.word	0xffffffff


	//   ....[159]....
        /*03d0*/ 	.word	0xffffffff


	//   ....[160]....
        /*03d4*/ 	.word	0xffffffff


	//   ....[161]....
        /*03d8*/ 	.word	0xffffffff


	//   ....[162]....
        /*03dc*/ 	.word	0xffffffff


	//   ....[163]....
        /*03e0*/ 	.word	0xffffffff


	//   ....[164]....
        /*03e4*/ 	.word	0xffffffff


	//   ....[165]....
        /*03e8*/ 	.word	0xffffffff


	//   ....[166]....
        /*03ec*/ 	.word	0xffffffff


	//   ....[167]....
        /*03f0*/ 	.word	0xffffffff


	//   ....[168]....
        /*03f4*/ 	.word	0xffffffff


	//   ....[169]....
        /*03f8*/ 	.word	0xffffffff


	//   ....[170]....
        /*03fc*/ 	.word	0xffffffff


	//   ....[171]....
        /*0400*/ 	.word	0xffffffff


	//   ....[172]....
        /*0404*/ 	.word	0xffffffff


	//   ....[173]....
        /*0408*/ 	.word	0xffffffff


	//   ....[174]....
        /*040c*/ 	.word	0xffffffff


	//   ....[175]....
        /*0410*/ 	.word	0xffffffff


	//   ....[176]....
        /*0414*/ 	.word	0xffffffff


	//   ....[177]....
        /*0418*/ 	.word	0xffffffff


	//   ....[178]....
        /*041c*/ 	.word	0xffffffff


	//   ....[179]....
        /*0420*/ 	.word	0xffffffff


	//   ....[180]....
        /*0424*/ 	.word	0xffffffff


	//   ....[181]....
        /*0428*/ 	.word	0xffffffff


	//   ....[182]....
        /*042c*/ 	.word	0xffffffff


	//   ....[183]....
        /*0430*/ 	.word	0xffffffff


	//   ....[184]....
        /*0434*/ 	.word	0xffffffff


	//   ....[185]....
        /*0438*/ 	.word	0xffffffff


	//   ....[186]....
        /*043c*/ 	.word	0xffffffff


	//   ....[187]....
        /*0440*/ 	.word	0xffffffff


	//   ....[188]....
        /*0444*/ 	.word	0xffffffff


	//   ....[189]....
        /*0448*/ 	.word	0xffffffff


	//   ....[190]....
        /*044c*/ 	.word	0xffffffff


	//   ....[191]....
        /*0450*/ 	.word	0xffffffff


	//   ....[192]....
        /*0454*/ 	.word	0xffffffff


	//   ....[193]....
        /*0458*/ 	.word	0xffffffff


	//   ....[194]....
        /*045c*/ 	.word	0xffffffff


	//   ....[195]....
        /*0460*/ 	.word	0xffffffff


	//   ....[196]....
        /*0464*/ 	.word	0xffffffff


	//   ....[197]....
        /*0468*/ 	.word	0xffffffff


	//   ....[198]....
        /*046c*/ 	.word	0xffffffff


	//   ....[199]....
        /*0470*/ 	.word	0xffffffff


	//   ....[200]....
        /*0474*/ 	.word	0xffffffff


	//   ....[201]....
        /*0478*/ 	.word	0xffffffff


	//   ....[202]....
        /*047c*/ 	.word	0xffffffff


	//   ....[203]....
        /*0480*/ 	.word	0xffffffff


	//   ....[204]....
        /*0484*/ 	.word	0xffffffff


	//   ....[205]....
        /*0488*/ 	.word	0xffffffff


	//   ....[206]....
        /*048c*/ 	.word	0xffffffff


	//   ....[207]....
        /*0490*/ 	.word	0xffffffff


	//   ....[208]....
        /*0494*/ 	.word	0xffffffff


	//   ....[209]....
        /*0498*/ 	.word	0xffffffff


	//   ....[210]....
        /*049c*/ 	.word	0xffffffff


	//   ....[211]....
        /*04a0*/ 	.word	0xffffffff


	//   ....[212]....
        /*04a4*/ 	.word	0xffffffff


	//   ....[213]....
        /*04a8*/ 	.word	0xffffffff


	//   ....[214]....
        /*04ac*/ 	.word	0xffffffff


	//   ....[215]....
        /*04b0*/ 	.word	0xffffffff


	//   ....[216]....
        /*04b4*/ 	.word	0xffffffff


	//   ....[217]....
        /*04b8*/ 	.word	0xffffffff


	//   ....[218]....
        /*04bc*/ 	.word	0xffffffff


	//   ....[219]....
        /*04c0*/ 	.word	0xffffffff


	//   ....[220]....
        /*04c4*/ 	.word	0xffffffff


	//   ....[221]....
        /*04c8*/ 	.word	0xffffffff


	//   ....[222]....
        /*04cc*/ 	.word	0xffffffff


	//   ....[223]....
        /*04d0*/ 	.word	0xffffffff


	//   ....[224]....
        /*04d4*/ 	.word	0xffffffff


	//   ....[225]....
        /*04d8*/ 	.word	0xffffffff


	//   ....[226]....
        /*04dc*/ 	.word	0xffffffff


	//   ....[227]....
        /*04e0*/ 	.word	0x0500000f


	//   ....[228]....
        /*04e4*/ 	.word	0x0500000f


	//   ....[229]....
        /*04e8*/ 	.word	0x0500000f


	//   ....[230]....
        /*04ec*/ 	.word	0x0500000f


	//   ....[231]....
        /*04f0*/ 	.word	0x0500000f


	//   ....[232]....
        /*04f4*/ 	.word	0x0500000f


	//   ....[233]....
        /*04f8*/ 	.word	0x0500000f


	//   ....[234]....
        /*04fc*/ 	.word	0x0500000f


	//   ....[235]....
        /*0500*/ 	.word	0x0500000f


	//   ....[236]....
        /*0504*/ 	.word	0x0500000f


	//   ....[237]....
        /*0508*/ 	.word	0x0500000f


	//   ....[238]....
        /*050c*/ 	.word	0x0500000f


	//   ....[239]....
        /*0510*/ 	.word	0x0500000f


	//   ....[240]....
        /*0514*/ 	.word	0x0500000f


	//   ....[241]....
        /*0518*/ 	.word	0x0500000f


	//   ....[242]....
        /*051c*/ 	.word	0x0500000f


	//   ....[243]....
        /*0520*/ 	.word	0x0500000f


	//   ....[244]....
        /*0524*/ 	.word	0x0500000f


	//   ....[245]....
        /*0528*/ 	.word	0x0500000f


	//   ....[246]....
        /*052c*/ 	.word	0x0500000f


	//   ....[247]....
        /*0530*/ 	.word	0x0500000f


	//   ....[248]....
        /*0534*/ 	.word	0x0500000f


	//   ....[249]....
        /*0538*/ 	.word	0x0500000f


	//   ....[250]....
        /*053c*/ 	.word	0x0500000f


	//   ....[251]....
        /*0540*/ 	.word	0x0500000f


	//   ....[252]....
        /*0544*/ 	.word	0x0500000f


	//   ....[253]....
        /*0548*/ 	.word	0x0500000f


	//   ....[254]....
        /*054c*/ 	.word	0x0500000f


	//   ....[255]....
        /*0550*/ 	.word	0x0500000f


	//   ....[0]....
        /*0554*/ 	.word	0x0500000f


	//   ....[1]....
        /*0558*/ 	.word	0x0500000f


	//   ....[2]....
        /*055c*/ 	.word	0x0500000f


	//   ....[3]....
        /*0560*/ 	.word	0x0500000f


	//   ....[4]....
        /*0564*/ 	.word	0x0500000f


	//   ....[5]....
        /*0568*/ 	.word	0x0500000f


	//   ....[6]....
        /*056c*/ 	.word	0x0500000f


	//   ....[7]....
        /*0570*/ 	.word	0x0500000f


	//   ....[8]....
        /*0574*/ 	.word	0x0500000f


	//   ....[9]....
        /*0578*/ 	.word	0x0500000f


	//   ....[10]....
        /*057c*/ 	.word	0x0500000f


	//   ....[11]....
        /*0580*/ 	.word	0x0500000f


	//   ....[12]....
        /*0584*/ 	.word	0x0500000f


	//   ....[13]....
        /*0588*/ 	.word	0x0500000f


	//   ....[14]....
        /*058c*/ 	.word	0x0500000f


	//   ....[15]....
        /*0590*/ 	.word	0x0500000f


	//   ....[16]....
        /*0594*/ 	.word	0x0500000f


	//   ....[17]....
        /*0598*/ 	.word	0x0500000f


	//   ....[18]....
        /*059c*/ 	.word	0x0500000f


	//   ....[19]....
        /*05a0*/ 	.word	0x0500000f


	//   ....[20]....
        /*05a4*/ 	.word	0x0500000f


	//   ....[21]....
        /*05a8*/ 	.word	0x0500000f


	//   ....[22]....
        /*05ac*/ 	.word	0x0500000f


	//   ....[23]....
        /*05b0*/ 	.word	0x0500000f


	//   ....[24]....
        /*05b4*/ 	.word	0x0500000f


	//   ....[25]....
        /*05b8*/ 	.word	0x0500000f


	//   ....[26]....
        /*05bc*/ 	.word	0x0500000f


	//   ....[27]....
        /*05c0*/ 	.word	0x0500000f


	//   ....[28]....
        /*05c4*/ 	.word	0x0500000f


	//   ....[29]....
        /*05c8*/ 	.word	0x0500000f


	//   ....[30]....
        /*05cc*/ 	.word	0x0500000f


	//   ....[31]....
        /*05d0*/ 	.word	0x0500000f


	//   ....[32]....
        /*05d4*/ 	.word	0x0500000f


	//   ....[33]....
        /*05d8*/ 	.word	0x0500000f


	//   ....[34]....
        /*05dc*/ 	.word	0x0500000f


	//   ....[35]....
        /*05e0*/ 	.word	0x0500000f


	//   ....[36]....
        /*05e4*/ 	.word	0x0500000f


	//   ....[37]....
        /*05e8*/ 	.word	0x0500000f


	//   ....[38]....
        /*05ec*/ 	.word	0x0500000f


	//   ....[39]....
        /*05f0*/ 	.word	0x0500000f


	//   ....[40]....
        /*05f4*/ 	.word	0x0500000f


	//   ....[41]....
        /*05f8*/ 	.word	0x0500000f


	//   ....[42]....
        /*05fc*/ 	.word	0x0500000f


	//   ....[43]....
        /*0600*/ 	.word	0x0500000f


	//   ....[44]....
        /*0604*/ 	.word	0x0500000f


	//   ....[45]....
        /*0608*/ 	.word	0x0500000f


	//   ....[46]....
        /*060c*/ 	.word	0x0500000f


	//   ....[47]....
        /*0610*/ 	.word	0x0500000f


	//   ....[48]....
        /*0614*/ 	.word	0x0500000f


	//   ....[49]....
        /*0618*/ 	.word	0x0500000f


	//   ....[50]....
        /*061c*/ 	.word	0x0500000f


	//   ....[51]....
        /*0620*/ 	.word	0x0500000f


	//   ....[52]....
        /*0624*/ 	.word	0x0500000f


	//   ....[53]....
        /*0628*/ 	.word	0x0500000f


	//   ....[54]....
        /*062c*/ 	.word	0x0500000f


	//   ....[55]....
        /*0630*/ 	.word	0x0500000f


	//   ....[56]....
        /*0634*/ 	.word	0x0500000f


	//   ....[57]....
        /*0638*/ 	.word	0x0500000f


	//   ....[58]....
        /*063c*/ 	.word	0x0500000f


	//   ....[59]....
        /*0640*/ 	.word	0x0500000f


	//   ....[60]....
        /*0644*/ 	.word	0x0500000f


	//   ....[61]....
        /*0648*/ 	.word	0x0500000f


	//   ....[62]....
        /*064c*/ 	.word	0x0500000f


	//   ....[63]....
        /*0650*/ 	.word	0x0500000f


	//   ....[64]....
        /*0654*/ 	.word	0x0500000f


	//   ....[65]....
        /*0658*/ 	.word	0x0500000f


	//   ....[66]....
        /*065c*/ 	.word	0x0500000f


	//   ....[67]....
        /*0660*/ 	.word	0x0500000f


	//   ....[68]....
        /*0664*/ 	.word	0x0500000f


	//   ....[69]....
        /*0668*/ 	.word	0x0500000f


	//   ....[70]....
        /*066c*/ 	.word	0x0500000f


	//   ....[71]....
        /*0670*/ 	.word	0x0500000f


	//   ....[72]....
        /*0674*/ 	.word	0x0500000f


	//   ....[73]....
        /*0678*/ 	.word	0x0500000f


	//   ....[74]....
        /*067c*/ 	.word	0x0500000f


	//   ....[75]....
        /*0680*/ 	.word	0x0500000f


	//   ....[76]....
        /*0684*/ 	.word	0x0500000f


	//   ....[77]....
        /*0688*/ 	.word	0x0500000f


	//   ....[78]....
        /*068c*/ 	.word	0x0500000f


	//   ....[79]....
        /*0690*/ 	.word	0x0500000f


	//   ....[80]....
        /*0694*/ 	.word	0x0500000f


	//   ....[81]....
        /*0698*/ 	.word	0x0500000f


	//   ....[82]....
        /*069c*/ 	.word	0x0500000f


	//   ....[83]....
        /*06a0*/ 	.word	0x0500000f


	//   ....[84]....
        /*06a4*/ 	.word	0x0500000f


	//   ....[85]....
        /*06a8*/ 	.word	0x0500000f


	//   ....[86]....
        /*06ac*/ 	.word	0x0500000f


	//   ....[87]....
        /*06b0*/ 	.word	0x0500000f


	//   ....[88]....
        /*06b4*/ 	.word	0x0500000f


	//   ....[89]....
        /*06b8*/ 	.word	0x0500000f


	//   ....[90]....
        /*06bc*/ 	.word	0x0500000f


	//   ....[91]....
        /*06c0*/ 	.word	0x0500000f


	//   ....[92]....
        /*06c4*/ 	.word	0x0500000f


	//   ....[93]....
        /*06c8*/ 	.word	0x0500000f


	//   ....[94]....
        /*06cc*/ 	.word	0x0500000f


	//   ....[95]....
        /*06d0*/ 	.word	0x0500000f


	//   ....[96]....
        /*06d4*/ 	.word	0x0500000f


	//   ....[97]....
        /*06d8*/ 	.word	0x0500000f


	//   ....[98]....
        /*06dc*/ 	.word	0x0500000f


	//   ....[99]....
        /*06e0*/ 	.word	0x0500000f


	//   ....[100]....
        /*06e4*/ 	.word	0x0500000f


	//   ....[101]....
        /*06e8*/ 	.word	0x0500000f


	//   ....[102]....
        /*06ec*/ 	.word	0x0500000f


	//   ....[103]....
        /*06f0*/ 	.word	0x0500000f


	//   ....[104]....
        /*06f4*/ 	.word	0x0500000f


	//   ....[105]....
        /*06f8*/ 	.word	0x0500000f


	//   ....[106]....
        /*06fc*/ 	.word	0x0500000f


	//   ....[107]....
        /*0700*/ 	.word	0x0500000f


	//   ....[108]....
        /*0704*/ 	.word	0x0500000f


	//   ....[109]....
        /*0708*/ 	.word	0x0500000f


	//   ....[110]....
        /*070c*/ 	.word	0x0500000f


	//   ....[111]....
        /*0710*/ 	.word	0x0500000f


	//   ....[112]....
        /*0714*/ 	.word	0x0500000f


	//   ....[113]....
        /*0718*/ 	.word	0x0500000f


	//   ....[114]....
        /*071c*/ 	.word	0x0500000f


	//   ....[115]....
        /*0720*/ 	.word	0x0500000f


	//   ....[116]....
        /*0724*/ 	.word	0x0500000f


	//   ....[117]....
        /*0728*/ 	.word	0x0500000f


	//   ....[118]....
        /*072c*/ 	.word	0x0500000f


	//   ....[119]....
        /*0730*/ 	.word	0x0500000f


	//   ....[120]....
        /*0734*/ 	.word	0x0500000f


	//   ....[121]....
        /*0738*/ 	.word	0x0500000f


	//   ....[122]....
        /*073c*/ 	.word	0x0500000f


	//   ....[123]....
        /*0740*/ 	.word	0x0500000f


	//   ....[124]....
        /*0744*/ 	.word	0x0500000f


	//   ....[125]....
        /*0748*/ 	.word	0x0500000f


	//   ....[126]....
        /*074c*/ 	.word	0x0500000f


	//   ....[127]....
        /*0750*/ 	.word	0x0500000f


	//   ....[128]....
        /*0754*/ 	.word	0x0500000f


	//   ....[129]....
        /*0758*/ 	.word	0x0500000f


	//   ....[130]....
        /*075c*/ 	.word	0x0500000f


	//   ....[131]....
        /*0760*/ 	.word	0x0500000f


	//   ....[132]....
        /*0764*/ 	.word	0x0500000f


	//   ....[133]....
        /*0768*/ 	.word	0x0500000f


	//   ....[134]....
        /*076c*/ 	.word	0x0500000f


	//   ....[135]....
        /*0770*/ 	.word	0x0500000f


	//----- nvinfo : EIATTR_COOP_GROUP_INSTR_OFFSETS
	.align		4
.L_312:
        /*0774*/ 	.byte	0x04, 0x28
        /*0776*/ 	.short	(.L_314 - .L_313)


	//   ....[0]....
.L_313:
        /*0778*/ 	.word	0x00000070


	//   ....[1]....
        /*077c*/ 	.word	0x00000140


	//   ....[2]....
        /*0780*/ 	.word	0x00000190


	//   ....[3]....
        /*0784*/ 	.word	0x000003c0


	//   ....[4]....
        /*0788*/ 	.word	0x00000520


	//   ....[5]....
        /*078c*/ 	.word	0x00000640


	//   ....[6]....
        /*0790*/ 	.word	0x000007a0


	//   ....[7]....
        /*0794*/ 	.word	0x00003000


	//   ....[8]....
        /*0798*/ 	.word	0x00003010


	//   ....[9]....
        /*079c*/ 	.word	0x000036c0


	//   ....[10]....
        /*07a0*/ 	.word	0x000036d0


	//   ....[11]....
        /*07a4*/ 	.word	0x00003d80


	//   ....[12]....
        /*07a8*/ 	.word	0x00003d90


	//   ....[13]....
        /*07ac*/ 	.word	0x00004430


	//   ....[14]....
        /*07b0*/ 	.word	0x00004440


	//   ....[15]....
        /*07b4*/ 	.word	0x00005410


	//   ....[16]....
        /*07b8*/ 	.word	0x00005420


	//   ....[17]....
        /*07bc*/ 	.word	0x00005bb0


	//   ....[18]....
        /*07c0*/ 	.word	0x00005bc0


	//   ....[19]....
        /*07c4*/ 	.word	0x00006350


	//   ....[20]....
        /*07c8*/ 	.word	0x00006360


	//   ....[21]....
        /*07cc*/ 	.word	0x00006ae0


	//   ....[22]....
        /*07d0*/ 	.word	0x00006af0


	//   ....[23]....
        /*07d4*/ 	.word	0x000074a0


	//   ....[24]....
        /*07d8*/ 	.word	0x000074b0


	//   ....[25]....
        /*07dc*/ 	.word	0x000075c0


	//   ....[26]....
        /*07e0*/ 	.word	0x000075d0


	//   ....[27]....
        /*07e4*/ 	.word	0x000076f0


	//   ....[28]....
        /*07e8*/ 	.word	0x00007700


	//   ....[29]....
        /*07ec*/ 	.word	0x00007820


	//   ....[30]....
        /*07f0*/ 	.word	0x00007830


	//   ....[31]....
        /*07f4*/ 	.word	0x00007bd0


	//   ....[32]....
        /*07f8*/ 	.word	0x00007bf0


	//   ....[33]....
        /*07fc*/ 	.word	0x00007cd0


	//   ....[34]....
        /*0800*/ 	.word	0x00007cf0


	//   ....[35]....
        /*0804*/ 	.word	0x00007dd0


	//   ....[36]....
        /*0808*/ 	.word	0x00007df0


	//   ....[37]....
        /*080c*/ 	.word	0x00007ed0


	//   ....[38]....
        /*0810*/ 	.word	0x00007ef0


	//   ....[39]....
        /*0814*/ 	.word	0x000084d0


	//   ....[40]....
        /*0818*/ 	.word	0x00008bb0


	//   ....[41]....
        /*081c*/ 	.word	0x00008bc0


	//   ....[42]....
        /*0820*/ 	.word	0x00008bd0


	//   ....[43]....
        /*0824*/ 	.word	0x00008be0


	//   ....[44]....
        /*0828*/ 	.word	0x00008f20


	//   ....[45]....
        /*082c*/ 	.word	0x00008f30


	//   ....[46]....
        /*0830*/ 	.word	0x00008f40


	//   ....[47]....
        /*0834*/ 	.word	0x00008f50


	//   ....[48]....
        /*0838*/ 	.word	0x00009250


	//   ....[49]....
        /*083c*/ 	.word	0x00009260


	//   ....[50]....
        /*0840*/ 	.word	0x00009270


	//   ....[51]....
        /*0844*/ 	.word	0x00009280


	//   ....[52]....
        /*0848*/ 	.word	0x00009580


	//   ....[53]....
        /*084c*/ 	.word	0x00009590


	//   ....[54]....
        /*0850*/ 	.word	0x000095a0


	//   ....[55]....
        /*0854*/ 	.word	0x000095b0


	//   ....[56]....
        /*0858*/ 	.word	0x0000b280


	//   ....[57]....
        /*085c*/ 	.word	0x0000b2a0


	//   ....[58]....
        /*0860*/ 	.word	0x0000b2b0


	//   ....[59]....
        /*0864*/ 	.word	0x0000b2c0


	//   ....[60]....
        /*0868*/ 	.word	0x0000b3d0


	//   ....[61]....
        /*086c*/ 	.word	0x0000b3f0


	//   ....[62]....
        /*0870*/ 	.word	0x0000b4b0


	//   ....[63]....
        /*0874*/ 	.word	0x0000b4f0


	//   ....[64]....
        /*0878*/ 	.word	0x0000b7b0


	//   ....[65]....
        /*087c*/ 	.word	0x0000b7d0


	//   ....[66]....
        /*0880*/ 	.word	0x0000b7f0


	//   ....[67]....
        /*0884*/ 	.word	0x0000b800


	//   ....[68]....
        /*0888*/ 	.word	0x0000b8d0


	//   ....[69]....
        /*088c*/ 	.word	0x0000b8f0


	//   ....[70]....
        /*0890*/ 	.word	0x0000b900


	//   ....[71]....
        /*0894*/ 	.word	0x0000b9a0


	//   ....[72]....
        /*0898*/ 	.word	0x0000de70


	//   ....[73]....
        /*089c*/ 	.word	0x0000dea0


	//   ....[74]....
        /*08a0*/ 	.word	0x0000e510


	//   ....[75]....
        /*08a4*/ 	.word	0x0000e5e0


	//   ....[76]....
        /*08a8*/ 	.word	0x0000ee90


	//   ....[77]....
        /*08ac*/ 	.word	0x0000eef0


	//   ....[78]....
        /*08b0*/ 	.word	0x000105d0


	//   ....[79]....
        /*08b4*/ 	.word	0x000105f0


	//   ....[80]....
        /*08b8*/ 	.word	0x00010c70


	//   ....[81]....
        /*08bc*/ 	.word	0x00010d70


	//   ....[82]....
        /*08c0*/ 	.word	0x00011560


	//   ....[83]....
        /*08c4*/ 	.word	0x000115c0


	//   ....[84]....
        /*08c8*/ 	.word	0x00013530


	//   ....[85]....
        /*08cc*/ 	.word	0x00013540


	//   ....[86]....
        /*08d0*/ 	.word	0x00013570


	//   ....[87]....
        /*08d4*/ 	.word	0x00013580


	//   ....[88]....
        /*08d8*/ 	.word	0x00014ad0


	//   ....[89]....
        /*08dc*/ 	.word	0x00014b10


	//   ....[90]....
        /*08e0*/ 	.word	0x00014e20


	//   ....[91]....
        /*08e4*/ 	.word	0x00014e40


	//   ....[92]....
        /*08e8*/ 	.word	0x00015ee0


	//   ....[93]....
        /*08ec*/ 	.word	0x00015f20


	//   ....[94]....
        /*08f0*/ 	.word	0x00015f50


	//   ....[95]....
        /*08f4*/ 	.word	0x00015f80


	//   ....[96]....
        /*08f8*/ 	.word	0x00016550


	//   ....[97]....
        /*08fc*/ 	.word	0x00016580


	//   ....[98]....
        /*0900*/ 	.word	0x00016640


	//   ....[99]....
        /*0904*/ 	.word	0x00016660


	//   ....[100]....
        /*0908*/ 	.word	0x00016720


	//   ....[101]....
        /*090c*/ 	.word	0x00016740


	//   ....[102]....
        /*0910*/ 	.word	0x00016810


	//   ....[103]....
        /*0914*/ 	.word	0x00016830


	//   ....[104]....
        /*0918*/ 	.word	0x00016ff0


	//   ....[105]....
        /*091c*/ 	.word	0x00017000


	//   ....[106]....
        /*0920*/ 	.word	0x00017110


	//   ....[107]....
        /*0924*/ 	.word	0x00017120


	//   ....[108]....
        /*0928*/ 	.word	0x00017230


	//   ....[109]....
        /*092c*/ 	.word	0x00017240


	//   ....[110]....
        /*0930*/ 	.word	0x00017350


	//   ....[111]....
        /*0934*/ 	.word	0x00017360


	//   ....[112]....
        /*0938*/ 	.word	0x000174d0


	//   ....[113]....
        /*093c*/ 	.word	0x00017680


	//   ....[114]....
        /*0940*/ 	.word	0x000176b0


	//   ....[115]....
        /*0944*/ 	.word	0x000176e0


	//   ....[116]....
        /*0948*/ 	.word	0x00017710


	//   ....[117]....
        /*094c*/ 	.word	0x00017740


	//   ....[118]....
        /*0950*/ 	.word	0x00017770


	//   ....[119]....
        /*0954*/ 	.word	0x000178e0


	//   ....[120]....
        /*0958*/ 	.word	0x00017910


	//   ....[121]....
        /*095c*/ 	.word	0x00017940


	//   ....[122]....
        /*0960*/ 	.word	0x00017970


	//   ....[123]....
        /*0964*/ 	.word	0x000179a0


	//   ....[124]....
        /*0968*/ 	.word	0x000179d0


	//   ....[125]....
        /*096c*/ 	.word	0x00017a60


	//   ....[126]....
        /*0970*/ 	.word	0x00017ac0


	//   ....[127]....
        /*0974*/ 	.word	0x00017b50


	//   ....[128]....
        /*0978*/ 	.word	0x00018930


	//   ....[129]....
        /*097c*/ 	.word	0x0001a5d0


	//   ....[130]....
        /*0980*/ 	.word	0x0001a5f0


	//   ....[131]....
        /*0984*/ 	.word	0x0001a690


	//   ....[132]....
        /*0988*/ 	.word	0x0001a6b0


	//   ....[133]....
        /*098c*/ 	.word	0x0001a740


	//   ....[134]....
        /*0990*/ 	.word	0x0001a760


	//   ....[135]....
        /*0994*/ 	.word	0x0001a7f0


	//   ....[136]....
        /*0998*/ 	.word	0x0001a810


	//   ....[137]....
        /*099c*/ 	.word	0x0001a8a0


	//   ....[138]....
        /*09a0*/ 	.word	0x0001a8c0


	//   ....[139]....
        /*09a4*/ 	.word	0x0001a950


	//   ....[140]....
        /*09a8*/ 	.word	0x0001a970


	//   ....[141]....
        /*09ac*/ 	.word	0x0001aa00


	//   ....[142]....
        /*09b0*/ 	.word	0x0001aa20


	//   ....[143]....
        /*09b4*/ 	.word	0x0001aa30


	//   ....[144]....
        /*09b8*/ 	.word	0x0001aab0


	//   ....[145]....
        /*09bc*/ 	.word	0x0001b220


	//   ....[146]....
        /*09c0*/ 	.word	0x0001b250


	//   ....[147]....
        /*09c4*/ 	.word	0x0001b2b0


	//   ....[148]....
        /*09c8*/ 	.word	0x0001b300


	//   ....[149]....
        /*09cc*/ 	.word	0x0001b340


	//   ....[150]....
        /*09d0*/ 	.word	0x0001b3a0


	//   ....[151]....
        /*09d4*/ 	.word	0x0001b3e0


	//   ....[152]....
        /*09d8*/ 	.word	0x0001b440


	//   ....[153]....
        /*09dc*/ 	.word	0x0001b480


	//   ....[154]....
        /*09e0*/ 	.word	0x0001b4e0


	//   ....[155]....
        /*09e4*/ 	.word	0x0001b520


	//   ....[156]....
        /*09e8*/ 	.word	0x0001b580


	//   ....[157]....
        /*09ec*/ 	.word	0x0001b5c0


	//   ....[158]....
        /*09f0*/ 	.word	0x0001b610


	//   ....[159]....
        /*09f4*/ 	.word	0x0001b630


	//   ....[160]....
        /*09f8*/ 	.word	0x0001b660


	//   ....[161]....
        /*09fc*/ 	.word	0x0001bde0


	//   ....[162]....
        /*0a00*/ 	.word	0x0001be10


	//   ....[163]....
        /*0a04*/ 	.word	0x0001be70


	//   ....[164]....
        /*0a08*/ 	.word	0x0001be80


	//   ....[165]....
        /*0a0c*/ 	.word	0x0001bed0


	//   ....[166]....
        /*0a10*/ 	.word	0x0001bee0


	//   ....[167]....
        /*0a14*/ 	.word	0x0001bf30


	//   ....[168]....
        /*0a18*/ 	.word	0x0001bf40


	//   ....[169]....
        /*0a1c*/ 	.word	0x0001bf90


	//   ....[170]....
        /*0a20*/ 	.word	0x0001bfa0


	//   ....[171]....
        /*0a24*/ 	.word	0x0001bff0


	//   ....[172]....
        /*0a28*/ 	.word	0x0001c000


	//   ....[173]....
        /*0a2c*/ 	.word	0x0001c050


	//   ....[174]....
        /*0a30*/ 	.word	0x0001c060


	//   ....[175]....
        /*0a34*/ 	.word	0x0001c070


	//   ....[176]....
        /*0a38*/ 	.word	0x0001c0c0


	//   ....[177]....
        /*0a3c*/ 	.word	0x0001c320


	//   ....[178]....
        /*0a40*/ 	.word	0x0001c340


	//   ....[179]....
        /*0a44*/ 	.word	0x0001c350


	//   ....[180]....
        /*0a48*/ 	.word	0x0001c3c0


	//   ....[181]....
        /*0a4c*/ 	.word	0x0001c3d0


	//   ....[182]....
        /*0a50*/ 	.word	0x0001c440


	//   ....[183]....
        /*0a54*/ 	.word	0x0001c450


	//   ....[184]....
        /*0a58*/ 	.word	0x0001c4c0


	//   ....[185]....
        /*0a5c*/ 	.word	0x0001c4d0


	//   ....[186]....
        /*0a60*/ 	.word	0x0001c540


	//   ....[187]....
        /*0a64*/ 	.word	0x0001c550


	//   ....[188]....
        /*0a68*/ 	.word	0x0001c5c0


	//   ....[189]....
        /*0a6c*/ 	.word	0x0001c5d0


	//   ....[190]....
        /*0a70*/ 	.word	0x0001c640


	//   ....[191]....
        /*0a74*/ 	.word	0x0001c650


	//   ....[192]....
        /*0a78*/ 	.word	0x0001c660


	//   ....[193]....
        /*0a7c*/ 	.word	0x0001cc10


	//   ....[194]....
        /*0a80*/ 	.word	0x0001cc50


	//   ....[195]....
        /*0a84*/ 	.word	0x0001cc90


	//   ....[196]....
        /*0a88*/ 	.word	0x0001ccb0


	//   ....[197]....
        /*0a8c*/ 	.word	0x0001ccc0


	//   ....[198]....
        /*0a90*/ 	.word	0x0001cce0


	//   ....[199]....
        /*0a94*/ 	.word	0x0001cd50


	//   ....[200]....
        /*0a98*/ 	.word	0x0001cd70


	//   ....[201]....
        /*0a9c*/ 	.word	0x0001cdd0


	//   ....[202]....
        /*0aa0*/ 	.word	0x0001cdf0


	//   ....[203]....
        /*0aa4*/ 	.word	0x0001ce50


	//   ....[204]....
        /*0aa8*/ 	.word	0x0001ce70


	//   ....[205]....
        /*0aac*/ 	.word	0x0001ced0


	//   ....[206]....
        /*0ab0*/ 	.word	0x0001cef0


	//   ....[207]....
        /*0ab4*/ 	.word	0x0001cf40


	//   ....[208]....
        /*0ab8*/ 	.word	0x0001cf60


	//   ....[209]....
        /*0abc*/ 	.word	0x0001d350


	//   ....[210]....
        /*0ac0*/ 	.word	0x0001d380


	//   ....[211]....
        /*0ac4*/ 	.word	0x0001d3c0


	//   ....[212]....
        /*0ac8*/ 	.word	0x0001d3f0


	//   ....[213]....
        /*0acc*/ 	.word	0x0001d420


	//   ....[214]....
        /*0ad0*/ 	.word	0x0001d450


	//   ....[215]....
        /*0ad4*/ 	.word	0x0001d480


	//   ....[216]....
        /*0ad8*/ 	.word	0x0001d4b0


	//   ....[217]....
        /*0adc*/ 	.word	0x0001d630


	//   ....[218]....
        /*0ae0*/ 	.word	0x0001d660


	//   ....[219]....
        /*0ae4*/ 	.word	0x0001d690


	//   ....[220]....
        /*0ae8*/ 	.word	0x0001d6c0


	//   ....[221]....
        /*0aec*/ 	.word	0x0001d6f0


	//   ....[222]....
        /*0af0*/ 	.word	0x0001d720


	//   ....[223]....
        /*0af4*/ 	.word	0x0001d7e0


	//   ....[224]....
        /*0af8*/ 	.word	0x0001d800


	//   ....[225]....
        /*0afc*/ 	.word	0x0001d870


	//   ....[226]....
        /*0b00*/ 	.word	0x0001df10


	//   ....[227]....
        /*0b04*/ 	.word	0x0001e230


	//   ....[228]....
        /*0b08*/ 	.word	0x0001e2c0


	//   ....[229]....
        /*0b0c*/ 	.word	0x0001e360


	//   ....[230]....
        /*0b10*/ 	.word	0x0001e3f0


	//   ....[231]....
        /*0b14*/ 	.word	0x0001e490


	//   ....[232]....
        /*0b18*/ 	.word	0x0001e520


	//   ....[233]....
        /*0b1c*/ 	.word	0x0001e5c0


	//   ....[234]....
        /*0b20*/ 	.word	0x0001e650


	//   ....[235]....
        /*0b24*/ 	.word	0x0001e740


	//   ....[236]....
        /*0b28*/ 	.word	0x0001e7d0


	//   ....[237]....
        /*0b2c*/ 	.word	0x0001e870


	//   ....[238]....
        /*0b30*/ 	.word	0x0001e900


	//   ....[239]....
        /*0b34*/ 	.word	0x0001e9a0


	//   ....[240]....
        /*0b38*/ 	.word	0x0001ea30


	//   ....[241]....
        /*0b3c*/ 	.word	0x0001ead0


	//   ....[242]....
        /*0b40*/ 	.word	0x0001eb60


	//   ....[243]....
        /*0b44*/ 	.word	0x0001ec50


	//   ....[244]....
        /*0b48*/ 	.word	0x0001ece0


	//   ....[245]....
        /*0b4c*/ 	.word	0x0001ed70


	//   ....[246]....
        /*0b50*/ 	.word	0x0001ee00


	//   ....[247]....
        /*0b54*/ 	.word	0x0001ee90


	//   ....[248]....
        /*0b58*/ 	.word	0x0001ef20


	//   ....[249]....
        /*0b5c*/ 	.word	0x0001efb0


	//   ....[250]....
        /*0b60*/ 	.word	0x0001f040


	//   ....[251]....
        /*0b64*/ 	.word	0x0001f120


	//   ....[252]....
        /*0b68*/ 	.word	0x0001f1d0


	//   ....[253]....
        /*0b6c*/ 	.word	0x0001f260


	//   ....[254]....
        /*0b70*/ 	.word	0x0001f2b0


	//   ....[255]....
        /*0b74*/ 	.word	0x0001f300


	//   ....[0]....
        /*0b78*/ 	.word	0x0001f390


	//   ....[1]....
        /*0b7c*/ 	.word	0x0001f420


	//   ....[2]....
        /*0b80*/ 	.word	0x0001f470


	//   ....[3]....
        /*0b84*/ 	.word	0x0001f4c0


	//   ....[4]....
        /*0b88*/ 	.word	0x0001f550


	//   ....[5]....
        /*0b8c*/ 	.word	0x0001f5e0


	//   ....[6]....
        /*0b90*/ 	.word	0x0001f630


	//   ....[7]....
        /*0b94*/ 	.word	0x0001f680


	//   ....[8]....
        /*0b98*/ 	.word	0x0001f710


	//   ....[9]....
        /*0b9c*/ 	.word	0x0001f7a0


	//   ....[10]....
        /*0ba0*/ 	.word	0x0001f7f0


	//   ....[11]....
        /*0ba4*/ 	.word	0x0001f840


	//   ....[12]....
        /*0ba8*/ 	.word	0x0001f930


	//   ....[13]....
        /*0bac*/ 	.word	0x0001f9e0


	//   ....[14]....
        /*0bb0*/ 	.word	0x0001fa60


	//   ....[15]....
        /*0bb4*/ 	.word	0x0001fb00


	//   ....[16]....
        /*0bb8*/ 	.word	0x0001fb90


	//   ....[17]....
        /*0bbc*/ 	.word	0x0001fc50


	//   ....[18]....
        /*0bc0*/ 	.word	0x0001fcd0


	//   ....[19]....
        /*0bc4*/ 	.word	0x0001fd20


	//   ....[20]....
        /*0bc8*/ 	.word	0x0001fec0


	//   ....[21]....
        /*0bcc*/ 	.word	0x0001ff60


	//   ....[22]....
        /*0bd0*/ 	.word	0x0001ffe0


	//   ....[23]....
        /*0bd4*/ 	.word	0x00020050


	//   ....[24]....
        /*0bd8*/ 	.word	0x000201e0


	//   ....[25]....
        /*0bdc*/ 	.word	0x000202d0


	//   ....[26]....
        /*0be0*/ 	.word	0x00020320


	//   ....[27]....
        /*0be4*/ 	.word	0x00020370


	//   ....[28]....
        /*0be8*/ 	.word	0x00020650


	//   ....[29]....
        /*0bec*/ 	.word	0x000206a0


	//   ....[30]....
        /*0bf0*/ 	.word	0x00020730


	//   ....[31]....
        /*0bf4*/ 	.word	0x000207c0


	//   ....[32]....
        /*0bf8*/ 	.word	0x00020850


	//   ....[33]....
        /*0bfc*/ 	.word	0x000208e0


	//   ....[34]....
        /*0c00*/ 	.word	0x00020970


	//   ....[35]....
        /*0c04*/ 	.word	0x00020a00


	//   ....[36]....
        /*0c08*/ 	.word	0x00020ac0


	//   ....[37]....
        /*0c0c*/ 	.word	0x00020da0


	//   ....[38]....
        /*0c10*/ 	.word	0x00020e90


	//   ....[39]....
        /*0c14*/ 	.word	0x00020f30


	//   ....[40]....
        /*0c18*/ 	.word	0x00020f90


	//   ....[41]....
        /*0c1c*/ 	.word	0x00021090


	//   ....[42]....
        /*0c20*/ 	.word	0x00021100


	//   ....[43]....
        /*0c24*/ 	.word	0x00021200


	//   ....[44]....
        /*0c28*/ 	.word	0x00021270


	//   ....[45]....
        /*0c2c*/ 	.word	0x00021370


	//   ....[46]....
        /*0c30*/ 	.word	0x000213e0


	//   ....[47]....
        /*0c34*/ 	.word	0x000214e0


	//   ....[48]....
        /*0c38*/ 	.word	0x00021550


	//   ....[49]....
        /*0c3c*/ 	.word	0x00021650


	//   ....[50]....
        /*0c40*/ 	.word	0x000216c0


	//   ....[51]....
        /*0c44*/ 	.word	0x000217c0


	//   ....[52]....
        /*0c48*/ 	.word	0x00021830


	//   ....[53]....
        /*0c4c*/ 	.word	0x000218d0


	//   ....[54]....
        /*0c50*/ 	.word	0x000219d0


	//   ....[55]....
        /*0c54*/ 	.word	0x00021a40


	//   ....[56]....
        /*0c58*/ 	.word	0x00021ac0


	//   ....[57]....
        /*0c5c*/ 	.word	0x00021b80


	//   ....[58]....
        /*0c60*/ 	.word	0x00021c00


	//   ....[59]....
        /*0c64*/ 	.word	0x00021cd0


	//   ....[60]....
        /*0c68*/ 	.word	0x00021d50


	//   ....[61]....
        /*0c6c*/ 	.word	0x00021e20


	//   ....[62]....
        /*0c70*/ 	.word	0x00021ea0


	//   ....[63]....
        /*0c74*/ 	.word	0x00021f70


	//   ....[64]....
        /*0c78*/ 	.word	0x00021ff0


	//   ....[65]....
        /*0c7c*/ 	.word	0x000220c0


	//   ....[66]....
        /*0c80*/ 	.word	0x00022140


	//   ....[67]....
        /*0c84*/ 	.word	0x00022200


	//   ....[68]....
        /*0c88*/ 	.word	0x00022280


	//   ....[69]....
        /*0c8c*/ 	.word	0x00022330


	//   ....[70]....
        /*0c90*/ 	.word	0x00022460


	//   ....[71]....
        /*0c94*/ 	.word	0x00022510


	//   ....[72]....
        /*0c98*/ 	.word	0x00022570


	//   ....[73]....
        /*0c9c*/ 	.word	0x00022630


	//   ....[74]....
        /*0ca0*/ 	.word	0x00022690


	//   ....[75]....
        /*0ca4*/ 	.word	0x00022750


	//   ....[76]....
        /*0ca8*/ 	.word	0x000227b0


	//   ....[77]....
        /*0cac*/ 	.word	0x00022870


	//   ....[78]....
        /*0cb0*/ 	.word	0x000228d0


	//   ....[79]....
        /*0cb4*/ 	.word	0x00022990


	//   ....[80]....
        /*0cb8*/ 	.word	0x000229f0


	//   ....[81]....
        /*0cbc*/ 	.word	0x00022ab0


	//   ....[82]....
        /*0cc0*/ 	.word	0x00022b10


	//   ....[83]....
        /*0cc4*/ 	.word	0x00022bd0


	//   ....[84]....
        /*0cc8*/ 	.word	0x00022c30


	//   ....[85]....
        /*0ccc*/ 	.word	0x00022cf0


	//   ....[86]....
        /*0cd0*/ 	.word	0x00022de0


	//   ....[87]....
        /*0cd4*/ 	.word	0x00022e80


	//   ....[88]....
        /*0cd8*/ 	.word	0x00022ee0


	//   ....[89]....
        /*0cdc*/ 	.word	0x00022fc0


	//   ....[90]....
        /*0ce0*/ 	.word	0x00023020


	//   ....[91]....
        /*0ce4*/ 	.word	0x00023100


	//   ....[92]....
        /*0ce8*/ 	.word	0x00023160


	//   ....[93]....
        /*0cec*/ 	.word	0x00023240


	//   ....[94]....
        /*0cf0*/ 	.word	0x000232a0


	//   ....[95]....
        /*0cf4*/ 	.word	0x00023380


	//   ....[96]....
        /*0cf8*/ 	.word	0x000233e0


	//   ....[97]....
        /*0cfc*/ 	.word	0x000234c0


	//   ....[98]....
        /*0d00*/ 	.word	0x00023520


	//   ....[99]....
        /*0d04*/ 	.word	0x00023600


	//   ....[100]....
        /*0d08*/ 	.word	0x00023660


	//   ....[101]....
        /*0d0c*/ 	.word	0x00023730


	//   ....[102]....
        /*0d10*/ 	.word	0x00023850


	//   ....[103]....
        /*0d14*/ 	.word	0x00023900


	//   ....[104]....
        /*0d18*/ 	.word	0x000239b0


	//   ....[105]....
        /*0d1c*/ 	.word	0x00023a80


	//   ....[106]....
        /*0d20*/ 	.word	0x00023ae0


	//   ....[107]....
        /*0d24*/ 	.word	0x00023bc0


	//   ....[108]....
        /*0d28*/ 	.word	0x00023c20


	//   ....[109]....
        /*0d2c*/ 	.word	0x00023cf0


	//   ....[110]....
        /*0d30*/ 	.word	0x00023d50


	//   ....[111]....
        /*0d34*/ 	.word	0x00023e20


	//   ....[112]....
        /*0d38*/ 	.word	0x00023e80


	//   ....[113]....
        /*0d3c*/ 	.word	0x00023f60


	//   ....[114]....
        /*0d40*/ 	.word	0x00023fc0


	//   ....[115]....
        /*0d44*/ 	.word	0x00024090


	//   ....[116]....
        /*0d48*/ 	.word	0x000240f0


	//   ....[117]....
        /*0d4c*/ 	.word	0x000241b0


	//   ....[118]....
        /*0d50*/ 	.word	0x00024240


	//   ....[119]....
        /*0d54*/ 	.word	0x000242e0


	//   ....[120]....
        /*0d58*/ 	.word	0x00024400


	//   ....[121]....
        /*0d5c*/ 	.word	0x00024470


	//   ....[122]....
        /*0d60*/ 	.word	0x000244e0


	//   ....[123]....
        /*0d64*/ 	.word	0x00024550


	//   ....[124]....
        /*0d68*/ 	.word	0x000245c0


	//   ....[125]....
        /*0d6c*/ 	.word	0x00024640


	//   ....[126]....
        /*0d70*/ 	.word	0x000246d0


	//   ....[127]....
        /*0d74*/ 	.word	0x00024760


	//   ....[128]....
        /*0d78*/ 	.word	0x000247d0


	//   ....[129]....
        /*0d7c*/ 	.word	0x00024840


	//   ....[130]....
        /*0d80*/ 	.word	0x000248b0


	//   ....[131]....
        /*0d84*/ 	.word	0x00024930


	//   ....[132]....
        /*0d88*/ 	.word	0x000249a0


	//   ....[133]....
        /*0d8c*/ 	.word	0x00024a40


	//   ....[134]....
        /*0d90*/ 	.word	0x00024ad0


	//   ....[135]....
        /*0d94*/ 	.word	0x00024bf0


	//----- nvinfo : EIATTR_REG_RECONFIG
	.align		4
.L_314:
        /*0d98*/ 	.byte	0x01, 0x54
	.zero		2


	//----- nvinfo : EIATTR_SYSCALL_OFFSETS
	.align		4
        /*0d9c*/ 	.byte	0x04, 0x46
        /*0d9e*/ 	.short	(.L_316 - .L_315)


	//   ....[0]....
.L_315:
        /*0da0*/ 	.word	0x00001940


	//   ....[1]....
        /*0da4*/ 	.word	0x00001a90


	//   ....[2]....
        /*0da8*/ 	.word	0x00008670


	//   ....[3]....
        /*0dac*/ 	.word	0x00008970


	//   ....[4]....
        /*0db0*/ 	.word	0x00019c80


	//   ....[5]....
        /*0db4*/ 	.word	0x00019dd0


	//   ....[6]....
        /*0db8*/ 	.word	0x00019ec0


	//   ....[7]....
        /*0dbc*/ 	.word	0x0001ae80


	//----- nvinfo : EIATTR_MBARRIER_INSTR_OFFSETS
	.align		4
.L_316:
        /*0dc0*/ 	.byte	0x04, 0x39
        /*0dc2*/ 	.short	(.L_318 - .L_317)


	//   ....[0]....
.L_317:
        /*0dc4*/ 	.word	0x00000270
        /*0dc8*/ 	.word	0x000000ff
        /*0dcc*/ 	.word	0x00028800
        /*0dd0*/ 	.short	0x0100
        /*0dd2*/ 	.byte	0x08
	.zero		1


	//   ....[1]....
        /*0dd4*/ 	.word	0x00000280
        /*0dd8*/ 	.word	0x000000ff
        /*0ddc*/ 	.word	0x00028820
        /*0de0*/ 	.short	0x0100
        /*0de2*/ 	.byte	0x08
	.zero		1


	//   ....[2]....
        /*0de4*/ 	.word	0x00000370
        /*0de8*/ 	.word	0x000000ff
        /*0dec*/ 	.word	0x00028830
        /*0df0*/ 	.short	0x0100
        /*0df2*/ 	.byte	0x08
	.zero		1


	//   ....[3]....
        /*0df4*/ 	.word	0x00000380
        /*0df8*/ 	.word	0x000000ff
        /*0dfc*/ 	.word	0x00028840
        /*0e00*/ 	.short	0x0100
        /*0e02*/ 	.byte	0x08
	.zero		1


	//   ....[4]....
        /*0e04*/ 	.word	0x00000390
        /*0e08*/ 	.word	0x000000ff
        /*0e0c*/ 	.word	0x00028838
        /*0e10*/ 	.short	0x0100
        /*0e12*/ 	.byte	0x08
	.zero		1


	//   ....[5]....
        /*0e14*/ 	.word	0x000003a0
        /*0e18*/ 	.word	0x000000ff
        /*0e1c*/ 	.word	0x00028848
        /*0e20*/ 	.short	0x0100
        /*0e22*/ 	.byte	0x08
	.zero		1


	//   ....[6]....
        /*0e24*/ 	.word	0x000004d0
        /*0e28*/ 	.word	0x000000ff
        /*0e2c*/ 	.word	0x00028850
        /*0e30*/ 	.short	0x0100
        /*0e32*/ 	.byte	0x08
	.zero		1


	//   ....[7]....
        /*0e34*/ 	.word	0x000004e0
        /*0e38*/ 	.word	0x000000ff
        /*0e3c*/ 	.word	0x00028860
        /*0e40*/ 	.short	0x0100
        /*0e42*/ 	.byte	0x08
	.zero		1


	//   ....[8]....
        /*0e44*/ 	.word	0x000004f0
        /*0e48*/ 	.word	0x000000ff
        /*0e4c*/ 	.word	0x00028858
        /*0e50*/ 	.short	0x0100
        /*0e52*/ 	.byte	0x08
	.zero		1


	//   ....[9]....
        /*0e54*/ 	.word	0x00000500
        /*0e58*/ 	.word	0x000000ff
        /*0e5c*/ 	.word	0x00028868
        /*0e60*/ 	.short	0x0100
        /*0e62*/ 	.byte	0x08
	.zero		1


	//   ....[10]....
        /*0e64*/ 	.word	0x000005f0
        /*0e68*/ 	.word	0x000000ff
        /*0e6c*/ 	.word	0x00028870
        /*0e70*/ 	.short	0x0100
        /*0e72*/ 	.byte	0x06
	.zero		1


	//   ....[11]....
        /*0e74*/ 	.word	0x00000600
        /*0e78*/ 	.word	0x000000ff
        /*0e7c*/ 	.word	0x00028880
        /*0e80*/ 	.short	0x0100
        /*0e82*/ 	.byte	0x06
	.zero		1


	//   ....[12]....
        /*0e84*/ 	.word	0x00000610
        /*0e88*/ 	.word	0x000000ff
        /*0e8c*/ 	.word	0x00028878
        /*0e90*/ 	.short	0x0100
        /*0e92*/ 	.byte	0x06
	.zero		1


	//   ....[13]....
        /*0e94*/ 	.word	0x00000620
        /*0e98*/ 	.word	0x000000ff
        /*0e9c*/ 	.word	0x00028888
        /*0ea0*/ 	.short	0x0100
        /*0ea2*/ 	.byte	0x06
	.zero		1


	//   ....[14]....
        /*0ea4*/ 	.word	0x00000750
        /*0ea8*/ 	.word	0x000000ff
        /*0eac*/ 	.word	0x00028890
        /*0eb0*/ 	.short	0x0100
        /*0eb2*/ 	.byte	0x08
	.zero		1


	//   ....[15]....
        /*0eb4*/ 	.word	0x00000760
        /*0eb8*/ 	.word	0x000000ff
        /*0ebc*/ 	.word	0x000288a0
        /*0ec0*/ 	.short	0x0100
        /*0ec2*/ 	.byte	0x08
	.zero		1


	//   ....[16]....
        /*0ec4*/ 	.word	0x00000770
        /*0ec8*/ 	.word	0x000000ff
        /*0ecc*/ 	.word	0x00028898
        /*0ed0*/ 	.short	0x0100
        /*0ed2*/ 	.byte	0x08
	.zero		1


	//   ....[17]....
        /*0ed4*/ 	.word	0x00000780
        /*0ed8*/ 	.word	0x000000ff
        /*0edc*/ 	.word	0x000288a8
        /*0ee0*/ 	.short	0x0100
        /*0ee2*/ 	.byte	0x08
	.zero		1


	//   ....[18]....
        /*0ee4*/ 	.word	0x000008b0
        /*0ee8*/ 	.word	0x000000ff
        /*0eec*/ 	.word	0x000288b0
        /*0ef0*/ 	.short	0x0100
        /*0ef2*/ 	.byte	0x08
	.zero		1


	//   ....[19]....
        /*0ef4*/ 	.word	0x000008c0
        /*0ef8*/ 	.word	0x000000ff
        /*0efc*/ 	.word	0x000288c0
        /*0f00*/ 	.short	0x0100
        /*0f02*/ 	.byte	0x08
	.zero		1


	//   ....[20]....
        /*0f04*/ 	.word	0x000008d0
        /*0f08*/ 	.word	0x000000ff
        /*0f0c*/ 	.word	0x000288b8
        /*0f10*/ 	.short	0x0100
        /*0f12*/ 	.byte	0x08
	.zero		1


	//   ....[21]....
        /*0f14*/ 	.word	0x000008e0
        /*0f18*/ 	.word	0x000000ff
        /*0f1c*/ 	.word	0x000288c8
        /*0f20*/ 	.short	0x0100
        /*0f22*/ 	.byte	0x08
	.zero		1


	//   ....[22]....
        /*0f24*/ 	.word	0x00002fb0
        /*0f28*/ 	.word	0x0000005b
        /*0f2c*/ 	.word	0x00028890
        /*0f30*/ 	.short	0x010a
        /*0f32*/ 	.byte	0x3f
	.zero		1


	//   ....[23]....
        /*0f34*/ 	.word	0x000053b0
        /*0f38*/ 	.word	0x0000005b
        /*0f3c*/ 	.word	0x00028890
        /*0f40*/ 	.short	0x010a
        /*0f42*/ 	.byte	0x3f
	.zero		1


	//   ....[24]....
        /*0f44*/ 	.word	0x000072e0
        /*0f48*/ 	.word	0x0000005b
        /*0f4c*/ 	.word	0x00028890
        /*0f50*/ 	.short	0x010a
        /*0f52*/ 	.byte	0x3f
	.zero		1


	//   ....[25]....
        /*0f54*/ 	.word	0x00007a00
        /*0f58*/ 	.word	0x0000000b
        /*0f5c*/ 	.word	0x00000000
        /*0f60*/ 	.short	0x0101
        /*0f62*/ 	.byte	0x3f
	.zero		1


	//   ....[26]....
        /*0f64*/ 	.word	0x00007a40
        /*0f68*/ 	.word	0x0000005b
        /*0f6c*/ 	.word	0x000288b0
        /*0f70*/ 	.short	0x010a
        /*0f72*/ 	.byte	0x3f
	.zero		1


	//   ....[27]....
        /*0f74*/ 	.word	0x00008070
        /*0f78*/ 	.word	0x0000005b
        /*0f7c*/ 	.word	0x00000000
        /*0f80*/ 	.short	0x0101
        /*0f82*/ 	.byte	0x3f
	.zero		1


	//   ....[28]....
        /*0f84*/ 	.word	0x00008700
        /*0f88*/ 	.word	0x00000012
        /*0f8c*/ 	.word	0x00028800
        /*0f90*/ 	.short	0x010a
        /*0f92*/ 	.byte	0x3f
	.zero		1


	//   ....[29]....
        /*0f94*/ 	.word	0x00008750
        /*0f98*/ 	.word	0x00000012
        /*0f9c*/ 	.word	0x00028800
        /*0fa0*/ 	.short	0x010a
        /*0fa2*/ 	.byte	0x3f
	.zero		1


	//   ....[30]....
        /*0fa4*/ 	.word	0x000098d0
        /*0fa8*/ 	.word	0x00000012
        /*0fac*/ 	.word	0x00028800
        /*0fb0*/ 	.short	0x010a
        /*0fb2*/ 	.byte	0x3f
	.zero		1


	//   ....[31]....
        /*0fb4*/ 	.word	0x0000bcd0
        /*0fb8*/ 	.word	0x00000012
        /*0fbc*/ 	.word	0x00028800
        /*0fc0*/ 	.short	0x010a
        /*0fc2*/ 	.byte	0x3f
	.zero		1


	//   ....[32]....
        /*0fc4*/ 	.word	0x0000d670
        /*0fc8*/ 	.word	0x00000000
        /*0fcc*/ 	.word	0x00028830
        /*0fd0*/ 	.short	0x010a
        /*0fd2*/ 	.byte	0x3f
	.zero		1


	//   ....[33]....
        /*0fd4*/ 	.word	0x0000d6b0
        /*0fd8*/ 	.word	0x00000000
        /*0fdc*/ 	.word	0x00028830
        /*0fe0*/ 	.short	0x010a
        /*0fe2*/ 	.byte	0x3f
	.zero		1


	//   ....[34]....
        /*0fe4*/ 	.word	0x0000f0b0
        /*0fe8*/ 	.word	0x00000000
        /*0fec*/ 	.word	0x00000000
        /*0ff0*/ 	.short	0x0101
        /*0ff2*/ 	.byte	0x3f
	.zero		1


	//   ....[35]....
        /*0ff4*/ 	.word	0x0000fc00
        /*0ff8*/ 	.word	0x00000005
        /*0ffc*/ 	.word	0x00028830
        /*1000*/ 	.short	0x010a
        /*1002*/ 	.byte	0x3f
	.zero		1


	//   ....[36]....
        /*1004*/ 	.word	0x0000fc50
        /*1008*/ 	.word	0x00000005
        /*100c*/ 	.word	0x00028830
        /*1010*/ 	.short	0x010a
        /*1012*/ 	.byte	0x3f
	.zero		1


	//   ....[37]....
        /*1014*/ 	.word	0x000100d0
        /*1018*/ 	.word	0x00000006
        /*101c*/ 	.word	0x00028850
        /*1020*/ 	.short	0x010a
        /*1022*/ 	.byte	0x3f
	.zero		1


	//   ....[38]....
        /*1024*/ 	.word	0x00010110
        /*1028*/ 	.word	0x00000006
        /*102c*/ 	.word	0x00028850
        /*1030*/ 	.short	0x010a
        /*1032*/ 	.byte	0x3f
	.zero		1


	//   ....[39]....
        /*1034*/ 	.word	0x00011e60
        /*1038*/ 	.word	0x00000000
        /*103c*/ 	.word	0x00000000
        /*1040*/ 	.short	0x0101
        /*1042*/ 	.byte	0x3f
	.zero		1


	//   ....[40]....
        /*1044*/ 	.word	0x000120e0
        /*1048*/ 	.word	0x0000000e
        /*104c*/ 	.word	0x00000000
        /*1050*/ 	.short	0x0101
        /*1052*/ 	.byte	0x3f
	.zero		1


	//   ....[41]....
        /*1054*/ 	.word	0x000127f0
        /*1058*/ 	.word	0x00000005
        /*105c*/ 	.word	0x00028830
        /*1060*/ 	.short	0x010a
        /*1062*/ 	.byte	0x3f
	.zero		1


	//   ....[42]....
        /*1064*/ 	.word	0x00012840
        /*1068*/ 	.word	0x00000005
        /*106c*/ 	.word	0x00028830
        /*1070*/ 	.short	0x010a
        /*1072*/ 	.byte	0x3f
	.zero		1


	//   ....[43]....
        /*1074*/ 	.word	0x00012c90
        /*1078*/ 	.word	0x00000006
        /*107c*/ 	.word	0x00028850
        /*1080*/ 	.short	0x010a
        /*1082*/ 	.byte	0x3f
	.zero		1


	//   ....[44]....
        /*1084*/ 	.word	0x00012cd0
        /*1088*/ 	.word	0x00000006
        /*108c*/ 	.word	0x00028850
        /*1090*/ 	.short	0x010a
        /*1092*/ 	.byte	0x3f
	.zero		1


	//   ....[45]....
        /*1094*/ 	.word	0x00013a50
        /*1098*/ 	.word	0x00000033
        /*109c*/ 	.word	0x00000000
        /*10a0*/ 	.short	0x0101
        /*10a2*/ 	.byte	0x3f
	.zero		1


	//   ....[46]....
        /*10a4*/ 	.word	0x00014370
        /*10a8*/ 	.word	0x0000000c
        /*10ac*/ 	.word	0x00000000
        /*10b0*/ 	.short	0x0101
        /*10b2*/ 	.byte	0x3f
	.zero		1


	//   ....[47]....
        /*10b4*/ 	.word	0x000149c0
        /*10b8*/ 	.word	0x0000000d
        /*10bc*/ 	.word	0x00028850
        /*10c0*/ 	.short	0x010a
        /*10c2*/ 	.byte	0x3f
	.zero		1


	//   ....[48]....
        /*10c4*/ 	.word	0x00014a40
        /*10c8*/ 	.word	0x0000000d
        /*10cc*/ 	.word	0x00028850
        /*10d0*/ 	.short	0x010a
        /*10d2*/ 	.byte	0x3f
	.zero		1


	//   ....[49]....
        /*10d4*/ 	.word	0x00015040
        /*10d8*/ 	.word	0x00000004
        /*10dc*/ 	.word	0x00000000
        /*10e0*/ 	.short	0x0101
        /*10e2*/ 	.byte	0x3f
	.zero		1


	//   ....[50]....
        /*10e4*/ 	.word	0x00016570
        /*10e8*/ 	.word	0x00000000
        /*10ec*/ 	.word	0x00000000
        /*10f0*/ 	.short	0x0101
        /*10f2*/ 	.byte	0x3f
	.zero		1


	//   ....[51]....
        /*10f4*/ 	.word	0x00018a10
        /*10f8*/ 	.word	0x00000016
        /*10fc*/ 	.word	0x00028820
        /*1100*/ 	.short	0x010a
        /*1102*/ 	.byte	0x3f
	.zero		1


	//   ....[52]....
        /*1104*/ 	.word	0x00018aa0
        /*1108*/ 	.word	0x00000007
        /*110c*/ 	.word	0x000288a0
        /*1110*/ 	.short	0x010a
        /*1112*/ 	.byte	0x3f
	.zero		1


	//   ....[53]....
        /*1114*/ 	.word	0x00018e00
        /*1118*/ 	.word	0x00000007
        /*111c*/ 	.word	0x000288c0
        /*1120*/ 	.short	0x010a
        /*1122*/ 	.byte	0x3f
	.zero		1


	//   ....[54]....
        /*1124*/ 	.word	0x00019230
        /*1128*/ 	.word	0x0000000a
        /*112c*/ 	.word	0x000288a0
        /*1130*/ 	.short	0x010a
        /*1132*/ 	.byte	0x3f
	.zero		1


	//   ....[55]....
        /*1134*/ 	.word	0x00019570
        /*1138*/ 	.word	0x0000000a
        /*113c*/ 	.word	0x000288c0
        /*1140*/ 	.short	0x010a
        /*1142*/ 	.byte	0x3f
	.zero		1


	//   ....[56]....
        /*1144*/ 	.word	0x0001a3e0
        /*1148*/ 	.word	0x00000007
        /*114c*/ 	.word	0x00028840
        /*1150*/ 	.short	0x010a
        /*1152*/ 	.byte	0x3f
	.zero		1


	//   ....[57]....
        /*1154*/ 	.word	0x0001ab60
        /*1158*/ 	.word	0x00000007
        /*115c*/ 	.word	0x00028830
        /*1160*/ 	.short	0x0107
        /*1162*/ 	.byte	0x3f
	.zero		1


	//   ....[58]....
        /*1164*/ 	.word	0x0001ac30
        /*1168*/ 	.word	0x00000007
        /*116c*/ 	.word	0x00028830
        /*1170*/ 	.short	0x0101
        /*1172*/ 	.byte	0x3f
	.zero		1


	//   ....[59]....
        /*1174*/ 	.word	0x0001b760
        /*1178*/ 	.word	0x00000016
        /*117c*/ 	.word	0x00028800
        /*1180*/ 	.short	0x0107
        /*1182*/ 	.byte	0x3f
	.zero		1


	//   ....[60]....
        /*1184*/ 	.word	0x0001b870
        /*1188*/ 	.word	0x00000016
        /*118c*/ 	.word	0x00028800
        /*1190*/ 	.short	0x0101
        /*1192*/ 	.byte	0x3f
	.zero		1


	//   ....[61]....
        /*1194*/ 	.word	0x0001b890
        /*1198*/ 	.word	0x00000016
        /*119c*/ 	.word	0x00028820
        /*11a0*/ 	.short	0x010a
        /*11a2*/ 	.byte	0x3f
	.zero		1


	//   ....[62]....
        /*11a4*/ 	.word	0x0001bc30
        /*11a8*/ 	.word	0x00000006
        /*11ac*/ 	.word	0x00028840
        /*11b0*/ 	.short	0x010a
        /*11b2*/ 	.byte	0x3f
	.zero		1


	//   ....[63]....
        /*11b4*/ 	.word	0x0001c150
        /*11b8*/ 	.word	0x00000006
        /*11bc*/ 	.word	0x00028830
        /*11c0*/ 	.short	0x0107
        /*11c2*/ 	.byte	0x3f
	.zero		1


	//   ....[64]....
        /*11c4*/ 	.word	0x0001c210
        /*11c8*/ 	.word	0x00000006
        /*11cc*/ 	.word	0x00028830
        /*11d0*/ 	.short	0x0101
        /*11d2*/ 	.byte	0x3f
	.zero		1


	//   ....[65]....
        /*11d4*/ 	.word	0x0001c270
        /*11d8*/ 	.word	0x00000006
        /*11dc*/ 	.word	0x00028860
        /*11e0*/ 	.short	0x010a
        /*11e2*/ 	.byte	0x3f
	.zero		1


	//   ....[66]....
        /*11e4*/ 	.word	0x0001c7b0
        /*11e8*/ 	.word	0x00000006
        /*11ec*/ 	.word	0x00028850
        /*11f0*/ 	.short	0x0107
        /*11f2*/ 	.byte	0x3f
	.zero		1


	//   ....[67]....
        /*11f4*/ 	.word	0x0001c960
        /*11f8*/ 	.word	0x00000006
        /*11fc*/ 	.word	0x00028850
        /*1200*/ 	.short	0x0101
        /*1202*/ 	.byte	0x3f
	.zero		1


	//   ....[68]....
        /*1204*/ 	.word	0x0001cb70
        /*1208*/ 	.word	0x00000000
        /*120c*/ 	.word	0x00028860
        /*1210*/ 	.short	0x010a
        /*1212*/ 	.byte	0x3f
	.zero		1


	//   ....[69]....
        /*1214*/ 	.word	0x0001d0a0
        /*1218*/ 	.word	0x00000000
        /*121c*/ 	.word	0x00028850
        /*1220*/ 	.short	0x0107
        /*1222*/ 	.byte	0x3f
	.zero		1


	//   ....[70]....
        /*1224*/ 	.word	0x0001d160
        /*1228*/ 	.word	0x00000000
        /*122c*/ 	.word	0x00028850
        /*1230*/ 	.short	0x0101
        /*1232*/ 	.byte	0x3f
	.zero		1


	//   ....[71]....
        /*1234*/ 	.word	0x0001de90
        /*1238*/ 	.word	0x00000004
        /*123c*/ 	.word	0x00028820
        /*1240*/ 	.short	0x010a
        /*1242*/ 	.byte	0x3f
	.zero		1


	//   ....[72]....
        /*1244*/ 	.word	0x0001e000
        /*1248*/ 	.word	0x00000005
        /*124c*/ 	.word	0x00028840
        /*1250*/ 	.short	0x010a
        /*1252*/ 	.byte	0x3f
	.zero		1


	//   ....[73]....
        /*1254*/ 	.word	0x0001e0a0
        /*1258*/ 	.word	0x00000019
        /*125c*/ 	.word	0x00028840
        /*1260*/ 	.short	0x010a
        /*1262*/ 	.byte	0x3f
	.zero		1


	//   ....[74]....
        /*1264*/ 	.word	0x0001e0e0
        /*1268*/ 	.word	0x00000005
        /*126c*/ 	.word	0x00028860
        /*1270*/ 	.short	0x010a
        /*1272*/ 	.byte	0x3f
	.zero		1


	//   ....[75]....
        /*1274*/ 	.word	0x0001e120
        /*1278*/ 	.word	0x00000019
        /*127c*/ 	.word	0x00028860
        /*1280*/ 	.short	0x010a
        /*1282*/ 	.byte	0x3f
	.zero		1


	//   ....[76]....
        /*1284*/ 	.word	0x0001e180
        /*1288*/ 	.word	0x0000005b
        /*128c*/ 	.word	0x00028890
        /*1290*/ 	.short	0x010a
        /*1292*/ 	.byte	0x3f
	.zero		1


	//   ....[77]....
        /*1294*/ 	.word	0x0001e690
        /*1298*/ 	.word	0x0000005b
        /*129c*/ 	.word	0x00028890
        /*12a0*/ 	.short	0x010a
        /*12a2*/ 	.byte	0x3f
	.zero		1


	//   ....[78]....
        /*12a4*/ 	.word	0x0001eba0
        /*12a8*/ 	.word	0x0000005b
        /*12ac*/ 	.word	0x00028890
        /*12b0*/ 	.short	0x010a
        /*12b2*/ 	.byte	0x3f
	.zero		1


	//   ....[79]....
        /*12b4*/ 	.word	0x0001f070
        /*12b8*/ 	.word	0x0000005b
        /*12bc*/ 	.word	0x000288b0
        /*12c0*/ 	.short	0x010a
        /*12c2*/ 	.byte	0x3f
	.zero		1


	//   ....[80]....
        /*12c4*/ 	.word	0x0001f870
        /*12c8*/ 	.word	0x00000012
        /*12cc*/ 	.word	0x00028800
        /*12d0*/ 	.short	0x010a
        /*12d2*/ 	.byte	0x3f
	.zero		1


	//   ....[81]....
        /*12d4*/ 	.word	0x000203d0
        /*12d8*/ 	.word	0x00000012
        /*12dc*/ 	.word	0x00028800
        /*12e0*/ 	.short	0x010a
        /*12e2*/ 	.byte	0x3f
	.zero		1


	//   ....[82]....
        /*12e4*/ 	.word	0x00020420
        /*12e8*/ 	.word	0x00000000
        /*12ec*/ 	.word	0x00028830
        /*12f0*/ 	.short	0x010a
        /*12f2*/ 	.byte	0x3f
	.zero		1


	//   ....[83]....
        /*12f4*/ 	.word	0x00020470
        /*12f8*/ 	.word	0x00000005
        /*12fc*/ 	.word	0x00028830
        /*1300*/ 	.short	0x010a
        /*1302*/ 	.byte	0x3f
	.zero		1


	//   ....[84]....
        /*1304*/ 	.word	0x000204c0
        /*1308*/ 	.word	0x00000006
        /*130c*/ 	.word	0x00028850
        /*1310*/ 	.short	0x010a
        /*1312*/ 	.byte	0x3f
	.zero		1


	//   ....[85]....
        /*1314*/ 	.word	0x00020510
        /*1318*/ 	.word	0x00000005
        /*131c*/ 	.word	0x00028830
        /*1320*/ 	.short	0x010a
        /*1322*/ 	.byte	0x3f
	.zero		1


	//   ....[86]....
        /*1324*/ 	.word	0x00020560
        /*1328*/ 	.word	0x00000006
        /*132c*/ 	.word	0x00028850
        /*1330*/ 	.short	0x010a
        /*1332*/ 	.byte	0x3f
	.zero		1


	//   ....[87]....
        /*1334*/ 	.word	0x000205b0
        /*1338*/ 	.word	0x0000000d
        /*133c*/ 	.word	0x00028850
        /*1340*/ 	.short	0x010a
        /*1342*/ 	.byte	0x3f
	.zero		1


	//   ....[88]....
        /*1344*/ 	.word	0x00020b80
        /*1348*/ 	.word	0x00000016
        /*134c*/ 	.word	0x00028820
        /*1350*/ 	.short	0x010a
        /*1352*/ 	.byte	0x3f
	.zero		1


	//   ....[89]....
        /*1354*/ 	.word	0x00020bd0
        /*1358*/ 	.word	0x00000007
        /*135c*/ 	.word	0x000288a0
        /*1360*/ 	.short	0x010a
        /*1362*/ 	.byte	0x3f
	.zero		1


	//   ....[90]....
        /*1364*/ 	.word	0x00020c20
        /*1368*/ 	.word	0x00000007
        /*136c*/ 	.word	0x000288c0
        /*1370*/ 	.short	0x010a
        /*1372*/ 	.byte	0x3f
	.zero		1


	//   ....[91]....
        /*1374*/ 	.word	0x00020c70
        /*1378*/ 	.word	0x0000000a
        /*137c*/ 	.word	0x000288a0
        /*1380*/ 	.short	0x010a
        /*1382*/ 	.byte	0x3f
	.zero		1


	//   ....[92]....
        /*1384*/ 	.word	0x00020cc0
        /*1388*/ 	.word	0x0000000a
        /*138c*/ 	.word	0x000288c0
        /*1390*/ 	.short	0x010a
        /*1392*/ 	.byte	0x3f
	.zero		1


	//   ....[93]....
        /*1394*/ 	.word	0x00020de0
        /*1398*/ 	.word	0x00000007
        /*139c*/ 	.word	0x00028840
        /*13a0*/ 	.short	0x010a
        /*13a2*/ 	.byte	0x3f
	.zero		1


	//   ....[94]....
        /*13a4*/ 	.word	0x00022360
        /*13a8*/ 	.word	0x00000016
        /*13ac*/ 	.word	0x00028820
        /*13b0*/ 	.short	0x010a
        /*13b2*/ 	.byte	0x3f
	.zero		1


	//   ....[95]....
        /*13b4*/ 	.word	0x000223b0
        /*13b8*/ 	.word	0x00000006
        /*13bc*/ 	.word	0x00028840
        /*13c0*/ 	.short	0x010a
        /*13c2*/ 	.byte	0x3f
	.zero		1


	//   ....[96]....
        /*13c4*/ 	.word	0x00022d30
        /*13c8*/ 	.word	0x00000006
        /*13cc*/ 	.word	0x00028860
        /*13d0*/ 	.short	0x010a
        /*13d2*/ 	.byte	0x3f
	.zero		1


	//   ....[97]....
        /*13d4*/ 	.word	0x000237a0
        /*13d8*/ 	.word	0x00000000
        /*13dc*/ 	.word	0x00028860
        /*13e0*/ 	.short	0x010a
        /*13e2*/ 	.byte	0x3f
	.zero		1


	//   ....[98]....
        /*13e4*/ 	.word	0x00024b10
        /*13e8*/ 	.word	0x00000004
        /*13ec*/ 	.word	0x00028820
        /*13f0*/ 	.short	0x010a
        /*13f2*/ 	.byte	0x3f
	.zero		1


	//   ....[99]....
        /*13f4*/ 	.word	0x00024cb0
        /*13f8*/ 	.word	0x00000005
        /*13fc*/ 	.word	0x00028840
        /*1400*/ 	.short	0x010a
        /*1402*/ 	.byte	0x3f
	.zero		1


	//   ....[100]....
        /*1404*/ 	.word	0x00024d00
        /*1408*/ 	.word	0x00000019
        /*140c*/ 	.word	0x00028840
        /*1410*/ 	.short	0x010a
        /*1412*/ 	.byte	0x3f
	.zero		1


	//   ....[101]....
        /*1414*/ 	.word	0x00024d50
        /*1418*/ 	.word	0x00000005
        /*141c*/ 	.word	0x00028860
        /*1420*/ 	.short	0x010a
        /*1422*/ 	.byte	0x3f
	.zero		1


	//----- nvinfo : EIATTR_NUM_MBARRIERS
	.align		4
.L_318:
        /*1424*/ 	.byte	0x03, 0x38
        /*1426*/ 	.short	0x0016


	//----- nvinfo : EIATTR_EXIT_INSTR_OFFSETS
	.align		4
        /*1428*/ 	.byte	0x04, 0x1c
        /*142a*/ 	.short	(.L_320 - .L_319)


	//   ....[0]....
.L_319:
        /*142c*/ 	.word	0x0001e170


	//----- nvinfo : EIATTR_MAX_THREADS
	.align		4
.L_320:
        /*1430*/ 	.byte	0x04, 0x05
        /*1432*/ 	.short	(.L_322 - .L_321)
.L_321:
        /*1434*/ 	.word	0x00000180
        /*1438*/ 	.word	0x00000001
        /*143c*/ 	.word	0x00000001


	//----- nvinfo : EIATTR_CRS_STACK_SIZE
	.align		4
.L_322:
        /*1440*/ 	.byte	0x04, 0x1e
        /*1442*/ 	.short	(.L_324 - .L_323)
.L_323:
        /*1444*/ 	.word	0x00000000


	//----- nvinfo : EIATTR_CBANK_PARAM_SIZE
	.align		4
.L_324:
        /*1448*/ 	.byte	0x03, 0x19
        /*144a*/ 	.short	0x0af0


	//----- nvinfo : EIATTR_PARAM_CBANK
	.align		4
        /*144c*/ 	.byte	0x04, 0x0a
        /*144e*/ 	.short	(.L_326 - .L_325)
	.align		4
.L_325:
        /*1450*/ 	.word	index@(.nv.constant0._ZN7cutlass13device_kernelIN5flash11enable_sm90INS1_16FlashAttnFwdSm90INS1_25CollectiveMainloopFwdSm90ILi2EN4cute5tupleIJNS5_1CILi1EEES8_S8_EEENS6_IJNS7_ILi128EEESA_SA_EEELi128ENS_6half_tEfNS_4arch4Sm90ELb1ELb0ELb0ELb1ELb1ELb1ELb0ELb1ELb1ELb1ELb0ELb0EEENS1_21CollectiveEpilogueFwdISB_S9_SC_SE_Li256ELb1ELb1ELb0ELb0EEENS1_36VarlenDynamicPersistentTileSchedulerILi128ELi128ELi256ELi128ELb0ELb1ELb1ELb1ELb1ELb1EEEEEEEEEvNT_6ParamsE)
        /*1454*/ 	.short	0x0210
        /*1456*/ 	.short	0x0af0


	//----- nvinfo : EIATTR_SW_WAR
	.align		4
.L_326:
        /*1458*/ 	.byte	0x04, 0x36
        /*145a*/ 	.short	(.L_328 - .L_327)
.L_327:
        /*145c*/ 	.word	0x00000008
.L_328:


//--------------------- .nv.callgraph             --------------------------
	.section	.nv.callgraph,"",@"SHT_CUDA_CALLGRAPH"
	.align	4
	.sectionentsize	8
	.align		4
        /*0000*/ 	.word	0x00000000
	.align		4
        /*0004*/ 	.word	0xffffffff
	.align		4
        /*0008*/ 	.word	index@(_ZN7cutlass13device_kernelIN5flash11enable_sm90INS1_16FlashAttnFwdSm90INS1_25CollectiveMainloopFwdSm90ILi2EN4cute5tupleIJNS5_1CILi1EEES8_S8_EEENS6_IJNS7_ILi128EEESA_SA_EEELi128ENS_6half_tEfNS_4arch4Sm90ELb0ELb0ELb0ELb0ELb1ELb0ELb0ELb1ELb1ELb1ELb0ELb0EEENS1_21CollectiveEpilogueFwdISB_S9_SC_SE_Li256ELb0ELb1ELb0ELb0EEENS1_29StaticPersistentTileSchedulerILb0EEEEEEEEEvNT_6ParamsE)
	.align		4
        /*000c*/ 	.word	index@(__assertfail)
	.align		4
        /*0010*/ 	.word	index@(_ZN7cutlass13device_kernelIN5flash11enable_sm90INS1_16FlashAttnFwdSm90INS1_25CollectiveMainloopFwdSm90ILi2EN4cute5tupleIJNS5_1CILi1EEES8_S8_EEENS6_IJNS7_ILi128EEESA_SA_EEELi128ENS_6half_tEfNS_4arch4Sm90ELb0ELb0ELb0ELb1ELb1ELb0ELb0ELb1ELb1ELb1ELb0ELb0EEENS1_21CollectiveEpilogueFwdISB_S9_SC_SE_Li256ELb1ELb1ELb0ELb0EEENS1_36VarlenDynamicPersistentTileSchedulerILi128ELi128ELi256ELi128ELb0ELb1ELb1ELb0ELb1ELb1EEEEEEEEEvNT_6ParamsE)
	.align		4
        /*0014*/ 	.word	index@(__assertfail)
	.align		4
        /*0018*/ 	.word	index@(_ZN7cutlass13device_kernelIN5flash11enable_sm90INS1_16FlashAttnFwdSm90INS1_25CollectiveMainloopFwdSm90ILi2EN4cute5tupleIJNS5_1CILi1EEES8_S8_EEENS6_IJNS7_ILi128EEESA_SA_EEELi128ENS_6half_tEfNS_4arch4Sm90ELb0ELb0ELb0ELb1ELb1ELb1ELb0ELb1ELb1ELb1ELb0ELb0EEENS1_21CollectiveEpilogueFwdISB_S9_SC_SE_Li256ELb1ELb1ELb0ELb0EEENS1_36VarlenDynamicPersistentTileSchedulerILi128ELi128ELi256ELi128ELb0ELb1ELb1ELb0ELb1ELb1EEEEEEEEEvNT_6ParamsE)
	.align		4
        /*001c*/ 	.word	index@(__assertfail)
	.align		4
        /*0020*/ 	.word	index@(_ZN7cutlass13device_kernelIN5flash11enable_sm90INS1_16FlashAttnFwdSm90INS1_25CollectiveMainloopFwdSm90ILi2EN4cute5tupleIJNS5_1CILi1EEES8_S8_EEENS6_IJNS7_ILi128EEESA_SA_EEELi128ENS_6half_tEfNS_4arch4Sm90ELb0ELb1ELb0ELb0ELb1ELb0ELb0ELb1ELb1ELb1ELb0ELb0EEENS1_21CollectiveEpilogueFwdISB_S9_SC_SE_Li256ELb0ELb1ELb0ELb0EEENS1_30DynamicPersistentTileSchedulerILi256ELi128ELb0ELb1ELb1EEEEEEEEEvNT_6ParamsE)
	.align		4
        /*0024*/ 	.word	index@(__assertfail)
	.align		4
        /*0028*/ 	.word	index@(_ZN7cutlass13device_kernelIN5flash11enable_sm90INS1_16FlashAttnFwdSm90INS1_25CollectiveMainloopFwdSm90ILi2EN4cute5tupleIJNS5_1CILi1EEES8_S8_EEENS6_IJNS7_ILi128EEESA_SA_EEELi128ENS_6half_tEfNS_4arch4Sm90ELb0ELb1ELb0ELb1ELb1ELb0ELb0ELb1ELb1ELb1ELb0ELb0EEENS1_21CollectiveEpilogueFwdISB_S9_SC_SE_Li256ELb1ELb1ELb0ELb0EEENS1_36VarlenDynamicPersistentTileSchedulerILi128ELi128ELi256ELi128ELb0ELb1ELb1ELb1ELb0ELb1EEEEEEEEEvNT_6ParamsE)
	.align		4
        /*002c*/ 	.word	index@(__assertfail)
	.align		4
        /*0030*/ 	.word	index@(_ZN7cutlass13device_kernelIN5flash11enable_sm90INS1_16FlashAttnFwdSm90INS1_25CollectiveMainloopFwdSm90ILi2EN4cute5tupleIJNS5_1CILi1EEES8_S8_EEENS6_IJNS7_ILi128EEESA_SA_EEELi128ENS_6half_tEfNS_4arch4Sm90ELb0ELb1ELb0ELb1ELb1ELb1ELb0ELb1ELb1ELb1ELb0ELb0EEENS1_21CollectiveEpilogueFwdISB_S9_SC_SE_Li256ELb1ELb1ELb0ELb0EEENS1_36VarlenDynamicPersistentTileSchedulerILi128ELi128ELi256ELi128ELb0ELb1ELb1ELb1ELb0ELb1EEEEEEEEEvNT_6ParamsE)
	.align		4
        /*0034*/ 	.word	index@(__assertfail)
	.align		4
        /*0038*/ 	.word	index@(_ZN7cutlass13device_kernelIN5flash11enable_sm90INS1_16FlashAttnFwdSm90INS1_25CollectiveMainloopFwdSm90ILi2EN4cute5tupleIJNS5_1CILi1EEES8_S8_EEENS6_IJNS7_ILi128EEESA_SA_EEELi128ENS_6half_tEfNS_4arch4Sm90ELb1ELb0ELb0ELb0ELb1ELb0ELb0ELb1ELb1ELb1ELb0ELb0EEENS1_21CollectiveEpilogueFwdISB_S9_SC_SE_Li256ELb0ELb1ELb0ELb0EEENS1_30DynamicPersistentTileSchedulerILi256ELi128ELb0ELb1ELb1EEEEEEEEEvNT_6ParamsE)
	.align		4
        /*003c*/ 	.word	index@(__assertfail)
	.align		4
        /*0040*/ 	.word	index@(_ZN7cutlass13device_kernelIN5flash11enable_sm90INS1_16FlashAttnFwdSm90INS1_25CollectiveMainloopFwdSm90ILi2EN4cute5tupleIJNS5_1CILi1EEES8_S8_EEENS6_IJNS7_ILi128EEESA_SA_EEELi128ENS_6half_tEfNS_4arch4Sm90ELb1ELb0ELb0ELb1ELb1ELb0ELb0ELb1ELb1ELb1ELb0ELb0EEENS1_21CollectiveEpilogueFwdISB_S9_SC_SE_Li256ELb1ELb1ELb0ELb0EEENS1_36VarlenDynamicPersistentTileSchedulerILi128ELi128ELi256ELi128ELb0ELb1ELb1ELb1ELb1ELb1EEEEEEEEEvNT_6ParamsE)
	.align		4
        /*0044*/ 	.word	index@(__assertfail)
	.align		4
        /*0048*/ 	.word	index@(_ZN7cutlass13device_kernelIN5flash11enable_sm90INS1_16FlashAttnFwdSm90INS1_25CollectiveMainloopFwdSm90ILi2EN4cute5tupleIJNS5_1CILi1EEES8_S8_EEENS6_IJNS7_ILi128EEESA_SA_EEELi128ENS_6half_tEfNS_4arch4Sm90ELb1ELb0ELb0ELb1ELb1ELb1ELb0ELb1ELb1ELb1ELb0ELb0EEENS1_21CollectiveEpilogueFwdISB_S9_SC_SE_Li256ELb1ELb1ELb0ELb0EEENS1_36VarlenDynamicPersistentTileSchedulerILi128ELi128ELi256ELi128ELb0ELb1ELb1ELb1ELb1ELb1EEEEEEEEEvNT_6ParamsE)
	.align		4
        /*004c*/ 	.word	index@(__assertfail)
	.align		4
        /*0050*/ 	.word	0x00000000
	.align		4
        /*0054*/ 	.word	0xfffffffe
	.align		4
        /*0058*/ 	.word	0x00000000
	.align		4
        /*005c*/ 	.word	0xfffffffd
	.align		4
        /*0060*/ 	.word	0x00000000
	.align		4
        /*0064*/ 	.word	0xfffffffc


//--------------------- .nv.constant4             --------------------------
	.section	.nv.constant4,"a",@progbits
	.align	8
	.align		8
.nv.constant4:
        /*0000*/ 	.dword	__assertfail
	.align		8
        /*0008*/ 	.dword	__unnamed_1
	.align		8
        /*0010*/ 	.dword	__unnamed_2
	.align		8
        /*0018*/ 	.dword	__unnamed_3
	.align		8
        /*0020*/ 	.dword	__unnamed_4
	.align		8
        /*0028*/ 	.dword	_ZN72_INTERNAL_352a07ce_36_flash_fwd_hdim128_fp16_paged_sm90_cu_b81ac279_30234cuda3std3__45__cpo5beginE
	.align		8
        /*0030*/ 	.dword	_ZN72_INTERNAL_352a07ce_36_flash_fwd_hdim128_fp16_paged_sm90_cu_b81ac279_30234cuda3std3__45__cpo3endE
	.align		8
        /*0038*/ 	.dword	_ZN72_INTERNAL_352a07ce_36_flash_fwd_hdim128_fp16_paged_sm90_cu_b81ac279_30234cuda3std3__45__cpo6cbeginE
	.align		8
        /*0040*/ 	.dword	_ZN72_INTERNAL_352a07ce_36_flash_fwd_hdim128_fp16_paged_sm90_cu_b81ac279_30234cuda3std3__45__cpo4cendE
	.align		8
        /*0048*/ 	.dword	_ZN72_INTERNAL_352a07ce_36_flash_fwd_hdim128_fp16_paged_sm90_cu_b81ac279_30234cuda3std3__474_GLOBAL__N__352a07ce_36_flash_fwd_hdim128_fp16_paged_sm90_cu_b81ac279_30236ignoreE
	.align		8
        /*0050*/ 	.dword	_ZN72_INTERNAL_352a07ce_36_flash_fwd_hdim128_fp16_paged_sm90_cu_b81ac279_30234cuda3std3__419piecewise_constructE
	.align		8
        /*0058*/ 	.dword	_ZN72_INTERNAL_352a07ce_36_flash_fwd_hdim128_fp16_paged_sm90_cu_b81ac279_30234cuda3std3__48in_placeE
	.align		8
        /*0060*/ 	.dword	_ZN72_INTERNAL_352a07ce_36_flash_fwd_hdim128_fp16_paged_sm90_cu_b81ac279_30234cuda3std6ranges3__45__cpo4swapE
	.align		8
        /*0068*/ 	.dword	_ZN72_INTERNAL_352a07ce_36_flash_fwd_hdim128_fp16_paged_sm90_cu_b81ac279_30234cuda3std6ranges3__45__cpo9iter_moveE
	.align		8
        /*0070*/ 	.dword	_ZN72_INTERNAL_352a07ce_36_flash_fwd_hdim128_fp16_paged_sm90_cu_b81ac279_30234cute7productE
	.align		8
        /*0078*/ 	.dword	_ZN72_INTERNAL_352a07ce_36_flash_fwd_hdim128_fp16_paged_sm90_cu_b81ac279_30234cute1_E
	.align		8
        /*0080*/ 	.dword	$str$23
	.align		8
        /*0088*/ 	.dword	$str$24


//--------------------- .text._ZN7cutlass13device_kernelIN5flash11enable_sm90INS1_16FlashAttnFwdSm90INS1_25CollectiveMainloopFwdSm90ILi2EN4cute5tupleIJNS5_1CILi1EEES8_S8_EEENS6_IJNS7_ILi128EEESA_SA_EEELi128ENS_6half_tEfNS_4arch4Sm90ELb0ELb0ELb0ELb0ELb1ELb0ELb0ELb1ELb1ELb1ELb0ELb0EEENS1_21CollectiveEpilogueFwdISB_S9_SC_SE_Li256ELb0ELb1ELb0ELb0EEENS1_29StaticPersistentTileSchedulerILb0EEEEEEEEEvNT_6ParamsE --------------------------
	.section	.text._ZN7cutlass13device_kernelIN5flash11enable_sm90INS1_16FlashAttnFwdSm90INS1_25CollectiveMainloopFwdSm90ILi2EN4cute5tupleIJNS5_1CILi1EEES8_S8_EEENS6_IJNS7_ILi128EEESA_SA_EEELi128ENS_6half_tEfNS_4arch4Sm90ELb0ELb0ELb0ELb0ELb1ELb0ELb0ELb1ELb1ELb1ELb0ELb0EEENS1_21CollectiveEpilogueFwdISB_S9_SC_SE_Li256ELb0ELb1ELb0ELb0EEENS1_29StaticPersistentTileSchedulerILb0EEEEEEEEEvNT_6ParamsE,"ax",@progbits
	.align	128
.text._ZN7cutlass13device_kernelIN5flash11enable_sm90INS1_16FlashAttnFwdSm90INS1_25CollectiveMainloopFwdSm90ILi2EN4cute5tupleIJNS5_1CILi1EEES8_S8_EEENS6_IJNS7_ILi128EEESA_SA_EEELi128ENS_6half_tEfNS_4arch4Sm90ELb0ELb0ELb0ELb0ELb1ELb0ELb0ELb1ELb1ELb1ELb0ELb0EEENS1_21CollectiveEpilogueFwdISB_S9_SC_SE_Li256ELb0ELb1ELb0ELb0EEENS1_29StaticPersistentTileSchedulerILb0EEEEEEEEEvNT_6ParamsE:
        .type           _ZN7cutlass13device_kernelIN5flash11enable_sm90INS1_16FlashAttnFwdSm90INS1_25CollectiveMainloopFwdSm90ILi2EN4cute5tupleIJNS5_1CILi1EEES8_S8_EEENS6_IJNS7_ILi128EEESA_SA_EEELi128ENS_6half_tEfNS_4arch4Sm90ELb0ELb0ELb0ELb0ELb1ELb0ELb0ELb1ELb1ELb1ELb0ELb0EEENS1_21CollectiveEpilogueFwdISB_S9_SC_SE_Li256ELb0ELb1ELb0ELb0EEENS1_29StaticPersistentTileSchedulerILb0EEEEEEEEEvNT_6ParamsE,@function
        .size           _ZN7cutlass13device_kernelIN5flash11enable_sm90INS1_16FlashAttnFwdSm90INS1_25CollectiveMainloopFwdSm90ILi2EN4cute5tupleIJNS5_1CILi1EEES8_S8_EEENS6_IJNS7_ILi128EEESA_SA_EEELi128ENS_6half_tEfNS_4arch4Sm90ELb0ELb0ELb0ELb0ELb1ELb0ELb0ELb1ELb1ELb1ELb0ELb0EEENS1_21CollectiveEpilogueFwdISB_S9_SC_SE_Li256ELb0ELb1ELb0ELb0EEENS1_29StaticPersistentTileSchedulerILb0EEEEEEEEEvNT_6ParamsE,(.L_x_3478 - _ZN7cutlass13device_kernelIN5flash11enable_sm90INS1_16FlashAttnFwdSm90INS1_25CollectiveMainloopFwdSm90ILi2EN4cute5tupleIJNS5_1CILi1EEES8_S8_EEENS6_IJNS7_ILi128EEESA_SA_EEELi128ENS_6half_tEfNS_4arch4Sm90ELb0ELb0ELb0ELb0ELb1ELb0ELb0ELb1ELb1ELb1ELb0ELb0EEENS1_21CollectiveEpilogueFwdISB_S9_SC_SE_Li256ELb0ELb1ELb0ELb0EEENS1_29StaticPersistentTileSchedulerILb0EEEEEEEEEvNT_6ParamsE)
        .other          _ZN7cutlass13device_kernelIN5flash11enable_sm90INS1_16FlashAttnFwdSm90INS1_25CollectiveMainloopFwdSm90ILi2EN4cute5tupleIJNS5_1CILi1EEES8_S8_EEENS6_IJNS7_ILi128EEESA_SA_EEELi128ENS_6half_tEfNS_4arch4Sm90ELb0ELb0ELb0ELb0ELb1ELb0ELb0ELb1ELb1ELb1ELb0ELb0EEENS1_21CollectiveEpilogueFwdISB_S9_SC_SE_Li256ELb0ELb1ELb0ELb0EEENS1_29StaticPersistentTileSchedulerILb0EEEEEEEEEvNT_6ParamsE,@"STO_CUDA_ENTRY STV_DEFAULT"
_ZN7cutlass13device_kernelIN5flash11enable_sm90INS1_16FlashAttnFwdSm90INS1_25CollectiveMainloopFwdSm90ILi2EN4cute5tupleIJNS5_1CILi1EEES8_S8_EEENS6_IJNS7_ILi128EEESA_SA_EEELi128ENS_6half_tEfNS_4arch4Sm90ELb0ELb0ELb0ELb0ELb1ELb0ELb0ELb1ELb1ELb1ELb0ELb0EEENS1_21CollectiveEpilogueFwdISB_S9_SC_SE_Li256ELb0ELb1ELb0ELb0EEENS1_29StaticPersistentTileSchedulerILb0EEEEEEEEEvNT_6ParamsE:
[----:B------:R-:W0:Y:S01]  /*0000*/  LDC R1, c[0x0][0x28] ;  /* 0x00000a00ff017b82 */ /* 0x000e220000000800 */
[----:B------:R-:W1:Y:S01]  /*0010*/  S2R R5, SR_TID.X ;  /* 0x0000000000057919 */ /* 0x000e620000002100 */
[----:B------:R-:W-:Y:S01]  /*0020*/  ELECT P0, URZ, PT ;  /* 0x00000000003f782f */ /* 0x000fe20003800000 */
[----:B------:R-:W-:Y:S01]  /*0030*/  UMOV UR4, 0x80 ;  /* 0x0000008000047882 */ /* 0x000fe20000000000 */
[----:B------:R-:W-:Y:S01]  /*0040*/  UMOV UR7, 0x100 ;  /* 0x0000010000077882 */ /* 0x000fe20000000000 */
[----:B-1----:R-:W-:-:S05]  /*0050*/  SHF.R.U32.HI R0, RZ, 0x5, R5 ;  /* 0x00000005ff007819 */ /* 0x002fca0000011605 */
[----:B------:R-:W1:Y:S02]  /*0060*/  SHFL.IDX PT, R2, R0, RZ, 0x1f ;  /* 0x00001fff00027589 */ /* 0x000e6400000e0000 */
[C---:B-1----:R-:W-:Y:S02]  /*0070*/  ISETP.NE.OR P0, PT, R2.reuse, RZ, !P0 ;  /* 0x000000ff0200720c */ /* 0x042fe40004705670 */
[----:B------:R-:W-:Y:S02]  /*0080*/  ISETP.NE.AND P1, PT, R2, RZ, PT ;  /* 0x000000ff0200720c */ /* 0x000fe40003f25270 */
[----:B------:R-:W-:-:S05]  /*0090*/  SHF.R.U32.HI R2, RZ, 0x7, R5 ;  /* 0x00000007ff027819 */ /* 0x000fca0000011605 */
[----:B------:R1:W2:Y:S04]  /*00a0*/  SHFL.IDX PT, R4, R2, RZ, 0x1f ;  /* 0x00001fff02047589 */ /* 0x0002a800000e0000 */
[----:B------:R-:W-:Y:S01]  /*00b0*/  VOTEU.ALL UP0, P0 ;  /* 0x00000000003f7886 */ /* 0x000fe20000000000 */
[----:B------:R-:W-:-:S04]  /*00c0*/  VOTEU.ALL UP1, P0 ;  /* 0x00000000003f7886 */ /* 0x000fc80000020000 */
[----:B------:R-:W3:Y:S01]  /*00d0*/  @!UP0 S2UR UR8, SR_CgaCtaId ;  /* 0x00000000000889c3 */ /* 0x000ee20000008800 */
[----:B------:R-:W-:Y:S01]  /*00e0*/  @!UP0 UMOV UR6, 0x400 ;  /* 0x0000040000068882 */ /* 0x000fe20000000000 */
[----:B------:R-:W-:-:S04]  /*00f0*/  @!UP0 UIADD3 UR4, -UR4, 0x100000, URZ ;  /* 0x0010000004048890 */ /* 0x000fc8000fffe13f */
[----:B------:R-:W-:Y:S02]  /*0100*/  @!UP0 USHF.L.U32 UR5, UR4, 0xb, URZ ;  /* 0x0000000b04058899 */ /* 0x000fe4000800063f */
[----:B------:R-:W-:Y:S02]  /*0110*/  @!UP0 USHF.L.U32 UR4, UR4, 0x1, URZ ;  /* 0x0000000104048899 */ /* 0x000fe4000800063f */
[----:B---3--:R-:W-:Y:S02]  /*0120*/  @!UP0 ULEA UR8, UR8, UR6, 0x18 ;  /* 0x0000000608088291 */ /* 0x008fe4000f8ec03f */
[----:B------:R-:W-:-:S04]  /*0130*/  @!UP0 UIADD3 UR6, -UR7, 0x100000, URZ ;  /* 0x0010000007068890 */ /* 0x000fc8000fffe13f */
[----:B------:R-:W-:Y:S02]  /*0140*/  @!UP0 USHF.L.U32 UR7, UR6, 0xb, URZ ;  /* 0x0000000b06078899 */ /* 0x000fe4000800063f */
[----:B------:R-:W-:Y:S01]  /*0150*/  @!UP0 USHF.L.U32 UR6, UR6, 0x1, URZ ;  /* 0x0000000106068899 */ /* 0x000fe2000800063f */
[----:B------:R-:W-:-:S05]  /*0160*/  VOTEU.ALL UP0, P0 ;  /* 0x00000000003f7886 */ /* 0x000fca0000000000 */
[----:B------:R1:W3:Y:S06]  /*0170*/  @!UP0 SYNCS.EXCH.64 URZ, [UR8+0x28800], UR4 ;  /* 0x02880004083f85b2 */ /* 0x0002ec0008000100 */
[----:B------:R1:W4:Y:S02]  /*0180*/  @!UP1 SYNCS.EXCH.64 URZ, [UR8+0x28820], UR6 ;  /* 0x02882006083f95b2 */ /* 0x0003240008000100 */
[----:B012---:R-:W-:Y:S05]  /*0190*/  @P1 BRA `(.L_x_0) ;  /* 0x0000000000481947 */ /* 0x007fea0003800000 */
[----:B------:R-:W0:Y:S01]  /*01a0*/  S2UR UR5, SR_CgaCtaId ;  /* 0x00000000000579c3 */ /* 0x000e220000008800 */
[----:B------:R-:W-:Y:S01]  /*01b0*/  UMOV UR4, 0x400 ;  /* 0x0000040000047882 */ /* 0x000fe20000000000 */
[----:B------:R-:W-:Y:S01]  /*01c0*/  UMOV UR6, 0x80 ;  /* 0x0000008000067882 */ /* 0x000fe20000000000 */
[----:B------:R-:W-:Y:S01]  /*01d0*/  UMOV UR7, 0x100 ;  /* 0x0000010000077882 */ /* 0x000fe20000000000 */
[----:B------:R-:W-:Y:S01]  /*01e0*/  ELECT P0, URZ, PT ;  /* 0x00000000003f782f */ /* 0x000fe20003800000 */
[----:B0-----:R-:W-:Y:S02]  /*01f0*/  ULEA UR8, UR5, UR4, 0x18 ;  /* 0x0000000405087291 */ /* 0x001fe4000f8ec03f */
[----:B------:R-:W-:-:S04]  /*0200*/  UIADD3 UR4, -UR6, 0x100000, URZ ;  /* 0x0010000006047890 */ /* 0x000fc8000fffe13f */
[----:B------:R-:W-:Y:S02]  /*0210*/  USHF.L.U32 UR5, UR4, 0xb, URZ ;  /* 0x0000000b04057899 */ /* 0x000fe4000800063f */
[----:B------:R-:W-:Y:S02]  /*0220*/  USHF.L.U32 UR4, UR4, 0x1, URZ ;  /* 0x0000000104047899 */ /* 0x000fe4000800063f */
[----:B------:R-:W-:-:S04]  /*0230*/  UIADD3 UR6, -UR7, 0x100000, URZ ;  /* 0x0010000007067890 */ /* 0x000fc8000fffe13f */
[----:B------:R-:W-:Y:S02]  /*0240*/  USHF.L.U32 UR7, UR6, 0xb, URZ ;  /* 0x0000000b06077899 */ /* 0x000fe4000800063f */
[----:B------:R-:W-:Y:S01]  /*0250*/  USHF.L.U32 UR6, UR6, 0x1, URZ ;  /* 0x0000000106067899 */ /* 0x000fe2000800063f */
[----:B------:R-:W0:Y:S03]  /*0260*/  FENCE.VIEW.ASYNC.S ;  /* 0x00000000000073c6 */ /* 0x000e260000000000 */
[----:B0-----:R0:W1:Y:S08]  /*0270*/  SYNCS.EXCH.64 URZ, [UR8+0x28830], UR4 ;  /* 0x02883004083f75b2 */ /* 0x0010700008000100 */
[----:B------:R0:W2:Y:S01]  /*0280*/  SYNCS.EXCH.64 URZ, [UR8+0x28840], UR6 ;  /* 0x02884006083f75b2 */ /* 0x0000a20008000100 */
[----:B------:R0:W0:Y:S01]  /*0290*/  SYNCS.EXCH.64 URZ, [UR8+0x28838], UR4 ;  /* 0x02883804083f75b2 */ /* 0x0000220008000100 */
[----:B------:R0:W0:Y:S01]  /*02a0*/  SYNCS.EXCH.64 URZ, [UR8+0x28848], UR6 ;  /* 0x02884806083f75b2 */ /* 0x0000220008000100 */
[----:B------:R-:W-:Y:S01]  /*02b0*/  NOP ;  /* 0x0000000000007918 */ /* 0x000fe20000000000 */
.L_x_0:
[----:B------:R-:W5:Y:S01]  /*02c0*/  SHFL.IDX PT, R3, R0, RZ, 0x1f ;  /* 0x00001fff00037589 */ /* 0x000f6200000e0000 */
[----:B------:R-:W-:Y:S01]  /*02d0*/  NOP ;  /* 0x0000000000007918 */ /* 0x000fe20000000000 */
[----:B-----5:R-:W-:-:S13]  /*02e0*/  ISETP.NE.AND P0, PT, R3, RZ, PT ;  /* 0x000000ff0300720c */ /* 0x020fda0003f05270 */
[----:B------:R-:W-:Y:S05]  /*02f0*/  @P0 BRA `(.L_x_1) ;  /* 0x0000000000480947 */ /* 0x000fea0003800000 */
[----:B0-----:R-:W0:Y:S01]  /*0300*/  S2UR UR5, SR_CgaCtaId ;  /* 0x00000000000579c3 */ /* 0x001e220000008800 */
        /* <DEDUP_REMOVED lines=12> */
[----:B0-----:R0:W0:Y:S08]  /*03d0*/  SYNCS.EXCH.64 URZ, [UR8+0x28850], UR4 ;  /* 0x02885004083f75b2 */ /* 0x0010300008000100 */
[----:B------:R0:W0:Y:S01]  /*03e0*/  SYNCS.EXCH.64 URZ, [UR8+0x28860], UR6 ;  /* 0x02886006083f75b2 */ /* 0x0000220008000100 */
[----:B------:R0:W0:Y:S01]  /*03f0*/  SYNCS.EXCH.64 URZ, [UR8+0x28858], UR4 ;  /* 0x02885804083f75b2 */ /* 0x0000220008000100 */
[----:B------:R0:W0:Y:S01]  /*0400*/  SYNCS.EXCH.64 URZ, [UR8+0x28868], UR6 ;  /* 0x02886806083f75b2 */ /* 0x0000220008000100 */
[----:B------:R-:W-:Y:S01]  /*0410*/  NOP ;  /* 0x0000000000007918 */ /* 0x000fe20000000000 */
.L_x_1:
[----:B------:R-:W5:Y:S01]  /*0420*/  SHFL.IDX PT, R3, R0, RZ, 0x1f ;  /* 0x00001fff00037589 */ /* 0x000f6200000e0000 */
[----:B------:R-:W-:Y:S01]  /*0430*/  NOP ;  /* 0x0000000000007918 */ /* 0x000fe20000000000 */
[----:B-----5:R-:W-:-:S13]  /*0440*/  ISETP.NE.AND P0, PT, R3, RZ, PT ;  /* 0x000000ff0300720c */ /* 0x020fda0003f05270 */
[----:B------:R-:W-:Y:S05]  /*0450*/  @P0 BRA `(.L_x_2) ;  /* 0x0000000000380947 */ /* 0x000fea0003800000 */
[----:B0-----:R-:W0:Y:S01]  /*0460*/  S2UR UR5, SR_CgaCtaId ;  /* 0x00000000000579c3 */ /* 0x001e220000008800 */
[----:B------:R-:W-:Y:S01]  /*0470*/  UMOV UR4, 0x400 ;  /* 0x0000040000047882 */ /* 0x000fe20000000000 */
[----:B------:R-:W-:Y:S01]  /*0480*/  UMOV UR7, 0x80 ;  /* 0x0000008000077882 */ /* 0x000fe20000000000 */
[----:B------:R-:W-:Y:S01]  /*0490*/  ELECT P0, URZ, PT ;  /* 0x00000000003f782f */ /* 0x000fe20003800000 */
[----:B0-----:R-:W-:Y:S02]  /*04a0*/  ULEA UR6, UR5, UR4, 0x18 ;  /* 0x0000000405067291 */ /* 0x001fe4000f8ec03f */
[----:B------:R-:W-:-:S04]  /*04b0*/  UIADD3 UR4, -UR7, 0x100000, URZ ;  /* 0x0010000007047890 */ /* 0x000fc8000fffe13f */
[----:B------:R-:W-:Y:S02]  /*04c0*/  USHF.L.U32 UR5, UR4, 0xb, URZ ;  /* 0x0000000b04057899 */ /* 0x000fe4000800063f */
[----:B------:R-:W-:Y:S01]  /*04d0*/  USHF.L.U32 UR4, UR4, 0x1, URZ ;  /* 0x0000000104047899 */ /* 0x000fe2000800063f */
[----:B------:R-:W0:Y:S11]  /*04e0*/  FENCE.VIEW.ASYNC.S ;  /* 0x00000000000073c6 */ /* 0x000e360000000000 */
[----:B0-----:R0:W0:Y:S01]  /*04f0*/  SYNCS.EXCH.64 URZ, [UR6+0x28870], UR4 ;  /* 0x02887004063f75b2 */ /* 0x0010220008000100 */
[----:B------:R0:W0:Y:S01]  /*0500*/  SYNCS.EXCH.64 URZ, [UR6+0x28880], UR4 ;  /* 0x02888004063f75b2 */ /* 0x0000220008000100 */
[----:B------:R0:W0:Y:S01]  /*0510*/  SYNCS.EXCH.64 URZ, [UR6+0x28878], UR4 ;  /* 0x02887804063f75b2 */ /* 0x0000220008000100 */
[----:B------:R0:W0:Y:S01]  /*0520*/  SYNCS.EXCH.64 URZ, [UR6+0x28888], UR4 ;  /* 0x02888804063f75b2 */ /* 0x0000220008000100 */
[----:B------:R-:W-:Y:S01]  /*0530*/  NOP ;  /* 0x0000000000007918 */ /* 0x000fe20000000000 */
.L_x_2:
        /* <DEDUP_REMOVED lines=22> */
.L_x_3:
[----:B------:R-:W5:Y:S01]  /*06a0*/  SHFL.IDX PT, R3, R0, RZ, 0x1f ;  /* 0x00001fff00037589 */ /* 0x000f6200000e0000 */
[----:B------:R-:W-:Y:S01]  /*06b0*/  R2UR UR9, R4 ;  /* 0x00000000040972ca */ /* 0x000fe200000e0000 */
        /* <DEDUP_REMOVED lines=21> */
.L_x_4:
[----:B------:R-:W-:Y:S01]  /*0810*/  UISETP.NE.AND UP0, UPT, UR9, URZ, UPT ;  /* 0x0000003f0900728c */ /* 0x000fe2000bf05270 */
[----:B------:R-:W-:Y:S01]  /*0820*/  NOP ;  /* 0x0000000000007918 */ /* 0x000fe20000000000 */
[----:B------:R-:W-:Y:S01]  /*0830*/  UMOV UR36, 0x1 ;  /* 0x0000000100247882 */ /* 0x000fe20000000000 */
[----:B------:R-:W-:Y:S01]  /*0840*/  ULDC.64 UR48, c[0x0][0x208] ;  /* 0x0000820000307ab9 */ /* 0x000fe20000000a00 */
[----:B------:R-:W-:Y:S01]  /*0850*/  USEL UR36, UR36, 0x2, !UP0 ;  /* 0x0000000224247887 */ /* 0x000fe2000c000000 */
[----:B01234-:R-:W-:Y:S01]  /*0860*/  BAR.SYNC.DEFER_BLOCKING 0x0 ;  /* 0x0000000000007b1d */ /* 0x01ffe20000010000 */
[----:B------:R-:W-:-:S13]  /*0870*/  PLOP3.LUT P0, PT, PT, PT, UP0, 0x80, 0x0 ;  /* 0x000000000000781c */ /* 0x000fda0003f0f008 */
[----:B------:R-:W-:Y:S05]  /*0880*/  @!P0 BRA `(.L_x_5) ;  /* 0x0000006800888947 */ /* 0x000fea0003800000 */
.L_x_6:
[----:B------:R-:W-:-:S08]  /*0890*/  NOP ;  /* 0x0000000000007918 */ /* 0x000fd00000000000 */
[----:B------:R-:W0:Y:S02]  /*08a0*/  USETMAXREG.TRY_ALLOC.CTAPOOL UP0, 0xe8 ;  /* 0x000000e8000079c8 */ /* 0x000e240008000600 */
[----:B0-----:R-:W-:-:S13]  /*08b0*/  PLOP3.LUT P0, PT, PT, PT, UP0, 0x80, 0x0 ;  /* 0x000000000000781c */ /* 0x001fda0003f0f008 */
[----:B------:R-:W-:Y:S05]  /*08c0*/  @!P0 BRA `(.L_x_6) ;  /* 0xfffffffc00f08947 */ /* 0x000fea000383ffff */
[----:B------:R-:W-:Y:S01]  /*08d0*/  LOP3.LUT R0, R5, 0xffffff80, RZ, 0xc0, !PT ;  /* 0xffffff8005007812 */ /* 0x000fe200078ec0ff */
[----:B------:R-:W0:Y:S08]  /*08e0*/  S2UR UR41, SR_CTAID.X ;  /* 0x00000000002979c3 */ /* 0x000e300000002500 */
[----:B------:R-:W-:Y:S06]  /*08f0*/  BAR.ARV 0x8, 0x180 ;  /* 0x0206000000007b1d */ /* 0x000fec0000002000 */
[----:B------:R-:W-:-:S02]  /*0900*/  ISETP.NE.AND P0, PT, R0, 0x80, PT ;  /* 0x000000800000780c */ /* 0x000fc40003f05270 */
[----:B------:R-:W0:Y:S11]  /*0910*/  LDC R0, c[0x0][0xc34] ;  /* 0x00030d00ff007b82 */ /* 0x000e360000000800 */
[----:B------:R-:W-:Y:S06]  /*0920*/  @!P0 BAR.ARV 0x9, 0x100 ;  /* 0x0244000000008b1d */ /* 0x000fec0000002000 */
[----:B0-----:R-:W-:-:S13]  /*0930*/  ISETP.LE.AND P0, PT, R0, UR41, PT ;  /* 0x0000002900007c0c */ /* 0x001fda000bf03270 */
[----:B------:R-:W-:Y:S05]  /*0940*/  @P0 EXIT ;  /* 0x000000000000094d */ /* 0x000fea0003800000 */
[----:B------:R-:W-:Y:S01]  /*0950*/  VIADD R153, R5, 0xffffff80 ;  /* 0xffffff8005997836 */ /* 0x000fe20000000000 */
[----:B------:R-:W-:Y:S01]  /*0960*/  ULOP3.LUT UR46, UR36, 0x1, URZ, 0xfc, !UPT ;  /* 0x00000001242e7892 */ /* 0x000fe2000f8efc3f */
[----:B------:R-:W-:Y:S01]  /*0970*/  UMOV UR45, URZ ;  /* 0x0000003f002d7c82 */ /* 0x000fe20008000000 */
[----:B------:R-:W-:Y:S02]  /*0980*/  UMOV UR44, URZ ;  /* 0x0000003f002c7c82 */ /* 0x000fe40008000000 */
[----:B------:R-:W-:Y:S01]  /*0990*/  SHF.R.S32.HI R0, RZ, 0x1f, R153 ;  /* 0x0000001fff007819 */ /* 0x000fe20000011499 */
[----:B------:R-:W-:-:S03]  /*09a0*/  UMOV UR43, URZ ;  /* 0x0000003f002b7c82 */ /* 0x000fc60008000000 */
[CC--:B------:R-:W-:Y:S02]  /*09b0*/  LEA.HI R4, R0.reuse, R153.reuse, RZ, 0x7 ;  /* 0x0000009900047211 */ /* 0x0c0fe400078f38ff */
[-C--:B------:R-:W-:Y:S02]  /*09c0*/  LEA.HI R3, R0, R153.reuse, RZ, 0x5 ;  /* 0x0000009900037211 */ /* 0x080fe400078f28ff */
[----:B------:R-:W-:Y:S02]  /*09d0*/  LOP3.LUT R154, R4, 0xffffff80, RZ, 0xc0, !PT ;  /* 0xffffff80049a7812 */ /* 0x000fe400078ec0ff */
[CC--:B------:R-:W-:Y:S01]  /*09e0*/  LEA.HI R6, R0.reuse, R153.reuse, RZ, 0x4 ;  /* 0x0000009900067211 */ /* 0x0c0fe200078f20ff */
[----:B------:R-:W-:Y:S01]  /*09f0*/  IMAD.SHL.U32 R3, R3, 0x20, RZ ;  /* 0x0000002003037824 */ /* 0x000fe200078e00ff */
[----:B------:R-:W-:Y:S01]  /*0a00*/  LEA.HI R10, R0, R153, RZ, 0x2 ;  /* 0x00000099000a7211 */ /* 0x000fe200078f10ff */
[----:B------:R-:W-:Y:S01]  /*0a10*/  IMAD.IADD R154, R153, 0x1, -R154 ;  /* 0x00000001999a7824 */ /* 0x000fe200078e0a9a */
[----:B------:R-:W-:-:S02]  /*0a20*/  LOP3.LUT R8, R6, 0x3fffff0, RZ, 0xc0, !PT ;  /* 0x03fffff006087812 */ /* 0x000fc400078ec0ff */
[----:B------:R-:W-:Y:S02]  /*0a30*/  LOP3.LUT R9, R3, 0xfffffc00, RZ, 0xc0, !PT ;  /* 0xfffffc0003097812 */ /* 0x000fe400078ec0ff */
[----:B------:R-:W-:Y:S01]  /*0a40*/  SHF.R.S32.HI R3, RZ, 0x1f, R154 ;  /* 0x0000001fff037819 */ /* 0x000fe2000001149a */
[----:B------:R-:W-:Y:S01]  /*0a50*/  IMAD.IADD R8, R153, 0x1, -R8 ;  /* 0x0000000199087824 */ /* 0x000fe200078e0a08 */
[----:B------:R-:W-:Y:S02]  /*0a60*/  LEA.HI R17, R0, R153, RZ, 0x3 ;  /* 0x0000009900117211 */ /* 0x000fe400078f18ff */
[----:B------:R-:W-:Y:S01]  /*0a70*/  LEA.HI R5, R3, R154, RZ, 0x2 ;  /* 0x0000009a03057211 */ /* 0x000fe200078f10ff */
[----:B------:R-:W-:Y:S01]  /*0a80*/  IMAD R9, R8, 0x40, R9 ;  /* 0x0000004008097824 */ /* 0x000fe200078e0209 */
[----:B------:R-:W-:Y:S02]  /*0a90*/  LOP3.LUT R10, R10, 0xfffffffc, RZ, 0xc0, !PT ;  /* 0xfffffffc0a0a7812 */ /* 0x000fe400078ec0ff */
[----:B------:R-:W-:-:S02]  /*0aa0*/  SHF.R.S32.HI R8, RZ, 0x2, R5 ;  /* 0x00000002ff087819 */ /* 0x000fc40000011405 */
[----:B------:R-:W-:Y:S01]  /*0ab0*/  SHF.R.S32.HI R11, RZ, 0x1f, R5 ;  /* 0x0000001fff0b7819 */ /* 0x000fe20000011405 */
[----:B------:R-:W-:Y:S01]  /*0ac0*/  IMAD.IADD R10, R153, 0x1, -R10 ;  /* 0x00000001990a7824 */ /* 0x000fe200078e0a0a */
[----:B------:R-:W-:Y:S02]  /*0ad0*/  SHF.R.S32.HI R7, RZ, 0x4, R6 ;  /* 0x00000004ff077819 */ /* 0x000fe40000011406 */
[----:B------:R-:W-:Y:S02]  /*0ae0*/  LEA.HI R11, R11, R8, RZ, 0x3 ;  /* 0x000000080b0b7211 */ /* 0x000fe400078f18ff */
[----:B------:R-:W-:Y:S02]  /*0af0*/  SHF.R.S32.HI R23, RZ, 0x7, R4 ;  /* 0x00000007ff177819 */ /* 0x000fe40000011404 */
[----:B------:R-:W-:Y:S02]  /*0b00*/  LOP3.LUT R0, R17, 0xfffffff8, RZ, 0xc0, !PT ;  /* 0xfffffff811007812 */ /* 0x000fe400078ec0ff */
[----:B------:R-:W-:-:S02]  /*0b10*/  LEA.HI R6, R6, R7, RZ, 0x1 ;  /* 0x0000000706067211 */ /* 0x000fc400078f08ff */
[----:B------:R-:W-:Y:S01]  /*0b20*/  LOP3.LUT R11, R11, 0xfffffff8, RZ, 0xc0, !PT ;  /* 0xfffffff80b0b7812 */ /* 0x000fe200078ec0ff */
[----:B------:R-:W-:Y:S01]  /*0b30*/  IMAD.IADD R153, R153, 0x1, -R0 ;  /* 0x0000000199997824 */ /* 0x000fe200078e0a00 */
[----:B------:R-:W-:Y:S02]  /*0b40*/  LEA.HI R3, R3, R154, RZ, 0x5 ;  /* 0x0000009a03037211 */ /* 0x000fe400078f28ff */
[----:B------:R-:W-:Y:S01]  /*0b50*/  LEA.HI R4, R4, R23, RZ, 0x1 ;  /* 0x0000001704047211 */ /* 0x000fe200078f08ff */
[----:B------:R-:W-:Y:S01]  /*0b60*/  IMAD.IADD R8, R8, 0x1, -R11 ;  /* 0x0000000108087824 */ /* 0x000fe200078e0a0b */
[----:B------:R-:W-:Y:S01]  /*0b70*/  LOP3.LUT R6, R6, 0x1ffffffe, RZ, 0xc0, !PT ;  /* 0x1ffffffe06067812 */ /* 0x000fe200078ec0ff */
[----:B------:R-:W-:Y:S01]  /*0b80*/  IMAD.SHL.U32 R22, R153, 0x8, RZ ;  /* 0x0000000899167824 */ /* 0x000fe200078e00ff */
[----:B------:R-:W-:Y:S02]  /*0b90*/  LEA.HI R0, R10, R10, RZ, 0x1 ;  /* 0x0000000a0a007211 */ /* 0x000fe400078f08ff */
[----:B------:R-:W-:-:S02]  /*0ba0*/  SHF.R.S32.HI R3, RZ, 0x5, R3 ;  /* 0x00000005ff037819 */ /* 0x000fc40000011403 */
[----:B------:R-:W-:Y:S02]  /*0bb0*/  LOP3.LUT R4, R4, 0x3fffffe, RZ, 0xc0, !PT ;  /* 0x03fffffe04047812 */ /* 0x000fe400078ec0ff */
[----:B------:R-:W-:Y:S01]  /*0bc0*/  IADD3 R6, R7, -R6, RZ ;  /* 0x8000000607067210 */ /* 0x000fe20007ffe0ff */
[----:B------:R-:W-:Y:S01]  /*0bd0*/  IMAD R3, R3, 0x10, R8 ;  /* 0x0000001003037824 */ /* 0x000fe200078e0208 */
[----:B------:R-:W-:Y:S01]  /*0be0*/  LOP3.LUT R5, R5, 0x7ffffffc, RZ, 0xc0, !PT ;  /* 0x7ffffffc05057812 */ /* 0x000fe200078ec0ff */
[----:B------:R-:W-:Y:S01]  /*0bf0*/  IMAD.IADD R4, R23, 0x1, -R4 ;  /* 0x0000000117047824 */ /* 0x000fe200078e0a04 */
[----:B------:R-:W-:Y:S01]  /*0c00*/  LOP3.LUT R7, R0, 0x1ffffffe, RZ, 0xc0, !PT ;  /* 0x1ffffffe00077812 */ /* 0x000fe200078ec0ff */
[----:B------:R-:W-:Y:S01]  /*0c10*/  IMAD R152, R6, 0x8, R9 ;  /* 0x0000000806987824 */ /* 0x000fe200078e0209 */
[----:B------:R-:W-:Y:S01]  /*0c20*/  IADD3 R5, R154, -R5, RZ ;  /* 0x800000059a057210 */ /* 0x000fe20007ffe0ff */
[----:B------:R-:W-:Y:S01]  /*0c30*/  IMAD.MOV.U32 R6, RZ, RZ, -0x2 ;  /* 0xfffffffeff067424 */ /* 0x000fe200078e00ff */
[----:B------:R-:W-:Y:S01]  /*0c40*/  IADD3 R18, R22, 0x40, RZ ;  /* 0x0000004016127810 */ /* 0x000fe20007ffe0ff */
[----:B------:R-:W-:Y:S01]  /*0c50*/  IMAD.IADD R16, R10, 0x1, -R7 ;  /* 0x000000010a107824 */ /* 0x000fe200078e0a07 */
[----:B------:R-:W-:Y:S01]  /*0c60*/  SHF.R.S32.HI R17, RZ, 0x3, R17 ;  /* 0x00000003ff117819 */ /* 0x000fe20000011411 */
[----:B------:R-:W-:Y:S01]  /*0c70*/  IMAD R19, R4, 0x40, R3 ;  /* 0x0000004004137824 */ /* 0x000fe200078e0203 */
[----:B------:R-:W-:Y:S01]  /*0c80*/  SHF.R.S32.HI R188, RZ, 0x1f, R18 ;  /* 0x0000001fffbc7819 */ /* 0x000fe20000011412 */
[----:B------:R-:W-:-:S02]  /*0c90*/  IMAD R155, R5, R6, 0x80 ;  /* 0x00000080059b7424 */ /* 0x000fc400078e0206 */
[----:B------:R-:W-:-:S07]  /*0ca0*/  IMAD R16, R16, 0x8, R19 ;  /* 0x0000000810107824 */ /* 0x000fce00078e0213 */
.L_x_39:
[----:B------:R-:W0:Y:S01]  /*0cb0*/  SHFL.IDX PT, R0, R23, RZ, 0x1f ;  /* 0x00001fff17007589 */ /* 0x000e2200000e0000 */
[----:B-1----:R-:W1:Y:S01]  /*0cc0*/  S2UR UR37, SR_CgaCtaId ;  /* 0x00000000002579c3 */ /* 0x002e620000008800 */
[----:B------:R-:W-:Y:S01]  /*0cd0*/  ULDC UR4, c[0x0][0xc38] ;  /* 0x00030e0000047ab9 */ /* 0x000fe20000000800 */
[----:B------:R-:W-:Y:S01]  /*0ce0*/  UMOV UR42, UR41 ;  /* 0x00000029002a7c82 */ /* 0x000fe20008000000 */
[----:B------:R-:W-:Y:S01]  /*0cf0*/  UISETP.NE.AND UP0, UPT, UR4, 0x1, UPT ;  /* 0x000000010400788c */ /* 0x000fe2000bf05270 */
[----:B------:R-:W-:Y:S02]  /*0d00*/  ULDC.64 UR8, c[0x0][0x418] ;  /* 0x0001060000087ab9 */ /* 0x000fe40000000a00 */
[----:B------:R-:W-:Y:S01]  /*0d10*/  ULDC UR4, c[0x0][0xc44] ;  /* 0x0003110000047ab9 */ /* 0x000fe20000000800 */
[----:B------:R-:W-:Y:S01]  /*0d20*/  UMOV UR39, 0x400 ;  /* 0x0000040000277882 */ /* 0x000fe20000000000 */
[----:B------:R-:W-:Y:S01]  /*0d30*/  UISETP.NE.AND UP1, UPT, UR4, 0x1, UPT ;  /* 0x000000010400788c */ /* 0x000fe2000bf25270 */
[----:B------:R-:W-:-:S05]  /*0d40*/  ULDC UR50, c[0x0][0x424] ;  /* 0x0001090000327ab9 */ /* 0x000fca0000000800 */
[----:B------:R-:W-:Y:S01]  /*0d50*/  @UP0 ULDC UR4, c[0x0][0xc3c] ;  /* 0x00030f0000040ab9 */ /* 0x000fe20000000800 */
[----:B------:R-:W-:Y:S01]  /*0d60*/  @UP0 ULDC UR6, c[0x0][0xc40] ;  /* 0x0003100000060ab9 */ /* 0x000fe20000000800 */
[----:B------:R-:W-:-:S04]  /*0d70*/  UIMAD.WIDE.U32 UR4, UR41, UR4, URZ ;  /* 0x00000004290472a5 */ /* 0x000fc8000f8e003f */
[----:B------:R-:W-:Y:S02]  /*0d80*/  @UP0 USHF.R.U32.HI UR42, URZ, UR6, UR5 ;  /* 0x000000063f2a0299 */ /* 0x000fe40008011605 */
[----:B------:R-:W-:Y:S01]  /*0d90*/  UISETP.NE.U32.AND UP0, UPT, UR8, URZ, UPT ;  /* 0x0000003f0800728c */ /* 0x000fe2000bf05070 */
[----:B0-----:R-:W-:Y:S01]  /*0da0*/  R2UR UR38, R0 ;  /* 0x00000000002672ca */ /* 0x001fe200000e0000 */
[----:B------:R-:W-:Y:S01]  /*0db0*/  @UP1 ULDC.64 UR6, c[0x0][0xc48] ;  /* 0x0003120000061ab9 */ /* 0x000fe20000000a00 */
[----:B-1----:R-:W-:Y:S02]  /*0dc0*/  ULEA UR39, UR37, UR39, 0x18 ;  /* 0x0000002725277291 */ /* 0x002fe4000f8ec03f */
[----:B------:R-:W-:Y:S02]  /*0dd0*/  UIMAD.WIDE.U32 UR4, UR42, UR6, URZ ;  /* 0x000000062a0472a5 */ /* 0x000fe4000f8e003f */
[----:B------:R-:W-:Y:S02]  /*0de0*/  UISETP.NE.AND.EX UP0, UPT, UR9, URZ, UPT, UP0 ;  /* 0x0000003f0900728c */ /* 0x000fe4000bf05300 */
[----:B------:R-:W-:Y:S01]  /*0df0*/  UIADD3 UR6, UR39, 0x10400, URZ ;  /* 0x0001040027067890 */ /* 0x000fe2000fffe03f */
[----:B------:R-:W-:Y:S01]  /*0e00*/  UMOV UR40, UR42 ;  /* 0x0000002a00287c82 */ /* 0x000fe20008000000 */
[----:B------:R-:W-:-:S03]  /*0e10*/  USEL UR50, UR50, 0x1, UP0 ;  /* 0x0000000132327887 */ /* 0x000fc60008000000 */
[----:B------:R-:W-:Y:S02]  /*0e20*/  ULEA.HI UR4, UR38, UR38, URZ, 0x1 ;  /* 0x0000002626047291 */ /* 0x000fe4000f8f083f */
[----:B------:R-:W-:Y:S02]  /*0e30*/  @UP1 USHF.R.U32.HI UR40, URZ, UR7, UR5 ;  /* 0x000000073f281299 */ /* 0x000fe40008011605 */
[----:B------:R-:W-:Y:S01]  /*0e40*/  ULOP3.LUT UP0, URZ, UR6, 0x3ff, URZ, 0xc0, !UPT ;  /* 0x000003ff063f7892 */ /* 0x000fe2000f80c03f */
[----:B------:R-:W-:Y:S01]  /*0e50*/  ULDC UR5, c[0x0][0x2f0] ;  /* 0x0000bc0000057ab9 */ /* 0x000fe20000000800 */
[----:B------:R-:W-:Y:S02]  /*0e60*/  ULOP3.LUT UR4, UR4, 0x1e, URZ, 0xc0, !UPT ;  /* 0x0000001e04047892 */ /* 0x000fe4000f8ec03f */
[----:B------:R-:W-:Y:S02]  /*0e70*/  UIMAD UR50, UR50, UR5, URZ ;  /* 0x00000005323272a4 */ /* 0x000fe4000f8e023f */
[----:B------:R-:W-:Y:S01]  /*0e80*/  PLOP3.LUT P0, PT, PT, PT, UP0, 0x80, 0x0 ;  /* 0x000000000000781c */ /* 0x000fe20003f0f008 */
[----:B------:R-:W-:-:S02]  /*0e90*/  UIADD3 UR5, UR38, -UR4, URZ ;  /* 0x8000000426057290 */ /* 0x000fc4000fffe03f */
[----:B------:R-:W-:Y:S02]  /*0ea0*/  UIADD3 UR4, UR50, 0x7f, URZ ;  /* 0x0000007f32047890 */ /* 0x000fe4000fffe03f */
[----:B------:R-:W-:Y:S02]  /*0eb0*/  ULEA UR6, UR5, UR6, 0xd ;  /* 0x0000000605067291 */ /* 0x000fe4000f8e683f */
[----:B------:R-:W-:Y:S02]  /*0ec0*/  USHF.R.S32.HI UR5, URZ, 0x1f, UR4 ;  /* 0x0000001f3f057899 */ /* 0x000fe40008011404 */
[----:B------:R-:W-:Y:S02]  /*0ed0*/  USHF.R.U32.HI UR6, URZ, 0x4, UR6 ;  /* 0x000000043f067899 */ /* 0x000fe40008011606 */
[----:B------:R-:W-:Y:S02]  /*0ee0*/  ULEA.HI UR5, UR5, UR4, URZ, 0x7 ;  /* 0x0000000405057291 */ /* 0x000fe4000f8f383f */
[----:B------:R-:W-:-:S02]  /*0ef0*/  ULOP3.LUT UR52, UR6, 0x3fff, URZ, 0xc0, !UPT ;  /* 0x00003fff06347892 */ /* 0x000fc4000f8ec03f */
[----:B------:R-:W-:Y:S01]  /*0f00*/  USHF.R.S32.HI UR51, URZ, 0x7, UR5 ;  /* 0x000000073f337899 */ /* 0x000fe20008011405 */
[----:B---3-5:R-:W-:Y:S11]  /*0f10*/  @!P0 BRA `(.L_x_7) ;  /* 0x0000000000408947 */ /* 0x028ff60003800000 */
[----:B------:R-:W-:Y:S01]  /*0f20*/  MOV R0, 0x0 ;  /* 0x0000000000007802 */ /* 0x000fe20000000f00 */
[----:B------:R-:W-:Y:S01]  /*0f30*/  ULDC.64 UR4, c[0x4][0x80] ;  /* 0x0100200000047ab9 */ /* 0x000fe20000000a00 */
[----:B------:R-:W-:Y:S01]  /*0f40*/  ULDC.64 UR6, c[0x4][0x20] ;  /* 0x0100080000067ab9 */ /* 0x000fe20000000a00 */
[----:B------:R-:W-:Y:S01]  /*0f50*/  IMAD.U32 R4, RZ, RZ, UR4 ;  /* 0x00000004ff047e24 */ /* 0x000fe2000f8e00ff */
[----:B------:R0:W1:Y:S01]  /*0f60*/  LDC.64 R14, c[0x4][R0] ;  /* 0x01000000000e7b82 */ /* 0x0000620000000a00 */
[----:B------:R-:W-:Y:S01]  /*0f70*/  IMAD.U32 R5, RZ, RZ, UR5 ;  /* 0x00000005ff057e24 */ /* 0x000fe2000f8e00ff */
[----:B------:R-:W-:Y:S01]  /*0f80*/  ULDC.64 UR4, c[0x4][0x88] ;  /* 0x0100220000047ab9 */ /* 0x000fe20000000a00 */
[----:B------:R-:W-:Y:S01]  /*0f90*/  MOV R10, UR6 ;  /* 0x00000006000a7c02 */ /* 0x000fe20008000f00 */
[----:B------:R-:W-:Y:S02]  /*0fa0*/  IMAD.U32 R6, RZ, RZ, UR4 ;  /* 0x00000004ff067e24 */ /* 0x000fe4000f8e00ff */
[----:B------:R-:W-:-:S02]  /*0fb0*/  IMAD.U32 R7, RZ, RZ, UR5 ;  /* 0x00000005ff077e24 */ /* 0x000fc4000f8e00ff */
[----:B------:R-:W-:Y:S02]  /*0fc0*/  IMAD.U32 R11, RZ, RZ, UR7 ;  /* 0x00000007ff0b7e24 */ /* 0x000fe4000f8e00ff */
[----:B------:R-:W-:Y:S02]  /*0fd0*/  IMAD.MOV.U32 R8, RZ, RZ, 0x70 ;  /* 0x00000070ff087424 */ /* 0x000fe400078e00ff */
[----:B------:R-:W-:Y:S02]  /*0fe0*/  IMAD.MOV.U32 R12, RZ, RZ, 0x1 ;  /* 0x00000001ff0c7424 */ /* 0x000fe400078e00ff */
[----:B0-----:R-:W-:-:S07]  /*0ff0*/  IMAD.MOV.U32 R13, RZ, RZ, RZ ;  /* 0x000000ffff0d7224 */ /* 0x001fce00078e00ff */
[----:B------:R-:W-:-:S07]  /*1000*/  LEPC R20, `(.L_x_7) ;  /* 0x000000001014794e */ /* 0x000fce0000000000 */
[----:B-1----:R-:W-:Y:S05]  /*1010*/  CALL.ABS.NOINC R14 ;  /* 0x000000000e007343 */ /* 0x002fea0003c00000 */
.L_x_7:
[----:B------:R-:W-:Y:S01]  /*1020*/  ULOP3.LUT UR4, UR45, 0x1, URZ, 0xc0, !UPT ;  /* 0x000000012d047892 */ /* 0x000fe2000f8ec03f */
[----:B------:R-:W-:-:S04]  /*1030*/  MOV R3, UR46 ;  /* 0x0000002e00037c02 */ /* 0x000fc80008000f00 */
[----:B------:R-:W-:Y:S01]  /*1040*/  ISETP.NE.AND P0, PT, R3, 0x3, PT ;  /* 0x000000030300780c */ /* 0x000fe20003f05270 */
[----:B------:R-:W-:-:S05]  /*1050*/  IMAD.U32 R0, RZ, RZ, UR4 ;  /* 0x00000004ff007e24 */ /* 0x000fca000f8e00ff */
[----:B------:R-:W-:-:S04]  /*1060*/  SHF.L.U32 R0, R0, 0x1f, RZ ;  /* 0x0000001f00007819 */ /* 0x000fc800000006ff */
[----:B------:R-:W0:Y:S02]  /*1070*/  SYNCS.PHASECHK.TRANS64.TRYWAIT P1, [UR39+0x28800], R0 ;  /* 0x02880000ff0075a7 */ /* 0x000e240008020167 */
[----:B0-----:R-:W-:Y:S05]  /*1080*/  @!P1 BRA `(.L_x_8) ;  /* 0x0000009800f49947 */ /* 0x001fea0003800000 */
.L_x_89:
[----:B------:R-:W-:Y:S05]  /*1090*/  @!P0 BRA `(.L_x_9) ;  /* 0x0000000000048947 */ /* 0x000fea0003800000 */
[----:B------:R-:W-:Y:S01]  /*10a0*/  BPT.TRAP 0x1 ;  /* 0x000000040000795c */ /* 0x000fe20000300000 */
.L_x_9:
[----:B------:R-:W-:Y:S02]  /*10b0*/  IMAD.U32 R5, RZ, RZ, UR43 ;  /* 0x0000002bff057e24 */ /* 0x000fe4000f8e00ff */
[----:B0-----:R-:W-:-:S03]  /*10c0*/  IMAD.U32 R0, RZ, RZ, UR44 ;  /* 0x0000002cff007e24 */ /* 0x001fc6000f8e00ff */
[----:B------:R-:W-:Y:S02]  /*10d0*/  LEA R5, R5, UR39, 0x3 ;  /* 0x0000002705057c11 */ /* 0x000fe4000f8e18ff */
[----:B------:R-:W-:-:S04]  /*10e0*/  SHF.L.U32 R0, R0, 0x1f, RZ ;  /* 0x0000001f00007819 */ /* 0x000fc800000006ff */
[----:B------:R0:W1:Y:S01]  /*10f0*/  SYNCS.PHASECHK.TRANS64.TRYWAIT P1, [R5+URZ+0x28830], R0 ;  /* 0x02883000050075a7 */ /* 0x000062000802017f */
[----:B------:R-:W-:Y:S05]  /*1100*/  @!P0 BRA `(.L_x_10) ;  /* 0x0000000000048947 */ /* 0x000fea0003800000 */
[----:B------:R-:W-:Y:S01]  /*1110*/  BPT.TRAP 0x1 ;  /* 0x000000040000795c */ /* 0x000fe20000300000 */
.L_x_10:
[----:B------:R-:W-:Y:S01]  /*1120*/  IMAD.MOV.U32 R151, RZ, RZ, RZ ;  /* 0x000000ffff977224 */ /* 0x000fe200078e00ff */
[----:B-1----:R-:W-:Y:S06]  /*1130*/  @P1 BRA `(.L_x_11) ;  /* 0x0000000000081947 */ /* 0x002fec0003800000 */
[----:B------:R-:W1:Y:S02]  /*1140*/  SYNCS.PHASECHK.TRANS64.TRYWAIT P1, [R5+URZ+0x28830], R0 ;  /* 0x02883000050075a7 */ /* 0x000e64000802017f */
[----:B-1----:R-:W-:Y:S05]  /*1150*/  @!P1 BRA `(.L_x_12) ;  /* 0x0000009800d89947 */ /* 0x002fea0003800000 */
.L_x_11:
[----:B------:R-:W-:Y:S05]  /*1160*/  WARPSYNC.ALL ;  /* 0x0000000000007948 */ /* 0x000fea0003800000 */
[----:B------:R-:W-:Y:S01]  /*1170*/  UIADD3 UR4, UR39, 0x18400, URZ ;  /* 0x0001840027047890 */ /* 0x000fe2000fffe03f */
[----:B------:R-:W-:Y:S01]  /*1180*/  WARPGROUP.ARRIVE ;  /* 0x00000000000079c5 */ /* 0x000fe20000000000 */
[----:B------:R-:W-:Y:S02]  /*1190*/  ULOP3.LUT UR32, UR52, 0x10000, URZ, 0xfc, !UPT ;  /* 0x0001000034207892 */ /* 0x000fe4000f8efc3f */
[----:B------:R-:W-:Y:S01]  /*11a0*/  USHF.R.U32.HI UR4, URZ, 0x4, UR4 ;  /* 0x000000043f047899 */ /* 0x000fe20008011604 */
[----:B------:R-:W-:Y:S01]  /*11b0*/  UMOV UR33, 0x40000040 ;  /* 0x4000004000217882 */ /* 0x000fe20000000000 */
[----:B------:R-:W-:-:S02]  /*11c0*/  UMOV UR35, 0x40000040 ;  /* 0x4000004000237882 */ /* 0x000fc40000000000 */
[----:B------:R-:W-:Y:S01]  /*11d0*/  ULOP3.LUT UR4, UR4, 0x3fff, URZ, 0xc0, !UPT ;  /* 0x00003fff04047892 */ /* 0x000fe2000f8ec03f */
[----:B------:R-:W-:Y:S01]  /*11e0*/  UMOV UR5, 0x40000040 ;  /* 0x4000004000057882 */ /* 0x000fe20000000000 */
[----:B------:R-:W-:Y:S02]  /*11f0*/  UMOV UR7, 0x40000040 ;  /* 0x4000004000077882 */ /* 0x000fe40000000000 */
[----:B------:R-:W-:Y:S02]  /*1200*/  ULOP3.LUT UR47, UR4, 0x10000, URZ, 0xfc, !UPT ;  /* 0x00010000042f7892 */ /* 0x000fe4000f8efc3f */
[----:B------:R-:W-:Y:S02]  /*1210*/  UIADD3 UR4, UR32, 0x2, URZ ;  /* 0x0000000220047890 */ /* 0x000fe4000fffe03f */
[----:B------:R-:W-:Y:S02]  /*1220*/  ULEA UR34, UR43, UR47, 0xb ;  /* 0x0000002f2b227291 */ /* 0x000fe4000f8e583f */
[----:B------:R-:W-:-:S02]  /*1230*/  UIADD3 UR8, UR32, 0x4, URZ ;  /* 0x0000000420087890 */ /* 0x000fc4000fffe03f */
[----:B------:R-:W-:Y:S02]  /*1240*/  UIADD3 UR6, UR34, 0x2, URZ ;  /* 0x0000000222067890 */ /* 0x000fe4000fffe03f */
[----:B------:R-:W-:Y:S01]  /*1250*/  UIADD3 UR10, UR34, 0x4, URZ ;  /* 0x00000004220a7890 */ /* 0x000fe2000fffe03f */
[----:B------:R-:W-:Y:S02]  /*1260*/  UMOV UR9, 0x40000040 ;  /* 0x4000004000097882 */ /* 0x000fe40000000000 */
[----:B------:R-:W-:Y:S01]  /*1270*/  HGMMA.64x128x16.F32 R24, gdesc[UR32], RZ, !UPT, gsb0 ;  /* 0x01e00000201879f0 */ /* 0x000fe2000c0008ff */
[----:B------:R-:W-:Y:S01]  /*1280*/  UMOV UR11, 0x40000040 ;  /* 0x40000040000b7882 */ /* 0x000fe20000000000 */
[----:B------:R-:W-:Y:S02]  /*1290*/  UIADD3 UR12, UR32, 0x6, URZ ;  /* 0x00000006200c7890 */ /* 0x000fe4000fffe03f */
[----:B------:R-:W-:Y:S01]  /*12a0*/  UIADD3 UR14, UR34, 0x6, URZ ;  /* 0x00000006220e7890 */ /* 0x000fe2000fffe03f */
[----:B------:R-:W-:Y:S01]  /*12b0*/  UMOV UR13, 0x40000040 ;  /* 0x40000040000d7882 */ /* 0x000fe20000000000 */
[----:B------:R-:W-:Y:S01]  /*12c0*/  UMOV UR15, 0x40000040 ;  /* 0x40000040000f7882 */ /* 0x000fe20000000000 */
[----:B------:R-:W-:-:S02]  /*12d0*/  UIADD3 UR16, UR32, 0x400, URZ ;  /* 0x0000040020107890 */ /* 0x000fc4000fffe03f */
[----:B------:R-:W-:Y:S01]  /*12e0*/  UIADD3 UR18, UR34, 0x400, URZ ;  /* 0x0000040022127890 */ /* 0x000fe2000fffe03f */
[----:B------:R-:W-:Y:S01]  /*12f0*/  UMOV UR17, 0x40000040 ;  /* 0x4000004000117882 */ /* 0x000fe20000000000 */
[----:B------:R-:W-:Y:S01]  /*1300*/  UMOV UR19, 0x40000040 ;  /* 0x4000004000137882 */ /* 0x000fe20000000000 */
[----:B------:R-:W-:Y:S02]  /*1310*/  UIADD3 UR20, UR32, 0x402, URZ ;  /* 0x0000040220147890 */ /* 0x000fe4000fffe03f */
[----:B------:R-:W-:Y:S01]  /*1320*/  UIADD3 UR22, UR34, 0x402, URZ ;  /* 0x0000040222167890 */ /* 0x000fe2000fffe03f */
[----:B------:R-:W-:Y:S01]  /*1330*/  UMOV UR21, 0x40000040 ;  /* 0x4000004000157882 */ /* 0x000fe20000000000 */
        /* <DEDUP_REMOVED lines=9> */
[----:B------:R-:W-:Y:S02]  /*13d0*/  WARPGROUP.DEPBAR.LE gsb0, 0x0 ;  /* 0x00008000000079c5 */ /* 0x000fe40000010000 */
[----:B------:R-:W-:-:S06]  /*13e0*/  WARPGROUP.ARRIVE ;  /* 0x00000000000079c5 */ /* 0x000fcc0000000000 */
[----:B------:R-:W-:Y:S03]  /*13f0*/  HGMMA.64x128x16.F32 R24, gdesc[UR4], R24, gsb0 ;  /* 0x01e00000041879f0 */ /* 0x000fe60008000818 */
[----:B------:R-:W-:Y:S02]  /*1400*/  WARPGROUP.DEPBAR.LE gsb0, 0x0 ;  /* 0x00008000000079c5 */ /* 0x000fe40000010000 */
[----:B------:R-:W-:-:S07]  /*1410*/  WARPGROUP.ARRIVE ;  /* 0x00000000000079c5 */ /* 0x000fce0000000000 */
        /* <DEDUP_REMOVED lines=17> */
[----:B------:R-:W-:Y:S05]  /*1530*/  @!P0 BRA `(.L_x_13) ;  /* 0x0000000000048947 */ /* 0x000fea0003800000 */
[----:B------:R-:W-:Y:S01]  /*1540*/  BPT.TRAP 0x1 ;  /* 0x000000040000795c */ /* 0x000fe20000300000 */
.L_x_13:
[----:B01----:R-:W-:Y:S01]  /*1550*/  VIADD R0, R155, UR50 ;  /* 0x000000329b007c36 */ /* 0x003fe20008000000 */
[----:B------:R-:W-:Y:S01]  /*1560*/  P2R R89, PR, RZ, 0x1 ;  /* 0x00000001ff597803 */ /* 0x000fe20000000000 */
[----:B------:R-:W-:Y:S01]  /*1570*/  IMAD.U32 R3, RZ, RZ, UR51 ;  /* 0x00000033ff037e24 */ /* 0x000fe2000f8e00ff */
[----:B------:R-:W-:Y:S01]  /*1580*/  ULDC UR6, c[0x0][0x988] ;  /* 0x0002620000067ab9 */ /* 0x000fe20000000800 */
[----:B------:R-:W-:Y:S01]  /*1590*/  UISETP.GE.AND UP0, UPT, UR50, 0x81, UPT ;  /* 0x000000813200788c */ /* 0x000fe2000bf06270 */
[--C-:B------:R-:W-:Y:S01]  /*15a0*/  IMAD.MOV.U32 R150, RZ, RZ, R151.reuse ;  /* 0x000000ffff967224 */ /* 0x100fe200078e0097 */
[-C--:B------:R-:W-:Y:S01]  /*15b0*/  MOV R145, R151.reuse ;  /* 0x0000009700917202 */ /* 0x080fe20000000f00 */
[----:B------:R-:W-:Y:S01]  /*15c0*/  IMAD R4, R3, -0x80, R0 ;  /* 0xffffff8003047824 */ /* 0x000fe200078e0200 */
[-C--:B------:R-:W-:Y:S01]  /*15d0*/  MOV R139, R151.reuse ;  /* 0x00000097008b7202 */ /* 0x080fe20000000f00 */
[--C-:B------:R-:W-:Y:S01]  /*15e0*/  IMAD.MOV.U32 R149, RZ, RZ, R151.reuse ;  /* 0x000000ffff957224 */ /* 0x100fe200078e0097 */
[----:B------:R-:W-:Y:S01]  /*15f0*/  MOV R133, R151 ;  /* 0x0000009700857202 */ /* 0x000fe20000000f00 */
[--C-:B------:R-:W-:Y:S01]  /*1600*/  IMAD.MOV.U32 R148, RZ, RZ, R151.reuse ;  /* 0x000000ffff947224 */ /* 0x100fe200078e0097 */
[C---:B------:R-:W-:Y:S01]  /*1610*/  ISETP.GT.AND P4, PT, R4.reuse, RZ, PT ;  /* 0x000000ff0400720c */ /* 0x040fe20003f84270 */
[--C-:B------:R-:W-:Y:S01]  /*1620*/  IMAD.MOV.U32 R147, RZ, RZ, R151.reuse ;  /* 0x000000ffff937224 */ /* 0x100fe200078e0097 */
[C---:B------:R-:W-:Y:S01]  /*1630*/  ISETP.GT.AND P3, PT, R4.reuse, 0x1, PT ;  /* 0x000000010400780c */ /* 0x040fe20003f64270 */
[--C-:B------:R-:W-:Y:S01]  /*1640*/  IMAD.MOV.U32 R146, RZ, RZ, R151.reuse ;  /* 0x000000ffff927224 */ /* 0x100fe200078e0097 */
[----:B------:R-:W-:Y:S01]  /*1650*/  ISETP.GT.AND P1, PT, R4, 0x8, PT ;  /* 0x000000080400780c */ /* 0x000fe20003f24270 */
[--C-:B------:R-:W-:Y:S01]  /*1660*/  IMAD.MOV.U32 R144, RZ, RZ, R151.reuse ;  /* 0x000000ffff907224 */ /* 0x100fe200078e0097 */
[----:B------:R-:W-:Y:S01]  /*1670*/  FSEL R88, R24, -INF , P4 ;  /* 0xff80000018587808 */ /* 0x000fe20002000000 */
[--C-:B------:R-:W-:Y:S01]  /*1680*/  IMAD.MOV.U32 R143, RZ, RZ, R151.reuse ;  /* 0x000000ffff8f7224 */ /* 0x100fe200078e0097 */
[----:B------:R-:W-:Y:S01]  /*1690*/  FSEL R25, R25, -INF , P3 ;  /* 0xff80000019197808 */ /* 0x000fe20001800000 */
[--C-:B------:R-:W-:Y:S01]  /*16a0*/  IMAD.MOV.U32 R142, RZ, RZ, R151.reuse ;  /* 0x000000ffff8e7224 */ /* 0x100fe200078e0097 */
[----:B------:R-:W-:Y:S01]  /*16b0*/  ISETP.GT.AND P2, PT, R4, 0x9, PT ;  /* 0x000000090400780c */ /* 0x000fe20003f44270 */
[--C-:B------:R-:W-:Y:S01]  /*16c0*/  IMAD.MOV.U32 R141, RZ, RZ, R151.reuse ;  /* 0x000000ffff8d7224 */ /* 0x100fe200078e0097 */
[----:B------:R-:W-:Y:S01]  /*16d0*/  FSEL R90, R28, -INF , P1 ;  /* 0xff8000001c5a7808 */ /* 0x000fe20000800000 */
[--C-:B------:R-:W-:Y:S01]  /*16e0*/  IMAD.MOV.U32 R140, RZ, RZ, R151.reuse ;  /* 0x000000ffff8c7224 */ /* 0x100fe200078e0097 */
[----:B------:R-:W-:Y:S01]  /*16f0*/  FMNMX.FTZ R3, R88, R25, !PT ;  /* 0x0000001958037209 */ /* 0x000fe20007810000 */
        /* <DEDUP_REMOVED lines=40> */
[----:B------:R-:W-:Y:S01]  /*1980*/  IMAD.MOV.U32 R93, RZ, RZ, R151 ;  /* 0x000000ffff5d7224 */ /* 0x000fe200078e0097 */
[----:B------:R-:W-:-:S02]  /*1990*/  FSEL R102, R40, -INF , P1 ;  /* 0xff80000028667808 */ /* 0x000fc40000800000 */
[----:B------:R-:W-:Y:S02]  /*19a0*/  FMNMX.FTZ R3, R100, R3, !PT ;  /* 0x0000000364037209 */ /* 0x000fe40007810000 */
[----:B------:R-:W-:Y:S02]  /*19b0*/  FSEL R34, R34, -INF , P6 ;  /* 0xff80000022227808 */ /* 0x000fe40003000000 */
[----:B------:R-:W-:Y:S02]  /*19c0*/  ISETP.GT.AND P6, PT, R4, 0x28, PT ;  /* 0x000000280400780c */ /* 0x000fe40003fc4270 */
[----:B------:R-:W-:Y:S02]  /*19d0*/  FSEL R104, R41, -INF , P2 ;  /* 0xff80000029687808 */ /* 0x000fe40001000000 */
[----:B------:R-:W-:Y:S02]  /*19e0*/  FMNMX.FTZ R3, R102, R3, !PT ;  /* 0x0000000366037209 */ /* 0x000fe40007810000 */
[----:B------:R-:W-:-:S02]  /*19f0*/  FSEL R8, R35, -INF , P5 ;  /* 0xff80000023087808 */ /* 0x000fc40002800000 */
[----:B------:R-:W-:Y:S02]  /*1a00*/  ISETP.GT.AND P5, PT, R4, 0x29, PT ;  /* 0x000000290400780c */ /* 0x000fe40003fa4270 */
[----:B------:R-:W-:Y:S02]  /*1a10*/  FSEL R106, R44, -INF , P6 ;  /* 0xff8000002c6a7808 */ /* 0x000fe40003000000 */
[----:B------:R-:W-:Y:S02]  /*1a20*/  FMNMX.FTZ R3, R104, R3, !PT ;  /* 0x0000000368037209 */ /* 0x000fe40007810000 */
[----:B------:R-:W-:Y:S02]  /*1a30*/  FSEL R38, R38, -INF , P4 ;  /* 0xff80000026267808 */ /* 0x000fe40002000000 */
[----:B------:R-:W-:Y:S02]  /*1a40*/  ISETP.GT.AND P4, PT, R4, 0x30, PT ;  /* 0x000000300400780c */ /* 0x000fe40003f84270 */
        /* <DEDUP_REMOVED lines=42> */
[----:B------:R-:W-:-:S02]  /*1cf0*/  ISETP.GT.AND P0, PT, R4, 0x59, PT ;  /* 0x000000590400780c */ /* 0x000fc40003f04270 */
[----:B------:R-:W-:Y:S02]  /*1d00*/  FSEL R68, R68, -INF , P6 ;  /* 0xff80000044447808 */ /* 0x000fe40003000000 */
[----:B------:R-:W-:Y:S02]  /*1d10*/  FMNMX.FTZ R3, R118, R3, !PT ;  /* 0x0000000376037209 */ /* 0x000fe40007810000 */
[----:B------:R-:W-:Y:S02]  /*1d20*/  FSEL R28, R59, -INF , P5 ;  /* 0xff8000003b1c7808 */ /* 0x000fe40002800000 */
[----:B------:R-:W-:Y:S02]  /*1d30*/  ISETP.GT.AND P5, PT, R4, 0x60, PT ;  /* 0x000000600400780c */ /* 0x000fe40003fa4270 */
[----:B------:R-:W-:Y:S02]  /*1d40*/  FSEL R120, R69, -INF , P0 ;  /* 0xff80000045787808 */ /* 0x000fe40000000000 */
[----:B------:R-:W-:-:S02]  /*1d50*/  FMNMX.FTZ R3, R68, R3, !PT ;  /* 0x0000000344037209 */ /* 0x000fc40007810000 */
        /* <DEDUP_REMOVED lines=12> */
[----:B------:R-:W-:Y:S02]  /*1e20*/  FSEL R124, R77, -INF , P2 ;  /* 0xff8000004d7c7808 */ /* 0x000fe40001000000 */
[----:B------:R-:W-:Y:S02]  /*1e30*/  FMNMX.FTZ R3, R76, R3, !PT ;  /* 0x000000034c037209 */ /* 0x000fe40007810000 */
[----:B------:R-:W-:Y:S02]  /*1e40*/  ISETP.GT.AND P3, PT, R4, 0x70, PT ;  /* 0x000000700400780c */ /* 0x000fe40003f64270 */
[----:B------:R-:W-:Y:S02]  /*1e50*/  FSEL R62, R62, -INF , P4 ;  /* 0xff8000003e3e7808 */ /* 0x000fe40002000000 */
[----:B------:R-:W-:Y:S02]  /*1e60*/  FSEL R80, R80, -INF , P3 ;  /* 0xff80000050507808 */ /* 0x000fe40001800000 */
[----:B------:R-:W-:-:S02]  /*1e70*/  FMNMX.FTZ R3, R124, R3, !PT ;  /* 0x000000037c037209 */ /* 0x000fc40007810000 */
[----:B------:R-:W-:Y:S02]  /*1e80*/  ISETP.GT.AND P4, PT, R4, 0x71, PT ;  /* 0x000000710400780c */ /* 0x000fe40003f84270 */
[----:B------:R-:W-:Y:S02]  /*1e90*/  FMNMX.FTZ R3, R80, R3, !PT ;  /* 0x0000000350037209 */ /* 0x000fe40007810000 */
[----:B------:R-:W-:Y:S02]  /*1ea0*/  FSEL R126, R81, -INF , P4 ;  /* 0xff800000517e7808 */ /* 0x000fe40002000000 */
[----:B------:R-:W-:Y:S02]  /*1eb0*/  ISETP.GT.AND P5, PT, R4, 0x78, PT ;  /* 0x000000780400780c */ /* 0x000fe40003fa4270 */
[----:B------:R-:W-:Y:S02]  /*1ec0*/  FMNMX.FTZ R3, R126, R3, !PT ;  /* 0x000000037e037209 */ /* 0x000fe40007810000 */
[----:B------:R-:W-:-:S02]  /*1ed0*/  FSEL R84, R84, -INF , P5 ;  /* 0xff80000054547808 */ /* 0x000fc40002800000 */
[----:B------:R-:W-:Y:S02]  /*1ee0*/  ISETP.GT.AND P6, PT, R4, 0x79, PT ;  /* 0x000000790400780c */ /* 0x000fe40003fc4270 */
[----:B------:R-:W-:Y:S02]  /*1ef0*/  FMNMX.FTZ R3, R84, R3, !PT ;  /* 0x0000000354037209 */ /* 0x000fe40007810000 */
[----:B------:R-:W-:Y:S02]  /*1f00*/  FSEL R128, R85, -INF , P6 ;  /* 0xff80000055807808 */ /* 0x000fe40003000000 */
[----:B------:R-:W-:Y:S02]  /*1f10*/  P2R R13, PR, RZ, 0x8 ;  /* 0x00000008ff0d7803 */ /* 0x000fe40000000000 */
[----:B------:R-:W-:Y:S02]  /*1f20*/  FMNMX.FTZ R7, R128, R3, !PT ;  /* 0x0000000380077209 */ /* 0x000fe40007810000 */
[----:B------:R-:W-:-:S02]  /*1f30*/  MOV R3, UR6 ;  /* 0x0000000600037c02 */ /* 0x000fc40008000f00 */
[----:B------:R-:W-:Y:S01]  /*1f40*/  P2R R15, PR, RZ, 0x4 ;  /* 0x00000004ff0f7803 */ /* 0x000fe20000000000 */
[----:B------:R-:W0:Y:S01]  /*1f50*/  SHFL.BFLY PT, R0, R7, 0x2, 0x1f ;  /* 0x0c401f0007007f89 */ /* 0x000e2200000e0000 */
[----:B------:R-:W-:Y:S02]  /*1f60*/  ISETP.GT.AND P2, PT, R4, 0x58, PT ;  /* 0x000000580400780c */ /* 0x000fe40003f44270 */
[----:B------:R-:W-:Y:S02]  /*1f70*/  P2R R21, PR, RZ, 0x2 ;  /* 0x00000002ff157803 */ /* 0x000fe40000000000 */
[----:B------:R-:W-:Y:S02]  /*1f80*/  FSEL R70, R70, -INF , P2 ;  /* 0xff80000046467808 */ /* 0x000fe40001000000 */
[----:B------:R-:W-:Y:S02]  /*1f90*/  ISETP.NE.AND P2, PT, R15, RZ, PT ;  /* 0x000000ff0f00720c */ /* 0x000fe40003f45270 */
[----:B------:R-:W-:-:S02]  /*1fa0*/  ISETP.GT.AND P1, PT, R4, 0x59, PT ;  /* 0x000000590400780c */ /* 0x000fc40003f24270 */
[----:B------:R-:W-:Y:S02]  /*1fb0*/  P2R R29, PR, RZ, 0x1 ;  /* 0x00000001ff1d7803 */ /* 0x000fe40000000000 */
[----:B------:R-:W-:Y:S02]  /*1fc0*/  FSEL R40, R71, -INF , P1 ;  /* 0xff80000047287808 */ /* 0x000fe40000800000 */
[----:B------:R-:W-:Y:S02]  /*1fd0*/  ISETP.NE.AND P1, PT, R21, RZ, PT ;  /* 0x000000ff1500720c */ /* 0x000fe40003f25270 */
[----:B------:R-:W-:Y:S02]  /*1fe0*/  ISETP.GT.AND P0, PT, R4, 0x60, PT ;  /* 0x000000600400780c */ /* 0x000fe40003f04270 */
[----:B------:R-:W-:Y:S02]  /*1ff0*/  FSEL R78, R78, -INF , P1 ;  /* 0xff8000004e4e7808 */ /* 0x000fe40000800000 */
[----:B------:R-:W-:-:S02]  /*2000*/  FSEL R74, R74, -INF , P0 ;  /* 0xff8000004a4a7808 */ /* 0x000fc40000000000 */
[----:B------:R-:W-:Y:S02]  /*2010*/  ISETP.NE.AND P0, PT, R29, RZ, PT ;  /* 0x000000ff1d00720c */ /* 0x000fe40003f05270 */
[----:B0-----:R-:W-:Y:S02]  /*2020*/  FMNMX.FTZ R9, R7, R0, !PT ;  /* 0x0000000007097209 */ /* 0x001fe40007810000 */
[----:B------:R-:W-:Y:S02]  /*2030*/  FSEL R44, R75, -INF , P0 ;  /* 0xff8000004b2c7808 */ /* 0x000fe40000000000 */
[----:B------:R-:W-:Y:S01]  /*2040*/  FSEL R86, R86, -INF , P5 ;  /* 0xff80000056567808 */ /* 0x000fe20002800000 */
[----:B------:R-:W0:Y:S01]  /*2050*/  SHFL.BFLY PT, R0, R9, 0x1, 0x1f ;  /* 0x0c201f0009007f89 */ /* 0x000e2200000e0000 */
[----:B------:R-:W-:Y:S02]  /*2060*/  R2UR UR6, R5 ;  /* 0x00000000050672ca */ /* 0x000fe400000e0000 */
[----:B------:R-:W-:Y:S01]  /*2070*/  ISETP.NE.AND P0, PT, R89, RZ, PT ;  /* 0x000000ff5900720c */ /* 0x000fe20003f05270 */
[----:B------:R-:W-:Y:S01]  /*2080*/  IMAD.MOV.U32 R89, RZ, RZ, R151 ;  /* 0x000000ffff597224 */ /* 0x000fe200078e0097 */
[----:B------:R-:W-:-:S02]  /*2090*/  MOV R127, R151 ;  /* 0x00000097007f7202 */ /* 0x000fc40000000f00 */
[-C--:B------:R-:W-:Y:S02]  /*20a0*/  MOV R121, R151.reuse ;  /* 0x0000009700797202 */ /* 0x080fe40000000f00 */
[-C--:B------:R-:W-:Y:S02]  /*20b0*/  MOV R115, R151.reuse ;  /* 0x0000009700737202 */ /* 0x080fe40000000f00 */
[-C--:B------:R-:W-:Y:S02]  /*20c0*/  MOV R109, R151.reuse ;  /* 0x00000097006d7202 */ /* 0x080fe40000000f00 */
[-C--:B------:R-:W-:Y:S01]  /*20d0*/  MOV R103, R151.reuse ;  /* 0x0000009700677202 */ /* 0x080fe20000000f00 */
[----:B------:R-:W-:Y:S01]  /*20e0*/  UIADD3 UR6, UR6, 0x28840, URZ ;  /* 0x0002884006067890 */ /* 0x000fe2000fffe03f */
[-C--:B------:R-:W-:Y:S02]  /*20f0*/  MOV R97, R151.reuse ;  /* 0x0000009700617202 */ /* 0x080fe40000000f00 */
[----:B------:R-:W-:Y:S01]  /*2100*/  MOV R91, R151 ;  /* 0x00000097005b7202 */ /* 0x000fe20000000f00 */
[----:B------:R-:W-:Y:S01]  /*2110*/  UPRMT UR6, UR37, 0x654, UR6 ;  /* 0x0000065425067896 */ /* 0x000fe20008000006 */
[----:B0-----:R-:W-:-:S08]  /*2120*/  FMNMX.FTZ R0, R9, R0, !PT ;  /* 0x0000000009007209 */ /* 0x001fd00007810000 */
[----:B------:R-:W-:Y:S01]  /*2130*/  SYNCS.ARRIVE.TRANS64.RED.A1T0 RZ, [UR6], RZ ;  /* 0x000000ffffff79a7 */ /* 0x000fe20008100406 */
[C---:B------:R-:W-:Y:S01]  /*2140*/  FSETP.NEU.FTZ.AND P3, PT, R0.reuse, -INF , PT ;  /* 0xff8000000000780b */ /* 0x040fe20003f7d000 */
[----:B------:R-:W-:-:S05]  /*2150*/  FMUL.FTZ R11, R0, R3 ;  /* 0x00000003000b7220 */ /* 0x000fca0000410000 */
[----:B------:R-:W-:Y:S02]  /*2160*/  FSEL R37, R11, RZ, P3 ;  /* 0x000000ff0b257208 */ /* 0x000fe40001800000 */
[----:B------:R-:W-:Y:S02]  /*2170*/  FMNMX.FTZ R11, R26, R27, !PT ;  /* 0x0000001b1a0b7209 */ /* 0x000fe40007810000 */
[----:B------:R-:W-:Y:S01]  /*2180*/  ISETP.NE.AND P3, PT, R13, RZ, PT ;  /* 0x000000ff0d00720c */ /* 0x000fe20003f65270 */
[--C-:B------:R-:W-:Y:S01]  /*2190*/  FFMA.FTZ R7, R25, R3, -R37.reuse ;  /* 0x0000000319077223 */ /* 0x100fe20000010825 */
[----:B------:R-:W-:Y:S01]  /*21a0*/  FMNMX.FTZ R11, R30, R11, !PT ;  /* 0x0000000b1e0b7209 */ /* 0x000fe20007810000 */
[-CC-:B------:R-:W-:Y:S01]  /*21b0*/  FFMA.FTZ R168, R48, R3.reuse, -R37.reuse ;  /* 0x0000000330a87223 */ /* 0x180fe20000010825 */
[----:B------:R-:W-:Y:S01]  /*21c0*/  FSEL R48, R79, -INF , P2 ;  /* 0xff8000004f307808 */ /* 0x000fe20001000000 */
[--C-:B------:R-:W-:Y:S01]  /*21d0*/  FFMA.FTZ R170, R52, R3, -R37.reuse ;  /* 0x0000000334aa7223 */ /* 0x100fe20000010825 */
[----:B------:R-:W-:Y:S01]  /*21e0*/  FMNMX.FTZ R11, R6, R11, !PT ;  /* 0x0000000b060b7209 */ /* 0x000fe20007810000 */
[-CC-:B------:R-:W-:Y:S01]  /*21f0*/  FFMA.FTZ R172, R56, R3.reuse, -R37.reuse ;  /* 0x0000000338ac7223 */ /* 0x180fe20000010825 */
[----:B------:R-:W-:Y:S01]  /*2200*/  FSEL R82, R82, -INF , P3 ;  /* 0xff80000052527808 */ /* 0x000fe20001800000 */
[--C-:B------:R-:W-:Y:S01]  /*2210*/  FFMA.FTZ R156, R88, R3, -R37.reuse ;  /* 0x00000003589c7223 */ /* 0x100fe20000010825 */
[----:B------:R-:W-:Y:S01]  /*2220*/  FMNMX.FTZ R11, R34, R11, !PT ;  /* 0x0000000b220b7209 */ /* 0x000fe20007810000 */
[--C-:B------:R-:W-:Y:S01]  /*2230*/  FFMA.FTZ R158, R90, R3, -R37.reuse ;  /* 0x000000035a9e7223 */ /* 0x100fe20000010825 */
[----:B------:R-:W-:Y:S01]  /*2240*/  FSEL R52, R83, -INF , P4 ;  /* 0xff80000053347808 */ /* 0x000fe20002000000 */
[----:B------:R-:W-:Y:S01]  /*2250*/  MUFU.EX2 R7, R7 ;  /* 0x0000000700077308 */ /* 0x000fe20000000800 */
[----:B------:R-:W-:Y:S01]  /*2260*/  FMNMX.FTZ R13, R8, R11, !PT ;  /* 0x0000000b080d7209 */ /* 0x000fe20007810000 */
[-CC-:B------:R-:W-:Y:S01]  /*2270*/  FFMA.FTZ R9, R92, R3.reuse, -R37.reuse ;  /* 0x000000035c097223 */ /* 0x180fe20000010825 */
[----:B------:R-:W-:Y:S01]  /*2280*/  FSEL R56, R87, -INF , P6 ;  /* 0xff80000057387808 */ /* 0x000fe20003000000 */
[--C-:B------:R-:W-:Y:S01]  /*2290*/  FFMA.FTZ R160, R94, R3, -R37.reuse ;  /* 0x000000035ea07223 */ /* 0x100fe20000010825 */
[----:B------:R-:W-:Y:S01]  /*22a0*/  FMNMX.FTZ R13, R38, R13, !PT ;  /* 0x0000000d260d7209 */ /* 0x000fe20007810000 */
[-CC-:B------:R-:W-:Y:S01]  /*22b0*/  FFMA.FTZ R96, R96, R3.reuse, -R37.reuse ;  /* 0x0000000360607223 */ /* 0x180fe20000010825 */
[--C-:B------:R-:W-:Y:S01]  /*22c0*/  FFMA.FTZ R162, R98, R3, -R37.reuse ;  /* 0x0000000362a27223 */ /* 0x100fe20000010825 */
[----:B------:R-:W0:Y:S01]  /*22d0*/  MUFU.EX2 R156, R156 ;  /* 0x0000009c009c7308 */ /* 0x000e220000000800 */
[----:B------:R-:W-:Y:S01]  /*22e0*/  FMNMX.FTZ R13, R10, R13, !PT ;  /* 0x0000000d0a0d7209 */ /* 0x000fe20007810000 */
[-CC-:B------:R-:W-:Y:S01]  /*22f0*/  FFMA.FTZ R100, R100, R3.reuse, -R37.reuse ;  /* 0x0000000364647223 */ /* 0x180fe20000010825 */
[-CC-:B------:R-:W-:Y:S01]  /*2300*/  FFMA.FTZ R164, R102, R3.reuse, -R37.reuse ;  /* 0x0000000366a47223 */ /* 0x180fe20000010825 */
[--C-:B------:R-:W-:Y:S01]  /*2310*/  FFMA.FTZ R104, R104, R3, -R37.reuse ;  /* 0x0000000368687223 */ /* 0x100fe20000010825 */
[----:B------:R-:W-:Y:S01]  /*2320*/  FMNMX.FTZ R13, R42, R13, !PT ;  /* 0x0000000d2a0d7209 */ /* 0x000fe20007810000 */
[-CC-:B------:R-:W-:Y:S01]  /*2330*/  FFMA.FTZ R166, R106, R3.reuse, -R37.reuse ;  /* 0x000000036aa67223 */ /* 0x180fe20000010825 */
[--C-:B------:R-:W-:Y:S01]  /*2340*/  FFMA.FTZ R108, R108, R3, -R37.reuse ;  /* 0x000000036c6c7223 */ /* 0x100fe20000010825 */
[----:B------:R-:W1:Y:S01]  /*2350*/  MUFU.EX2 R158, R158 ;  /* 0x0000009e009e7308 */ /* 0x000e620000000800 */
[----:B------:R-:W-:Y:S01]  /*2360*/  FMNMX.FTZ R15, R12, R13, !PT ;  /* 0x0000000d0c0f7209 */ /* 0x000fe20007810000 */
[-CC-:B------:R-:W-:Y:S01]  /*2370*/  FFMA.FTZ R110, R110, R3.reuse, -R37.reuse ;  /* 0x000000036e6e7223 */ /* 0x180fe20000010825 */
[-CC-:B------:R-:W-:Y:S01]  /*2380*/  FFMA.FTZ R112, R112, R3.reuse, -R37.reuse ;  /* 0x0000000370707223 */ /* 0x180fe20000010825 */
[--C-:B------:R-:W-:Y:S01]  /*2390*/  FFMA.FTZ R114, R114, R3, -R37.reuse ;  /* 0x0000000372727223 */ /* 0x100fe20000010825 */
[----:B------:R-:W-:Y:S01]  /*23a0*/  FMNMX.FTZ R15, R46, R15, !PT ;  /* 0x0000000f2e0f7209 */ /* 0x000fe20007810000 */
[-CC-:B------:R-:W-:Y:S01]  /*23b0*/  FFMA.FTZ R174, R60, R3.reuse, -R37.reuse ;  /* 0x000000033cae7223 */ /* 0x180fe20000010825 */
[----:B------:R-:W-:Y:S01]  /*23c0*/  FFMA.FTZ R64, R64, R3, -R37 ;  /* 0x0000000340407223 */ /* 0x000fe20000010825 */
[----:B------:R-:W2:Y:S01]  /*23d0*/  MUFU.EX2 R9, R9 ;  /* 0x0000000900097308 */ /* 0x000ea20000000800 */
[----:B------:R-:W-:Y:S01]  /*23e0*/  FMNMX.FTZ R15, R14, R15, !PT ;  /* 0x0000000f0e0f7209 */ /* 0x000fe20007810000 */
[----:B0-----:R-:W-:Y:S01]  /*23f0*/  FADD.FTZ R49, R156, R7 ;  /* 0x000000079c317221 */ /* 0x001fe20000010000 */
[-CC-:B------:R-:W-:Y:S01]  /*2400*/  FFMA.FTZ R118, R118, R3.reuse, -R37.reuse ;  /* 0x0000000376767223 */ /* 0x180fe20000010825 */
        /* <DEDUP_REMOVED lines=10> */
[--C-:B------:R-:W-:Y:S01]  /*24b0*/  FFMA.FTZ R80, R80, R3, -R37.reuse ;  /* 0x0000000350507223 */ /* 0x100fe20000010825 */
[----:B------:R-:W-:Y:S01]  /*24c0*/  F2FP.F16.F32.PACK_AB R156, R7, R156 ;  /* 0x0000009c079c723e */ /* 0x000fe200000000ff */
[----:B------:R3:W4:Y:S01]  /*24d0*/  MUFU.EX2 R11, R96 ;  /* 0x00000060000b7308 */ /* 0x0007220000000800 */
[----:B------:R-:W-:Y:S01]  /*24e0*/  FMNMX.FTZ R21, R24, R21, !PT ;  /* 0x0000001518157209 */ /* 0x000fe20007810000 */
[-CC-:B------:R-:W-:Y:S01]  /*24f0*/  FFMA.FTZ R126, R126, R3.reuse, -R37.reuse ;  /* 0x000000037e7e7223 */ /* 0x180fe20000010825 */
[----:B------:R-:W-:Y:S01]  /*2500*/  FFMA.FTZ R84, R84, R3, -R37 ;  /* 0x0000000354547223 */ /* 0x000fe20000010825 */
[--C-:B------:R-:W-:Y:S01]  /*2510*/  IMAD.MOV.U32 R106, RZ, RZ, R151.reuse ;  /* 0x000000ffff6a7224 */ /* 0x100fe200078e0097 */
[----:B------:R-:W-:Y:S01]  /*2520*/  FMNMX.FTZ R21, R58, R21, !PT ;  /* 0x000000153a157209 */ /* 0x000fe20007810000 */
[----:B------:R-:W-:-:S02]  /*2530*/  IMAD.MOV.U32 R102, RZ, RZ, R151 ;  /* 0x000000ffff667224 */ /* 0x000fc400078e0097 */
[----:B------:R-:W5:Y:S01]  /*2540*/  MUFU.EX2 R162, R162 ;  /* 0x000000a200a27308 */ /* 0x000f620000000800 */
[----:B------:R-:W-:Y:S01]  /*2550*/  FMNMX.FTZ R25, R28, R21, !PT ;  /* 0x000000151c197209 */ /* 0x000fe20007810000 */
[--C-:B------:R-:W-:Y:S02]  /*2560*/  IMAD.MOV.U32 R98, RZ, RZ, R151.reuse ;  /* 0x000000ffff627224 */ /* 0x100fe400078e0097 */
[--C-:B---3--:R-:W-:Y:S01]  /*2570*/  IMAD.MOV.U32 R96, RZ, RZ, R151.reuse ;  /* 0x000000ffff607224 */ /* 0x108fe200078e0097 */
[----:B------:R-:W-:Y:S01]  /*2580*/  FMNMX.FTZ R25, R62, R25, !PT ;  /* 0x000000193e197209 */ /* 0x000fe20007810000 */
[--C-:B------:R-:W-:Y:S02]  /*2590*/  IMAD.MOV.U32 R94, RZ, RZ, R151.reuse ;  /* 0x000000ffff5e7224 */ /* 0x100fe400078e0097 */
[----:B------:R3:W5:Y:S01]  /*25a0*/  MUFU.EX2 R13, R100 ;  /* 0x00000064000d7308 */ /* 0x0007620000000800 */
[----:B------:R-:W-:Y:S01]  /*25b0*/  FMNMX.FTZ R25, R32, R25, !PT ;  /* 0x0000001920197209 */ /* 0x000fe20007810000 */
[----:B------:R-:W-:-:S02]  /*25c0*/  IMAD.MOV.U32 R92, RZ, RZ, R151 ;  /* 0x000000ffff5c7224 */ /* 0x000fc400078e0097 */
[--C-:B------:R-:W-:Y:S01]  /*25d0*/  IMAD.MOV.U32 R90, RZ, RZ, R151.reuse ;  /* 0x000000ffff5a7224 */ /* 0x100fe200078e0097 */
[----:B------:R-:W-:Y:S01]  /*25e0*/  FMNMX.FTZ R25, R66, R25, !PT ;  /* 0x0000001942197209 */ /* 0x000fe20007810000 */
[--C-:B------:R-:W-:Y:S02]  /*25f0*/  IMAD.MOV.U32 R88, RZ, RZ, R151.reuse ;  /* 0x000000ffff587224 */ /* 0x100fe400078e0097 */
[----:B------:R-:W-:Y:S01]  /*2600*/  MUFU.EX2 R164, R164 ;  /* 0x000000a400a47308 */ /* 0x000fe20000000800 */
[----:B------:R-:W-:Y:S01]  /*2610*/  FMNMX.FTZ R29, R36, R25, !PT ;  /* 0x00000019241d7209 */ /* 0x000fe20007810000 */
[----:B---3--:R-:W-:-:S03]  /*2620*/  IMAD.MOV.U32 R100, RZ, RZ, R151 ;  /* 0x000000ffff647224 */ /* 0x008fc600078e0097 */
[----:B------:R-:W-:-:S03]  /*2630*/  FMNMX.FTZ R29, R70, R29, !PT ;  /* 0x0000001d461d7209 */ /* 0x000fc60007810000 */
[----:B------:R3:W-:Y:S01]  /*2640*/  MUFU.EX2 R15, R104 ;  /* 0x00000068000f7308 */ /* 0x0007e20000000800 */
[----:B------:R-:W-:-:S04]  /*2650*/  FMNMX.FTZ R29, R40, R29, !PT ;  /* 0x0000001d281d7209 */ /* 0x000fc80007810000 */
[----:B------:R-:W-:-:S03]  /*2660*/  FMNMX.FTZ R29, R74, R29, !PT ;  /* 0x0000001d4a1d7209 */ /* 0x000fc60007810000 */
        /* <DEDUP_REMOVED lines=12> */
[----:B------:R-:W-:Y:S01]  /*2730*/  FMNMX.FTZ R4, R56, R33, !PT ;  /* 0x0000002138047209 */ /* 0x000fe20007810000 */
[-CC-:B------:R-:W-:Y:S01]  /*2740*/  FFMA.FTZ R33, R116, R3.reuse, -R37.reuse ;  /* 0x0000000374217223 */ /* 0x180fe20000010825 */
[----:B------:R-:W-:Y:S01]  /*2750*/  FFMA.FTZ R37, R128, R3, -R37 ;  /* 0x0000000380257223 */ /* 0x000fe20000010825 */
[--C-:B------:R-:W-:Y:S02]  /*2760*/  IMAD.MOV.U32 R128, RZ, RZ, R151.reuse ;  /* 0x000000ffff807224 */ /* 0x100fe400078e0097 */
[----:B------:R-:W1:Y:S01]  /*2770*/  SHFL.BFLY PT, R35, R4, 0x2, 0x1f ;  /* 0x0c401f0004237f89 */ /* 0x000e6200000e0000 */
[--C-:B------:R-:W-:Y:S01]  /*2780*/  IMAD.MOV.U32 R116, RZ, RZ, R151.reuse ;  /* 0x000000ffff747224 */ /* 0x100fe200078e0097 */
[----:B------:R-:W-:Y:S01]  /*2790*/  MUFU.EX2 R170, R170 ;  /* 0x000000aa00aa7308 */ /* 0x000fe20000000800 */
[----:B---3--:R-:W-:-:S07]  /*27a0*/  IMAD.MOV.U32 R110, RZ, RZ, R151 ;  /* 0x000000ffff6e7224 */ /* 0x008fce00078e0097 */
[----:B------:R3:W-:Y:S08]  /*27b0*/  MUFU.EX2 R29, R112 ;  /* 0x00000070001d7308 */ /* 0x0007f00000000800 */
[----:B------:R-:W-:Y:S01]  /*27c0*/  MUFU.EX2 R172, R172 ;  /* 0x000000ac00ac7308 */ /* 0x000fe20000000800 */
[----:B---3--:R-:W-:Y:S01]  /*27d0*/  IMAD.MOV.U32 R112, RZ, RZ, R151 ;  /* 0x000000ffff707224 */ /* 0x008fe200078e0097 */
[----:B-1----:R-:W-:-:S06]  /*27e0*/  FMNMX.FTZ R35, R4, R35, !PT ;  /* 0x0000002304237209 */ /* 0x002fcc0007810000 */
[----:B------:R1:W-:Y:S01]  /*27f0*/  MUFU.EX2 R31, R114 ;  /* 0x00000072001f7308 */ /* 0x0003e20000000800 */
[----:B------:R-:W3:Y:S07]  /*2800*/  SHFL.BFLY PT, R4, R35, 0x1, 0x1f ;  /* 0x0c201f0023047f89 */ /* 0x000eee00000e0000 */
[----:B------:R-:W-:Y:S01]  /*2810*/  MUFU.EX2 R174, R174 ;  /* 0x000000ae00ae7308 */ /* 0x000fe20000000800 */
[----:B-1----:R-:W-:-:S07]  /*2820*/  IMAD.MOV.U32 R114, RZ, RZ, R151 ;  /* 0x000000ffff727224 */ /* 0x002fce00078e0097 */
[----:B------:R-:W-:Y:S08]  /*2830*/  MUFU.EX2 R33, R33 ;  /* 0x0000002100217308 */ /* 0x000ff00000000800 */
[----:B------:R-:W-:Y:S01]  /*2840*/  MUFU.EX2 R64, R64 ;  /* 0x0000004000407308 */ /* 0x000fe20000000800 */
[----:B---3--:R-:W-:-:S04]  /*2850*/  FMNMX.FTZ R4, R35, R4, !PT ;  /* 0x0000000423047209 */ /* 0x008fc80007810000 */
[C---:B------:R-:W-:Y:S01]  /*2860*/  FSETP.NEU.FTZ.AND P1, PT, R4.reuse, -INF , PT ;  /* 0xff8000000400780b */ /* 0x040fe20003f3d000 */
[----:B------:R-:W-:Y:S02]  /*2870*/  FMUL.FTZ R47, R4, R3 ;  /* 0x00000003042f7220 */ /* 0x000fe40000410000 */
[----:B------:R-:W-:Y:S03]  /*2880*/  MUFU.EX2 R39, R118 ;  /* 0x0000007600277308 */ /* 0x000fe60000000800 */
[----:B------:R-:W-:Y:S02]  /*2890*/  FSEL R47, R47, RZ, P1 ;  /* 0x000000ff2f2f7208 */ /* 0x000fe40000800000 */
[----:B------:R-:W-:-:S03]  /*28a0*/  PLOP3.LUT P1, PT, PT, PT, UP0, 0x80, 0x0 ;  /* 0x000000000000781c */ /* 0x000fc60003f2f008 */
[----:B------:R-:W-:Y:S01]  /*28b0*/  MUFU.EX2 R68, R68 ;  /* 0x0000004400447308 */ /* 0x000fe20000000800 */
[-CC-:B------:R-:W-:Y:S01]  /*28c0*/  FFMA.FTZ R26, R26, R3.reuse, -R47.reuse ;  /* 0x000000031a1a7223 */ /* 0x180fe2000001082f */
[-CC-:B------:R-:W-:Y:S01]  /*28d0*/  FFMA.FTZ R27, R27, R3.reuse, -R47.reuse ;  /* 0x000000031b1b7223 */ /* 0x180fe2000001082f */
[-CC-:B------:R-:W-:Y:S01]  /*28e0*/  FFMA.FTZ R6, R6, R3.reuse, -R47.reuse ;  /* 0x0000000306067223 */ /* 0x180fe2000001082f */
[-CC-:B------:R-:W-:Y:S01]  /*28f0*/  FFMA.FTZ R30, R30, R3.reuse, -R47.reuse ;  /* 0x000000031e1e7223 */ /* 0x180fe2000001082f */
[-CC-:B------:R-:W-:Y:S01]  /*2900*/  FFMA.FTZ R34, R34, R3.reuse, -R47.reuse ;  /* 0x0000000322227223 */ /* 0x180fe2000001082f */
[-CC-:B------:R-:W-:Y:S01]  /*2910*/  FFMA.FTZ R8, R8, R3.reuse, -R47.reuse ;  /* 0x0000000308087223 */ /* 0x180fe2000001082f */
[-CC-:B------:R-:W-:Y:S01]  /*2920*/  FFMA.FTZ R38, R38, R3.reuse, -R47.reuse ;  /* 0x0000000326267223 */ /* 0x180fe2000001082f */
[----:B------:R1:W-:Y:S01]  /*2930*/  MUFU.EX2 R159, R6 ;  /* 0x00000006009f7308 */ /* 0x0003e20000000800 */
[-CC-:B------:R-:W-:Y:S01]  /*2940*/  FFMA.FTZ R10, R10, R3.reuse, -R47.reuse ;  /* 0x000000030a0a7223 */ /* 0x180fe2000001082f */
[-CC-:B------:R-:W-:Y:S01]  /*2950*/  FFMA.FTZ R42, R42, R3.reuse, -R47.reuse ;  /* 0x000000032a2a7223 */ /* 0x180fe2000001082f */
[-CC-:B------:R-:W-:Y:S01]  /*2960*/  FFMA.FTZ R12, R12, R3.reuse, -R47.reuse ;  /* 0x000000030c0c7223 */ /* 0x180fe2000001082f */
[-CC-:B------:R-:W-:Y:S01]  /*2970*/  FFMA.FTZ R46, R46, R3.reuse, -R47.reuse ;  /* 0x000000032e2e7223 */ /* 0x180fe2000001082f */
[-CC-:B------:R-:W-:Y:S01]  /*2980*/  FFMA.FTZ R14, R14, R3.reuse, -R47.reuse ;  /* 0x000000030e0e7223 */ /* 0x180fe2000001082f */
[-CC-:B------:R-:W-:Y:S01]  /*2990*/  FFMA.FTZ R50, R50, R3.reuse, -R47.reuse ;  /* 0x0000000332327223 */ /* 0x180fe2000001082f */
[-C--:B------:R-:W-:Y:S01]  /*29a0*/  FFMA.FTZ R20, R20, R3.reuse, -R47 ;  /* 0x0000000314147223 */ /* 0x080fe2000001082f */
[----:B------:R-:W-:Y:S01]  /*29b0*/  MUFU.EX2 R26, R26 ;  /* 0x0000001a001a7308 */ /* 0x000fe20000000800 */
[----:B-1----:R-:W-:Y:S01]  /*29c0*/  FADD.FTZ R6, R158, R49 ;  /* 0x000000319e067221 */ /* 0x002fe20000010000 */
[-CC-:B------:R-:W-:Y:S01]  /*29d0*/  FFMA.FTZ R54, R54, R3.reuse, -R47.reuse ;  /* 0x0000000336367223 */ /* 0x180fe2000001082f */
[-CC-:B------:R-:W-:Y:S01]  /*29e0*/  FFMA.FTZ R24, R24, R3.reuse, -R47.reuse ;  /* 0x0000000318187223 */ /* 0x180fe2000001082f */
[-CC-:B------:R-:W-:Y:S01]  /*29f0*/  FFMA.FTZ R58, R58, R3.reuse, -R47.reuse ;  /* 0x000000033a3a7223 */ /* 0x180fe2000001082f */
[----:B--2---:R-:W-:Y:S01]  /*2a00*/  FADD.FTZ R49, R9, R6 ;  /* 0x0000000609317221 */ /* 0x004fe20000010000 */
[-CC-:B------:R-:W-:Y:S01]  /*2a10*/  FFMA.FTZ R28, R28, R3.reuse, -R47.reuse ;  /* 0x000000031c1c7223 */ /* 0x180fe2000001082f */
[-C--:B------:R-:W-:Y:S01]  /*2a20*/  FFMA.FTZ R62, R62, R3.reuse, -R47 ;  /* 0x000000033e3e7223 */ /* 0x080fe2000001082f */
[----:B------:R-:W1:Y:S01]  /*2a30*/  MUFU.EX2 R27, R27 ;  /* 0x0000001b001b7308 */ /* 0x000e620000000800 */
[----:B0-----:R-:W-:Y:S01]  /*2a40*/  FADD.FTZ R6, R160, R49 ;  /* 0x00000031a0067221 */ /* 0x001fe20000010000 */
[-CC-:B------:R-:W-:Y:S01]  /*2a50*/  FFMA.FTZ R32, R32, R3.reuse, -R47.reuse ;  /* 0x0000000320207223 */ /* 0x180fe2000001082f */
[-CC-:B------:R-:W-:Y:S01]  /*2a60*/  FFMA.FTZ R66, R66, R3.reuse, -R47.reuse ;  /* 0x0000000342427223 */ /* 0x180fe2000001082f */
[-CC-:B------:R-:W-:Y:S01]  /*2a70*/  FFMA.FTZ R36, R36, R3.reuse, -R47.reuse ;  /* 0x0000000324247223 */ /* 0x180fe2000001082f */
[----:B----4-:R-:W-:Y:S01]  /*2a80*/  FADD.FTZ R49, R11, R6 ;  /* 0x000000060b317221 */ /* 0x010fe20000010000 */
[-CC-:B------:R-:W-:Y:S01]  /*2a90*/  FFMA.FTZ R70, R70, R3.reuse, -R47.reuse ;  /* 0x0000000346467223 */ /* 0x180fe2000001082f */
[-C--:B------:R-:W-:Y:S01]  /*2aa0*/  FFMA.FTZ R40, R40, R3.reuse, -R47 ;  /* 0x0000000328287223 */ /* 0x080fe2000001082f */
[----:B------:R-:W0:Y:S01]  /*2ab0*/  MUFU.EX2 R30, R30 ;  /* 0x0000001e001e7308 */ /* 0x000e220000000800 */
[----:B-----5:R-:W-:Y:S01]  /*2ac0*/  FADD.FTZ R6, R162, R49 ;  /* 0x00000031a2067221 */ /* 0x020fe20000010000 */
[-CC-:B------:R-:W-:Y:S01]  /*2ad0*/  FFMA.FTZ R74, R74, R3.reuse, -R47.reuse ;  /* 0x000000034a4a7223 */ /* 0x180fe2000001082f */
[-CC-:B------:R-:W-:Y:S01]  /*2ae0*/  FFMA.FTZ R44, R44, R3.reuse, -R47.reuse ;  /* 0x000000032c2c7223 */ /* 0x180fe2000001082f */
[-CC-:B------:R-:W-:Y:S01]  /*2af0*/  FFMA.FTZ R78, R78, R3.reuse, -R47.reuse ;  /* 0x000000034e4e7223 */ /* 0x180fe2000001082f */
[----:B------:R-:W-:Y:S01]  /*2b00*/  FADD.FTZ R51, R13, R6 ;  /* 0x000000060d337221 */ /* 0x000fe20000010000 */
[-CC-:B------:R-:W-:Y:S01]  /*2b10*/  FFMA.FTZ R48, R48, R3.reuse, -R47.reuse ;  /* 0x0000000330307223 */ /* 0x180fe2000001082f */
[-C--:B------:R-:W-:Y:S01]  /*2b20*/  FFMA.FTZ R82, R82, R3.reuse, -R47 ;  /* 0x0000000352527223 */ /* 0x080fe2000001082f */
[----:B------:R-:W2:Y:S01]  /*2b30*/  MUFU.EX2 R34, R34 ;  /* 0x0000002200227308 */ /* 0x000ea20000000800 */
[----:B-1----:R-:W-:Y:S01]  /*2b40*/  FADD.FTZ R49, R26, R27 ;  /* 0x0000001b1a317221 */ /* 0x002fe20000010000 */
[-CC-:B------:R-:W-:Y:S01]  /*2b50*/  FFMA.FTZ R52, R52, R3.reuse, -R47.reuse ;  /* 0x0000000334347223 */ /* 0x180fe2000001082f */
[-CC-:B------:R-:W-:Y:S01]  /*2b60*/  FFMA.FTZ R86, R86, R3.reuse, -R47.reuse ;  /* 0x0000000356567223 */ /* 0x180fe2000001082f */
[----:B------:R-:W-:Y:S01]  /*2b70*/  FFMA.FTZ R47, R56, R3, -R47 ;  /* 0x00000003382f7223 */ /* 0x000fe2000001082f */
[----:B------:R-:W-:Y:S01]  /*2b80*/  F2FP.F16.F32.PACK_AB R158, R9, R158 ;  /* 0x0000009e099e723e */ /* 0x000fe200000000ff */
[----:B------:R-:W-:Y:S01]  /*2b90*/  IMAD.MOV.U32 R118, RZ, RZ, R151 ;  /* 0x000000ffff767224 */ /* 0x000fe200078e0097 */
[----:B------:R-:W-:Y:S01]  /*2ba0*/  F2FP.F16.F32.PACK_AB R160, R11, R160 ;  /* 0x000000a00ba0723e */ /* 0x000fe200000000ff */
[----:B------:R1:W3:Y:S01]  /*2bb0*/  MUFU.EX2 R161, R8 ;  /* 0x0000000800a17308 */ /* 0x0002e20000000800 */
[----:B0-----:R-:W-:Y:S01]  /*2bc0*/  FADD.FTZ R6, R30, R49 ;  /* 0x000000311e067221 */ /* 0x001fe20000010000 */
[----:B------:R-:W-:-:S02]  /*2bd0*/  F2FP.F16.F32.PACK_AB R162, R13, R162 ;  /* 0x000000a20da2723e */ /* 0x000fc400000000ff */
[----:B------:R-:W-:Y:S01]  /*2be0*/  F2FP.F16.F32.PACK_AB R176, R39, R64 ;  /* 0x0000004027b0723e */ /* 0x000fe200000000ff */
[----:B------:R-:W-:Y:S01]  /*2bf0*/  FADD.FTZ R49, R159, R6 ;  /* 0x000000069f317221 */ /* 0x000fe20000010000 */
[----:B------:R-:W-:Y:S02]  /*2c00*/  F2FP.F16.F32.PACK_AB R157, R27, R26 ;  /* 0x0000001a1b9d723e */ /* 0x000fe400000000ff */
[----:B------:R-:W0:Y:S01]  /*2c10*/  MUFU.EX2 R38, R38 ;  /* 0x0000002600267308 */ /* 0x000e220000000800 */
[----:B-1----:R-:W-:Y:S01]  /*2c20*/  FADD.FTZ R8, R164, R51 ;  /* 0x00000033a4087221 */ /* 0x002fe20000010000 */
[----:B--2---:R-:W-:Y:S01]  /*2c30*/  FADD.FTZ R6, R34, R49 ;  /* 0x0000003122067221 */ /* 0x004fe20000010000 */
[C---:B------:R-:W-:Y:S02]  /*2c40*/  F2FP.F16.F32.PACK_AB R164, R15.reuse, R164 ;  /* 0x000000a40fa4723e */ /* 0x040fe400000000ff */
[----:B------:R-:W-:Y:S01]  /*2c50*/  FADD.FTZ R51, R15, R8 ;  /* 0x000000080f337221 */ /* 0x000fe20000010000 */
[----:B------:R-:W-:-:S02]  /*2c60*/  F2FP.F16.F32.PACK_AB R159, R159, R30 ;  /* 0x0000001e9f9f723e */ /* 0x000fc400000000ff */
[----:B------:R-:W1:Y:S01]  /*2c70*/  MUFU.EX2 R163, R10 ;  /* 0x0000000a00a37308 */ /* 0x000e620000000800 */
[----:B------:R-:W-:Y:S01]  /*2c80*/  FADD.FTZ R8, R166, R51 ;  /* 0x00000033a6087221 */ /* 0x000fe20000010000 */
[----:B---3--:R-:W-:Y:S01]  /*2c90*/  FADD.FTZ R49, R161, R6 ;  /* 0x00000006a1317221 */ /* 0x008fe20000010000 */
[C---:B------:R-:W-:Y:S02]  /*2ca0*/  F2FP.F16.F32.PACK_AB R166, R21.reuse, R166 ;  /* 0x000000a615a6723e */ /* 0x040fe400000000ff */
[----:B------:R-:W-:Y:S01]  /*2cb0*/  FADD.FTZ R51, R21, R8 ;  /* 0x0000000815337221 */ /* 0x000fe20000010000 */
[----:B------:R-:W-:Y:S02]  /*2cc0*/  F2FP.F16.F32.PACK_AB R161, R161, R34 ;  /* 0x00000022a1a1723e */ /* 0x000fe400000000ff */
[----:B------:R-:W2:Y:S01]  /*2cd0*/  MUFU.EX2 R42, R42 ;  /* 0x0000002a002a7308 */ /* 0x000ea20000000800 */
[----:B0-----:R-:W-:Y:S01]  /*2ce0*/  FADD.FTZ R6, R38, R49 ;  /* 0x0000003126067221 */ /* 0x001fe20000010000 */
[----:B------:R-:W-:Y:S01]  /*2cf0*/  FADD.FTZ R8, R168, R51 ;  /* 0x00000033a8087221 */ /* 0x000fe20000010000 */
[----:B------:R-:W-:-:S03]  /*2d00*/  F2FP.F16.F32.PACK_AB R168, R25, R168 ;  /* 0x000000a819a8723e */ /* 0x000fc600000000ff */
[----:B------:R-:W-:Y:S02]  /*2d10*/  FADD.FTZ R51, R25, R8 ;  /* 0x0000000819337221 */ /* 0x000fe40000010000 */
[----:B------:R-:W0:Y:S01]  /*2d20*/  MUFU.EX2 R165, R12 ;  /* 0x0000000c00a57308 */ /* 0x000e220000000800 */
[----:B-1----:R-:W-:Y:S01]  /*2d30*/  FADD.FTZ R49, R163, R6 ;  /* 0x00000006a3317221 */ /* 0x002fe20000010000 */
[----:B------:R-:W-:Y:S01]  /*2d40*/  FADD.FTZ R8, R170, R51 ;  /* 0x00000033aa087221 */ /* 0x000fe20000010000 */
[----:B------:R-:W-:Y:S02]  /*2d50*/  F2FP.F16.F32.PACK_AB R170, R29, R170 ;  /* 0x000000aa1daa723e */ /* 0x000fe400000000ff */
[----:B------:R-:W-:-:S03]  /*2d60*/  F2FP.F16.F32.PACK_AB R163, R163, R38 ;  /* 0x00000026a3a3723e */ /* 0x000fc600000000ff */
[----:B------:R-:W1:Y:S01]  /*2d70*/  MUFU.EX2 R46, R46 ;  /* 0x0000002e002e7308 */ /* 0x000e620000000800 */
[----:B--2---:R-:W-:Y:S01]  /*2d80*/  FADD.FTZ R6, R42, R49 ;  /* 0x000000312a067221 */ /* 0x004fe20000010000 */
[----:B------:R-:W-:-:S04]  /*2d90*/  FADD.FTZ R49, R29, R8 ;  /* 0x000000081d317221 */ /* 0x000fc80000010000 */
[----:B------:R-:W-:Y:S01]  /*2da0*/  FADD.FTZ R8, R172, R49 ;  /* 0x00000031ac087221 */ /* 0x000fe20000010000 */
[----:B------:R-:W-:Y:S01]  /*2db0*/  F2FP.F16.F32.PACK_AB R172, R31, R172 ;  /* 0x000000ac1fac723e */ /* 0x000fe200000000ff */
[----:B------:R-:W2:Y:S01]  /*2dc0*/  MUFU.EX2 R167, R14 ;  /* 0x0000000e00a77308 */ /* 0x000ea20000000800 */
[----:B0-----:R-:W-:Y:S01]  /*2dd0*/  FADD.FTZ R5, R165, R6 ;  /* 0x00000006a5057221 */ /* 0x001fe20000010000 */
[----:B------:R-:W-:Y:S01]  /*2de0*/  FADD.FTZ R49, R31, R8 ;  /* 0x000000081f317221 */ /* 0x000fe20000010000 */
[----:B------:R-:W-:-:S03]  /*2df0*/  F2FP.F16.F32.PACK_AB R165, R165, R42 ;  /* 0x0000002aa5a5723e */ /* 0x000fc600000000ff */
[----:B------:R-:W-:Y:S01]  /*2e00*/  FADD.FTZ R8, R174, R49 ;  /* 0x00000031ae087221 */ /* 0x000fe20000010000 */
[C---:B------:R-:W-:Y:S01]  /*2e10*/  F2FP.F16.F32.PACK_AB R174, R33.reuse, R174 ;  /* 0x000000ae21ae723e */ /* 0x040fe200000000ff */
[----:B------:R-:W0:Y:S01]  /*2e20*/  MUFU.EX2 R50, R50 ;  /* 0x0000003200327308 */ /* 0x000e220000000800 */
[----:B-1----:R-:W-:Y:S01]  /*2e30*/  FADD.FTZ R6, R46, R5 ;  /* 0x000000052e067221 */ /* 0x002fe20000010000 */
[----:B------:R-:W-:-:S04]  /*2e40*/  FADD.FTZ R49, R33, R8 ;  /* 0x0000000821317221 */ /* 0x000fc80000010000 */
[----:B------:R-:W-:Y:S02]  /*2e50*/  FADD.FTZ R8, R64, R49 ;  /* 0x0000003140087221 */ /* 0x000fe40000010000 */
[----:B------:R-:W1:Y:S01]  /*2e60*/  MUFU.EX2 R169, R20 ;  /* 0x0000001400a97308 */ /* 0x000e620000000800 */
[----:B--2---:R-:W-:Y:S01]  /*2e70*/  FADD.FTZ R5, R167, R6 ;  /* 0x00000006a7057221 */ /* 0x004fe20000010000 */
[----:B------:R-:W-:Y:S01]  /*2e80*/  FADD.FTZ R49, R39, R8 ;  /* 0x0000000827317221 */ /* 0x000fe20000010000 */
[----:B------:R-:W-:-:S03]  /*2e90*/  F2FP.F16.F32.PACK_AB R167, R167, R46 ;  /* 0x0000002ea7a7723e */ /* 0x000fc600000000ff */
[----:B------:R-:W-:Y:S02]  /*2ea0*/  FADD.FTZ R8, R68, R49 ;  /* 0x0000003144087221 */ /* 0x000fe40000010000 */
[----:B------:R-:W2:Y:S01]  /*2eb0*/  MUFU.EX2 R54, R54 ;  /* 0x0000003600367308 */ /* 0x000ea20000000800 */
[----:B0-----:R-:W-:-:S07]  /*2ec0*/  FADD.FTZ R6, R50, R5 ;  /* 0x0000000532067221 */ /* 0x001fce0000010000 */
[----:B------:R-:W0:Y:S01]  /*2ed0*/  MUFU.EX2 R171, R24 ;  /* 0x0000001800ab7308 */ /* 0x000e220000000800 */
[C---:B-1----:R-:W-:Y:S01]  /*2ee0*/  FADD.FTZ R5, R169.reuse, R6 ;  /* 0x00000006a9057221 */ /* 0x042fe20000010000 */
[----:B------:R-:W-:-:S06]  /*2ef0*/  F2FP.F16.F32.PACK_AB R169, R169, R50 ;  /* 0x00000032a9a9723e */ /* 0x000fcc00000000ff */
[----:B------:R-:W1:Y:S01]  /*2f00*/  MUFU.EX2 R58, R58 ;  /* 0x0000003a003a7308 */ /* 0x000e620000000800 */
[----:B--2---:R-:W-:-:S07]  /*2f10*/  FADD.FTZ R6, R54, R5 ;  /* 0x0000000536067221 */ /* 0x004fce0000010000 */
[----:B------:R-:W2:Y:S01]  /*2f20*/  MUFU.EX2 R173, R28 ;  /* 0x0000001c00ad7308 */ /* 0x000ea20000000800 */
[C---:B0-----:R-:W-:Y:S01]  /*2f30*/  FADD.FTZ R5, R171.reuse, R6 ;  /* 0x00000006ab057221 */ /* 0x041fe20000010000 */
[----:B------:R-:W-:-:S06]  /*2f40*/  F2FP.F16.F32.PACK_AB R171, R171, R54 ;  /* 0x00000036abab723e */ /* 0x000fcc00000000ff */
[----:B------:R0:W3:Y:S01]  /*2f50*/  MUFU.EX2 R41, R120 ;  /* 0x0000007800297308 */ /* 0x0000e20000000800 */
[----:B-1----:R-:W-:-:S07]  /*2f60*/  FADD.FTZ R6, R58, R5 ;  /* 0x000000053a067221 */ /* 0x002fce0000010000 */
[----:B------:R-:W1:Y:S01]  /*2f70*/  MUFU.EX2 R62, R62 ;  /* 0x0000003e003e7308 */ /* 0x000e620000000800 */
[C---:B--2---:R-:W-:Y:S01]  /*2f80*/  FADD.FTZ R5, R173.reuse, R6 ;  /* 0x00000006ad057221 */ /* 0x044fe20000010000 */
[----:B------:R-:W-:Y:S01]  /*2f90*/  F2FP.F16.F32.PACK_AB R173, R173, R58 ;  /* 0x0000003aadad723e */ /* 0x000fe200000000ff */
[----:B0-----:R-:W-:-:S05]  /*2fa0*/  IMAD.MOV.U32 R120, RZ, RZ, R151 ;  /* 0x000000ffff787224 */ /* 0x001fca00078e0097 */
[----:B------:R-:W0:Y:S01]  /*2fb0*/  MUFU.EX2 R72, R72 ;  /* 0x0000004800487308 */ /* 0x000e220000000800 */
[C---:B---3--:R-:W-:Y:S01]  /*2fc0*/  FADD.FTZ R7, R41.reuse, R8 ;  /* 0x0000000829077221 */ /* 0x048fe20000010000 */
[----:B------:R-:W-:-:S06]  /*2fd0*/  F2FP.F16.F32.PACK_AB R178, R41, R68 ;  /* 0x0000004429b2723e */ /* 0x000fcc00000000ff */
[----:B------:R-:W2:Y:S01]  /*2fe0*/  MUFU.EX2 R175, R32 ;  /* 0x0000002000af7308 */ /* 0x000ea20000000800 */
[----:B-1----:R-:W-:-:S07]  /*2ff0*/  FADD.FTZ R6, R62, R5 ;  /* 0x000000053e067221 */ /* 0x002fce0000010000 */
[----:B------:R1:W3:Y:S01]  /*3000*/  MUFU.EX2 R43, R122 ;  /* 0x0000007a002b7308 */ /* 0x0002e20000000800 */
[----:B0-----:R-:W-:-:S07]  /*3010*/  FADD.FTZ R8, R72, R7 ;  /* 0x0000000748087221 */ /* 0x001fce0000010000 */
[----:B------:R-:W0:Y:S01]  /*3020*/  MUFU.EX2 R66, R66 ;  /* 0x0000004200427308 */ /* 0x000e220000000800 */
[C---:B--2---:R-:W-:Y:S01]  /*3030*/  FADD.FTZ R5, R175.reuse, R6 ;  /* 0x00000006af057221 */ /* 0x044fe20000010000 */
[----:B------:R-:W-:Y:S01]  /*3040*/  F2FP.F16.F32.PACK_AB R175, R175, R62 ;  /* 0x0000003eafaf723e */ /* 0x000fe200000000ff */
[----:B-1----:R-:W-:-:S05]  /*3050*/  IMAD.MOV.U32 R122, RZ, RZ, R151 ;  /* 0x000000ffff7a7224 */ /* 0x002fca00078e0097 */
[----:B------:R-:W1:Y:S01]  /*3060*/  MUFU.EX2 R76, R76 ;  /* 0x0000004c004c7308 */ /* 0x000e620000000800 */
[C---:B---3--:R-:W-:Y:S01]  /*3070*/  FADD.FTZ R7, R43.reuse, R8 ;  /* 0x000000082b077221 */ /* 0x048fe20000010000 */
[----:B------:R-:W-:-:S06]  /*3080*/  F2FP.F16.F32.PACK_AB R180, R43, R72 ;  /* 0x000000482bb4723e */ /* 0x000fcc00000000ff */
[----:B------:R-:W2:Y:S01]  /*3090*/  MUFU.EX2 R177, R36 ;  /* 0x0000002400b17308 */ /* 0x000ea20000000800 */
[----:B0-----:R-:W-:-:S07]  /*30a0*/  FADD.FTZ R6, R66, R5 ;  /* 0x0000000542067221 */ /* 0x001fce0000010000 */
        /* <DEDUP_REMOVED lines=22> */
[----:B------:R-:W0:Y:S01]  /*3210*/  MUFU.EX2 R37, R37 ;  /* 0x0000002500257308 */ /* 0x000e220000000800 */
[----:B-1----:R-:W-:-:S07]  /*3220*/  FADD.FTZ R8, R84, R7 ;  /* 0x0000000754087221 */ /* 0x002fce0000010000 */
[----:B------:R-:W1:Y:S01]  /*3230*/  MUFU.EX2 R78, R78 ;  /* 0x0000004e004e7308 */ /* 0x000e620000000800 */
[C---:B--2---:R-:W-:Y:S01]  /*3240*/  FADD.FTZ R5, R181.reuse, R6 ;  /* 0x00000006b5057221 */ /* 0x044fe20000010000 */
[----:B------:R-:W-:-:S06]  /*3250*/  F2FP.F16.F32.PACK_AB R181, R181, R74 ;  /* 0x0000004ab5b5723e */ /* 0x000fcc00000000ff */
[----:B------:R-:W2:Y:S01]  /*3260*/  MUFU.EX2 R183, R48 ;  /* 0x0000003000b77308 */ /* 0x000ea20000000800 */
[C---:B0-----:R-:W-:Y:S01]  /*3270*/  FADD.FTZ R6, R37.reuse, R8 ;  /* 0x0000000825067221 */ /* 0x041fe20000010000 */
[----:B------:R-:W-:-:S06]  /*3280*/  F2FP.F16.F32.PACK_AB R186, R37, R84 ;  /* 0x0000005425ba723e */ /* 0x000fcc00000000ff */
[----:B------:R-:W0:Y:S01]  /*3290*/  MUFU.EX2 R82, R82 ;  /* 0x0000005200527308 */ /* 0x000e220000000800 */
[----:B-1----:R-:W-:-:S07]  /*32a0*/  FADD.FTZ R8, R78, R5 ;  /* 0x000000054e087221 */ /* 0x002fce0000010000 */
[----:B------:R-:W1:Y:S01]  /*32b0*/  MUFU.EX2 R185, R52 ;  /* 0x0000003400b97308 */ /* 0x000e620000000800 */
[C---:B--2---:R-:W-:Y:S01]  /*32c0*/  FADD.FTZ R5, R183.reuse, R8 ;  /* 0x00000008b7057221 */ /* 0x044fe20000010000 */
[----:B------:R-:W-:-:S06]  /*32d0*/  F2FP.F16.F32.PACK_AB R183, R183, R78 ;  /* 0x0000004eb7b7723e */ /* 0x000fcc00000000ff */
[----:B------:R-:W2:Y:S01]  /*32e0*/  MUFU.EX2 R86, R86 ;  /* 0x0000005600567308 */ /* 0x000ea20000000800 */
[----:B0-----:R-:W-:-:S07]  /*32f0*/  FADD.FTZ R8, R82, R5 ;  /* 0x0000000552087221 */ /* 0x001fce0000010000 */
[----:B------:R-:W0:Y:S01]  /*3300*/  MUFU.EX2 R47, R47 ;  /* 0x0000002f002f7308 */ /* 0x000e220000000800 */
[C---:B-1----:R-:W-:Y:S01]  /*3310*/  FADD.FTZ R5, R185.reuse, R8 ;  /* 0x00000008b9057221 */ /* 0x042fe20000010000 */
[----:B------:R-:W-:-:S03]  /*3320*/  F2FP.F16.F32.PACK_AB R185, R185, R82 ;  /* 0x00000052b9b9723e */ /* 0x000fc600000000ff */
[----:B--2---:R-:W-:-:S04]  /*3330*/  FADD.FTZ R8, R86, R5 ;  /* 0x0000000556087221 */ /* 0x004fc80000010000 */
[C---:B0-----:R-:W-:Y:S01]  /*3340*/  FADD.FTZ R5, R47.reuse, R8 ;  /* 0x000000082f057221 */ /* 0x041fe20000010000 */
[----:B------:R-:W-:Y:S01]  /*3350*/  F2FP.F16.F32.PACK_AB R187, R47, R86 ;  /* 0x000000562fbb723e */ /* 0x000fe200000000ff */
[----:B------:R-:W-:Y:S06]  /*3360*/  @!P1 BRA `(.L_x_14) ;  /* 0x0000002000949947 */ /* 0x000fec0003800000 */
[----:B------:R-:W-:Y:S01]  /*3370*/  IMAD.MOV.U32 R9, RZ, RZ, R4 ;  /* 0x000000ffff097224 */ /* 0x000fe200078e0004 */
[----:B------:R-:W-:Y:S01]  /*3380*/  CS2R R150, SRZ ;  /* 0x0000000000967805 */ /* 0x000fe2000001ff00 */
[----:B------:R-:W-:Y:S01]  /*3390*/  IMAD.MOV.U32 R7, RZ, RZ, R0 ;  /* 0x000000ffff077224 */ /* 0x000fe200078e0000 */
[----:B------:R-:W-:Y:S02]  /*33a0*/  CS2R R148, SRZ ;  /* 0x0000000000947805 */ /* 0x000fe4000001ff00 */
[----:B------:R-:W-:Y:S02]  /*33b0*/  CS2R R146, SRZ ;  /* 0x0000000000927805 */ /* 0x000fe4000001ff00 */
[----:B------:R-:W-:Y:S02]  /*33c0*/  CS2R R144, SRZ ;  /* 0x0000000000907805 */ /* 0x000fe4000001ff00 */
[----:B------:R-:W-:Y:S02]  /*33d0*/  CS2R R142, SRZ ;  /* 0x00000000008e7805 */ /* 0x000fe4000001ff00 */
[----:B------:R-:W-:-:S02]  /*33e0*/  CS2R R140, SRZ ;  /* 0x00000000008c7805 */ /* 0x000fc4000001ff00 */
[----:B------:R-:W-:Y:S02]  /*33f0*/  CS2R R138, SRZ ;  /* 0x00000000008a7805 */ /* 0x000fe4000001ff00 */
        /* <DEDUP_REMOVED lines=24> */
[----:B------:R-:W-:Y:S01]  /*3580*/  CS2R R88, SRZ ;  /* 0x0000000000587805 */ /* 0x000fe2000001ff00 */
[----:B------:R-:W-:Y:S01]  /*3590*/  UIADD3 UR51, UR51, -0x2, URZ ;  /* 0xfffffffe33337890 */ /* 0x000fe2000fffe03f */
[----:B------:R-:W-:Y:S01]  /*35a0*/  UMOV UR52, UR44 ;  /* 0x0000002c00347c82 */ /* 0x000fe20008000000 */
[----:B------:R-:W-:-:S10]  /*35b0*/  UMOV UR50, UR43 ;  /* 0x0000002b00327c82 */ /* 0x000fd40008000000 */
.L_x_25:
[----:B------:R-:W-:Y:S01]  /*35c0*/  ISETP.NE.AND P2, PT, RZ, UR38, PT ;  /* 0x00000026ff007c0c */ /* 0x000fe2000bf45270 */
[----:B------:R-:W-:-:S04]  /*35d0*/  UISETP.NE.AND UP0, UPT, UR50, 0x1, UPT ;  /* 0x000000013200788c */ /* 0x000fc8000bf05270 */
[----:B------:R-:W-:-:S04]  /*35e0*/  USEL UR44, URZ, 0x1, UP0 ;  /* 0x000000013f2c7887 */ /* 0x000fc80008000000 */
[----:B------:R-:W-:-:S04]  /*35f0*/  ULOP3.LUT UR44, UR52, UR44, URZ, 0x3c, !UPT ;  /* 0x0000002c342c7292 */ /* 0x000fc8000f8e3c3f */
[----:B------:R-:W-:Y:S08]  /*3600*/  @P2 BRA `(.L_x_15) ;  /* 0x0000000000382947 */ /* 0x000ff00003800000 */
[----:B------:R-:W-:Y:S05]  /*3610*/  @!P0 BRA `(.L_x_16) ;  /* 0x0000000000048947 */ /* 0x000fea0003800000 */
[----:B------:R-:W-:Y:S01]  /*3620*/  BPT.TRAP 0x1 ;  /* 0x000000040000795c */ /* 0x000fe20000300000 */
.L_x_16:
[----:B------:R-:W-:Y:S01]  /*3630*/  UIADD3 UR6, UR50, 0x1, URZ ;  /* 0x0000000132067890 */ /* 0x000fe2000fffe03f */
[----:B------:R-:W-:-:S03]  /*3640*/  MOV R0, UR44 ;  /* 0x0000002c00007c02 */ /* 0x000fc60008000f00 */
[----:B------:R-:W-:Y:S01]  /*3650*/  UISETP.NE.AND UP0, UPT, UR6, 0x2, UPT ;  /* 0x000000020600788c */ /* 0x000fe2000bf05270 */
[----:B------:R-:W-:-:S03]  /*3660*/  SHF.L.U32 R0, R0, 0x1f, RZ ;  /* 0x0000001f00007819 */ /* 0x000fc600000006ff */
[----:B------:R-:W-:-:S04]  /*3670*/  USEL UR6, UR6, URZ, UP0 ;  /* 0x0000003f06067287 */ /* 0x000fc80008000000 */
[----:B------:R-:W-:-:S09]  /*3680*/  ULEA UR6, UR6, UR39, 0x3 ;  /* 0x0000002706067291 */ /* 0x000fd2000f8e183f */
[----:B------:R0:W1:Y:S01]  /*3690*/  SYNCS.PHASECHK.TRANS64.TRYWAIT P1, [UR6+0x28830], R0 ;  /* 0x02883000ff0075a7 */ /* 0x0000620008020146 */
[----:B------:R-:W-:Y:S05]  /*36a0*/  @!P0 BRA `(.L_x_17) ;  /* 0x0000000000048947 */ /* 0x000fea0003800000 */
[----:B------:R-:W-:Y:S01]  /*36b0*/  BPT.TRAP 0x1 ;  /* 0x000000040000795c */ /* 0x000fe20000300000 */
.L_x_17:
[----:B-1----:R-:W-:Y:S05]  /*36c0*/  @P1 BRA `(.L_x_15) ;  /* 0x0000000000081947 */ /* 0x002fea0003800000 */
[----:B------:R-:W1:Y:S02]  /*36d0*/  SYNCS.PHASECHK.TRANS64.TRYWAIT P1, [UR6+0x28830], R0 ;  /* 0x02883000ff0075a7 */ /* 0x000e640008020146 */
[----:B-1----:R-:W-:Y:S05]  /*36e0*/  @!P1 BRA `(.L_x_18) ;  /* 0x0000007400889947 */ /* 0x002fea0003800000 */
.L_x_15:
[----:B01----:R-:W-:Y:S01]  /*36f0*/  VIADD R0, R2, 0x8 ;  /* 0x0000000802007836 */ /* 0x003fe20000000000 */
[----:B------:R-:W-:Y:S01]  /*3700*/  UIADD3 UR43, UR50, 0x1, URZ ;  /* 0x00000001322b7890 */ /* 0x000fe2000fffe03f */
[----:B------:R-:W-:Y:S01]  /*3710*/  UMOV UR35, 0x40000040 ;  /* 0x4000004000237882 */ /* 0x000fe20000000000 */
[----:B------:R-:W-:Y:S02]  /*3720*/  UMOV UR7, 0x40000040 ;  /* 0x4000004000077882 */ /* 0x000fe40000000000 */
[----:B------:R0:W-:Y:S01]  /*3730*/  BAR.SYNC.DEFER_BLOCKING R0, 0x100 ;  /* 0x000400000000751d */ /* 0x0001e20000010000 */
[----:B------:R-:W-:-:S04]  /*3740*/  UISETP.NE.AND UP0, UPT, UR43, 0x2, UPT ;  /* 0x000000022b00788c */ /* 0x000fc8000bf05270 */
[----:B------:R-:W-:Y:S01]  /*3750*/  USEL UR43, UR43, URZ, UP0 ;  /* 0x0000003f2b2b7287 */ /* 0x000fe20008000000 */
[----:B------:R-:W-:Y:S01]  /*3760*/  UMOV UR11, 0x40000040 ;  /* 0x40000040000b7882 */ /* 0x000fe20000000000 */
[----:B------:R-:W-:Y:S02]  /*3770*/  UMOV UR15, 0x40000040 ;  /* 0x40000040000f7882 */ /* 0x000fe40000000000 */
[----:B------:R-:W-:Y:S01]  /*3780*/  ULEA UR34, UR43, UR47, 0xb ;  /* 0x0000002f2b227291 */ /* 0x000fe2000f8e583f */
[----:B------:R-:W-:Y:S01]  /*3790*/  UMOV UR19, 0x40000040 ;  /* 0x4000004000137882 */ /* 0x000fe20000000000 */
[----:B------:R-:W-:Y:S02]  /*37a0*/  UMOV UR23, 0x40000040 ;  /* 0x4000004000177882 */ /* 0x000fe40000000000 */
[----:B------:R-:W-:Y:S02]  /*37b0*/  UIADD3 UR6, UR34, 0x2, URZ ;  /* 0x0000000222067890 */ /* 0x000fe4000fffe03f */
[----:B------:R-:W-:-:S02]  /*37c0*/  UIADD3 UR10, UR34, 0x4, URZ ;  /* 0x00000004220a7890 */ /* 0x000fc4000fffe03f */
[----:B------:R-:W-:Y:S02]  /*37d0*/  UIADD3 UR14, UR34, 0x6, URZ ;  /* 0x00000006220e7890 */ /* 0x000fe4000fffe03f */
[----:B------:R-:W-:Y:S02]  /*37e0*/  UIADD3 UR18, UR34, 0x400, URZ ;  /* 0x0000040022127890 */ /* 0x000fe4000fffe03f */
[----:B------:R-:W-:Y:S02]  /*37f0*/  UIADD3 UR22, UR34, 0x402, URZ ;  /* 0x0000040222167890 */ /* 0x000fe4000fffe03f */
[----:B------:R-:W-:Y:S01]  /*3800*/  UIADD3 UR26, UR34, 0x404, URZ ;  /* 0x00000404221a7890 */ /* 0x000fe2000fffe03f */
[----:B------:R-:W-:Y:S01]  /*3810*/  WARPGROUP.ARRIVE ;  /* 0x00000000000079c5 */ /* 0x000fe20000000000 */
[----:B------:R-:W-:Y:S01]  /*3820*/  UMOV UR27, 0x40000040 ;  /* 0x40000040001b7882 */ /* 0x000fe20000000000 */
[----:B------:R-:W-:Y:S01]  /*3830*/  UIADD3 UR30, UR34, 0x406, URZ ;  /* 0x00000406221e7890 */ /* 0x000fe2000fffe03f */
[----:B------:R-:W-:-:S03]  /*3840*/  UMOV UR31, 0x40000040 ;  /* 0x40000040001f7882 */ /* 0x000fc60000000000 */
[----:B------:R-:W-:Y:S03]  /*3850*/  HGMMA.64x128x16.F32 R24, gdesc[UR32], RZ, !UPT, gsb0 ;  /* 0x01e00000201879f0 */ /* 0x000fe6000c0008ff */
        /* <DEDUP_REMOVED lines=22> */
[----:B0-----:R-:W-:Y:S05]  /*39c0*/  @P2 BRA `(.L_x_19) ;  /* 0x00000000002c2947 */ /* 0x001fea0003800000 */
[----:B------:R-:W-:Y:S05]  /*39d0*/  @!P0 BRA `(.L_x_20) ;  /* 0x0000000000048947 */ /* 0x000fea0003800000 */
[----:B------:R-:W-:Y:S01]  /*39e0*/  BPT.TRAP 0x1 ;  /* 0x000000040000795c */ /* 0x000fe20000300000 */
.L_x_20:
[----:B------:R-:W-:Y:S01]  /*39f0*/  ULEA UR6, UR50, UR39, 0x3 ;  /* 0x0000002732067291 */ /* 0x000fe2000f8e183f */
[----:B------:R-:W-:-:S05]  /*3a00*/  IMAD.U32 R0, RZ, RZ, UR52 ;  /* 0x00000034ff007e24 */ /* 0x000fca000f8e00ff */
[----:B------:R-:W-:-:S04]  /*3a10*/  SHF.L.U32 R0, R0, 0x1f, RZ ;  /* 0x0000001f00007819 */ /* 0x000fc800000006ff */
[----:B------:R0:W1:Y:S01]  /*3a20*/  SYNCS.PHASECHK.TRANS64.TRYWAIT P1, [UR6+0x28850], R0 ;  /* 0x02885000ff0075a7 */ /* 0x0000620008020146 */
[----:B------:R-:W-:Y:S05]  /*3a30*/  @!P0 BRA `(.L_x_21) ;  /* 0x0000000000048947 */ /* 0x000fea0003800000 */
[----:B------:R-:W-:Y:S01]  /*3a40*/  BPT.TRAP 0x1 ;  /* 0x000000040000795c */ /* 0x000fe20000300000 */
.L_x_21:
[----:B-1----:R-:W-:Y:S05]  /*3a50*/  @P1 BRA `(.L_x_19) ;  /* 0x0000000000081947 */ /* 0x002fea0003800000 */
[----:B------:R-:W1:Y:S02]  /*3a60*/  SYNCS.PHASECHK.TRANS64.TRYWAIT P1, [UR6+0x28850], R0 ;  /* 0x02885000ff0075a7 */ /* 0x000e640008020146 */
[----:B-1----:R-:W-:Y:S05]  /*3a70*/  @!P1 BRA `(.L_x_22) ;  /* 0x0000007000bc9947 */ /* 0x002fea0003800000 */
.L_x_19:
[----:B------:R-:W-:Y:S01]  /*3a80*/  UIADD3 UR6, UR39, 0x400, URZ ;  /* 0x0000040027067890 */ /* 0x000fe2000fffe03f */
[----:B------:R-:W-:Y:S01]  /*3a90*/  WARPGROUP.ARRIVE ;  /* 0x00000000000079c5 */ /* 0x000fe20000000000 */
[----:B------:R-:W-:Y:S01]  /*3aa0*/  UMOV UR7, 0x40000040 ;  /* 0x4000004000077882 */ /* 0x000fe20000000000 */
[----:B01----:R-:W-:Y:S01]  /*3ab0*/  IADD3 R0, -R2, 0xb, RZ ;  /* 0x0000000b02007810 */ /* 0x003fe20007ffe1ff */
[----:B------:R-:W-:-:S04]  /*3ac0*/  USHF.R.U32.HI UR6, URZ, 0x4, UR6 ;  /* 0x000000043f067899 */ /* 0x000fc80008011606 */
[----:B------:R-:W-:-:S04]  /*3ad0*/  ULOP3.LUT UR6, UR6, 0x3fff, URZ, 0xc0, !UPT ;  /* 0x00003fff06067892 */ /* 0x000fc8000f8ec03f */
[----:B------:R-:W-:-:S04]  /*3ae0*/  ULOP3.LUT UR6, UR6, 0x4000000, URZ, 0xfc, !UPT ;  /* 0x0400000006067892 */ /* 0x000fc8000f8efc3f */
[----:B------:R-:W-:-:S07]  /*3af0*/  ULEA UR10, UR50, UR6, 0xb ;  /* 0x00000006320a7291 */ /* 0x000fce000f8e583f */
[----:B------:R-:W-:Y:S02]  /*3b00*/  UMOV UR6, UR10 ;  /* 0x0000000a00067c82 */ /* 0x000fe40008000000 */
[----:B------:R-:W-:Y:S01]  /*3b10*/  HGMMA.64x128x16.F32 R88, R156, gdesc[UR4].tnspB, R88, gsb0 ;  /* 0x41e000049c587df0 */ /* 0x000fe20008000858 */
[----:B------:R-:W-:Y:S01]  /*3b20*/  UIADD3 UR6, UR10, 0x80, URZ ;  /* 0x000000800a067890 */ /* 0x000fe2000fffe03f */
[----:B------:R-:W-:Y:S01]  /*3b30*/  UMOV UR7, 0x40000040 ;  /* 0x4000004000077882 */ /* 0x000fe20000000000 */
[----:B------:R-:W-:Y:S02]  /*3b40*/  WARPGROUP.DEPBAR.LE gsb0, 0x0 ;  /* 0x00008000000079c5 */ /* 0x000fe40000010000 */
[----:B------:R-:W-:-:S07]  /*3b50*/  WARPGROUP.ARRIVE ;  /* 0x00000000000079c5 */ /* 0x000fce0000000000 */
        /* <DEDUP_REMOVED lines=30> */
[----:B------:R-:W-:Y:S03]  /*3d40*/  HGMMA.64x128x16.F32 R88, R184, gdesc[UR4].tnspB, R88, gsb0 ;  /* 0x41e00004b8587df0 */ /* 0x000fe60008000858 */
[----:B------:R-:W-:Y:S02]  /*3d50*/  WARPGROUP.DEPBAR.LE gsb0, 0x0 ;  /* 0x00008000000079c5 */ /* 0x000fe40000010000 */
[----:B------:R0:W-:Y:S06]  /*3d60*/  BAR.ARV R0, 0x100 ;  /* 0x000400000000751d */ /* 0x0001ec0000002000 */
[----:B------:R-:W-:Y:S05]  /*3d70*/  @!P0 BRA `(.L_x_23) ;  /* 0x0000000000048947 */ /* 0x000fea0003800000 */
[----:B------:R-:W-:Y:S01]  /*3d80*/  BPT.TRAP 0x1 ;  /* 0x000000040000795c */ /* 0x000fe20000300000 */
.L_x_23:
[----:B0-----:R-:W-:Y:S01]  /*3d90*/  FMNMX.FTZ R0, R24, R7, !PT ;  /* 0x0000000718007209 */ /* 0x001fe20007810000 */
[----:B------:R-:W-:Y:S01]  /*3da0*/  ULEA UR6, UR43, UR39, 0x3 ;  /* 0x000000272b067291 */ /* 0x000fe2000f8e183f */
[----:B------:R-:W-:Y:S02]  /*3db0*/  FMNMX.FTZ R4, R26, R9, !PT ;  /* 0x000000091a047209 */ /* 0x000fe40007810000 */
[----:B------:R-:W-:Y:S01]  /*3dc0*/  FMNMX.FTZ R3, R25, R0, !PT ;  /* 0x0000000019037209 */ /* 0x000fe20007810000 */
[----:B------:R-:W-:Y:S01]  /*3dd0*/  UIADD3 UR6, UR6, 0x28840, URZ ;  /* 0x0002884006067890 */ /* 0x000fe2000fffe03f */
[----:B------:R-:W-:Y:S02]  /*3de0*/  FMNMX.FTZ R11, R27, R4, !PT ;  /* 0x000000041b0b7209 */ /* 0x000fe40007810000 */
[----:B------:R-:W-:Y:S01]  /*3df0*/  FMNMX.FTZ R0, R28, R3, !PT ;  /* 0x000000031c007209 */ /* 0x000fe20007810000 */
[----:B------:R-:W-:Y:S01]  /*3e00*/  UPRMT UR6, UR37, 0x654, UR6 ;  /* 0x0000065425067896 */ /* 0x000fe20008000006 */
[----:B------:R-:W-:-:S02]  /*3e10*/  FMNMX.FTZ R4, R30, R11, !PT ;  /* 0x0000000b1e047209 */ /* 0x000fc40007810000 */
[----:B------:R-:W-:Y:S02]  /*3e20*/  FMNMX.FTZ R3, R29, R0, !PT ;  /* 0x000000001d037209 */ /* 0x000fe40007810000 */
[----:B------:R-:W-:Y:S02]  /*3e30*/  FMNMX.FTZ R11, R31, R4, !PT ;  /* 0x000000041f0b7209 */ /* 0x000fe40007810000 */
[----:B------:R-:W-:Y:S02]  /*3e40*/  FMNMX.FTZ R0, R32, R3, !PT ;  /* 0x0000000320007209 */ /* 0x000fe40007810000 */
[----:B------:R-:W-:Y:S01]  /*3e50*/  FMNMX.FTZ R4, R34, R11, !PT ;  /* 0x0000000b22047209 */ /* 0x000fe20007810000 */
[----:B------:R-:W-:Y:S01]  /*3e60*/  SYNCS.ARRIVE.TRANS64.RED.A1T0 RZ, [UR6], RZ ;  /* 0x000000ffffff79a7 */ /* 0x000fe20008100406 */
[----:B------:R-:W-:Y:S02]  /*3e70*/  FMNMX.FTZ R3, R33, R0, !PT ;  /* 0x0000000021037209 */ /* 0x000fe40007810000 */
[----:B------:R-:W-:-:S02]  /*3e80*/  FMNMX.FTZ R11, R35, R4, !PT ;  /* 0x00000004230b7209 */ /* 0x000fc40007810000 */
[----:B------:R-:W-:Y:S02]  /*3e90*/  FMNMX.FTZ R0, R36, R3, !PT ;  /* 0x0000000324007209 */ /* 0x000fe40007810000 */
[----:B------:R-:W-:Y:S02]  /*3ea0*/  FMNMX.FTZ R4, R38, R11, !PT ;  /* 0x0000000b26047209 */ /* 0x000fe40007810000 */
[----:B------:R-:W-:Y:S02]  /*3eb0*/  FMNMX.FTZ R3, R37, R0, !PT ;  /* 0x0000000025037209 */ /* 0x000fe40007810000 */
[----:B------:R-:W-:Y:S02]  /*3ec0*/  FMNMX.FTZ R11, R39, R4, !PT ;  /* 0x00000004270b7209 */ /* 0x000fe40007810000 */
        /* <DEDUP_REMOVED lines=47> */
[----:B------:R-:W-:-:S03]  /*41c0*/  FMNMX.FTZ R10, R87, R4, !PT ;  /* 0x00000004570a7209 */ /* 0x000fc60007810000 */
[----:B------:R-:W0:Y:S04]  /*41d0*/  SHFL.BFLY PT, R3, R8, 0x2, 0x1f ;  /* 0x0c401f0008037f89 */ /* 0x000e2800000e0000 */
[----:B------:R-:W1:Y:S01]  /*41e0*/  SHFL.BFLY PT, R13, R10, 0x2, 0x1f ;  /* 0x0c401f000a0d7f89 */ /* 0x000e6200000e0000 */
[----:B0-----:R-:W-:Y:S02]  /*41f0*/  FMNMX.FTZ R11, R8, R3, !PT ;  /* 0x00000003080b7209 */ /* 0x001fe40007810000 */
[----:B------:R-:W0:Y:S01]  /*4200*/  LDC R3, c[0x0][0x988] ;  /* 0x00026200ff037b82 */ /* 0x000e220000000800 */
[----:B-1----:R-:W-:Y:S02]  /*4210*/  FMNMX.FTZ R13, R10, R13, !PT ;  /* 0x0000000d0a0d7209 */ /* 0x002fe40007810000 */
[----:B------:R-:W1:Y:S04]  /*4220*/  SHFL.BFLY PT, R0, R11, 0x1, 0x1f ;  /* 0x0c201f000b007f89 */ /* 0x000e6800000e0000 */
[----:B------:R-:W2:Y:S01]  /*4230*/  SHFL.BFLY PT, R4, R13, 0x1, 0x1f ;  /* 0x0c201f000d047f89 */ /* 0x000ea200000e0000 */
[----:B-1----:R-:W-:-:S02]  /*4240*/  FMNMX.FTZ R0, R11, R0, !PT ;  /* 0x000000000b007209 */ /* 0x002fc40007810000 */
[----:B--2---:R-:W-:-:S03]  /*4250*/  FMNMX.FTZ R4, R13, R4, !PT ;  /* 0x000000040d047209 */ /* 0x004fc60007810000 */
[CC--:B0-----:R-:W-:Y:S01]  /*4260*/  FMUL.FTZ R10, R0.reuse, R3.reuse ;  /* 0x00000003000a7220 */ /* 0x0c1fe20000410000 */
[----:B------:R-:W-:Y:S01]  /*4270*/  FADD.FTZ R12, -R0, R7 ;  /* 0x00000007000c7221 */ /* 0x000fe20000010100 */
[----:B------:R-:W-:Y:S02]  /*4280*/  FADD.FTZ R8, -R4, R9 ;  /* 0x0000000904087221 */ /* 0x000fe40000010100 */
[-CC-:B------:R-:W-:Y:S01]  /*4290*/  FFMA.FTZ R9, R25, R3.reuse, -R10.reuse ;  /* 0x0000000319097223 */ /* 0x180fe2000001080a */
        /* <DEDUP_REMOVED lines=30> */
[-C--:B------:R-:W-:Y:S01]  /*4480*/  FFMA.FTZ R65, R85, R3.reuse, -R10 ;  /* 0x0000000355417223 */ /* 0x080fe2000001080a */
[-C--:B------:R-:W-:Y:S01]  /*4490*/  FMUL.FTZ R10, R4, R3.reuse ;  /* 0x00000003040a7220 */ /* 0x080fe20000410000 */
[-C--:B------:R-:W-:Y:S01]  /*44a0*/  FMUL.FTZ R7, R12, R3.reuse ;  /* 0x000000030c077220 */ /* 0x080fe20000410000 */
[-C--:B------:R-:W-:Y:S01]  /*44b0*/  FMUL.FTZ R8, R8, R3.reuse ;  /* 0x0000000308087220 */ /* 0x080fe20000410000 */
        /* <DEDUP_REMOVED lines=8> */
[----:B------:R-:W0:Y:S01]  /*4540*/  MUFU.EX2 R7, R7 ;  /* 0x0000000700077308 */ /* 0x000e220000000800 */
[-CC-:B------:R-:W-:Y:S01]  /*4550*/  FFMA.FTZ R24, R39, R3.reuse, -R10.reuse ;  /* 0x0000000327187223 */ /* 0x180fe2000001080a */
[-CC-:B------:R-:W-:Y:S01]  /*4560*/  FFMA.FTZ R165, R42, R3.reuse, -R10.reuse ;  /* 0x000000032aa57223 */ /* 0x180fe2000001080a */
[-CC-:B------:R-:W-:Y:S01]  /*4570*/  FFMA.FTZ R26, R43, R3.reuse, -R10.reuse ;  /* 0x000000032b1a7223 */ /* 0x180fe2000001080a */
[-CC-:B------:R-:W-:Y:S01]  /*4580*/  FFMA.FTZ R167, R46, R3.reuse, -R10.reuse ;  /* 0x000000032ea77223 */ /* 0x180fe2000001080a */
[-CC-:B------:R-:W-:Y:S01]  /*4590*/  FFMA.FTZ R28, R47, R3.reuse, -R10.reuse ;  /* 0x000000032f1c7223 */ /* 0x180fe2000001080a */
[-CC-:B------:R-:W-:Y:S01]  /*45a0*/  FFMA.FTZ R169, R50, R3.reuse, -R10.reuse ;  /* 0x0000000332a97223 */ /* 0x180fe2000001080a */
[-CC-:B------:R-:W-:Y:S01]  /*45b0*/  FFMA.FTZ R30, R51, R3.reuse, -R10.reuse ;  /* 0x00000003331e7223 */ /* 0x180fe2000001080a */
[----:B------:R-:W-:Y:S01]  /*45c0*/  MUFU.EX2 R8, R8 ;  /* 0x0000000800087308 */ /* 0x000fe20000000800 */
[-CC-:B------:R-:W-:Y:S01]  /*45d0*/  FFMA.FTZ R171, R54, R3.reuse, -R10.reuse ;  /* 0x0000000336ab7223 */ /* 0x180fe2000001080a */
[-CC-:B------:R-:W-:Y:S01]  /*45e0*/  FFMA.FTZ R32, R55, R3.reuse, -R10.reuse ;  /* 0x0000000337207223 */ /* 0x180fe2000001080a */
[-CC-:B------:R-:W-:Y:S01]  /*45f0*/  FFMA.FTZ R173, R58, R3.reuse, -R10.reuse ;  /* 0x000000033aad7223 */ /* 0x180fe2000001080a */
[-CC-:B------:R-:W-:Y:S01]  /*4600*/  FFMA.FTZ R34, R59, R3.reuse, -R10.reuse ;  /* 0x000000033b227223 */ /* 0x180fe2000001080a */
[-CC-:B------:R-:W-:Y:S01]  /*4610*/  FFMA.FTZ R175, R62, R3.reuse, -R10.reuse ;  /* 0x000000033eaf7223 */ /* 0x180fe2000001080a */
[-CC-:B------:R-:W-:Y:S01]  /*4620*/  FFMA.FTZ R36, R63, R3.reuse, -R10.reuse ;  /* 0x000000033f247223 */ /* 0x180fe2000001080a */
[-C--:B------:R-:W-:Y:S01]  /*4630*/  FFMA.FTZ R177, R66, R3.reuse, -R10 ;  /* 0x0000000342b17223 */ /* 0x080fe2000001080a */
[----:B------:R-:W1:Y:S01]  /*4640*/  MUFU.EX2 R157, R157 ;  /* 0x0000009d009d7308 */ /* 0x000e620000000800 */
[----:B0-----:R-:W-:Y:S01]  /*4650*/  FFMA.FTZ R6, R7, R6, R156 ;  /* 0x0000000607067223 */ /* 0x001fe2000001009c */
        /* <DEDUP_REMOVED lines=9> */
[----:B------:R-:W-:-:S05]  /*46f0*/  FFMA.FTZ R86, R86, R3, -R10 ;  /* 0x0000000356567223 */ /* 0x000fca000001080a */
[----:B------:R-:W2:Y:S01]  /*4700*/  MUFU.EX2 R12, R12 ;  /* 0x0000000c000c7308 */ /* 0x000ea20000000800 */
[----:B-1----:R-:W-:-:S07]  /*4710*/  FFMA.FTZ R5, R8, R5, R157 ;  /* 0x0000000508057223 */ /* 0x002fce000001009d */
[----:B------:R-:W1:Y:S01]  /*4720*/  MUFU.EX2 R158, R158 ;  /* 0x0000009e009e7308 */ /* 0x000e620000000800 */
[----:B0-----:R-:W-:-:S07]  /*4730*/  FADD.FTZ R27, R9, R6 ;  /* 0x00000006091b7221 */ /* 0x001fce0000010000 */
[----:B------:R-:W0:Y:S01]  /*4740*/  MUFU.EX2 R159, R159 ;  /* 0x0000009f009f7308 */ /* 0x000e220000000800 */
[----:B--2---:R-:W-:-:S07]  /*4750*/  FADD.FTZ R6, R12, R5 ;  /* 0x000000050c067221 */ /* 0x004fce0000010000 */
[----:B------:R-:W2:Y:S01]  /*4760*/  MUFU.EX2 R11, R11 ;  /* 0x0000000b000b7308 */ /* 0x000ea20000000800 */
[----:B-1----:R-:W-:-:S07]  /*4770*/  FADD.FTZ R38, R158, R27 ;  /* 0x0000001b9e267221 */ /* 0x002fce0000010000 */
        /* <DEDUP_REMOVED lines=11> */
[----:B-1----:R-:W-:Y:S01]  /*4830*/  FADD.FTZ R27, R13, R38 ;  /* 0x000000260d1b7221 */ /* 0x002fe20000010000 */
[-CC-:B------:R-:W-:Y:S01]  /*4840*/  FFMA.FTZ R38, R67, R3.reuse, -R10.reuse ;  /* 0x0000000343267223 */ /* 0x180fe2000001080a */
[----:B------:R-:W-:-:S05]  /*4850*/  FFMA.FTZ R10, R87, R3, -R10 ;  /* 0x00000003570a7223 */ /* 0x000fca000001080a */
        /* <DEDUP_REMOVED lines=102> */
[----:B0-----:R-:W-:-:S03]  /*4ec0*/  FADD.FTZ R6, R65, R40 ;  /* 0x0000002841067221 */ /* 0x001fc60000010000 */
[----:B--2---:R-:W-:Y:S01]  /*4ed0*/  FADD.FTZ R5, R10, R5 ;  /* 0x000000050a057221 */ /* 0x004fe20000010000 */
[----:B------:R-:W-:Y:S06]  /*4ee0*/  @!P0 BRA `(.L_x_24) ;  /* 0x0000000000048947 */ /* 0x000fec0003800000 */
[----:B------:R-:W-:Y:S01]  /*4ef0*/  BPT.TRAP 0x1 ;  /* 0x000000040000795c */ /* 0x000fe20000300000 */
.L_x_24:
[----:B------:R-:W-:Y:S01]  /*4f00*/  ULEA UR6, UR50, UR39, 0x3 ;  /* 0x0000002732067291 */ /* 0x000fe2000f8e183f */
[----:B------:R-:W-:Y:S01]  /*4f10*/  ISETP.LT.AND P1, PT, RZ, UR51, PT ;  /* 0x00000033ff007c0c */ /* 0x000fe2000bf21270 */
[----:B------:R-:W-:Y:S01]  /*4f20*/  UIADD3 UR7, UR51, -0x1, URZ ;  /* 0xffffffff33077890 */ /* 0x000fe2000fffe03f */
[----:B------:R-:W-:Y:S01]  /*4f30*/  F2FP.F16.F32.PACK_AB R156, R9, R156 ;  /* 0x0000009c099c723e */ /* 0x000fe200000000ff */
[----:B------:R-:W-:Y:S01]  /*4f40*/  UIADD3 UR6, UR6, 0x28860, URZ ;  /* 0x0002886006067890 */ /* 0x000fe2000fffe03f */
[-C--:B------:R-:W-:Y:S01]  /*4f50*/  FMUL.FTZ R88, R88, R7.reuse ;  /* 0x0000000758587220 */ /* 0x080fe20000410000 */
[----:B------:R-:W-:Y:S01]  /*4f60*/  UMOV UR52, UR44 ;  /* 0x0000002c00347c82 */ /* 0x000fe20008000000 */
[----:B------:R-:W-:Y:S01]  /*4f70*/  UMOV UR50, UR43 ;  /* 0x0000002b00327c82 */ /* 0x000fe20008000000 */
[----:B------:R-:W-:Y:S01]  /*4f80*/  UPRMT UR6, UR37, 0x654, UR6 ;  /* 0x0000065425067896 */ /* 0x000fe20008000006 */
[-C--:B------:R-:W-:Y:S01]  /*4f90*/  FMUL.FTZ R89, R89, R7.reuse ;  /* 0x0000000759597220 */ /* 0x080fe20000410000 */
[----:B------:R-:W-:Y:S01]  /*4fa0*/  UMOV UR51, UR7 ;  /* 0x0000000700337c82 */ /* 0x000fe20008000000 */
[-C--:B------:R-:W-:Y:S01]  /*4fb0*/  FMUL.FTZ R92, R92, R7.reuse ;  /* 0x000000075c5c7220 */ /* 0x080fe20000410000 */
[-C--:B------:R-:W-:Y:S01]  /*4fc0*/  FMUL.FTZ R93, R93, R7.reuse ;  /* 0x000000075d5d7220 */ /* 0x080fe20000410000 */
[-C--:B------:R-:W-:Y:S01]  /*4fd0*/  FMUL.FTZ R96, R96, R7.reuse ;  /* 0x0000000760607220 */ /* 0x080fe20000410000 */
[-C--:B------:R-:W-:Y:S01]  /*4fe0*/  FMUL.FTZ R97, R97, R7.reuse ;  /* 0x0000000761617220 */ /* 0x080fe20000410000 */
[-C--:B------:R-:W-:Y:S01]  /*4ff0*/  FMUL.FTZ R100, R100, R7.reuse ;  /* 0x0000000764647220 */ /* 0x080fe20000410000 */
[-C--:B------:R-:W-:Y:S01]  /*5000*/  FMUL.FTZ R101, R101, R7.reuse ;  /* 0x0000000765657220 */ /* 0x080fe20000410000 */
[----:B------:R-:W-:Y:S01]  /*5010*/  SYNCS.ARRIVE.TRANS64.RED.A1T0 RZ, [UR6], RZ ;  /* 0x000000ffffff79a7 */ /* 0x000fe20008100406 */
[-C--:B------:R-:W-:Y:S01]  /*5020*/  FMUL.FTZ R104, R104, R7.reuse ;  /* 0x0000000768687220 */ /* 0x080fe20000410000 */
        /* <DEDUP_REMOVED lines=22> */
[----:B------:R-:W-:Y:S01]  /*5190*/  FMUL.FTZ R149, R149, R7 ;  /* 0x0000000795957220 */ /* 0x000fe20000410000 */
[----:B------:R-:W-:Y:S01]  /*51a0*/  F2FP.F16.F32.PACK_AB R157, R12, R157 ;  /* 0x0000009d0c9d723e */ /* 0x000fe200000000ff */
[----:B------:R-:W-:Y:S01]  /*51b0*/  FMUL.FTZ R90, R90, R8 ;  /* 0x000000085a5a7220 */ /* 0x000fe20000410000 */
[----:B------:R-:W-:Y:S01]  /*51c0*/  F2FP.F16.F32.PACK_AB R158, R11, R158 ;  /* 0x0000009e0b9e723e */ /* 0x000fe200000000ff */
[-C--:B------:R-:W-:Y:S01]  /*51d0*/  FMUL.FTZ R91, R91, R8.reuse ;  /* 0x000000085b5b7220 */ /* 0x080fe20000410000 */
        /* <DEDUP_REMOVED lines=57> */
[-C--:B------:R-:W-:Y:S01]  /*5570*/  FMUL.FTZ R150, R150, R8.reuse ;  /* 0x0000000896967220 */ /* 0x080fe20000410000 */
[----:B------:R-:W-:Y:S01]  /*5580*/  FMUL.FTZ R151, R151, R8 ;  /* 0x0000000897977220 */ /* 0x000fe20000410000 */
[----:B------:R-:W-:-:S02]  /*5590*/  IMAD.MOV.U32 R9, RZ, RZ, R4 ;  /* 0x000000ffff097224 */ /* 0x000fc400078e0004 */
[----:B------:R-:W-:Y:S01]  /*55a0*/  IMAD.MOV.U32 R7, RZ, RZ, R0 ;  /* 0x000000ffff077224 */ /* 0x000fe200078e0000 */
[----:B------:R-:W-:Y:S06]  /*55b0*/  @P1 BRA `(.L_x_25) ;  /* 0xffffffe000001947 */ /* 0x000fec000383ffff */
.L_x_14:
[----:B------:R-:W-:Y:S06]  /*55c0*/  BAR.ARV 0x8, 0x180 ;  /* 0x0206000000007b1d */ /* 0x000fec0000002000 */
[----:B------:R-:W-:Y:S05]  /*55d0*/  @!P0 BRA `(.L_x_26) ;  /* 0x0000000000048947 */ /* 0x000fea0003800000 */
[----:B------:R-:W-:Y:S01]  /*55e0*/  BPT.TRAP 0x1 ;  /* 0x000000040000795c */ /* 0x000fe20000300000 */
.L_x_26:
[----:B------:R-:W-:Y:S01]  /*55f0*/  ULEA UR10, UR43, UR39, 0x3 ;  /* 0x000000272b0a7291 */ /* 0x000fe2000f8e183f */
[----:B------:R-:W-:-:S05]  /*5600*/  IMAD.U32 R7, RZ, RZ, UR44 ;  /* 0x0000002cff077e24 */ /* 0x000fca000f8e00ff */
[----:B------:R-:W-:-:S04]  /*5610*/  SHF.L.U32 R7, R7, 0x1f, RZ ;  /* 0x0000001f07077819 */ /* 0x000fc800000006ff */
[----:B------:R0:W1:Y:S01]  /*5620*/  SYNCS.PHASECHK.TRANS64.TRYWAIT P1, [UR10+0x28850], R7 ;  /* 0x02885007ff0075a7 */ /* 0x000062000802014a */
[----:B------:R-:W-:Y:S05]  /*5630*/  @!P0 BRA `(.L_x_27) ;  /* 0x0000000000048947 */ /* 0x000fea0003800000 */
[----:B------:R-:W-:Y:S01]  /*5640*/  BPT.TRAP 0x1 ;  /* 0x000000040000795c */ /* 0x000fe20000300000 */
.L_x_27:
[----:B-1----:R-:W-:Y:S05]  /*5650*/  @P1 BRA `(.L_x_28) ;  /* 0x0000000000081947 */ /* 0x002fea0003800000 */
[----:B------:R-:W1:Y:S02]  /*5660*/  SYNCS.PHASECHK.TRANS64.TRYWAIT P1, [UR10+0x28850], R7 ;  /* 0x02885007ff0075a7 */ /* 0x000e64000802014a */
[----:B-1----:R-:W-:Y:S05]  /*5670*/  @!P1 BRA `(.L_x_29) ;  /* 0x0000005400d49947 */ /* 0x002fea0003800000 */
.L_x_28:
[----:B------:R-:W-:Y:S01]  /*5680*/  UIADD3 UR4, UR39, 0x400, URZ ;  /* 0x0000040027047890 */ /* 0x000fe2000fffe03f */
[----:B------:R-:W-:Y:S01]  /*5690*/  WARPGROUP.ARRIVE ;  /* 0x00000000000079c5 */ /* 0x000fe20000000000 */
[----:B------:R-:W-:Y:S01]  /*56a0*/  UMOV UR7, 0x40000040 ;  /* 0x4000004000077882 */ /* 0x000fe20000000000 */
[----:B01----:R-:W0:Y:S01]  /*56b0*/  SHFL.BFLY PT, R7, R6, 0x2, 0x1f ;  /* 0x0c401f0006077f89 */ /* 0x003e2200000e0000 */
[----:B------:R-:W-:Y:S01]  /*56c0*/  USHF.R.U32.HI UR4, URZ, 0x4, UR4 ;  /* 0x000000043f047899 */ /* 0x000fe20008011604 */
[----:B------:R-:W-:Y:S01]  /*56d0*/  MOV R61, RZ ;  /* 0x000000ff003d7202 */ /* 0x000fe20000000f00 */
[----:B------:R-:W-:Y:S01]  /*56e0*/  IMAD.MOV.U32 R37, RZ, RZ, -0x800000 ;  /* 0xff800000ff257424 */ /* 0x000fe200078e00ff */
[----:B------:R-:W1:Y:S01]  /*56f0*/  SHFL.BFLY PT, R8, R5, 0x2, 0x1f ;  /* 0x0c401f0005087f89 */ /* 0x000e6200000e0000 */
[----:B------:R-:W-:Y:S01]  /*5700*/  ULOP3.LUT UR4, UR4, 0x3fff, URZ, 0xc0, !UPT ;  /* 0x00003fff04047892 */ /* 0x000fe2000f8ec03f */
[----:B------:R-:W-:-:S03]  /*5710*/  IMAD.MOV.U32 R36, RZ, RZ, -0x800000 ;  /* 0xff800000ff247424 */ /* 0x000fc600078e00ff */
[----:B------:R-:W-:-:S04]  /*5720*/  ULOP3.LUT UR4, UR4, 0x4000000, URZ, 0xfc, !UPT ;  /* 0x0400000004047892 */ /* 0x000fc8000f8efc3f */
[----:B------:R-:W-:-:S07]  /*5730*/  ULEA UR4, UR43, UR4, 0xb ;  /* 0x000000042b047291 */ /* 0x000fce000f8e583f */
[----:B------:R-:W-:Y:S02]  /*5740*/  UMOV UR6, UR4 ;  /* 0x0000000400067c82 */ /* 0x000fe40008000000 */
[----:B------:R-:W-:Y:S01]  /*5750*/  HGMMA.64x128x16.F32 R88, R156, gdesc[UR4].tnspB, R88, gsb0 ;  /* 0x41e000049c587df0 */ /* 0x000fe20008000858 */
[----:B------:R-:W-:Y:S01]  /*5760*/  UIADD3 UR6, UR4, 0x80, URZ ;  /* 0x0000008004067890 */ /* 0x000fe2000fffe03f */
[----:B0-----:R-:W-:Y:S01]  /*5770*/  FADD.FTZ R7, R7, R6 ;  /* 0x0000000607077221 */ /* 0x001fe20000010000 */
[----:B------:R-:W-:Y:S01]  /*5780*/  UMOV UR7, 0x40000040 ;  /* 0x4000004000077882 */ /* 0x000fe20000000000 */
[----:B-1----:R-:W-:-:S03]  /*5790*/  FADD.FTZ R9, R8, R5 ;  /* 0x0000000508097221 */ /* 0x002fc60000010000 */
[----:B------:R-:W0:Y:S04]  /*57a0*/  SHFL.BFLY PT, R8, R7, 0x1, 0x1f ;  /* 0x0c201f0007087f89 */ /* 0x000e2800000e0000 */
[----:B------:R-:W1:Y:S01]  /*57b0*/  SHFL.BFLY PT, R10, R9, 0x1, 0x1f ;  /* 0x0c201f00090a7f89 */ /* 0x000e6200000e0000 */
[----:B0-----:R-:W-:Y:S01]  /*57c0*/  FADD.FTZ R11, R7, R8 ;  /* 0x00000008070b7221 */ /* 0x001fe20000010000 */
[----:B------:R-:W-:Y:S02]  /*57d0*/  IMAD.MOV.U32 R8, RZ, RZ, RZ ;  /* 0x000000ffff087224 */ /* 0x000fe400078e00ff */
[----:B-1----:R-:W-:Y:S02]  /*57e0*/  FADD.FTZ R12, R9, R10 ;  /* 0x0000000a090c7221 */ /* 0x002fe40000010000 */
[----:B------:R-:W-:-:S03]  /*57f0*/  FSETP.NE.FTZ.AND P1, PT, R11, RZ, PT ;  /* 0x000000ff0b00720b */ /* 0x000fc60003f35000 */
[----:B------:R-:W-:-:S10]  /*5800*/  FSETP.NE.FTZ.AND P2, PT, R12, RZ, PT ;  /* 0x000000ff0c00720b */ /* 0x000fd40003f55000 */
[----:B------:R-:W0:Y:S01]  /*5810*/  @P1 MUFU.LG2 R6, R11 ;  /* 0x0000000b00061308 */ /* 0x000e220000000c00 */
[C---:B------:R-:W-:Y:S02]  /*5820*/  @P1 FMUL.FTZ R5, R3.reuse, 0.69314718246459960938 ;  /* 0x3f31721803051820 */ /* 0x040fe40000410000 */
[----:B------:R-:W-:-:S05]  /*5830*/  @P2 FMUL.FTZ R14, R3, 0.69314718246459960938 ;  /* 0x3f317218030e2820 */ /* 0x000fca0000410000 */
[----:B------:R-:W1:Y:S08]  /*5840*/  @P2 MUFU.LG2 R10, R12 ;  /* 0x0000000c000a2308 */ /* 0x000e700000000c00 */
[----:B------:R2:W3:Y:S01]  /*5850*/  @P1 MUFU.RCP R61, R11 ;  /* 0x0000000b003d1308 */ /* 0x0004e20000001000 */
[----:B0-----:R-:W-:-:S04]  /*5860*/  @P1 FMUL.FTZ R6, R6, 0.69314718246459960938 ;  /* 0x3f31721806061820 */ /* 0x001fc80000410000 */
[----:B------:R-:W-:-:S03]  /*5870*/  @P1 FFMA.FTZ R37, R5, R0, R6 ;  /* 0x0000000005251223 */ /* 0x000fc60000010006 */
[----:B------:R2:W0:Y:S01]  /*5880*/  @P2 MUFU.RCP R8, R12 ;  /* 0x0000000c00082308 */ /* 0x0004220000001000 */
[----:B-1----:R-:W-:-:S04]  /*5890*/  @P2 FMUL.FTZ R3, R10, 0.69314718246459960938 ;  /* 0x3f3172180a032820 */ /* 0x002fc80000410000 */
[----:B------:R-:W-:Y:S01]  /*58a0*/  @P2 FFMA.FTZ R36, R14, R4, R3 ;  /* 0x000000040e242223 */ /* 0x000fe20000010003 */
[----:B------:R-:W-:Y:S02]  /*58b0*/  WARPGROUP.DEPBAR.LE gsb0, 0x0 ;  /* 0x00008000000079c5 */ /* 0x000fe40000010000 */
[----:B------:R-:W-:-:S06]  /*58c0*/  WARPGROUP.ARRIVE ;  /* 0x00000000000079c5 */ /* 0x000fcc0000000000 */
        /* <DEDUP_REMOVED lines=23> */
[----:B------:R-:W-:Y:S01]  /*5a40*/  UIADD3 UR4, UR4, 0x380, URZ ;  /* 0x0000038004047890 */ /* 0x000fe2000fffe03f */
[----:B------:R-:W-:Y:S02]  /*5a50*/  WARPGROUP.DEPBAR.LE gsb0, 0x0 ;  /* 0x00008000000079c5 */ /* 0x000fe40000010000 */
[----:B------:R-:W-:-:S06]  /*5a60*/  WARPGROUP.ARRIVE ;  /* 0x00000000000079c5 */ /* 0x000fcc0000000000 */
[----:B------:R-:W-:Y:S01]  /*5a70*/  HGMMA.64x128x16.F32 R88, R180, gdesc[UR4].tnspB, R88, gsb0 ;  /* 0x41e00004b4587df0 */ /* 0x000fe20008000858 */
[----:B------:R-:W-:Y:S01]  /*5a80*/  UMOV UR6, UR4 ;  /* 0x0000000400067c82 */ /* 0x000fe20008000000 */
[----:B------:R-:W-:Y:S01]  /*5a90*/  UMOV UR7, 0x40000040 ;  /* 0x4000004000077882 */ /* 0x000fe20000000000 */
[----:B------:R-:W-:Y:S02]  /*5aa0*/  WARPGROUP.DEPBAR.LE gsb0, 0x0 ;  /* 0x00008000000079c5 */ /* 0x000fe40000010000 */
[----:B------:R-:W-:-:S07]  /*5ab0*/  WARPGROUP.ARRIVE ;  /* 0x00000000000079c5 */ /* 0x000fce0000000000 */
[----:B------:R-:W-:Y:S03]  /*5ac0*/  HGMMA.64x128x16.F32 R88, R184, gdesc[UR4].tnspB, R88, gsb0 ;  /* 0x41e00004b8587df0 */ /* 0x000fe60008000858 */
[----:B------:R-:W-:Y:S02]  /*5ad0*/  WARPGROUP.DEPBAR.LE gsb0, 0x0 ;  /* 0x00008000000079c5 */ /* 0x000fe40000010000 */
[----:B0-23--:R-:W-:Y:S05]  /*5ae0*/  @!P0 BRA `(.L_x_30) ;  /* 0x0000000000048947 */ /* 0x00dfea0003800000 */
[----:B------:R-:W-:Y:S01]  /*5af0*/  BPT.TRAP 0x1 ;  /* 0x000000040000795c */ /* 0x000fe20000300000 */
.L_x_30:
[----:B------:R-:W0:Y:S01]  /*5b00*/  S2UR UR6, SR_SWINHI ;  /* 0x00000000000679c3 */ /* 0x000e220000002f00 */
[----:B------:R-:W-:Y:S01]  /*5b10*/  LEA R9, R17, R22, 0x6 ;  /* 0x0000001611097211 */ /* 0x000fe200078e30ff */
[----:B------:R-:W-:Y:S01]  /*5b20*/  ULDC UR7, c[0x0][0xc44] ;  /* 0x0003110000077ab9 */ /* 0x000fe20000000800 */
[-C--:B------:R-:W-:Y:S01]  /*5b30*/  FMUL.FTZ R62, R113, R61.reuse ;  /* 0x0000003d713e7220 */ /* 0x080fe20000410000 */
[-C--:B------:R-:W-:Y:S01]  /*5b40*/  FMUL.FTZ R113, R98, R8.reuse ;  /* 0x0000000862717220 */ /* 0x080fe20000410000 */
[-C--:B------:R-:W-:Y:S01]  /*5b50*/  FMUL.FTZ R98, R103, R8.reuse ;  /* 0x0000000867627220 */ /* 0x080fe20000410000 */
[----:B------:R-:W-:Y:S01]  /*5b60*/  ULDC.64 UR8, c[0x0][0xb90] ;  /* 0x0002e40000087ab9 */ /* 0x000fe20000000a00 */
[-C--:B------:R-:W-:Y:S01]  /*5b70*/  FMUL.FTZ R69, R108, R61.reuse ;  /* 0x0000003d6c457220 */ /* 0x080fe20000410000 */
[----:B------:R-:W1:Y:S01]  /*5b80*/  LDC R59, c[0x0][0xbe8] ;  /* 0x0002fa00ff3b7b82 */ /* 0x000e620000000800 */
[-C--:B------:R-:W-:Y:S01]  /*5b90*/  FMUL.FTZ R108, R99, R8.reuse ;  /* 0x00000008636c7220 */ /* 0x080fe20000410000 */
[-C--:B------:R-:W-:Y:S01]  /*5ba0*/  FMUL.FTZ R99, R110, R8.reuse ;  /* 0x000000086e637220 */ /* 0x080fe20000410000 */
[-C--:B------:R-:W-:Y:S01]  /*5bb0*/  FMUL.FTZ R7, R92, R61.reuse ;  /* 0x0000003d5c077220 */ /* 0x080fe20000410000 */
[-C--:B------:R-:W-:Y:S01]  /*5bc0*/  FMUL.FTZ R68, R109, R61.reuse ;  /* 0x0000003d6d447220 */ /* 0x080fe20000410000 */
[-C--:B------:R-:W-:Y:S01]  /*5bd0*/  FMUL.FTZ R92, R111, R8.reuse ;  /* 0x000000086f5c7220 */ /* 0x080fe20000410000 */
[-C--:B------:R-:W-:Y:S01]  /*5be0*/  FMUL.FTZ R109, R94, R8.reuse ;  /* 0x000000085e6d7220 */ /* 0x080fe20000410000 */
[-C--:B------:R-:W-:Y:S01]  /*5bf0*/  FMUL.FTZ R94, R107, R8.reuse ;  /* 0x000000086b5e7220 */ /* 0x080fe20000410000 */
[----:B------:R-:W2:Y:S01]  /*5c00*/  LDC R103, c[0x0][0xc38] ;  /* 0x00030e00ff677b82 */ /* 0x000ea20000000800 */
[-C--:B------:R-:W-:Y:S01]  /*5c10*/  FMUL.FTZ R75, R96, R61.reuse ;  /* 0x0000003d604b7220 */ /* 0x080fe20000410000 */
[-C--:B------:R-:W-:Y:S01]  /*5c20*/  FMUL.FTZ R70, R101, R61.reuse ;  /* 0x0000003d65467220 */ /* 0x080fe20000410000 */
[----:B------:R-:W-:Y:S01]  /*5c30*/  IADD3 R96, RZ, -UR42, RZ ;  /* 0x8000002aff607c10 */ /* 0x000fe2000fffe0ff */
[-C--:B------:R-:W-:Y:S01]  /*5c40*/  FMUL.FTZ R20, R89, R61.reuse ;  /* 0x0000003d59147220 */ /* 0x080fe20000410000 */
[-C--:B------:R-:W-:Y:S01]  /*5c50*/  FMUL.FTZ R77, R88, R61.reuse ;  /* 0x0000003d584d7220 */ /* 0x080fe20000410000 */
[----:B------:R-:W-:Y:S01]  /*5c60*/  FMUL.FTZ R101, R106, R8 ;  /* 0x000000086a657220 */ /* 0x000fe20000410000 */
[-C--:B------:R-:W-:Y:S01]  /*5c70*/  FMUL.FTZ R73, R100, R61.reuse ;  /* 0x0000003d64497220 */ /* 0x080fe20000410000 */
[----:B------:R-:W-:Y:S01]  /*5c80*/  UMOV UR4, UR39 ;  /* 0x0000002700047c82 */ /* 0x000fe20008000000 */
[----:B0-----:R-:W-:Y:S01]  /*5c90*/  UMOV UR5, UR6 ;  /* 0x0000000600057c82 */ /* 0x001fe20008000000 */
[----:B------:R-:W-:Y:S01]  /*5ca0*/  FMUL.FTZ R66, R105, R61 ;  /* 0x0000003d69427220 */ /* 0x000fe20000410000 */
[----:B------:R-:W-:Y:S01]  /*5cb0*/  IMAD.U32 R38, RZ, RZ, UR4 ;  /* 0x00000004ff267e24 */ /* 0x000fe2000f8e00ff */
[----:B------:R-:W-:Y:S01]  /*5cc0*/  UIADD3 UR4, -UR40, URZ, URZ ;  /* 0x0000003f28047290 */ /* 0x000fe2000fffe13f */
[----:B------:R-:W-:-:S02]  /*5cd0*/  IMAD.U32 R39, RZ, RZ, UR5 ;  /* 0x00000005ff277e24 */ /* 0x000fc4000f8e00ff */
[-C--:B------:R-:W-:Y:S01]  /*5ce0*/  FMUL.FTZ R71, R104, R61.reuse ;  /* 0x0000003d68477220 */ /* 0x080fe20000410000 */
[----:B------:R-:W-:Y:S01]  /*5cf0*/  FMUL.FTZ R64, R117, R61 ;  /* 0x0000003d75407220 */ /* 0x000fe20000410000 */
[----:B------:R-:W-:Y:S01]  /*5d00*/  UIMAD UR7, UR7, UR4, UR42 ;  /* 0x00000004070772a4 */ /* 0x000fe2000f8e022a */
[----:B------:R-:W-:-:S04]  /*5d10*/  IMAD.WIDE R4, R152, 0x2, R38 ;  /* 0x0000000298047825 */ /* 0x000fc800078e0226 */
[-C--:B------:R-:W-:Y:S01]  /*5d20*/  FMUL.FTZ R6, R93, R61.reuse ;  /* 0x0000003d5d067220 */ /* 0x080fe20000410000 */
[----:B------:R-:W-:Y:S01]  /*5d30*/  FMUL.FTZ R72, R97, R61 ;  /* 0x0000003d61487220 */ /* 0x000fe20000410000 */
[----:B------:R-:W-:Y:S01]  /*5d40*/  UIMAD.WIDE.U32 UR4, UR7, UR8, URZ ;  /* 0x00000008070472a5 */ /* 0x000fe2000f8e003f */
[----:B------:R-:W-:Y:S01]  /*5d50*/  IMAD.WIDE R38, R9, 0x2, R38 ;  /* 0x0000000209267825 */ /* 0x000fe200078e0226 */
[----:B------:R-:W-:-:S03]  /*5d60*/  IADD3 R31, P1, R4, 0x4040, RZ ;  /* 0x00004040041f7810 */ /* 0x000fc60007f3e0ff */
[-C--:B------:R-:W-:Y:S01]  /*5d70*/  FMUL.FTZ R100, R91, R8.reuse ;  /* 0x000000085b647220 */ /* 0x080fe20000410000 */
[----:B------:R-:W-:Y:S01]  /*5d80*/  IADD3 R13, P6, R4, 0x20, RZ ;  /* 0x00000020040d7810 */ /* 0x000fe20007fde0ff */
[-C--:B------:R-:W-:Y:S01]  /*5d90*/  FMUL.FTZ R105, R90, R8.reuse ;  /* 0x000000085a697220 */ /* 0x080fe20000410000 */
[----:B------:R-:W-:Y:S01]  /*5da0*/  LOP3.LUT R12, R31, 0x380, RZ, 0xc0, !PT ;  /* 0x000003801f0c7812 */ /* 0x000fe200078ec0ff */
[--C-:B------:R-:W-:Y:S01]  /*5db0*/  IMAD.X R45, RZ, RZ, R5.reuse, P1 ;  /* 0x000000ffff2d7224 */ /* 0x100fe200008e0605 */
[----:B-1----:R-:W-:Y:S01]  /*5dc0*/  ISETP.NE.AND P1, PT, R59, 0x1, PT ;  /* 0x000000013b00780c */ /* 0x002fe20003f25270 */
[--C-:B------:R-:W-:Y:S01]  /*5dd0*/  IMAD.X R15, RZ, RZ, R5.reuse, P6 ;  /* 0x000000ffff0f7224 */ /* 0x100fe200030e0605 */
[----:B------:R-:W-:Y:S01]  /*5de0*/  SHF.R.U64 R12, R12, 0x3, RZ ;  /* 0x000000030c0c7819 */ /* 0x000fe200000012ff */
[-C--:B------:R-:W-:Y:S01]  /*5df0*/  FMUL.FTZ R104, R95, R8.reuse ;  /* 0x000000085f687220 */ /* 0x080fe20000410000 */
[----:B------:R-:W-:Y:S01]  /*5e00*/  IADD3 R35, P6, R38, 0x1000, RZ ;  /* 0x0000100026237810 */ /* 0x000fe20007fde0ff */
[----:B------:R-:W-:Y:S01]  /*5e10*/  FMUL.FTZ R117, R102, R8 ;  /* 0x0000000866757220 */ /* 0x000fe20000410000 */
[----:B------:R-:W-:Y:S01]  /*5e20*/  LOP3.LUT R44, R12, R31, RZ, 0x3c, !PT ;  /* 0x0000001f0c2c7212 */ /* 0x000fe200078e3cff */
[----:B------:R-:W-:Y:S01]  /*5e30*/  IMAD.U32 R12, RZ, RZ, UR4 ;  /* 0x00000004ff0c7e24 */ /* 0x000fe2000f8e00ff */
[C---:B------:R-:W-:Y:S01]  /*5e40*/  IADD3 R47, P0, R4.reuse, 0x4060, RZ ;  /* 0x00004060042f7810 */ /* 0x040fe20007f1e0ff */
[----:B------:R-:W-:Y:S01]  /*5e50*/  UIADD3 UR4, UR10, 0x28860, URZ ;  /* 0x000288600a047890 */ /* 0x000fe2000fffe03f */
[----:B------:R-:W-:Y:S01]  /*5e60*/  LOP3.LUT R34, R35, 0x380, RZ, 0xc0, !PT ;  /* 0x0000038023227812 */ /* 0x000fe200078ec0ff */
[----:B--2---:R-:W-:Y:S01]  /*5e70*/  IMAD R96, R103, R96, UR41 ;  /* 0x0000002967607e24 */ /* 0x004fe2000f8e0260 */
[----:B------:R-:W-:Y:S01]  /*5e80*/  LOP3.LUT R9, R4, 0x380, RZ, 0xc0, !PT ;  /* 0x0000038004097812 */ /* 0x000fe200078ec0ff */
[----:B------:R-:W0:Y:S01]  /*5e90*/  @P1 LDC R110, c[0x0][0xbec] ;  /* 0x0002fb00ff6e1b82 */ /* 0x000e220000000800 */
[----:B------:R-:W-:Y:S01]  /*5ea0*/  LOP3.LUT R46, R47, 0x380, RZ, 0xc0, !PT ;  /* 0x000003802f2e7812 */ /* 0x000fe200078ec0ff */
[----:B------:R-:W-:Y:S01]  /*5eb0*/  UPRMT UR4, UR37, 0x654, UR4 ;  /* 0x0000065425047896 */ /* 0x000fe20008000004 */
[----:B------:R-:W-:Y:S01]  /*5ec0*/  SHF.R.U64 R34, R34, 0x3, RZ ;  /* 0x0000000322227819 */ /* 0x000fe200000012ff */
[-C--:B------:R-:W-:Y:S01]  /*5ed0*/  FMUL.FTZ R88, R115, R8.reuse ;  /* 0x0000000873587220 */ /* 0x080fe20000410000 */
[----:B------:R-:W-:Y:S01]  /*5ee0*/  SHF.R.U64 R9, R9, 0x3, RZ ;  /* 0x0000000309097819 */ /* 0x000fe200000012ff */
[-C--:B------:R-:W-:Y:S01]  /*5ef0*/  FMUL.FTZ R97, R114, R8.reuse ;  /* 0x0000000872617220 */ /* 0x080fe20000410000 */
[----:B------:R-:W-:Y:S01]  /*5f00*/  SHF.R.U64 R46, R46, 0x3, RZ ;  /* 0x000000032e2e7819 */ /* 0x000fe200000012ff */
[----:B------:R-:W1:Y:S01]  /*5f10*/  @P1 LDC R111, c[0x0][0xbf0] ;  /* 0x0002fc00ff6f1b82 */ /* 0x000e620000000800 */
[C---:B------:R-:W-:Y:S01]  /*5f20*/  IADD3 R29, P2, R4.reuse, 0x4020, RZ ;  /* 0x00004020041d7810 */ /* 0x040fe20007f5e0ff */
[-C--:B------:R-:W-:Y:S01]  /*5f30*/  FMUL.FTZ R90, R119, R8.reuse ;  /* 0x00000008775a7220 */ /* 0x080fe20000410000 */
[----:B------:R-:W-:Y:S01]  /*5f40*/  IADD3 R27, P3, R4, 0x4000, RZ ;  /* 0x00004000041b7810 */ /* 0x000fe20007f7e0ff */
[----:B------:R-:W-:Y:S01]  /*5f50*/  FMUL.FTZ R95, R118, R8 ;  /* 0x00000008765f7220 */ /* 0x000fe20000410000 */
[C---:B------:R-:W-:Y:S01]  /*5f60*/  IADD3 R25, P4, R4.reuse, 0x60, RZ ;  /* 0x0000006004197810 */ /* 0x040fe20007f9e0ff */
[--C-:B------:R-:W-:Y:S01]  /*5f70*/  IMAD.X R43, RZ, RZ, R5.reuse, P2 ;  /* 0x000000ffff2b7224 */ /* 0x100fe200010e0605 */
[----:B------:R-:W-:Y:S01]  /*5f80*/  IADD3 R21, P5, R4, 0x40, RZ ;  /* 0x0000004004157810 */ /* 0x000fe20007fbe0ff */
[----:B------:R-:W-:Y:S01]  /*5f90*/  IMAD.X R41, RZ, RZ, R5, P3 ;  /* 0x000000ffff297224 */ /* 0x000fe200018e0605 */
[----:B------:R-:W-:Y:S01]  /*5fa0*/  LOP3.LUT R34, R34, R35, RZ, 0x3c, !PT ;  /* 0x0000002322227212 */ /* 0x000fe200078e3cff */
[----:B------:R-:W-:Y:S01]  /*5fb0*/  IMAD.X R35, RZ, RZ, R39, P6 ;  /* 0x000000ffff237224 */ /* 0x000fe200030e0627 */
[----:B------:R-:W-:Y:S01]  /*5fc0*/  LOP3.LUT R4, R9, R4, RZ, 0x3c, !PT ;  /* 0x0000000409047212 */ /* 0x000fe200078e3cff */
[--C-:B------:R-:W-:Y:S01]  /*5fd0*/  IMAD.X R9, RZ, RZ, R5.reuse, P5 ;  /* 0x000000ffff097224 */ /* 0x100fe200028e0605 */
[----:B------:R-:W-:Y:S01]  /*5fe0*/  IADD3 R107, P6, R38, 0x7000, RZ ;  /* 0x00007000266b7810 */ /* 0x000fe20007fde0ff */
[----:B------:R-:W-:Y:S01]  /*5ff0*/  SYNCS.ARRIVE.TRANS64.RED.A1T0 RZ, [UR4], RZ ;  /* 0x000000ffffff79a7 */ /* 0x000fe20008100404 */
[----:B------:R-:W-:Y:S01]  /*6000*/  LOP3.LUT R46, R46, R47, RZ, 0x3c, !PT ;  /* 0x0000002f2e2e7212 */ /* 0x000fe200078e3cff */
[----:B------:R-:W-:Y:S01]  /*6010*/  IMAD.X R47, RZ, RZ, R5, P0 ;  /* 0x000000ffff2f7224 */ /* 0x000fe200000e0605 */
[-C--:B------:R-:W-:Y:S01]  /*6020*/  IADD3.X R11, RZ, R5.reuse, RZ, P4, !PT ;  /* 0x00000005ff0b7210 */ /* 0x080fe200027fe4ff */
[----:B------:R-:W-:Y:S01]  /*6030*/  FMUL.FTZ R80, R123, R8 ;  /* 0x000000087b507220 */ /* 0x000fe20000410000 */
[----:B------:R-:W-:Y:S01]  /*6040*/  MOV R106, R4 ;  /* 0x00000004006a7202 */ /* 0x000fe20000000f00 */
[-C--:B------:R-:W-:Y:S01]  /*6050*/  FMUL.FTZ R93, R122, R8.reuse ;  /* 0x000000087a5d7220 */ /* 0x080fe20000410000 */
[----:B------:R-:W-:Y:S01]  /*6060*/  LOP3.LUT R10, R29, 0x380, RZ, 0xc0, !PT ;  /* 0x000003801d0a7812 */ /* 0x000fe200078ec0ff */
[-C--:B------:R-:W-:Y:S01]  /*6070*/  FMUL.FTZ R79, R127, R8.reuse ;  /* 0x000000087f4f7220 */ /* 0x080fe20000410000 */
[----:B------:R-:W-:Y:S01]  /*6080*/  LOP3.LUT R5, R107, 0x380, RZ, 0xc0, !PT ;  /* 0x000003806b057812 */ /* 0x000fe200078ec0ff */
        /* <DEDUP_REMOVED lines=14> */
[----:B------:R-:W2:Y:S01]  /*6170*/  LDC.64 R102, c[0x0][0xb98] ;  /* 0x0002e600ff667b82 */ /* 0x000ea20000000a00 */
[----:B------:R-:W-:Y:S01]  /*6180*/  LOP3.LUT R8, R27, 0x380, RZ, 0xc0, !PT ;  /* 0x000003801b087812 */ /* 0x000fe200078ec0ff */
[----:B------:R-:W-:Y:S01]  /*6190*/  USHF.R.S32.HI UR11, URZ, 0x1f, UR7 ;  /* 0x0000001f3f0b7899 */ /* 0x000fe20008011407 */
[----:B------:R-:W-:Y:S01]  /*61a0*/  SHF.R.U64 R10, R10, 0x3, RZ ;  /* 0x000000030a0a7819 */ /* 0x000fe200000012ff */
[----:B------:R-:W-:Y:S01]  /*61b0*/  USHF.R.S32.HI UR10, URZ, 0x1f, UR40 ;  /* 0x0000001f3f0a7899 */ /* 0x000fe20008011428 */
[----:B------:R-:W-:Y:S01]  /*61c0*/  SHF.R.U64 R20, R5, 0x3, RZ ;  /* 0x0000000305147819 */ /* 0x000fe200000012ff */
[----:B------:R-:W-:Y:S01]  /*61d0*/  UIMAD UR6, UR11, UR8, URZ ;  /* 0x000000080b0672a4 */ /* 0x000fe2000f8e023f */
[----:B------:R-:W-:Y:S01]  /*61e0*/  SHF.R.U64 R8, R8, 0x3, RZ ;  /* 0x0000000308087819 */ /* 0x000fe200000012ff */
[----:B------:R-:W-:Y:S01]  /*61f0*/  FMUL.FTZ R67, R112, R61 ;  /* 0x0000003d70437220 */ /* 0x000fe20000410000 */
[----:B------:R-:W-:Y:S01]  /*6200*/  LOP3.LUT R42, R10, R29, RZ, 0x3c, !PT ;  /* 0x0000001d0a2a7212 */ /* 0x000fe200078e3cff */
[----:B------:R-:W-:Y:S01]  /*6210*/  UIMAD UR6, UR7, UR9, UR6 ;  /* 0x00000009070672a4 */ /* 0x000fe2000f8e0206 */
[----:B------:R-:W-:Y:S01]  /*6220*/  LOP3.LUT R20, R20, R107, RZ, 0x3c, !PT ;  /* 0x0000006b14147212 */ /* 0x000fe200078e3cff */
[----:B------:R-:W-:Y:S01]  /*6230*/  IMAD R107, R96, 0x80, R16 ;  /* 0x00000080606b7824 */ /* 0x000fe200078e0210 */
[----:B------:R-:W-:Y:S01]  /*6240*/  LOP3.LUT R10, R25, 0x380, RZ, 0xc0, !PT ;  /* 0x00000380190a7812 */ /* 0x000fe200078ec0ff */
[----:B------:R-:W-:Y:S01]  /*6250*/  UIADD3 UR6, UR5, UR6, URZ ;  /* 0x0000000605067290 */ /* 0x000fe2000fffe03f */
[----:B------:R-:W-:Y:S01]  /*6260*/  LOP3.LUT R40, R8, R27, RZ, 0x3c, !PT ;  /* 0x0000001b08287212 */ /* 0x000fe200078e3cff */
[----:B------:R-:W-:Y:S01]  /*6270*/  FMUL.FTZ R65, R116, R61 ;  /* 0x0000003d74417220 */ /* 0x000fe20000410000 */
[----:B------:R-:W-:Y:S01]  /*6280*/  MOV R77, R46 ;  /* 0x0000002e004d7202 */ /* 0x000fe20000000f00 */
[----:B0-----:R-:W-:Y:S01]  /*6290*/  @P1 IMAD.HI.U32 R46, R107, R110, RZ ;  /* 0x0000006e6b2e1227 */ /* 0x001fe200078e00ff */
[----:B------:R-:W-:-:S03]  /*62a0*/  LOP3.LUT R8, R13, 0x380, RZ, 0xc0, !PT ;  /* 0x000003800d087812 */ /* 0x000fc600078ec0ff */
[-C--:B------:R-:W-:Y:S01]  /*62b0*/  FMUL.FTZ R60, R121, R61.reuse ;  /* 0x0000003d793c7220 */ /* 0x080fe20000410000 */
[----:B------:R-:W-:Y:S01]  /*62c0*/  SHF.R.U64 R10, R10, 0x3, RZ ;  /* 0x000000030a0a7819 */ /* 0x000fe200000012ff */
[----:B------:R-:W-:Y:S01]  /*62d0*/  IMAD.MOV.U32 R47, RZ, RZ, R107 ;  /* 0x000000ffff2f7224 */ /* 0x000fe200078e006b */
[----:B------:R-:W-:Y:S01]  /*62e0*/  SHF.R.U64 R8, R8, 0x3, RZ ;  /* 0x0000000308087819 */ /* 0x000fe200000012ff */
[----:B------:R-:W-:Y:S01]  /*62f0*/  FMUL.FTZ R63, R120, R61 ;  /* 0x0000003d783f7220 */ /* 0x000fe20000410000 */
[----:B------:R-:W-:Y:S01]  /*6300*/  LOP3.LUT R10, R10, R25, RZ, 0x3c, !PT ;  /* 0x000000190a0a7212 */ /* 0x000fe200078e3cff */
[-C--:B------:R-:W-:Y:S01]  /*6310*/  FMUL.FTZ R51, R125, R61.reuse ;  /* 0x0000003d7d337220 */ /* 0x080fe20000410000 */
[----:B------:R-:W-:Y:S01]  /*6320*/  IADD3 R25, P0, R38, 0x6000, RZ ;  /* 0x0000600026197810 */ /* 0x000fe20007f1e0ff */
[----:B------:R-:W-:Y:S01]  /*6330*/  FMUL.FTZ R58, R124, R61 ;  /* 0x0000003d7c3a7220 */ /* 0x000fe20000410000 */
[----:B-1----:R-:W-:Y:S01]  /*6340*/  @P1 SHF.R.U32.HI R47, RZ, R111, R46 ;  /* 0x0000006fff2f1219 */ /* 0x002fe2000001162e */
[----:B------:R-:W-:Y:S01]  /*6350*/  FMUL.FTZ R52, R129, R61 ;  /* 0x0000003d81347220 */ /* 0x000fe20000410000 */
[----:B------:R-:W-:Y:S01]  /*6360*/  F2FP.F16.F32.PACK_AB R6, R6, R7 ;  /* 0x000000070606723e */ /* 0x000fe200000000ff */
[----:B------:R-:W-:Y:S01]  /*6370*/  FMUL.FTZ R57, R128, R61 ;  /* 0x0000003d80397220 */ /* 0x000fe20000410000 */
[----:B------:R-:W-:Y:S01]  /*6380*/  F2FP.F16.F32.PACK_AB R5, R100, R105 ;  /* 0x000000696405723e */ /* 0x000fe200000000ff */
[----:B------:R-:W-:Y:S01]  /*6390*/  FMUL.FTZ R49, R133, R61 ;  /* 0x0000003d85317220 */ /* 0x000fe20000410000 */
[----:B------:R-:W-:Y:S01]  /*63a0*/  F2FP.F16.F32.PACK_AB R7, R104, R109 ;  /* 0x0000006d6807723e */ /* 0x000fe200000000ff */
[----:B------:R-:W-:Y:S01]  /*63b0*/  BAR.SYNC.DEFER_BLOCKING 0x1, 0x100 ;  /* 0x0044000000007b1d */ /* 0x000fe20000010000 */
[----:B------:R-:W-:Y:S01]  /*63c0*/  LOP3.LUT R14, R8, R13, RZ, 0x3c, !PT ;  /* 0x0000000d080e7212 */ /* 0x000fe200078e3cff */
[----:B------:R-:W-:Y:S01]  /*63d0*/  IMAD.U32 R13, RZ, RZ, UR5 ;  /* 0x00000005ff0d7e24 */ /* 0x000fe2000f8e00ff */
[----:B------:R-:W-:Y:S01]  /*63e0*/  LOP3.LUT R24, R25, 0x380, RZ, 0xc0, !PT ;  /* 0x0000038019187812 */ /* 0x000fe200078ec0ff */
[----:B------:R-:W-:Y:S01]  /*63f0*/  IMAD.U32 R13, RZ, RZ, UR6 ;  /* 0x00000006ff0d7e24 */ /* 0x000fe2000f8e00ff */
[----:B------:R-:W-:Y:S01]  /*6400*/  MOV R105, R40 ;  /* 0x0000002800697202 */ /* 0x000fe20000000f00 */
[----:B------:R-:W-:Y:S01]  /*6410*/  IMAD.MOV R40, RZ, RZ, -R47 ;  /* 0x000000ffff287224 */ /* 0x000fe200078e0a2f */
[----:B------:R-:W-:Y:S01]  /*6420*/  SHF.R.U64 R24, R24, 0x3, RZ ;  /* 0x0000000318187819 */ /* 0x000fe200000012ff */
[----:B--2---:R-:W-:Y:S01]  /*6430*/  IMAD.WIDE.U32 R12, R102, UR40, R12 ;  /* 0x00000028660c7c25 */ /* 0x004fe2000f8e000c */
[----:B------:R-:W-:Y:S01]  /*6440*/  IADD3 R29, P3, R38, 0x4000, RZ ;  /* 0x00004000261d7810 */ /* 0x000fe20007f7e0ff */
[----:B------:R-:W-:Y:S01]  /*6450*/  ULDC.64 UR4, c[0x0][0xb88] ;  /* 0x0002e20000047ab9 */ /* 0x000fe20000000a00 */
[----:B------:R-:W-:Y:S01]  /*6460*/  LOP3.LUT R24, R24, R25, RZ, 0x3c, !PT ;  /* 0x0000001918187212 */ /* 0x000fe200078e3cff */
[----:B------:R-:W-:Y:S01]  /*6470*/  IMAD.X R25, RZ, RZ, R39, P0 ;  /* 0x000000ffff197224 */ /* 0x000fe200000e0627 */
[----:B------:R-:W-:Y:S01]  /*6480*/  SHF.R.S32.HI R41, RZ, 0x1f, R47 ;  /* 0x0000001fff297819 */ /* 0x000fe2000001142f */
[----:B------:R-:W-:Y:S01]  /*6490*/  ULDC UR6, c[0x0][0xa88] ;  /* 0x0002a20000067ab9 */ /* 0x000fe20000000800 */
[----:B------:R-:W-:Y:S01]  /*64a0*/  IADD3 R12, P0, R47, R12, RZ ;  /* 0x0000000c2f0c7210 */ /* 0x000fe20007f1e0ff */
[-C--:B------:R-:W-:Y:S01]  /*64b0*/  FMUL.FTZ R56, R132, R61.reuse ;  /* 0x0000003d84387220 */ /* 0x080fe20000410000 */
[----:B------:R-:W-:Y:S01]  /*64c0*/  LOP3.LUT R8, R21, 0x380, RZ, 0xc0, !PT ;  /* 0x0000038015087812 */ /* 0x000fe200078ec0ff */
[-C--:B------:R-:W-:Y:S01]  /*64d0*/  FMUL.FTZ R50, R137, R61.reuse ;  /* 0x0000003d89327220 */ /* 0x080fe20000410000 */
[----:B------:R-:W-:Y:S01]  /*64e0*/  IADD3 R27, P2, R38, 0x5000, RZ ;  /* 0x00005000261b7810 */ /* 0x000fe20007f5e0ff */
[-C--:B------:R-:W-:Y:S01]  /*64f0*/  FMUL.FTZ R55, R136, R61.reuse ;  /* 0x0000003d88377220 */ /* 0x080fe20000410000 */
[----:B------:R-:W-:Y:S01]  /*6500*/  LOP3.LUT R28, R29, 0x380, RZ, 0xc0, !PT ;  /* 0x000003801d1c7812 */ /* 0x000fe200078ec0ff */
[-C--:B------:R-:W-:Y:S01]  /*6510*/  FMUL.FTZ R3, R141, R61.reuse ;  /* 0x0000003d8d037220 */ /* 0x080fe20000410000 */
[----:B------:R-:W-:Y:S01]  /*6520*/  SHF.R.U64 R8, R8, 0x3, RZ ;  /* 0x0000000308087819 */ /* 0x000fe200000012ff */
[----:B------:R0:W-:Y:S01]  /*6530*/  STSM.16.M88.4 [R106], R4 ;  /* 0x000000046a007844 */ /* 0x0001e20000000200 */
[----:B------:R-:W-:Y:S01]  /*6540*/  LOP3.LUT R26, R27, 0x380, RZ, 0xc0, !PT ;  /* 0x000003801b1a7812 */ /* 0x000fe200078ec0ff */
[----:B------:R-:W-:Y:S01]  /*6550*/  FMUL.FTZ R54, R140, R61 ;  /* 0x0000003d8c367220 */ /* 0x000fe20000410000 */
[----:B------:R-:W-:Y:S01]  /*6560*/  MOV R15, R14 ;  /* 0x0000000e000f7202 */ /* 0x000fe20000000f00 */
[-C--:B------:R-:W-:Y:S01]  /*6570*/  FMUL.FTZ R48, R145, R61.reuse ;  /* 0x0000003d91307220 */ /* 0x080fe20000410000 */
[----:B------:R-:W-:Y:S01]  /*6580*/  SHF.R.U64 R28, R28, 0x3, RZ ;  /* 0x000000031c1c7819 */ /* 0x000fe200000012ff */
[----:B------:R-:W-:Y:S01]  /*6590*/  FMUL.FTZ R53, R144, R61 ;  /* 0x0000003d90357220 */ /* 0x000fe20000410000 */
[----:B------:R-:W-:Y:S01]  /*65a0*/  MOV R104, R42 ;  /* 0x0000002a00687202 */ /* 0x000fe20000000f00 */
[----:B------:R-:W-:Y:S01]  /*65b0*/  IMAD R43, R96, 0x80, R19 ;  /* 0x00000080602b7824 */ /* 0x000fe200078e0213 */
[----:B------:R-:W-:Y:S01]  /*65c0*/  LOP3.LUT R8, R8, R21, RZ, 0x3c, !PT ;  /* 0x0000001508087212 */ /* 0x000fe200078e3cff */
[-C--:B------:R-:W-:Y:S01]  /*65d0*/  FMUL.FTZ R0, R149, R61.reuse ;  /* 0x0000003d95007220 */ /* 0x080fe20000410000 */
[----:B------:R-:W-:Y:S01]  /*65e0*/  SHF.R.U64 R26, R26, 0x3, RZ ;  /* 0x000000031a1a7819 */ /* 0x000fe200000012ff */
[----:B------:R-:W-:Y:S01]  /*65f0*/  FMUL.FTZ R61, R148, R61 ;  /* 0x0000003d943d7220 */ /* 0x000fe20000410000 */
[----:B------:R-:W-:Y:S01]  /*6600*/  LOP3.LUT R28, R28, R29, RZ, 0x3c, !PT ;  /* 0x0000001d1c1c7212 */ /* 0x000fe200078e3cff */
[----:B------:R-:W-:Y:S01]  /*6610*/  IMAD.X R29, RZ, RZ, R39, P3 ;  /* 0x000000ffff1d7224 */ /* 0x000fe200018e0627 */
[----:B------:R-:W-:Y:S01]  /*6620*/  MOV R14, R8 ;  /* 0x00000008000e7202 */ /* 0x000fe20000000f00 */
[----:B0-----:R-:W-:Y:S01]  /*6630*/  IMAD R4, R102, UR10, RZ ;  /* 0x0000000a66047c24 */ /* 0x001fe2000f8e02ff */
[----:B------:R-:W-:Y:S01]  /*6640*/  MOV R106, R10 ;  /* 0x0000000a006a7202 */ /* 0x000fe20000000f00 */
[----:B------:R-:W-:Y:S01]  /*6650*/  IMAD R11, R59, R40, R107 ;  /* 0x000000283b0b7224 */ /* 0x000fe200078e026b */
[----:B------:R-:W-:Y:S01]  /*6660*/  F2FP.F16.F32.PACK_AB R5, R108, R113 ;  /* 0x000000716c05723e */ /* 0x000fe200000000ff */
[----:B------:R-:W-:Y:S01]  /*6670*/  IMAD R103, R103, UR40, R4 ;  /* 0x0000002867677c24 */ /* 0x000fe2000f8e0204 */
[----:B------:R-:W-:Y:S01]  /*6680*/  F2FP.F16.F32.PACK_AB R4, R72, R75 ;  /* 0x0000004b4804723e */ /* 0x000fe200000000ff */
[----:B------:R-:W-:Y:S01]  /*6690*/  IMAD R72, R59, UR6, RZ ;  /* 0x000000063b487c24 */ /* 0x000fe2000f8e02ff */
[----:B------:R-:W-:Y:S01]  /*66a0*/  SHF.R.S32.HI R10, RZ, 0x1f, R11 ;  /* 0x0000001fff0a7819 */ /* 0x000fe2000001140b */
[----:B------:R-:W-:Y:S01]  /*66b0*/  ULDC.64 UR8, c[0x0][0xae8] ;  /* 0x0002ba0000087ab9 */ /* 0x000fe20000000a00 */
[----:B------:R-:W-:-:S02]  /*66c0*/  IADD3.X R13, R41, R13, R103, P0, !PT ;  /* 0x0000000d290d7210 */ /* 0x000fc400007fe467 */
[----:B------:R-:W-:Y:S01]  /*66d0*/  F2FP.F16.F32.PACK_AB R6, R70, R73 ;  /* 0x000000494606723e */ /* 0x000fe200000000ff */
[----:B------:R-:W-:Y:S01]  /*66e0*/  IMAD R10, R10, UR4, RZ ;  /* 0x000000040a0a7c24 */ /* 0x000fe2000f8e02ff */
[----:B------:R-:W-:Y:S01]  /*66f0*/  F2FP.F16.F32.PACK_AB R7, R98, R117 ;  /* 0x000000756207723e */ /* 0x000fe200000000ff */
[C---:B------:R-:W-:Y:S01]  /*6700*/  IMAD.WIDE.U32 R12, R11.reuse, UR4, R12 ;  /* 0x000000040b0c7c25 */ /* 0x040fe2000f8e000c */
[----:B------:R-:W-:Y:S02]  /*6710*/  LOP3.LUT P0, RZ, R154, 0x3, RZ, 0xc0, !PT ;  /* 0x000000039aff7812 */ /* 0x000fe4000780c0ff */
[----:B------:R-:W-:Y:S01]  /*6720*/  F2FP.F16.F32.PACK_AB R8, R66, R71 ;  /* 0x000000474208723e */ /* 0x000fe200000000ff */
[----:B------:R-:W-:Y:S01]  /*6730*/  IMAD R41, R11, UR5, R10 ;  /* 0x000000050b297c24 */ /* 0x000fe2000f8e020a */
[----:B------:R0:W-:Y:S01]  /*6740*/  STSM.16.M88.4 [R15], R4 ;  /* 0x000000040f007844 */ /* 0x0001e20000000200 */
[----:B------:R-:W-:Y:S01]  /*6750*/  ULDC.64 UR4, c[0x0][0xb50] ;  /* 0x0002d40000047ab9 */ /* 0x000fe20000000a00 */
[----:B------:R-:W-:-:S02]  /*6760*/  F2FP.F16.F32.PACK_AB R9, R94, R101 ;  /* 0x000000655e09723e */ /* 0x000fc400000000ff */
[----:B------:R-:W-:Y:S02]  /*6770*/  F2FP.F16.F32.PACK_AB R10, R68, R69 ;  /* 0x00000045440a723e */ /* 0x000fe400000000ff */
[----:B------:R-:W-:Y:S02]  /*6780*/  F2FP.F16.F32.PACK_AB R11, R92, R99 ;  /* 0x000000635c0b723e */ /* 0x000fe400000000ff */
[----:B------:R-:W-:Y:S02]  /*6790*/  LEA R40, P3, R12, UR4, 0x2 ;  /* 0x000000040c287c11 */ /* 0x000fe4000f8610ff */
[----:B------:R-:W-:Y:S01]  /*67a0*/  LOP3.LUT R26, R26, R27, RZ, 0x3c, !PT ;  /* 0x0000001b1a1a7212 */ /* 0x000fe200078e3cff */
[----:B------:R-:W-:Y:S01]  /*67b0*/  IMAD.X R27, RZ, RZ, R39, P2 ;  /* 0x000000ffff1b7224 */ /* 0x000fe200010e0627 */
[----:B------:R-:W-:Y:S01]  /*67c0*/  ISETP.GE.OR P2, PT, R43, R72, P0 ;  /* 0x000000482b00720c */ /* 0x000fe20000746670 */
[----:B------:R1:W-:Y:S01]  /*67d0*/  STSM.16.M88.4 [R14], R8 ;  /* 0x000000080e007844 */ /* 0x0003e20000000200 */
[----:B------:R-:W-:Y:S01]  /*67e0*/  F2FP.F16.F32.PACK_AB R71, R81, R84 ;  /* 0x000000545147723e */ /* 0x000fe200000000ff */
[----:B0-----:R-:W-:Y:S01]  /*67f0*/  VIADD R5, R43, 0x8 ;  /* 0x000000082b057836 */ /* 0x001fe20000000000 */
[----:B------:R-:W-:Y:S01]  /*6800*/  IADD3 R7, R13, R41, RZ ;  /* 0x000000290d077210 */ /* 0x000fe20007ffe0ff */
[----:B------:R-:W-:Y:S01]  /*6810*/  SHFL.IDX PT, R66, R40, 0x1, 0x1c1f ;  /* 0x003c1f0028427f89 */ /* 0x000fe200000e0000 */
[----:B------:R-:W-:-:S02]  /*6820*/  F2FP.F16.F32.PACK_AB R4, R62, R67 ;  /* 0x000000433e04723e */ /* 0x000fc400000000ff */
[----:B------:R-:W-:Y:S02]  /*6830*/  ISETP.GE.OR P0, PT, R5, R72, P0 ;  /* 0x000000480500720c */ /* 0x000fe40000706670 */
[----:B------:R-:W-:Y:S02]  /*6840*/  LEA.HI.X R41, R12, UR5, R7, 0x2, P3 ;  /* 0x000000050c297c11 */ /* 0x000fe400098f1407 */
[----:B------:R-:W-:Y:S02]  /*6850*/  F2FP.F16.F32.PACK_AB R5, R88, R97 ;  /* 0x000000615805723e */ /* 0x000fe400000000ff */
[----:B------:R-:W-:Y:S01]  /*6860*/  F2FP.F16.F32.PACK_AB R6, R64, R65 ;  /* 0x000000414006723e */ /* 0x000fe200000000ff */
[----:B------:R-:W-:Y:S01]  /*6870*/  SHFL.IDX PT, R67, R41, 0x1, 0x1c1f ;  /* 0x003c1f0029437f89 */ /* 0x000fe200000e0000 */
[----:B------:R-:W-:Y:S02]  /*6880*/  F2FP.F16.F32.PACK_AB R7, R90, R95 ;  /* 0x0000005f5a07723e */ /* 0x000fe400000000ff */
[----:B------:R-:W-:Y:S01]  /*6890*/  F2FP.F16.F32.PACK_AB R12, R60, R63 ;  /* 0x0000003f3c0c723e */ /* 0x000fe200000000ff */
[----:B------:R-:W-:Y:S01]  /*68a0*/  SHFL.IDX PT, R64, R40, RZ, 0x1c1f ;  /* 0x001c1fff28407589 */ /* 0x000fe200000e0000 */
[----:B------:R-:W-:-:S02]  /*68b0*/  F2FP.F16.F32.PACK_AB R13, R80, R93 ;  /* 0x0000005d500d723e */ /* 0x000fc400000000ff */
[----:B-1----:R-:W-:Y:S01]  /*68c0*/  F2FP.F16.F32.PACK_AB R14, R51, R58 ;  /* 0x0000003a330e723e */ /* 0x002fe200000000ff */
[----:B------:R-:W-:Y:S01]  /*68d0*/  STSM.16.M88.4 [R106], R4 ;  /* 0x000000046a007844 */ /* 0x000fe20000000200 */
[----:B------:R-:W-:Y:S02]  /*68e0*/  F2FP.F16.F32.PACK_AB R15, R79, R86 ;  /* 0x000000564f0f723e */ /* 0x000fe400000000ff */
[----:B------:R-:W-:Y:S01]  /*68f0*/  F2FP.F16.F32.PACK_AB R8, R52, R57 ;  /* 0x000000393408723e */ /* 0x000fe200000000ff */
[----:B------:R-:W0:Y:S01]  /*6900*/  SHFL.IDX PT, R65, R41, RZ, 0x1c1f ;  /* 0x001c1fff29417589 */ /* 0x000e2200000e0000 */
[----:B------:R-:W-:Y:S01]  /*6910*/  F2FP.F16.F32.PACK_AB R9, R76, R91 ;  /* 0x0000005b4c09723e */ /* 0x000fe200000000ff */
[----:B------:R-:W1:Y:S01]  /*6920*/  @P1 LDC R57, c[0x0][0xbec] ;  /* 0x0002fb00ff391b82 */ /* 0x000e620000000800 */
[----:B------:R-:W-:Y:S01]  /*6930*/  F2FP.F16.F32.PACK_AB R10, R49, R56 ;  /* 0x00000038310a723e */ /* 0x000fe200000000ff */
[----:B------:R-:W-:Y:S01]  /*6940*/  STSM.16.M88.4 [R105], R12 ;  /* 0x0000000c69007844 */ /* 0x000fe20000000200 */
[----:B------:R-:W-:-:S02]  /*6950*/  F2FP.F16.F32.PACK_AB R11, R78, R89 ;  /* 0x000000594e0b723e */ /* 0x000fc400000000ff */
[----:B------:R-:W-:Y:S02]  /*6960*/  MOV R100, R44 ;  /* 0x0000002c00647202 */ /* 0x000fe40000000f00 */
[----:B------:R-:W-:Y:S01]  /*6970*/  F2FP.F16.F32.PACK_AB R68, R50, R55 ;  /* 0x000000373244723e */ /* 0x000fe200000000ff */
[----:B------:R-:W-:Y:S01]  /*6980*/  STSM.16.M88.4 [R104], R8 ;  /* 0x0000000868007844 */ /* 0x000fe20000000200 */
[----:B------:R-:W-:Y:S02]  /*6990*/  F2FP.F16.F32.PACK_AB R69, R74, R87 ;  /* 0x000000574a45723e */ /* 0x000fe400000000ff */
[----:B------:R-:W-:Y:S02]  /*69a0*/  F2FP.F16.F32.PACK_AB R70, R3, R54 ;  /* 0x000000360346723e */ /* 0x000fe400000000ff */
[----:B------:R-:W-:Y:S02]  /*69b0*/  F2FP.F16.F32.PACK_AB R81, R82, R85 ;  /* 0x000000555251723e */ /* 0x000fe400000000ff */
[----:B------:R-:W-:Y:S01]  /*69c0*/  F2FP.F16.F32.PACK_AB R80, R48, R53 ;  /* 0x000000353050723e */ /* 0x000fe200000000ff */
[----:B------:R-:W-:Y:S01]  /*69d0*/  STSM.16.M88.4 [R100], R68 ;  /* 0x0000004464007844 */ /* 0x000fe20000000200 */
[----:B------:R-:W-:-:S02]  /*69e0*/  F2FP.F16.F32.PACK_AB R82, R0, R61 ;  /* 0x0000003d0052723e */ /* 0x000fc400000000ff */
[----:B------:R-:W-:Y:S02]  /*69f0*/  F2FP.F16.F32.PACK_AB R83, R83, R150 ;  /* 0x000000965353723e */ /* 0x000fe400000000ff */
[C---:B------:R-:W-:Y:S02]  /*6a00*/  LOP3.LUT R21, R38.reuse, 0x380, RZ, 0xc0, !PT ;  /* 0x0000038026157812 */ /* 0x040fe400078ec0ff */
[C---:B------:R-:W-:Y:S01]  /*6a10*/  IADD3 R33, P5, R38.reuse, 0x2000, RZ ;  /* 0x0000200026217810 */ /* 0x040fe20007fbe0ff */
[----:B------:R-:W-:Y:S01]  /*6a20*/  STSM.16.M88.4 [R77], R80 ;  /* 0x000000504d007844 */ /* 0x000fe20000000200 */
[----:B------:R-:W-:Y:S01]  /*6a30*/  IMAD R3, R153, 0x20, R17 ;  /* 0x0000002099037824 */ /* 0x000fe200078e0211 */
[----:B------:R-:W-:Y:S01]  /*6a40*/  SHF.R.U64 R21, R21, 0x3, RZ ;  /* 0x0000000315157819 */ /* 0x000fe200000012ff */
[----:B------:R-:W-:Y:S01]  /*6a50*/  BAR.SYNC.DEFER_BLOCKING 0x1, 0x100 ;  /* 0x0044000000007b1d */ /* 0x000fe20000010000 */
[----:B------:R-:W-:Y:S01]  /*6a60*/  IADD3 R31, P4, R38, 0x3000, RZ ;  /* 0x00003000261f7810 */ /* 0x000fe20007f9e0ff */
[----:B------:R-:W-:Y:S01]  /*6a70*/  UIMAD UR6, UR11, UR8, URZ ;  /* 0x000000080b0672a4 */ /* 0x000fe2000f8e023f */
[----:B------:R-:W-:Y:S01]  /*6a80*/  LOP3.LUT R38, R21, R38, RZ, 0x3c, !PT ;  /* 0x0000002615267212 */ /* 0x000fe200078e3cff */
[----:B------:R-:W-:Y:S01]  /*6a90*/  IMAD.X R21, RZ, RZ, R39, P6 ;  /* 0x000000ffff157224 */ /* 0x000fe200030e0627 */
[----:B------:R-:W-:Y:S01]  /*6aa0*/  UIMAD.WIDE.U32 UR4, UR7, UR8, URZ ;  /* 0x00000008070472a5 */ /* 0x000fe2000f8e003f */
[----:B------:R-:W-:Y:S01]  /*6ab0*/  LOP3.LUT R32, R33, 0x380, RZ, 0xc0, !PT ;  /* 0x0000038021207812 */ /* 0x000fe200078ec0ff */
[----:B0-----:R0:W-:Y:S01]  /*6ac0*/  @!P2 ST.E desc[UR48][R64.64], R37 ;  /* 0x000000254000a985 */ /* 0x0011e2000c101930 */
[----:B------:R-:W-:Y:S01]  /*6ad0*/  UIMAD UR6, UR7, UR9, UR6 ;  /* 0x00000009070672a4 */ /* 0x000fe2000f8e0206 */
[----:B------:R-:W-:-:S02]  /*6ae0*/  LOP3.LUT R30, R31, 0x380, RZ, 0xc0, !PT ;  /* 0x000003801f1e7812 */ /* 0x000fc400078ec0ff */
[----:B------:R2:W-:Y:S01]  /*6af0*/  @!P0 ST.E desc[UR48][R66.64], R36 ;  /* 0x0000002442008985 */ /* 0x0005e2000c101930 */
[----:B------:R-:W-:Y:S01]  /*6b00*/  ULDC.64 UR8, c[0x0][0xaf0] ;  /* 0x0002bc0000087ab9 */ /* 0x000fe20000000a00 */
[----:B------:R-:W-:Y:S02]  /*6b10*/  SHF.R.U64 R32, R32, 0x3, RZ ;  /* 0x0000000320207819 */ /* 0x000fe400000012ff */
[----:B------:R3:W5:Y:S01]  /*6b20*/  LD.E.128 R44, desc[UR48][R34.64] ;  /* 0x00000030222c7980 */ /* 0x000762000c101d00 */
[----:B0-----:R-:W0:Y:S03]  /*6b30*/  @P1 LDC R37, c[0x0][0xbf0] ;  /* 0x0002fc00ff251b82 */ /* 0x001e260000000800 */
[----:B------:R4:W5:Y:S01]  /*6b40*/  LD.E.128 R52, desc[UR48][R28.64] ;  /* 0x000000301c347980 */ /* 0x000962000c101d00 */
[----:B------:R-:W-:Y:S01]  /*6b50*/  UIADD3 UR5, UR5, UR6, URZ ;  /* 0x0000000605057290 */ /* 0x000fe2000fffe03f */
[----:B------:R-:W-:-:S02]  /*6b60*/  SHF.R.U64 R30, R30, 0x3, RZ ;  /* 0x000000031e1e7819 */ /* 0x000fc400000012ff */
[----:B------:R2:W5:Y:S01]  /*6b70*/  LD.E.128 R8, desc[UR48][R20.64] ;  /* 0x0000003014087980 */ /* 0x000562000c101d00 */
[----:B------:R-:W-:Y:S01]  /*6b80*/  LOP3.LUT R32, R32, R33, RZ, 0x3c, !PT ;  /* 0x0000002120207212 */ /* 0x000fe200078e3cff */
[----:B---3--:R-:W3:Y:S02]  /*6b90*/  LDC.64 R34, c[0x0][0xae0] ;  /* 0x0002b800ff227b82 */ /* 0x008ee40000000a00 */
[----:B------:R-:W5:Y:S01]  /*6ba0*/  LD.E.128 R48, desc[UR48][R38.64] ;  /* 0x0000003026307980 */ /* 0x000f62000c101d00 */
[----:B----4-:R-:W-:Y:S01]  /*6bb0*/  IMAD R28, R96, 0x80, R3 ;  /* 0x00000080601c7824 */ /* 0x010fe200078e0203 */
[----:B------:R-:W-:Y:S01]  /*6bc0*/  UIMAD UR6, UR10, UR8, URZ ;  /* 0x000000080a0672a4 */ /* 0x000fe2000f8e023f */
[----:B------:R-:W-:Y:S01]  /*6bd0*/  LOP3.LUT R30, R30, R31, RZ, 0x3c, !PT ;  /* 0x0000001f1e1e7212 */ /* 0x000fe200078e3cff */
[----:B------:R-:W-:Y:S01]  /*6be0*/  UIMAD.WIDE.U32 UR4, UR40, UR8, UR4 ;  /* 0x00000008280472a5 */ /* 0x000fe2000f8e0004 */
[----:B-1----:R-:W-:Y:S01]  /*6bf0*/  @P1 IMAD.HI.U32 R0, R28, R57, RZ ;  /* 0x000000391c001227 */ /* 0x002fe200078e00ff */
[----:B------:R-:W-:Y:S01]  /*6c00*/  IADD3.X R33, RZ, R39, RZ, P5, !PT ;  /* 0x00000027ff217210 */ /* 0x000fe20002ffe4ff */
[----:B------:R-:W5:Y:S02]  /*6c10*/  LD.E.128 R60, desc[UR48][R26.64] ;  /* 0x000000301a3c7980 */ /* 0x000f64000c101d00 */
[----:B--2---:R-:W-:Y:S01]  /*6c20*/  IMAD.MOV.U32 R20, RZ, RZ, R28 ;  /* 0x000000ffff147224 */ /* 0x004fe200078e001c */
[----:B------:R-:W-:Y:S01]  /*6c30*/  UIMAD UR6, UR40, UR9, UR6 ;  /* 0x00000009280672a4 */ /* 0x000fe2000f8e0206 */
[----:B------:R-:W-:Y:S01]  /*6c40*/  IMAD.X R31, RZ, RZ, R39, P4 ;  /* 0x000000ffff1f7224 */ /* 0x000fe200020e0627 */
[----:B------:R-:W5:Y:S01]  /*6c50*/  LD.E.128 R40, desc[UR48][R32.64] ;  /* 0x0000003020287980 */ /* 0x000f62000c101d00 */
[----:B0-----:R-:W-:Y:S01]  /*6c60*/  @P1 SHF.R.U32.HI R20, RZ, R37, R0 ;  /* 0x00000025ff141219 */ /* 0x001fe20000011600 */
[----:B------:R-:W-:-:S02]  /*6c70*/  UIADD3 UR5, UR5, UR6, URZ ;  /* 0x0000000605057290 */ /* 0x000fc4000fffe03f */
[----:B------:R-:W5:Y:S01]  /*6c80*/  LD.E.128 R4, desc[UR48][R30.64] ;  /* 0x000000301e047980 */ /* 0x000f62000c101d00 */
[--C-:B------:R-:W-:Y:S01]  /*6c90*/  SHF.R.S32.HI R3, RZ, 0x1f, R20.reuse ;  /* 0x0000001fff037819 */ /* 0x100fe20000011414 */
[----:B------:R-:W-:Y:S02]  /*6ca0*/  IMAD.MOV R0, RZ, RZ, -R20 ;  /* 0x000000ffff007224 */ /* 0x000fe400078e0a14 */
[----:B------:R0:W5:Y:S01]  /*6cb0*/  LD.E.128 R12, desc[UR48][R24.64] ;  /* 0x00000030180c7980 */ /* 0x000162000c101d00 */
[----:B------:R-:W-:Y:S01]  /*6cc0*/  ULDC.64 UR6, c[0x0][0xad8] ;  /* 0x0002b60000067ab9 */ /* 0x000fe20000000a00 */
[----:B------:R-:W-:Y:S01]  /*6cd0*/  IMAD R59, R59, R0, R28 ;  /* 0x000000003b3b7224 */ /* 0x000fe200078e021c */
[----:B------:R-:W-:Y:S01]  /*6ce0*/  @!PT LDS RZ, [RZ] ;  /* 0x00000000fffff984 */ /* 0x000fe20000000800 */
[----:B------:R-:W-:Y:S01]  /*6cf0*/  @!PT LDS RZ, [RZ] ;  /* 0x00000000fffff984 */ /* 0x000fe20000000800 */
[----:B------:R-:W-:Y:S01]  /*6d00*/  @!PT LDS RZ, [RZ] ;  /* 0x00000000fffff984 */ /* 0x000fe20000000800 */
[----:B------:R-:W-:Y:S01]  /*6d10*/  @!PT LDS RZ, [RZ] ;  /* 0x00000000fffff984 */ /* 0x000fe20000000800 */
[----:B------:R1:W-:Y:S06]  /*6d20*/  MEMBAR.ALL.CTA ;  /* 0x0000000000007992 */ /* 0x0003ec0000008000 */
[----:B-1----:R-:W1:Y:S01]  /*6d30*/  FENCE.VIEW.ASYNC.S ;  /* 0x00000000000073c6 */ /* 0x002e620000000000 */
[----:B---3--:R-:W-:Y:S01]  /*6d40*/  IMAD R3, R3, R34, RZ ;  /* 0x0000002203037224 */ /* 0x008fe200078e02ff */
[----:B------:R-:W-:-:S03]  /*6d50*/  SHF.R.S32.HI R0, RZ, 0x1f, R59 ;  /* 0x0000001fff007819 */ /* 0x000fc6000001143b */
[C---:B------:R-:W-:Y:S02]  /*6d60*/  IMAD R3, R20.reuse, R35, R3 ;  /* 0x0000002314037224 */ /* 0x040fe400078e0203 */
[----:B------:R-:W-:Y:S01]  /*6d70*/  IMAD.WIDE.U32 R20, R20, R34, UR4 ;  /* 0x0000000414147e25 */ /* 0x000fe2000f8e0022 */
[----:B------:R-:W-:-:S03]  /*6d80*/  LEA R29, R96, R17, 0x7 ;  /* 0x00000011601d7211 */ /* 0x000fc600078e38ff */
[----:B------:R-:W-:Y:S02]  /*6d90*/  IMAD.IADD R21, R21, 0x1, R3 ;  /* 0x0000000115157824 */ /* 0x000fe400078e0203 */
[----:B------:R-:W-:Y:S01]  /*6da0*/  IMAD R0, R0, UR6, RZ ;  /* 0x0000000600007c24 */ /* 0x000fe2000f8e02ff */
[----:B------:R-:W-:Y:S01]  /*6db0*/  UIADD3 UR39, UR39, 0x28820, URZ ;  /* 0x0002882027277890 */ /* 0x000fe2000fffe03f */
[----:B------:R-:W-:Y:S01]  /*6dc0*/  IMAD.WIDE.U32 R20, R59, UR6, R20 ;  /* 0x000000063b147c25 */ /* 0x000fe2000f8e0014 */
[----:B------:R-:W-:Y:S01]  /*6dd0*/  UIADD3 UR43, UR43, 0x1, URZ ;  /* 0x000000012b2b7890 */ /* 0x000fe2000fffe03f */
[----:B------:R-:W-:Y:S02]  /*6de0*/  ISETP.GE.AND P1, PT, R29, R72, PT ;  /* 0x000000481d00720c */ /* 0x000fe40003f26270 */
[----:B0-----:R-:W-:Y:S01]  /*6df0*/  IMAD R25, R59, UR7, R0 ;  /* 0x000000073b197c24 */ /* 0x001fe2000f8e0200 */
[----:B------:R-:W-:Y:S01]  /*6e00*/  ULDC.64 UR6, c[0x0][0xa80] ;  /* 0x0002a00000067ab9 */ /* 0x000fe20000000a00 */
[----:B------:R-:W-:Y:S01]  /*6e10*/  UPRMT UR39, URZ, 0x654, UR39 ;  /* 0x000006543f277896 */ /* 0x000fe20008000027 */
[----:B------:R-:W-:Y:S01]  /*6e20*/  LEA R0, P2, R20, UR6, 0x1 ;  /* 0x0000000614007c11 */ /* 0x000fe2000f8408ff */
[----:B------:R-:W-:Y:S01]  /*6e30*/  IMAD.IADD R21, R21, 0x1, R25 ;  /* 0x0000000115157824 */ /* 0x000fe200078e0219 */
[----:B------:R-:W-:Y:S01]  /*6e40*/  UISETP.NE.AND UP0, UPT, UR43, 0x2, UPT ;  /* 0x000000022b00788c */ /* 0x000fe2000bf05270 */
[----:B------:R-:W-:-:S03]  /*6e50*/  VIADD R3, R29, 0x20 ;  /* 0x000000201d037836 */ /* 0x000fc60000000000 */
[----:B------:R-:W-:Y:S01]  /*6e60*/  LEA.HI.X R28, R20, UR7, R21, 0x1, P2 ;  /* 0x00000007141c7c11 */ /* 0x000fe200090f0c15 */
[----:B------:R-:W-:Y:S01]  /*6e70*/  USEL UR5, URZ, 0x1, UP0 ;  /* 0x000000013f057887 */ /* 0x000fe20008000000 */
[-C--:B------:R-:W-:Y:S01]  /*6e80*/  ISETP.GE.AND P3, PT, R3, R72.reuse, PT ;  /* 0x000000480300720c */ /* 0x080fe20003f66270 */
[----:B------:R-:W-:Y:S01]  /*6e90*/  ULDC UR4, c[0x0][0xc] ;  /* 0x0000030000047ab9 */ /* 0x000fe20000000800 */
[----:B------:R-:W-:Y:S01]  /*6ea0*/  VIADD R3, R29, 0x40 ;  /* 0x000000401d037836 */ /* 0x000fe20000000000 */
[----:B------:R-:W-:Y:S01]  /*6eb0*/  UIADD3 UR41, UR4, UR41, URZ ;  /* 0x0000002904297290 */ /* 0x000fe2000fffe03f */
[----:B-1----:R0:W1:Y:S01]  /*6ec0*/  SHFL.IDX PT, R26, R0, RZ, 0x181f ;  /* 0x00181fff001a7589 */ /* 0x00206200000e0000 */
[----:B------:R-:W-:Y:S01]  /*6ed0*/  USEL UR43, UR43, URZ, UP0 ;  /* 0x0000003f2b2b7287 */ /* 0x000fe20008000000 */
[----:B------:R-:W-:Y:S01]  /*6ee0*/  SYNCS.ARRIVE.TRANS64.RED.A1T0 RZ, [UR39], RZ ;  /* 0x000000ffffff79a7 */ /* 0x000fe20008100427 */
[----:B------:R-:W-:Y:S01]  /*6ef0*/  ULOP3.LUT UR44, UR44, UR5, URZ, 0x3c, !UPT ;  /* 0x000000052c2c7292 */ /* 0x000fe2000f8e3c3f */
[----:B------:R0:W2:Y:S01]  /*6f00*/  SHFL.IDX PT, R27, R28, RZ, 0x181f ;  /* 0x00181fff1c1b7589 */ /* 0x0000a200000e0000 */
[----:B------:R-:W-:Y:S01]  /*6f10*/  BSSY B0, `(.L_x_31) ;  /* 0x000000b000007945 */ /* 0x000fe20003800000 */
[----:B------:R-:W-:-:S03]  /*6f20*/  ISETP.GE.AND P0, PT, R3, R72, PT ;  /* 0x000000480300720c */ /* 0x000fc60003f06270 */
[----:B------:R-:W-:Y:S10]  /*6f30*/  @P1 BRA `(.L_x_32) ;  /* 0x0000000000201947 */ /* 0x000ff40003800000 */
[----:B------:R-:W-:Y:S02]  /*6f40*/  ULDC UR4, c[0x0][0xac8] ;  /* 0x0002b20000047ab9 */ /* 0x000fe40000000800 */
[----:B------:R-:W-:Y:S02]  /*6f50*/  ISETP.GE.AND P2, PT, R18, UR4, PT ;  /* 0x0000000412007c0c */ /* 0x000fe4000bf46270 */
[----:B------:R-:W-:-:S11]  /*6f60*/  ISETP.GE.AND P1, PT, R22, UR4, PT ;  /* 0x0000000416007c0c */ /* 0x000fd6000bf26270 */
[----:B-1----:R-:W-:Y:S02]  /*6f70*/  @!P2 LEA R24, P4, R18, R26, 0x1 ;  /* 0x0000001a1218a211 */ /* 0x002fe400078808ff */
[----:B--2---:R-:W-:Y:S02]  /*6f80*/  @!P1 IMAD.WIDE R20, R22, 0x2, R26 ;  /* 0x0000000216149825 */ /* 0x004fe400078e021a */
[----:B------:R-:W-:-:S03]  /*6f90*/  @!P2 LEA.HI.X R25, R18, R27, R188, 0x1, P4 ;  /* 0x0000001b1219a211 */ /* 0x000fc600020f0cbc */
[----:B-----5:R3:W-:Y:S04]  /*6fa0*/  @!P1 ST.E.128 desc[UR48][R20.64], R48 ;  /* 0x0000003014009985 */ /* 0x0207e8000c101d30 */
[----:B------:R3:W-:Y:S02]  /*6fb0*/  @!P2 ST.E.128 desc[UR48][R24.64], R52 ;  /* 0x000000341800a985 */ /* 0x0007e4000c101d30 */
.L_x_32:
[----:B------:R-:W-:Y:S05]  /*6fc0*/  BSYNC B0 ;  /* 0x0000000000007941 */ /* 0x000fea0003800000 */
.L_x_31:
[----:B--2---:R2:W4:Y:S01]  /*6fd0*/  SHFL.IDX PT, R27, R28, 0x1, 0x181f ;  /* 0x00381f001c1b7f89 */ /* 0x00452200000e0000 */
[----:B------:R-:W-:Y:S03]  /*6fe0*/  BSSY B0, `(.L_x_33) ;  /* 0x000000b000007945 */ /* 0x000fe60003800000 */
[----:B-1----:R2:W1:Y:S01]  /*6ff0*/  SHFL.IDX PT, R26, R0, 0x1, 0x181f ;  /* 0x00381f00001a7f89 */ /* 0x00246200000e0000 */
[----:B------:R-:W-:Y:S05]  /*7000*/  @P3 BRA `(.L_x_34) ;  /* 0x0000000000203947 */ /* 0x000fea0003800000 */
[----:B------:R-:W-:Y:S02]  /*7010*/  ULDC UR4, c[0x0][0xac8] ;  /* 0x0002b20000047ab9 */ /* 0x000fe40000000800 */
[----:B------:R-:W-:Y:S02]  /*7020*/  ISETP.GE.AND P3, PT, R18, UR4, PT ;  /* 0x0000000412007c0c */ /* 0x000fe4000bf66270 */
[----:B------:R-:W-:-:S11]  /*7030*/  ISETP.GE.AND P2, PT, R22, UR4, PT ;  /* 0x0000000416007c0c */ /* 0x000fd6000bf46270 */
[----:B-1-3--:R-:W-:Y:S02]  /*7040*/  @!P3 LEA R24, P1, R18, R26, 0x1 ;  /* 0x0000001a1218b211 */ /* 0x00afe400078208ff */
[----:B----4-:R-:W-:Y:S02]  /*7050*/  @!P2 IMAD.WIDE R20, R22, 0x2, R26 ;  /* 0x000000021614a825 */ /* 0x010fe400078e021a */
[----:B------:R-:W-:-:S03]  /*7060*/  @!P3 LEA.HI.X R25, R18, R27, R188, 0x1, P1 ;  /* 0x0000001b1219b211 */ /* 0x000fc600008f0cbc */
[----:B-----5:R1:W-:Y:S04]  /*7070*/  @!P2 ST.E.128 desc[UR48][R20.64], R44 ;  /* 0x0000002c1400a985 */ /* 0x0203e8000c101d30 */
[----:B------:R1:W-:Y:S02]  /*7080*/  @!P3 ST.E.128 desc[UR48][R24.64], R60 ;  /* 0x0000003c1800b985 */ /* 0x0003e4000c101d30 */
.L_x_34:
[----:B------:R-:W-:Y:S05]  /*7090*/  BSYNC B0 ;  /* 0x0000000000007941 */ /* 0x000fea0003800000 */
.L_x_33:
[----:B----4-:R4:W0:Y:S01]  /*70a0*/  SHFL.IDX PT, R27, R28, 0x2, 0x181f ;  /* 0x00581f001c1b7f89 */ /* 0x01082200000e0000 */
[----:B------:R-:W-:Y:S03]  /*70b0*/  BSSY B0, `(.L_x_35) ;  /* 0x000000b000007945 */ /* 0x000fe60003800000 */
[----:B-1----:R4:W1:Y:S01]  /*70c0*/  SHFL.IDX PT, R26, R0, 0x2, 0x181f ;  /* 0x00581f00001a7f89 */ /* 0x00286200000e0000 */
[----:B------:R-:W-:Y:S05]  /*70d0*/  @P0 BRA `(.L_x_36) ;  /* 0x0000000000200947 */ /* 0x000fea0003800000 */
[----:B------:R-:W-:Y:S02]  /*70e0*/  ULDC UR4, c[0x0][0xac8] ;  /* 0x0002b20000047ab9 */ /* 0x000fe40000000800 */
[----:B------:R-:W-:Y:S02]  /*70f0*/  ISETP.GE.AND P2, PT, R18, UR4, PT ;  /* 0x0000000412007c0c */ /* 0x000fe4000bf46270 */
[----:B------:R-:W-:-:S11]  /*7100*/  ISETP.GE.AND P1, PT, R22, UR4, PT ;  /* 0x0000000416007c0c */ /* 0x000fd6000bf26270 */
[----:B-1-3--:R-:W-:Y:S02]  /*7110*/  @!P2 LEA R24, P0, R18, R26, 0x1 ;  /* 0x0000001a1218a211 */ /* 0x00afe400078008ff */
[----:B0-----:R-:W-:Y:S02]  /*7120*/  @!P1 IMAD.WIDE R20, R22, 0x2, R26 ;  /* 0x0000000216149825 */ /* 0x001fe400078e021a */
[----:B------:R-:W-:-:S03]  /*7130*/  @!P2 LEA.HI.X R25, R18, R27, R188, 0x1, P0 ;  /* 0x0000001b1219a211 */ /* 0x000fc600000f0cbc */
[----:B-----5:R0:W-:Y:S04]  /*7140*/  @!P1 ST.E.128 desc[UR48][R20.64], R40 ;  /* 0x0000002814009985 */ /* 0x0201e8000c101d30 */
[----:B------:R0:W-:Y:S02]  /*7150*/  @!P2 ST.E.128 desc[UR48][R24.64], R12 ;  /* 0x0000000c1800a985 */ /* 0x0001e4000c101d30 */
.L_x_36:
[----:B------:R-:W-:Y:S05]  /*7160*/  BSYNC B0 ;  /* 0x0000000000007941 */ /* 0x000fea0003800000 */
.L_x_35:
[----:B------:R-:W-:Y:S01]  /*7170*/  VIADD R3, R29, 0x60 ;  /* 0x000000601d037836 */ /* 0x000fe20000000000 */
[----:B0--3--:R0:W3:Y:S01]  /*7180*/  SHFL.IDX PT, R21, R28, 0x3, 0x181f ;  /* 0x00781f001c157f89 */ /* 0x0090e200000e0000 */
[----:B------:R-:W-:Y:S01]  /*7190*/  UIADD3 UR45, UR45, 0x1, URZ ;  /* 0x000000012d2d7890 */ /* 0x000fe2000fffe03f */
[----:B------:R-:W-:Y:S02]  /*71a0*/  BSSY B0, `(.L_x_37) ;  /* 0x000000c000007945 */ /* 0x000fe40003800000 */
[----:B------:R-:W-:Y:S01]  /*71b0*/  ISETP.GE.AND P0, PT, R3, R72, PT ;  /* 0x000000480300720c */ /* 0x000fe20003f06270 */
[----:B------:R0:W0:-:S12]  /*71c0*/  SHFL.IDX PT, R20, R0, 0x3, 0x181f ;  /* 0x00781f0000147f89 */ /* 0x00001800000e0000 */
[----:B------:R-:W-:Y:S05]  /*71d0*/  @P0 BRA `(.L_x_38) ;  /* 0x0000000000200947 */ /* 0x000fea0003800000 */
[----:B------:R-:W-:Y:S02]  /*71e0*/  ULDC UR4, c[0x0][0xac8] ;  /* 0x0002b20000047ab9 */ /* 0x000fe40000000800 */
[----:B------:R-:W-:Y:S02]  /*71f0*/  ISETP.GE.AND P2, PT, R18, UR4, PT ;  /* 0x0000000412007c0c */ /* 0x000fe4000bf46270 */
[----:B------:R-:W-:-:S11]  /*7200*/  ISETP.GE.AND P1, PT, R22, UR4, PT ;  /* 0x0000000416007c0c */ /* 0x000fd6000bf26270 */
[----:B0----5:R-:W-:Y:S02]  /*7210*/  @!P2 LEA R14, P0, R18, R20, 0x1 ;  /* 0x00000014120ea211 */ /* 0x021fe400078008ff */
[----:B---3--:R-:W-:Y:S02]  /*7220*/  @!P1 IMAD.WIDE R12, R22, 0x2, R20 ;  /* 0x00000002160c9825 */ /* 0x008fe400078e0214 */
[----:B------:R-:W-:-:S03]  /*7230*/  @!P2 LEA.HI.X R15, R18, R21, R188, 0x1, P0 ;  /* 0x00000015120fa211 */ /* 0x000fc600000f0cbc */
[----:B------:R0:W-:Y:S04]  /*7240*/  @!P1 ST.E.128 desc[UR48][R12.64], R4 ;  /* 0x000000040c009985 */ /* 0x0001e8000c101d30 */
[----:B------:R0:W-:Y:S02]  /*7250*/  @!P2 ST.E.128 desc[UR48][R14.64], R8 ;  /* 0x000000080e00a985 */ /* 0x0001e4000c101d30 */
.L_x_38:
[----:B------:R-:W-:Y:S05]  /*7260*/  BSYNC B0 ;  /* 0x0000000000007941 */ /* 0x000fea0003800000 */
.L_x_37:
[----:B0-2-4-:R-:W0:Y:S02]  /*7270*/  LDC R0, c[0x0][0xc34] ;  /* 0x00030d00ff007b82 */ /* 0x015e240000000800 */
[----:B0-----:R-:W-:-:S13]  /*7280*/  ISETP.LE.AND P0, PT, R0, UR41, PT ;  /* 0x0000002900007c0c */ /* 0x001fda000bf03270 */
[----:B------:R-:W-:Y:S05]  /*7290*/  @!P0 BRA `(.L_x_39) ;  /* 0xffffff9800848947 */ /* 0x000fea000383ffff */
[----:B------:R-:W-:Y:S05]  /*72a0*/  EXIT ;  /* 0x000000000000794d */ /* 0x000fea0003800000 */
.L_x_5:
[----:B------:R-:W-:-:S08]  /*72b0*/  NOP ;  /* 0x0000000000007918 */ /* 0x000fd00000000000 */
[----:B------:R-:W0:-:S00]  /*72c0*/  USETMAXREG.DEALLOC.CTAPOOL 0x28 ;  /* 0x00000028000079c8 */ /* 0x000e0000080e0500 */
[----:B------:R-:W1:Y:S01]  /*72d0*/  S2UR UR10, SR_CTAID.X ;  /* 0x00000000000a79c3 */ /* 0x000e620000002500 */
[----:B0-----:R-:W-:Y:S01]  /*72e0*/  IMAD.MOV.U32 R37, RZ, RZ, 0x1 ;  /* 0x00000001ff257424 */ /* 0x001fe200078e00ff */
[----:B------:R-:W-:Y:S01]  /*72f0*/  MOV R22, RZ ;  /* 0x000000ff00167202 */ /* 0x000fe20000000f00 */
[----:B------:R-:W-:-:S05]  /*7300*/  IMAD.MOV.U32 R25, RZ, RZ, 0x1 ;  /* 0x00000001ff197424 */ /* 0x000fca00078e00ff */
[----:B------:R-:W1:Y:S02]  /*7310*/  LDC R2, c[0x0][0xc34] ;  /* 0x00030d00ff027b82 */ /* 0x000e640000000800 */
[----:B-1----:R-:W-:-:S13]  /*7320*/  ISETP.LE.AND P0, PT, R2, UR10, PT ;  /* 0x0000000a02007c0c */ /* 0x002fda000bf03270 */
[----:B------:R-:W-:Y:S05]  /*7330*/  @P0 BRA `(.L_x_40) ;  /* 0x0000003400740947 */ /* 0x000fea0003800000 */
[C---:B------:R-:W-:Y:S01]  /*7340*/  IMAD.SHL.U32 R28, R5.reuse, 0x8, RZ ;  /* 0x00000008051c7824 */ /* 0x040fe200078e00ff */
[----:B------:R-:W-:Y:S01]  /*7350*/  ULDC.64 UR6, c[0x0][0x2f0] ;  /* 0x0000bc0000067ab9 */ /* 0x000fe20000000a00 */
[----:B------:R-:W-:Y:S01]  /*7360*/  ULDC UR9, c[0x0][0x2b8] ;  /* 0x0000ae0000097ab9 */ /* 0x000fe20000000800 */
[----:B------:R-:W-:Y:S01]  /*7370*/  LOP3.LUT R18, R18, 0xfffffffe, RZ, 0xc0, !PT ;  /* 0xfffffffe12127812 */ /* 0x000fe200078ec0ff */
[----:B------:R-:W-:Y:S01]  /*7380*/  ULDC.64 UR4, c[0x0][0x418] ;  /* 0x0001060000047ab9 */ /* 0x000fe20000000a00 */
[C---:B------:R-:W-:Y:S01]  /*7390*/  LOP3.LUT R0, R28.reuse, 0x1f8, RZ, 0xc0, !PT ;  /* 0x000001f81c007812 */ /* 0x040fe200078ec0ff */
[----:B------:R-:W-:Y:S01]  /*73a0*/  UISETP.NE.U32.AND UP0, UPT, UR4, URZ, UPT ;  /* 0x0000003f0400728c */ /* 0x000fe2000bf05070 */
[----:B------:R-:W-:Y:S01]  /*73b0*/  LOP3.LUT R34, R28, 0x38, RZ, 0xc0, !PT ;  /* 0x000000381c227812 */ /* 0x000fe200078ec0ff */
[----:B------:R-:W0:Y:S01]  /*73c0*/  S2UR UR8, SR_CgaCtaId ;  /* 0x00000000000879c3 */ /* 0x000e220000008800 */
[--C-:B------:R-:W-:Y:S01]  /*73d0*/  LOP3.LUT R3, R0, 0x38, R5.reuse, 0x78, !PT ;  /* 0x0000003800037812 */ /* 0x100fe200078e7805 */
[----:B------:R-:W-:Y:S01]  /*73e0*/  UISETP.NE.AND.EX UP0, UPT, UR5, URZ, UPT, UP0 ;  /* 0x0000003f0500728c */ /* 0x000fe2000bf05300 */
[----:B------:R-:W-:Y:S01]  /*73f0*/  LOP3.LUT R0, R34, 0x40, RZ, 0xfc, !PT ;  /* 0x0000004022007812 */ /* 0x000fe200078efcff */
[----:B------:R-:W-:Y:S01]  /*7400*/  ULDC UR4, c[0x0][0x424] ;  /* 0x0001090000047ab9 */ /* 0x000fe20000000800 */
[----:B------:R-:W-:Y:S01]  /*7410*/  ULDC UR38, c[0x0][0x448] ;  /* 0x0001120000267ab9 */ /* 0x000fe20000000800 */
[----:B------:R-:W-:Y:S01]  /*7420*/  USEL UR4, UR4, 0x1, UP0 ;  /* 0x0000000104047887 */ /* 0x000fe20008000000 */
[C---:B------:R-:W-:Y:S01]  /*7430*/  ISETP.GE.AND P2, PT, R0.reuse, UR7, PT ;  /* 0x0000000700007c0c */ /* 0x040fe2000bf46270 */
[----:B------:R-:W-:Y:S01]  /*7440*/  UMOV UR39, 0x400 ;  /* 0x0000040000277882 */ /* 0x000fe20000000000 */
[C---:B------:R-:W-:Y:S01]  /*7450*/  ISETP.GE.AND P1, PT, R0.reuse, UR9, PT ;  /* 0x0000000900007c0c */ /* 0x040fe2000bf26270 */
[----:B------:R-:W-:Y:S01]  /*7460*/  UIMAD UR37, UR4, UR6, URZ ;  /* 0x00000006042572a4 */ /* 0x000fe2000f8e023f */
[----:B------:R-:W-:Y:S01]  /*7470*/  ISETP.GE.AND P0, PT, R0, UR7, PT ;  /* 0x0000000700007c0c */ /* 0x000fe2000bf06270 */
[----:B------:R-:W-:Y:S01]  /*7480*/  IMAD.SHL.U32 R0, R5, 0x10, RZ ;  /* 0x0000001005007824 */ /* 0x000fe200078e00ff */
[----:B------:R-:W-:Y:S01]  /*7490*/  ULDC UR4, c[0x0][0x288] ;  /* 0x0000a20000047ab9 */ /* 0x000fe20000000800 */
[----:B------:R-:W-:Y:S01]  /*74a0*/  UIADD3 UR5, UR37, 0x7f, URZ ;  /* 0x0000007f25057890 */ /* 0x000fe2000fffe03f */
[----:B------:R-:W-:Y:S01]  /*74b0*/  SHF.R.U32.HI R35, RZ, 0x3, R5 ;  /* 0x00000003ff237819 */ /* 0x000fe20000011605 */
[----:B------:R-:W-:Y:S01]  /*74c0*/  UIMAD UR38, UR38, UR4, URZ ;  /* 0x00000004262672a4 */ /* 0x000fe2000f8e023f */
[----:B------:R-:W-:Y:S01]  /*74d0*/  LOP3.LUT R28, R3, 0x200, R28, 0xf8, !PT ;  /* 0x00000200031c7812 */ /* 0x000fe200078ef81c */
[----:B------:R-:W-:Y:S01]  /*74e0*/  USHF.R.S32.HI UR6, URZ, 0x1f, UR5 ;  /* 0x0000001f3f067899 */ /* 0x000fe20008011405 */
[----:B------:R-:W-:Y:S01]  /*74f0*/  LOP3.LUT R35, R35, 0xf, RZ, 0xc0, !PT ;  /* 0x0000000f23237812 */ /* 0x000fe200078ec0ff */
[----:B------:R-:W-:Y:S01]  /*7500*/  IMAD.U32 R33, RZ, RZ, UR10 ;  /* 0x0000000aff217e24 */ /* 0x000fe2000f8e00ff */
[----:B------:R-:W-:Y:S01]  /*7510*/  @P2 LOP3.LUT R18, R18, 0x1, RZ, 0xfc, !PT ;  /* 0x0000000112122812 */ /* 0x000fe200078efcff */
[----:B------:R-:W-:Y:S01]  /*7520*/  ULEA.HI UR6, UR6, UR5, URZ, 0x7 ;  /* 0x0000000506067291 */ /* 0x000fe2000f8f383f */
[----:B------:R-:W-:Y:S01]  /*7530*/  LOP3.LUT R2, R0, 0x70, RZ, 0xc0, !PT ;  /* 0x0000007000027812 */ /* 0x000fe200078ec0ff */
[----:B0-----:R-:W-:Y:S01]  /*7540*/  ULEA UR39, UR8, UR39, 0x18 ;  /* 0x0000002708277291 */ /* 0x001fe2000f8ec03f */
[----:B------:R-:W-:Y:S01]  /*7550*/  LOP3.LUT R18, R18, 0xffffffbf, RZ, 0xc0, !PT ;  /* 0xffffffbf12127812 */ /* 0x000fe200078ec0ff */
[----:B------:R-:W-:Y:S01]  /*7560*/  ULEA.HI.SX32 UR42, UR6, 0xffffffff, 0x19 ;  /* 0xffffffff062a7891 */ /* 0x000fe2000f8fca3f */
[----:B------:R-:W-:Y:S01]  /*7570*/  IMAD.MOV.U32 R25, RZ, RZ, 0x1 ;  /* 0x00000001ff197424 */ /* 0x000fe200078e00ff */
[----:B------:R-:W-:Y:S01]  /*7580*/  MOV R22, RZ ;  /* 0x000000ff00167202 */ /* 0x000fe20000000f00 */
[----:B------:R-:W-:Y:S01]  /*7590*/  IMAD.MOV.U32 R37, RZ, RZ, RZ ;  /* 0x000000ffff257224 */ /* 0x000fe200078e00ff */
[----:B------:R-:W-:Y:S01]  /*75a0*/  @P1 LOP3.LUT R18, R18, 0x40, RZ, 0xfc, !PT ;  /* 0x0000004012121812 */ /* 0x000fe200078efcff */
[----:B------:R-:W-:Y:S01]  /*75b0*/  USHF.L.U32 UR4, UR42, 0x7, URZ ;  /* 0x000000072a047899 */ /* 0x000fe2000800063f */
[----:B------:R-:W-:Y:S01]  /*75c0*/  ISETP.GE.AND P1, PT, R34, UR7, PT ;  /* 0x0000000722007c0c */ /* 0x000fe2000bf26270 */
[----:B------:R-:W-:Y:S01]  /*75d0*/  ULOP3.LUT UR41, UR36, 0x2, URZ, 0xfc, !UPT ;  /* 0x0000000224297892 */ /* 0x000fe2000f8efc3f */
[----:B------:R-:W-:Y:S01]  /*75e0*/  LOP3.LUT R18, R18, 0xfffffffb, RZ, 0xc0, !PT ;  /* 0xfffffffb12127812 */ /* 0x000fe200078ec0ff */
[----:B------:R-:W-:Y:S01]  /*75f0*/  ULEA.HI.SX32 UR40, UR6, 0xfffffffe, 0x19 ;  /* 0xfffffffe06287891 */ /* 0x000fe2000f8fca3f */
[----:B------:R-:W-:Y:S01]  /*7600*/  LEA R0, R28, UR39, 0x1 ;  /* 0x000000271c007c11 */ /* 0x000fe2000f8e08ff */
[----:B------:R-:W-:Y:S01]  /*7610*/  IMAD.U32 R30, RZ, RZ, UR4 ;  /* 0x00000004ff1e7e24 */ /* 0x000fe2000f8e00ff */
[----:B------:R-:W-:Y:S01]  /*7620*/  @P0 LOP3.LUT R18, R18, 0x4, RZ, 0xfc, !PT ;  /* 0x0000000412120812 */ /* 0x000fe200078efcff */
[----:B------:R-:W-:Y:S01]  /*7630*/  ULDC UR43, c[0x0][0xc] ;  /* 0x00000300002b7ab9 */ /* 0x000fe20000000800 */
[----:B------:R-:W-:-:S02]  /*7640*/  ISETP.GE.AND P0, PT, R34, UR7, PT ;  /* 0x0000000722007c0c */ /* 0x000fc4000bf06270 */
[----:B------:R-:W-:Y:S02]  /*7650*/  LOP3.LUT R18, R18, 0xfffffffd, RZ, 0xc0, !PT ;  /* 0xfffffffd12127812 */ /* 0x000fe400078ec0ff */
[C---:B------:R-:W-:Y:S02]  /*7660*/  LOP3.LUT R36, R35.reuse, UR4, R2, 0xfe, !PT ;  /* 0x0000000423247c12 */ /* 0x040fe4000f8efe02 */
[----:B------:R-:W-:Y:S02]  /*7670*/  @P1 LOP3.LUT R18, R18, 0x2, RZ, 0xfc, !PT ;  /* 0x0000000212121812 */ /* 0x000fe400078efcff */
[----:B------:R-:W-:Y:S02]  /*7680*/  IADD3 R30, -R35, UR37, -R30 ;  /* 0x00000025231e7c10 */ /* 0x000fe4000fffe91e */
[----:B------:R-:W-:-:S04]  /*7690*/  LOP3.LUT R18, R18, 0xfffffff7, RZ, 0xc0, !PT ;  /* 0xfffffff712127812 */ /* 0x000fc800078ec0ff */
[----:B------:R-:W-:Y:S02]  /*76a0*/  @P0 LOP3.LUT R18, R18, 0x8, RZ, 0xfc, !PT ;  /* 0x0000000812120812 */ /* 0x000fe400078efcff */
[----:B------:R-:W-:Y:S02]  /*76b0*/  ISETP.GE.AND P0, PT, R34, UR9, PT ;  /* 0x0000000922007c0c */ /* 0x000fe4000bf06270 */
[----:B------:R-:W-:-:S11]  /*76c0*/  LOP3.LUT R18, R18, 0xffffff7f, RZ, 0xc0, !PT ;  /* 0xffffff7f12127812 */ /* 0x000fd600078ec0ff */
[----:B------:R-:W-:-:S07]  /*76d0*/  @P0 LOP3.LUT R18, R18, 0x80, RZ, 0xfc, !PT ;  /* 0x0000008012120812 */ /* 0x000fce00078efcff */
.L_x_75:
[----:B------:R-:W0:Y:S01]  /*76e0*/  LDC R0, c[0x0][0xc38] ;  /* 0x00030e00ff007b82 */ /* 0x000e220000000800 */
[----:B------:R-:W-:Y:S01]  /*76f0*/  IMAD.MOV.U32 R24, RZ, RZ, R33 ;  /* 0x000000ffff187224 */ /* 0x000fe200078e0021 */
[----:B------:R-:W-:Y:S05]  /*7700*/  YIELD ;  /* 0x0000000000007946 */ /* 0x000fea0003800000 */
[----:B------:R-:W-:Y:S01]  /*7710*/  ULDC.64 UR4, c[0x0][0xa28] ;  /* 0x00028a0000047ab9 */ /* 0x000fe20000000a00 */
[----:B------:R-:W1:Y:S01]  /*7720*/  LDC R2, c[0x0][0xc44] ;  /* 0x00031100ff027b82 */ /* 0x000e620000000800 */
[----:B------:R-:W-:Y:S01]  /*7730*/  IMAD.MOV.U32 R32, RZ, RZ, RZ ;  /* 0x000000ffff207224 */ /* 0x000fe200078e00ff */
[----:B0-----:R-:W-:-:S13]  /*7740*/  ISETP.NE.AND P0, PT, R0, 0x1, PT ;  /* 0x000000010000780c */ /* 0x001fda0003f05270 */
[----:B------:R-:W0:Y:S08]  /*7750*/  @P0 LDC R0, c[0x0][0xc3c] ;  /* 0x00030f00ff000b82 */ /* 0x000e300000000800 */
[----:B------:R-:W2:Y:S01]  /*7760*/  @P0 LDC R3, c[0x0][0xc40] ;  /* 0x00031000ff030b82 */ /* 0x000ea20000000800 */
[----:B0-----:R-:W-:-:S05]  /*7770*/  @P0 IMAD.HI.U32 R0, R33, R0, RZ ;  /* 0x0000000021000227 */ /* 0x001fca00078e00ff */
[----:B--2---:R-:W-:Y:S02]  /*7780*/  @P0 SHF.R.U32.HI R24, RZ, R3, R0 ;  /* 0x00000003ff180219 */ /* 0x004fe40000011600 */
[----:B-1----:R-:W-:-:S03]  /*7790*/  ISETP.NE.AND P0, PT, R2, 0x1, PT ;  /* 0x000000010200780c */ /* 0x002fc60003f05270 */
[----:B------:R-:W-:-:S10]  /*77a0*/  IMAD.MOV.U32 R23, RZ, RZ, R24 ;  /* 0x000000ffff177224 */ /* 0x000fd400078e0018 */
[----:B------:R-:W0:Y:S02]  /*77b0*/  @P0 LDC.64 R2, c[0x0][0xc48] ;  /* 0x00031200ff020b82 */ /* 0x000e240000000a00 */
[----:B0-----:R-:W-:-:S05]  /*77c0*/  @P0 IMAD.HI.U32 R0, R24, R2, RZ ;  /* 0x0000000218000227 */ /* 0x001fca00078e00ff */
[----:B------:R-:W-:Y:S02]  /*77d0*/  @P0 SHF.R.U32.HI R23, RZ, R3, R0 ;  /* 0x00000003ff170219 */ /* 0x000fe40000011600 */
[----:B------:R-:W-:-:S04]  /*77e0*/  ISETP.NE.U32.AND P0, PT, RZ, UR4, PT ;  /* 0x00000004ff007c0c */ /* 0x000fc8000bf05070 */
[----:B------:R-:W-:-:S13]  /*77f0*/  ISETP.NE.AND.EX P0, PT, RZ, UR5, PT, P0 ;  /* 0x00000005ff007c0c */ /* 0x000fda000bf05300 */
[----:B------:R-:W0:Y:S01]  /*7800*/  @P0 LDC.64 R2, c[0x0][0xa28] ;  /* 0x00028a00ff020b82 */ /* 0x000e220000000a00 */
[----:B------:R-:W-:-:S04]  /*7810*/  UIADD3 UR4, UR39, 0x18400, URZ ;  /* 0x0001840027047890 */ /* 0x000fc8000fffe03f */
[----:B------:R-:W-:Y:S01]  /*7820*/  ULOP3.LUT UP0, URZ, UR4, 0x3ff, URZ, 0xc0, !UPT ;  /* 0x000003ff043f7892 */ /* 0x000fe2000f80c03f */
[----:B0-----:R-:W-:-:S05]  /*7830*/  @P0 IMAD.WIDE R2, R23, 0x4, R2 ;  /* 0x0000000417020825 */ /* 0x001fca00078e0202 */
[----:B------:R0:W5:Y:S01]  /*7840*/  @P0 LDG.E R32, desc[UR48][R2.64] ;  /* 0x0000003002200981 */ /* 0x000162000c1e1900 */
[----:B------:R-:W-:-:S13]  /*7850*/  PLOP3.LUT P0, PT, PT, PT, UP0, 0x80, 0x0 ;  /* 0x000000000000781c */ /* 0x000fda0003f0f008 */
[----:B0-----:R-:W-:Y:S05]  /*7860*/  @!P0 BRA `(.L_x_41) ;  /* 0x0000000000408947 */ /* 0x001fea0003800000 */
[----:B------:R-:W-:Y:S01]  /*7870*/  MOV R2, 0x0 ;  /* 0x0000000000027802 */ /* 0x000fe20000000f00 */
[----:B------:R-:W-:Y:S01]  /*7880*/  ULDC.64 UR4, c[0x4][0x80] ;  /* 0x0100200000047ab9 */ /* 0x000fe20000000a00 */
[----:B------:R-:W-:Y:S01]  /*7890*/  ULDC.64 UR6, c[0x4][0x88] ;  /* 0x0100220000067ab9 */ /* 0x000fe20000000a00 */
[----:B------:R-:W-:Y:S01]  /*78a0*/  MOV R4, UR4 ;  /* 0x0000000400047c02 */ /* 0x000fe20008000f00 */
[----:B------:R-:W-:Y:S01]  /*78b0*/  IMAD.U32 R5, RZ, RZ, UR5 ;  /* 0x00000005ff057e24 */ /* 0x000fe2000f8e00ff */
[----:B------:R-:W-:Y:S01]  /*78c0*/  ULDC.64 UR4, c[0x4][0x8] ;  /* 0x0100020000047ab9 */ /* 0x000fe20000000a00 */
[----:B------:R-:W0:Y:S01]  /*78d0*/  LDC.64 R2, c[0x4][R2] ;  /* 0x0100000002027b82 */ /* 0x000e220000000a00 */
[----:B------:R-:W-:Y:S01]  /*78e0*/  IMAD.U32 R6, RZ, RZ, UR6 ;  /* 0x00000006ff067e24 */ /* 0x000fe2000f8e00ff */
[----:B------:R-:W-:Y:S01]  /*78f0*/  MOV R8, 0x70 ;  /* 0x0000007000087802 */ /* 0x000fe20000000f00 */
[----:B------:R-:W-:Y:S02]  /*7900*/  IMAD.U32 R7, RZ, RZ, UR7 ;  /* 0x00000007ff077e24 */ /* 0x000fe4000f8e00ff */
[----:B------:R-:W-:-:S02]  /*7910*/  IMAD.U32 R10, RZ, RZ, UR4 ;  /* 0x00000004ff0a7e24 */ /* 0x000fc4000f8e00ff */
[----:B------:R-:W-:Y:S02]  /*7920*/  IMAD.U32 R11, RZ, RZ, UR5 ;  /* 0x00000005ff0b7e24 */ /* 0x000fe4000f8e00ff */
[----:B------:R-:W-:Y:S02]  /*7930*/  IMAD.MOV.U32 R12, RZ, RZ, 0x1 ;  /* 0x00000001ff0c7424 */ /* 0x000fe400078e00ff */
[----:B------:R-:W-:-:S07]  /*7940*/  IMAD.MOV.U32 R13, RZ, RZ, RZ ;  /* 0x000000ffff0d7224 */ /* 0x000fce00078e00ff */
[----:B------:R-:W-:-:S07]  /*7950*/  LEPC R20, `(.L_x_41) ;  /* 0x000000001014794e */ /* 0x000fce0000000000 */
[----:B0----5:R-:W-:Y:S05]  /*7960*/  CALL.ABS.NOINC R2 ;  /* 0x0000000002007343 */ /* 0x021fea0003c00000 */
.L_x_41:
[----:B------:R-:W-:-:S04]  /*7970*/  UIADD3 UR4, UR39, 0x400, URZ ;  /* 0x0000040027047890 */ /* 0x000fc8000fffe03f */
[----:B------:R-:W-:-:S06]  /*7980*/  ULOP3.LUT UP0, URZ, UR4, 0x3ff, URZ, 0xc0, !UPT ;  /* 0x000003ff043f7892 */ /* 0x000fcc000f80c03f */
[----:B------:R-:W-:-:S13]  /*7990*/  PLOP3.LUT P0, PT, PT, PT, UP0, 0x80, 0x0 ;  /* 0x000000000000781c */ /* 0x000fda0003f0f008 */
[----:B------:R-:W-:Y:S05]  /*79a0*/  @!P0 BRA `(.L_x_42) ;  /* 0x00000000007c8947 */ /* 0x000fea0003800000 */
[----:B------:R-:W-:Y:S01]  /*79b0*/  MOV R16, 0x0 ;  /* 0x0000000000107802 */ /* 0x000fe20000000f00 */
[----:B------:R-:W-:Y:S01]  /*79c0*/  ULDC.64 UR6, c[0x4][0x80] ;  /* 0x0100200000067ab9 */ /* 0x000fe20000000a00 */
[----:B------:R-:W-:Y:S01]  /*79d0*/  ULDC.64 UR8, c[0x4][0x88] ;  /* 0x0100220000087ab9 */ /* 0x000fe20000000a00 */
[----:B------:R-:W-:Y:S01]  /*79e0*/  ULDC.64 UR4, c[0x4][0x10] ;  /* 0x0100040000047ab9 */ /* 0x000fe20000000a00 */
[----:B------:R0:W1:Y:S01]  /*79f0*/  LDC.64 R2, c[0x4][R16] ;  /* 0x0100000010027b82 */ /* 0x0000620000000a00 */
[----:B------:R-:W-:Y:S01]  /*7a00*/  IMAD.U32 R4, RZ, RZ, UR6 ;  /* 0x00000006ff047e24 */ /* 0x000fe2000f8e00ff */
[----:B------:R-:W-:Y:S01]  /*7a10*/  MOV R7, UR9 ;  /* 0x0000000900077c02 */ /* 0x000fe20008000f00 */
[----:B------:R-:W-:Y:S02]  /*7a20*/  IMAD.U32 R5, RZ, RZ, UR7 ;  /* 0x00000007ff057e24 */ /* 0x000fe4000f8e00ff */
[----:B------:R-:W-:Y:S02]  /*7a30*/  IMAD.U32 R6, RZ, RZ, UR8 ;  /* 0x00000008ff067e24 */ /* 0x000fe4000f8e00ff */
[----:B------:R-:W-:-:S02]  /*7a40*/  IMAD.U32 R10, RZ, RZ, UR4 ;  /* 0x00000004ff0a7e24 */ /* 0x000fc4000f8e00ff */
[----:B------:R-:W-:Y:S02]  /*7a50*/  IMAD.U32 R11, RZ, RZ, UR5 ;  /* 0x00000005ff0b7e24 */ /* 0x000fe4000f8e00ff */
[----:B------:R-:W-:Y:S02]  /*7a60*/  IMAD.MOV.U32 R8, RZ, RZ, 0x70 ;  /* 0x00000070ff087424 */ /* 0x000fe400078e00ff */
[----:B------:R-:W-:Y:S02]  /*7a70*/  IMAD.MOV.U32 R12, RZ, RZ, 0x1 ;  /* 0x00000001ff0c7424 */ /* 0x000fe400078e00ff */
[----:B0-----:R-:W-:-:S07]  /*7a80*/  IMAD.MOV.U32 R13, RZ, RZ, RZ ;  /* 0x000000ffff0d7224 */ /* 0x001fce00078e00ff */
[----:B------:R-:W-:-:S07]  /*7a90*/  LEPC R20, `(.L_x_43) ;  /* 0x000000001014794e */ /* 0x000fce0000000000 */
[----:B-1---5:R-:W-:Y:S05]  /*7aa0*/  CALL.ABS.NOINC R2 ;  /* 0x0000000002007343 */ /* 0x022fea0003c00000 */
.L_x_43:
[----:B------:R0:W1:Y:S01]  /*7ab0*/  LDC.64 R2, c[0x4][R16] ;  /* 0x0100000010027b82 */ /* 0x0000620000000a00 */
[----:B------:R-:W-:Y:S01]  /*7ac0*/  ULDC.64 UR4, c[0x4][0x80] ;  /* 0x0100200000047ab9 */ /* 0x000fe20000000a00 */
[----:B------:R-:W-:Y:S01]  /*7ad0*/  ULDC.64 UR6, c[0x4][0x88] ;  /* 0x0100220000067ab9 */ /* 0x000fe20000000a00 */
[----:B------:R-:W-:Y:S01]  /*7ae0*/  MOV R4, UR4 ;  /* 0x0000000400047c02 */ /* 0x000fe20008000f00 */
[----:B------:R-:W-:Y:S01]  /*7af0*/  IMAD.U32 R5, RZ, RZ, UR5 ;  /* 0x00000005ff057e24 */ /* 0x000fe2000f8e00ff */
[----:B------:R-:W-:Y:S01]  /*7b00*/  ULDC.64 UR4, c[0x4][0x18] ;  /* 0x0100060000047ab9 */ /* 0x000fe20000000a00 */
[----:B------:R-:W-:Y:S01]  /*7b10*/  IMAD.U32 R6, RZ, RZ, UR6 ;  /* 0x00000006ff067e24 */ /* 0x000fe2000f8e00ff */
[----:B------:R-:W-:Y:S01]  /*7b20*/  MOV R8, 0x70 ;  /* 0x0000007000087802 */ /* 0x000fe20000000f00 */
[----:B------:R-:W-:Y:S02]  /*7b30*/  IMAD.U32 R7, RZ, RZ, UR7 ;  /* 0x00000007ff077e24 */ /* 0x000fe4000f8e00ff */
[----:B------:R-:W-:-:S02]  /*7b40*/  IMAD.U32 R10, RZ, RZ, UR4 ;  /* 0x00000004ff0a7e24 */ /* 0x000fc4000f8e00ff */
[----:B------:R-:W-:Y:S02]  /*7b50*/  IMAD.U32 R11, RZ, RZ, UR5 ;  /* 0x00000005ff0b7e24 */ /* 0x000fe4000f8e00ff */
[----:B------:R-:W-:Y:S02]  /*7b60*/  IMAD.MOV.U32 R12, RZ, RZ, 0x1 ;  /* 0x00000001ff0c7424 */ /* 0x000fe400078e00ff */
[----:B0-----:R-:W-:-:S07]  /*7b70*/  IMAD.MOV.U32 R13, RZ, RZ, RZ ;  /* 0x000000ffff0d7224 */ /* 0x001fce00078e00ff */
[----:B------:R-:W-:-:S07]  /*7b80*/  LEPC R20, `(.L_x_42) ;  /* 0x000000001014794e */ /* 0x000fce0000000000 */
[----:B-1----:R-:W-:Y:S05]  /*7b90*/  CALL.ABS.NOINC R2 ;  /* 0x0000000002007343 */ /* 0x002fea0003c00000 */
.L_x_42:
[----:B------:R-:W-:Y:S01]  /*7ba0*/  ULDC.64 UR4, c[0x0][0x9f8] ;  /* 0x00027e0000047ab9 */ /* 0x000fe20000000a00 */
[--C-:B------:R-:W-:Y:S01]  /*7bb0*/  IMAD.MOV.U32 R29, RZ, RZ, R23.reuse ;  /* 0x000000ffff1d7224 */ /* 0x100fe200078e0017 */
[----:B------:R-:W-:Y:S01]  /*7bc0*/  ISETP.NE.U32.AND P0, PT, RZ, UR4, PT ;  /* 0x00000004ff007c0c */ /* 0x000fe2000bf05070 */
[----:B------:R-:W0:Y:S01]  /*7bd0*/  LDC R8, c[0x0][0x430] ;  /* 0x00010c00ff087b82 */ /* 0x000e220000000800 */
[----:B-----5:R-:W-:Y:S01]  /*7be0*/  IMAD.IADD R0, R36, 0x1, R32 ;  /* 0x0000000124007824 */ /* 0x020fe200078e0220 */
[----:B------:R-:W-:Y:S01]  /*7bf0*/  LOP3.LUT R18, R18, 0xffffffdf, RZ, 0xc0, !PT ;  /* 0xffffffdf12127812 */ /* 0x000fe200078ec0ff */
[----:B------:R-:W-:Y:S01]  /*7c00*/  IMAD.MOV R19, RZ, RZ, -R23 ;  /* 0x000000ffff137224 */ /* 0x000fe200078e0a17 */
[----:B------:R-:W-:Y:S01]  /*7c10*/  ISETP.NE.AND.EX P0, PT, RZ, UR5, PT, P0 ;  /* 0x00000005ff007c0c */ /* 0x000fe2000bf05300 */
[----:B------:R-:W-:-:S12]  /*7c20*/  ULDC UR4, c[0x0][0xc44] ;  /* 0x0003110000047ab9 */ /* 0x000fd80000000800 */
[----:B------:R-:W1:Y:S02]  /*7c30*/  @P0 LDC.64 R2, c[0x0][0x9f8] ;  /* 0x00027e00ff020b82 */ /* 0x000e640000000a00 */
[----:B-1----:R-:W-:-:S05]  /*7c40*/  @P0 IMAD.WIDE R2, R23, 0x4, R2 ;  /* 0x0000000417020825 */ /* 0x002fca00078e0202 */
[----:B------:R1:W2:Y:S01]  /*7c50*/  @P0 LDG.E R29, desc[UR48][R2.64] ;  /* 0x00000030021d0981 */ /* 0x0002a2000c1e1900 */
[----:B0-----:R-:W-:Y:S01]  /*7c60*/  ISETP.NE.AND P1, PT, R8, 0x1, PT ;  /* 0x000000010800780c */ /* 0x001fe20003f25270 */
[----:B------:R-:W-:Y:S01]  /*7c70*/  IMAD.MOV.U32 R9, RZ, RZ, R0 ;  /* 0x000000ffff097224 */ /* 0x000fe200078e0000 */
[----:B------:R-:W-:-:S11]  /*7c80*/  ISETP.GE.AND P0, PT, R36, UR37, PT ;  /* 0x0000002524007c0c */ /* 0x000fd6000bf06270 */
[----:B------:R-:W0:Y:S01]  /*7c90*/  @P1 LDC R5, c[0x0][0x434] ;  /* 0x00010d00ff051b82 */ /* 0x000e220000000800 */
[----:B------:R-:W-:-:S07]  /*7ca0*/  @P1 LOP3.LUT R18, R18, 0x20, RZ, 0xfc, !PT ;  /* 0x0000002012121812 */ /* 0x000fce00078efcff */
[----:B------:R-:W3:Y:S08]  /*7cb0*/  @P1 LDC R11, c[0x0][0x438] ;  /* 0x00010e00ff0b1b82 */ /* 0x000ef00000000800 */
[----:B------:R-:W4:Y:S01]  /*7cc0*/  @!P0 LDC.64 R6, c[0x0][0x428] ;  /* 0x00010a00ff068b82 */ /* 0x000f220000000a00 */
[----:B0-----:R-:W-:-:S05]  /*7cd0*/  @P1 IMAD.HI.U32 R4, R0, R5, RZ ;  /* 0x0000000500041227 */ /* 0x001fca00078e00ff */
[----:B---3--:R-:W-:Y:S02]  /*7ce0*/  @P1 SHF.R.U32.HI R9, RZ, R11, R4 ;  /* 0x0000000bff091219 */ /* 0x008fe40000011604 */
[----:B------:R-:W0:Y:S02]  /*7cf0*/  @!P0 LDC.64 R4, c[0x0][0x418] ;  /* 0x00010600ff048b82 */ /* 0x000e240000000a00 */
[----:B-1----:R-:W-:Y:S01]  /*7d00*/  @!P0 SHF.R.S32.HI R3, RZ, 0x1f, R9 ;  /* 0x0000001fff038819 */ /* 0x002fe20000011409 */
[----:B------:R-:W-:Y:S01]  /*7d10*/  UMOV UR5, 0xffffffff ;  /* 0xffffffff00057882 */ /* 0x000fe20000000000 */
[----:B------:R-:W-:Y:S01]  /*7d20*/  IMAD R19, R19, UR4, R24 ;  /* 0x0000000413137c24 */ /* 0x000fe2000f8e0218 */
[----:B--2---:R-:W-:-:S05]  /*7d30*/  SHF.R.S32.HI R31, RZ, 0x1f, R29 ;  /* 0x0000001fff1f7819 */ /* 0x004fca000001141d */
[----:B----4-:R-:W-:-:S04]  /*7d40*/  @!P0 IMAD R2, R31, R6, RZ ;  /* 0x000000061f028224 */ /* 0x010fc800078e02ff */
[----:B------:R-:W-:Y:S01]  /*7d50*/  @!P0 IMAD R7, R29, R7, R2 ;  /* 0x000000071d078224 */ /* 0x000fe200078e0202 */
[----:B------:R-:W-:-:S05]  /*7d60*/  @!P0 MOV R2, R9 ;  /* 0x0000000900028202 */ /* 0x000fca0000000f00 */
[----:B------:R-:W-:-:S04]  /*7d70*/  @!P0 IMAD.WIDE.U32 R2, R29, R6, R2 ;  /* 0x000000061d028225 */ /* 0x000fc800078e0002 */
[----:B------:R-:W-:Y:S01]  /*7d80*/  @!P0 IMAD.IADD R3, R3, 0x1, R7 ;  /* 0x0000000103038824 */ /* 0x000fe200078e0207 */
[----:B0-----:R-:W-:Y:S01]  /*7d90*/  @!P0 LEA R4, P1, R2, R4, 0x2 ;  /* 0x0000000402048211 */ /* 0x001fe200078210ff */
[----:B------:R-:W-:-:S03]  /*7da0*/  IMAD.MOV.U32 R6, RZ, RZ, RZ ;  /* 0x000000ffff067224 */ /* 0x000fc600078e00ff */
[----:B------:R-:W-:Y:S01]  /*7db0*/  @!P0 LEA.HI.X R5, R2, R5, R3, 0x2, P1 ;  /* 0x0000000502058211 */ /* 0x000fe200008f1403 */
[----:B------:R-:W-:Y:S02]  /*7dc0*/  IMAD.MOV R3, RZ, RZ, -R9 ;  /* 0x000000ffff037224 */ /* 0x000fe400078e0a09 */
[----:B------:R-:W-:Y:S02]  /*7dd0*/  IMAD.U32 R2, RZ, RZ, UR41 ;  /* 0x00000029ff027e24 */ /* 0x000fe4000f8e00ff */
[----:B------:R0:W5:Y:S02]  /*7de0*/  @!P0 LDG.E R6, desc[UR48][R4.64] ;  /* 0x0000003004068981 */ /* 0x000164000c1e1900 */
[----:B0-----:R-:W-:Y:S01]  /*7df0*/  IMAD R4, R8, R3, R0 ;  /* 0x0000000308047224 */ /* 0x001fe200078e0200 */
[----:B------:R-:W-:Y:S06]  /*7e00*/  BRA.DIV UR5, `(.L_x_44) ;  /* 0x0000003205087947 */ /* 0x000fec000b800000 */
.L_x_92:
[----:B------:R-:W-:Y:S02]  /*7e10*/  ISETP.NE.AND P0, PT, R2, 0x3, PT ;  /* 0x000000030200780c */ /* 0x000fe40003f05270 */
[----:B------:R-:W-:Y:S02]  /*7e20*/  LOP3.LUT R18, R18, 0xffffffef, RZ, 0xc0, !PT ;  /* 0xffffffef12127812 */ /* 0x000fe400078ec0ff */
[----:B------:R-:W-:-:S09]  /*7e30*/  SHF.R.S32.HI R27, RZ, 0x1f, R19 ;  /* 0x0000001fff1b7819 */ /* 0x000fd20000011413 */
[----:B------:R-:W-:Y:S01]  /*7e40*/  @P0 LOP3.LUT R18, R18, 0x10, RZ, 0xfc, !PT ;  /* 0x0000001012120812 */ /* 0x000fe200078efcff */
[----:B------:R-:W-:Y:S06]  /*7e50*/  @!P0 BRA `(.L_x_45) ;  /* 0x0000000000048947 */ /* 0x000fec0003800000 */
[----:B------:R-:W-:Y:S01]  /*7e60*/  BPT.TRAP 0x1 ;  /* 0x000000040000795c */ /* 0x000fe20000300000 */
.L_x_45:
[----:B------:R-:W-:Y:S01]  /*7e70*/  SHF.R.S32.HI R7, RZ, 0x1f, R4 ;  /* 0x0000001fff077819 */ /* 0x000fe20000011404 */
[----:B------:R-:W-:Y:S01]  /*7e80*/  ULDC.64 UR4, c[0x0][0x328] ;  /* 0x0000ca0000047ab9 */ /* 0x000fe20000000a00 */
[----:B------:R-:W-:Y:S03]  /*7e90*/  BSSY B0, `(.L_x_46) ;  /* 0x0000017000007945 */ /* 0x000fe60003800000 */
[----:B------:R-:W-:-:S04]  /*7ea0*/  IMAD R3, R7, UR4, RZ ;  /* 0x0000000407037c24 */ /* 0x000fc8000f8e02ff */
[C---:B------:R-:W-:Y:S02]  /*7eb0*/  IMAD R5, R4.reuse, UR5, R3 ;  /* 0x0000000504057c24 */ /* 0x040fe4000f8e0203 */
[----:B------:R-:W-:Y:S01]  /*7ec0*/  IMAD.WIDE.U32 R2, R4, UR4, RZ ;  /* 0x0000000404027c25 */ /* 0x000fe2000f8e00ff */
[----:B------:R-:W-:-:S04]  /*7ed0*/  ULDC.64 UR4, c[0x0][0x338] ;  /* 0x0000ce0000047ab9 */ /* 0x000fc80000000a00 */
[----:B------:R-:W-:Y:S02]  /*7ee0*/  IADD3 R3, R3, R5, RZ ;  /* 0x0000000503037210 */ /* 0x000fe40007ffe0ff */
[----:B-----5:R-:W-:Y:S01]  /*7ef0*/  SHF.R.S32.HI R5, RZ, 0x1f, R6 ;  /* 0x0000001fff057819 */ /* 0x020fe20000011406 */
[----:B------:R-:W-:-:S04]  /*7f00*/  IMAD.WIDE.U32 R2, R6, UR4, R2 ;  /* 0x0000000406027c25 */ /* 0x000fc8000f8e0002 */
[----:B------:R-:W-:-:S04]  /*7f10*/  IMAD R9, R5, UR4, RZ ;  /* 0x0000000405097c24 */ /* 0x000fc8000f8e02ff */
[----:B------:R-:W-:Y:S01]  /*7f20*/  IMAD R9, R6, UR5, R9 ;  /* 0x0000000506097c24 */ /* 0x000fe2000f8e0209 */
[----:B------:R-:W-:Y:S02]  /*7f30*/  ULDC.64 UR4, c[0x0][0x330] ;  /* 0x0000cc0000047ab9 */ /* 0x000fe40000000a00 */
[----:B------:R-:W-:Y:S02]  /*7f40*/  IMAD R0, R27, UR4, RZ ;  /* 0x000000041b007c24 */ /* 0x000fe4000f8e02ff */
[----:B------:R-:W-:Y:S02]  /*7f50*/  IMAD.IADD R3, R3, 0x1, R9 ;  /* 0x0000000103037824 */ /* 0x000fe400078e0209 */
[C---:B------:R-:W-:Y:S01]  /*7f60*/  IMAD R17, R19.reuse, UR5, R0 ;  /* 0x0000000513117c24 */ /* 0x040fe2000f8e0200 */
[----:B------:R-:W-:Y:S01]  /*7f70*/  LEA R0, R22, UR39, 0x3 ;  /* 0x0000002716007c11 */ /* 0x000fe2000f8e18ff */
[----:B------:R-:W-:Y:S01]  /*7f80*/  IMAD.WIDE.U32 R2, R19, UR4, R2 ;  /* 0x0000000413027c25 */ /* 0x000fe2000f8e0002 */
[----:B------:R-:W-:-:S03]  /*7f90*/  ULDC.64 UR4, c[0x0][0x318] ;  /* 0x0000c60000047ab9 */ /* 0x000fc60000000a00 */
[----:B------:R-:W-:Y:S01]  /*7fa0*/  IMAD.IADD R17, R3, 0x1, R17 ;  /* 0x0000000103117824 */ /* 0x000fe200078e0211 */
[C---:B------:R-:W-:Y:S02]  /*7fb0*/  LEA R16, P0, R2.reuse, UR4, 0x1 ;  /* 0x0000000402107c11 */ /* 0x040fe4000f8008ff */
[----:B------:R-:W-:Y:S02]  /*7fc0*/  SHF.L.U32 R3, R25, 0x1f, RZ ;  /* 0x0000001f19037819 */ /* 0x000fe400000006ff */
[----:B------:R-:W-:-:S08]  /*7fd0*/  LEA.HI.X R17, R2, UR5, R17, 0x1, P0 ;  /* 0x0000000502117c11 */ /* 0x000fd000080f0c11 */
[----:B------:R-:W0:Y:S02]  /*7fe0*/  SYNCS.PHASECHK.TRANS64.TRYWAIT P0, [R0+URZ+0x28840], R3 ;  /* 0x02884003000075a7 */ /* 0x000e24000800017f */
[----:B0-----:R-:W-:Y:S05]  /*7ff0*/  @!P0 BRA `(.L_x_47) ;  /* 0x0000002c00c08947 */ /* 0x001fea0003800000 */
.L_x_93:
[----:B------:R-:W-:Y:S05]  /*8000*/  BSYNC B0 ;  /* 0x0000000000007941 */ /* 0x000fea0003800000 */
.L_x_46:
[----:B------:R-:W-:Y:S01]  /*8010*/  ULDC.64 UR4, c[0x0][0x300] ;  /* 0x0000c00000047ab9 */ /* 0x000fe20000000a00 */
[C---:B------:R-:W-:Y:S01]  /*8020*/  LOP3.LUT P3, RZ, R18.reuse, 0x2, RZ, 0xc0, !PT ;  /* 0x0000000212ff7812 */ /* 0x040fe2000786c0ff */
[----:B------:R-:W-:Y:S01]  /*8030*/  IMAD R7, R7, UR4, RZ ;  /* 0x0000000407077c24 */ /* 0x000fe2000f8e02ff */
[----:B------:R-:W-:Y:S01]  /*8040*/  LOP3.LUT P2, RZ, R18, 0x1, RZ, 0xc0, !PT ;  /* 0x0000000112ff7812 */ /* 0x000fe2000784c0ff */
[----:B0-----:R-:W-:-:S04]  /*8050*/  IMAD.WIDE.U32 R2, R4, UR4, RZ ;  /* 0x0000000404027c25 */ /* 0x001fc8000f8e00ff */
[----:B------:R-:W-:Y:S01]  /*8060*/  IMAD R7, R4, UR5, R7 ;  /* 0x0000000504077c24 */ /* 0x000fe2000f8e0207 */
[----:B------:R-:W-:Y:S02]  /*8070*/  ULDC.64 UR4, c[0x0][0x310] ;  /* 0x0000c40000047ab9 */ /* 0x000fe40000000a00 */
[----:B------:R-:W-:Y:S02]  /*8080*/  IMAD R5, R5, UR4, RZ ;  /* 0x0000000405057c24 */ /* 0x000fe4000f8e02ff */
[----:B------:R-:W-:Y:S02]  /*8090*/  IMAD.IADD R3, R3, 0x1, R7 ;  /* 0x0000000103037824 */ /* 0x000fe400078e0207 */
[C---:B------:R-:W-:Y:S02]  /*80a0*/  IMAD R5, R6.reuse, UR5, R5 ;  /* 0x0000000506057c24 */ /* 0x040fe4000f8e0205 */
[----:B------:R-:W-:Y:S01]  /*80b0*/  IMAD.WIDE.U32 R2, R6, UR4, R2 ;  /* 0x0000000406027c25 */ /* 0x000fe2000f8e0002 */
[----:B------:R-:W-:-:S03]  /*80c0*/  ULDC.64 UR4, c[0x0][0x308] ;  /* 0x0000c20000047ab9 */ /* 0x000fc60000000a00 */
[----:B------:R-:W-:Y:S02]  /*80d0*/  IMAD.IADD R3, R3, 0x1, R5 ;  /* 0x0000000103037824 */ /* 0x000fe400078e0205 */
[----:B------:R-:W-:Y:S02]  /*80e0*/  IMAD R4, R27, UR4, RZ ;  /* 0x000000041b047c24 */ /* 0x000fe4000f8e02ff */
[----:B------:R-:W-:-:S04]  /*80f0*/  IMAD.WIDE.U32 R2, R19, UR4, R2 ;  /* 0x0000000413027c25 */ /* 0x000fc8000f8e0002 */
[----:B------:R-:W-:Y:S01]  /*8100*/  IMAD R5, R19, UR5, R4 ;  /* 0x0000000513057c24 */ /* 0x000fe2000f8e0204 */
[----:B------:R-:W-:Y:S02]  /*8110*/  ULDC.64 UR4, c[0x0][0x2e8] ;  /* 0x0000ba0000047ab9 */ /* 0x000fe40000000a00 */
[----:B------:R-:W-:Y:S01]  /*8120*/  LEA R4, P0, R2, UR4, 0x1 ;  /* 0x0000000402047c11 */ /* 0x000fe2000f8008ff */
[----:B------:R-:W-:Y:S01]  /*8130*/  IMAD.IADD R3, R3, 0x1, R5 ;  /* 0x0000000103037824 */ /* 0x000fe200078e0205 */
[----:B------:R-:W-:Y:S01]  /*8140*/  UMOV UR4, 0xffffffff ;  /* 0xffffffff00047882 */ /* 0x000fe20000000000 */
[----:B------:R-:W-:-:S03]  /*8150*/  LEA R5, R22, R28, 0xe ;  /* 0x0000001c16057211 */ /* 0x000fc600078e70ff */
[----:B------:R-:W-:Y:S01]  /*8160*/  LEA.HI.X R6, R2, UR5, R3, 0x1, P0 ;  /* 0x0000000502067c11 */ /* 0x000fe200080f0c03 */
[----:B------:R-:W-:Y:S06]  /*8170*/  BRA.DIV UR4, `(.L_x_48) ;  /* 0x0000002e04747947 */ /* 0x000fec000b800000 */
[----:B------:R-:W0:Y:S01]  /*8180*/  SHFL.IDX PT, R14, R4, RZ, 0x181f ;  /* 0x00181fff040e7589 */ /* 0x000e2200000e0000 */
[----:B------:R-:W-:-:S03]  /*8190*/  ISETP.GE.AND P0, PT, R30, 0x1, PT ;  /* 0x000000011e00780c */ /* 0x000fc60003f06270 */
[----:B------:R-:W1:Y:S04]  /*81a0*/  SHFL.IDX PT, R2, R6, RZ, 0x181f ;  /* 0x00181fff06027589 */ /* 0x000e6800000e0000 */
[----:B------:R-:W-:Y:S06]  /*81b0*/  SHFL.IDX PT, R8, R6, 0x1, 0x181f ;  /* 0x00381f0006087f89 */ /* 0x000fec00000e0000 */
[----:B------:R-:W-:-:S02]  /*81c0*/  @P0 LEA R7, R5, UR39, 0x1 ;  /* 0x0000002705070c11 */ /* 0x000fc4000f8e08ff */
[----:B0-----:R-:W-:-:S05]  /*81d0*/  @P0 LEA R14, P1, R34, R14, 0x1 ;  /* 0x0000000e220e0211 */ /* 0x001fca00078208ff */
[----:B-1----:R-:W-:Y:S02]  /*81e0*/  @P0 IMAD.X R3, RZ, RZ, R2, P1 ;  /* 0x000000ffff030224 */ /* 0x002fe400008e0602 */
[----:B------:R-:W-:Y:S02]  /*81f0*/  @P0 IMAD.MOV.U32 R2, RZ, RZ, R14 ;  /* 0x000000ffff020224 */ /* 0x000fe400078e000e */
[----:B------:R-:W0:Y:S04]  /*8200*/  SHFL.IDX PT, R14, R4, 0x1, 0x181f ;  /* 0x00381f00040e7f89 */ /* 0x000e2800000e0000 */
[----:B------:R-:W-:Y:S04]  /*8210*/  @P0 LDGSTS.E.BYPASS.LTC128B.128 [R7+0x18400], desc[UR48][R2.64], !P3 ;  /* 0x1840000002070fae */ /* 0x000fe8000d901d70 */
[----:B------:R1:W-:Y:S01]  /*8220*/  @P0 LDGSTS.E.BYPASS.LTC128B.128 [R7+0x1c400], desc[UR48][R2.64+0x80], !P2 ;  /* 0x1c40008002070fae */ /* 0x0003e2000d101d70 */
[----:B------:R-:W-:-:S03]  /*8230*/  ISETP.GE.AND P0, PT, R30, 0x11, PT ;  /* 0x000000111e00780c */ /* 0x000fc60003f06270 */
[----:B-1----:R-:W-:Y:S10]  /*8240*/  SHFL.IDX PT, R7, R6, 0x2, 0x181f ;  /* 0x00581f0006077f89 */ /* 0x002ff400000e0000 */
[----:B------:R-:W-:-:S02]  /*8250*/  @P0 LEA R21, R5, UR39, 0x1 ;  /* 0x0000002705150c11 */ /* 0x000fc4000f8e08ff */
[----:B0-----:R-:W-:-:S05]  /*8260*/  @P0 LEA R14, P1, R34, R14, 0x1 ;  /* 0x0000000e220e0211 */ /* 0x001fca00078208ff */
[----:B------:R-:W-:Y:S02]  /*8270*/  @P0 IMAD.MOV.U32 R2, RZ, RZ, R14 ;  /* 0x000000ffff020224 */ /* 0x000fe400078e000e */
[----:B------:R-:W-:Y:S01]  /*8280*/  @P0 IMAD.X R9, RZ, RZ, R8, P1 ;  /* 0x000000ffff090224 */ /* 0x000fe200008e0608 */
[----:B------:R-:W0:Y:S03]  /*8290*/  SHFL.IDX PT, R14, R4, 0x2, 0x181f ;  /* 0x00581f00040e7f89 */ /* 0x000e2600000e0000 */
[----:B------:R-:W-:-:S05]  /*82a0*/  @P0 IMAD.MOV.U32 R3, RZ, RZ, R9 ;  /* 0x000000ffff030224 */ /* 0x000fca00078e0009 */
[----:B------:R-:W-:Y:S04]  /*82b0*/  @P0 LDGSTS.E.BYPASS.LTC128B.128 [R21+0x18c00], desc[UR48][R2.64], !P3 ;  /* 0x18c0000002150fae */ /* 0x000fe8000d901d70 */
[----:B------:R1:W-:Y:S01]  /*82c0*/  @P0 LDGSTS.E.BYPASS.LTC128B.128 [R21+0x1cc00], desc[UR48][R2.64+0x80], !P2 ;  /* 0x1cc0008002150fae */ /* 0x0003e2000d101d70 */
[----:B------:R-:W-:-:S13]  /*82d0*/  ISETP.GE.AND P0, PT, R30, 0x21, PT ;  /* 0x000000211e00780c */ /* 0x000fda0003f06270 */
[----:B0-----:R-:W-:Y:S02]  /*82e0*/  @P0 LEA R14, P1, R34, R14, 0x1 ;  /* 0x0000000e220e0211 */ /* 0x001fe400078208ff */
[----:B------:R-:W-:Y:S02]  /*82f0*/  @P0 LEA R9, R5, UR39, 0x1 ;  /* 0x0000002705090c11 */ /* 0x000fe4000f8e08ff */
[----:B------:R-:W-:Y:S01]  /*8300*/  @P0 IADD3.X R7, RZ, R7, RZ, P1, !PT ;  /* 0x00000007ff070210 */ /* 0x000fe20000ffe4ff */
[----:B-1----:R-:W-:Y:S02]  /*8310*/  @P0 IMAD.MOV.U32 R2, RZ, RZ, R14 ;  /* 0x000000ffff020224 */ /* 0x002fe400078e000e */
[----:B------:R-:W0:Y:S02]  /*8320*/  SHFL.IDX PT, R14, R4, 0x3, 0x181f ;  /* 0x00781f00040e7f89 */ /* 0x000e2400000e0000 */
[----:B------:R-:W-:Y:S02]  /*8330*/  @P0 IMAD.MOV.U32 R3, RZ, RZ, R7 ;  /* 0x000000ffff030224 */ /* 0x000fe400078e0007 */
[----:B------:R-:W1:Y:S04]  /*8340*/  SHFL.IDX PT, R7, R6, 0x3, 0x181f ;  /* 0x00781f0006077f89 */ /* 0x000e6800000e0000 */
[----:B------:R-:W-:Y:S04]  /*8350*/  @P0 LDGSTS.E.BYPASS.LTC128B.128 [R9+0x19400], desc[UR48][R2.64], !P3 ;  /* 0x1940000002090fae */ /* 0x000fe8000d901d70 */
[----:B------:R2:W-:Y:S01]  /*8360*/  @P0 LDGSTS.E.BYPASS.LTC128B.128 [R9+0x1d400], desc[UR48][R2.64+0x80], !P2 ;  /* 0x1d40008002090fae */ /* 0x0005e2000d101d70 */
[----:B------:R-:W-:-:S13]  /*8370*/  ISETP.GE.AND P0, PT, R30, 0x31, PT ;  /* 0x000000311e00780c */ /* 0x000fda0003f06270 */
[----:B0-----:R-:W-:Y:S02]  /*8380*/  @P0 LEA R14, P1, R34, R14, 0x1 ;  /* 0x0000000e220e0211 */ /* 0x001fe400078208ff */
[----:B------:R-:W-:-:S03]  /*8390*/  @P0 LEA R21, R5, UR39, 0x1 ;  /* 0x0000002705150c11 */ /* 0x000fc6000f8e08ff */
[----:B-1----:R-:W-:Y:S02]  /*83a0*/  @P0 IMAD.X R7, RZ, RZ, R7, P1 ;  /* 0x000000ffff070224 */ /* 0x002fe400008e0607 */
[----:B--2---:R-:W-:Y:S02]  /*83b0*/  @P0 IMAD.MOV.U32 R2, RZ, RZ, R14 ;  /* 0x000000ffff020224 */ /* 0x004fe400078e000e */
[----:B------:R-:W0:Y:S01]  /*83c0*/  SHFL.IDX PT, R14, R4, 0x4, 0x181f ;  /* 0x00981f00040e7f89 */ /* 0x000e2200000e0000 */
[----:B------:R-:W-:-:S03]  /*83d0*/  @P0 IMAD.MOV.U32 R3, RZ, RZ, R7 ;  /* 0x000000ffff030224 */ /* 0x000fc600078e0007 */
[----:B------:R-:W1:Y:S04]  /*83e0*/  SHFL.IDX PT, R7, R6, 0x4, 0x181f ;  /* 0x00981f0006077f89 */ /* 0x000e6800000e0000 */
[----:B------:R-:W-:Y:S04]  /*83f0*/  @P0 LDGSTS.E.BYPASS.LTC128B.128 [R21+0x19c00], desc[UR48][R2.64], !P3 ;  /* 0x19c0000002150fae */ /* 0x000fe8000d901d70 */
[----:B------:R2:W-:Y:S01]  /*8400*/  @P0 LDGSTS.E.BYPASS.LTC128B.128 [R21+0x1dc00], desc[UR48][R2.64+0x80], !P2 ;  /* 0x1dc0008002150fae */ /* 0x0005e2000d101d70 */
[----:B------:R-:W-:-:S13]  /*8410*/  ISETP.GE.AND P0, PT, R30, 0x41, PT ;  /* 0x000000411e00780c */ /* 0x000fda0003f06270 */
[----:B0-----:R-:W-:Y:S02]  /*8420*/  @P0 LEA R14, P1, R34, R14, 0x1 ;  /* 0x0000000e220e0211 */ /* 0x001fe400078208ff */
[----:B------:R-:W-:Y:S02]  /*8430*/  @P0 LEA R9, R5, UR39, 0x1 ;  /* 0x0000002705090c11 */ /* 0x000fe4000f8e08ff */
[----:B-1----:R-:W-:Y:S01]  /*8440*/  @P0 IADD3.X R7, RZ, R7, RZ, P1, !PT ;  /* 0x00000007ff070210 */ /* 0x002fe20000ffe4ff */
[----:B--2---:R-:W-:Y:S02]  /*8450*/  @P0 IMAD.MOV.U32 R2, RZ, RZ, R14 ;  /* 0x000000ffff020224 */ /* 0x004fe400078e000e */
        /* <DEDUP_REMOVED lines=20> */
[----:B------:R0:W1:Y:S02]  /*85a0*/  SHFL.IDX PT, R14, R4, 0x7, 0x181f ;  /* 0x00f81f00040e7f89 */ /* 0x00006400000e0000 */
[----:B------:R-:W-:Y:S02]  /*85b0*/  @P0 IMAD.MOV.U32 R3, RZ, RZ, R7 ;  /* 0x000000ffff030224 */ /* 0x000fe400078e0007 */
[----:B------:R0:W2:Y:S04]  /*85c0*/  SHFL.IDX PT, R7, R6, 0x7, 0x181f ;  /* 0x00f81f0006077f89 */ /* 0x0000a800000e0000 */
[----:B------:R0:W-:Y:S04]  /*85d0*/  @P0 LDGSTS.E.BYPASS.LTC128B.128 [R9+0x1b400], desc[UR48][R2.64], !P3 ;  /* 0x1b40000002090fae */ /* 0x0001e8000d901d70 */
[----:B------:R0:W-:Y:S02]  /*85e0*/  @P0 LDGSTS.E.BYPASS.LTC128B.128 [R9+0x1f400], desc[UR48][R2.64+0x80], !P2 ;  /* 0x1f40008002090fae */ /* 0x0001e4000d101d70 */
.L_x_111:
[----:B------:R-:W-:-:S13]  /*85f0*/  ISETP.GE.AND P0, PT, R30, 0x71, PT ;  /* 0x000000711e00780c */ /* 0x000fda0003f06270 */
[----:B01----:R-:W-:Y:S02]  /*8600*/  @P0 LEA R2, P1, R34, R14, 0x1 ;  /* 0x0000000e22020211 */ /* 0x003fe400078208ff */
[----:B------:R-:W-:-:S03]  /*8610*/  @P0 LEA R5, R5, UR39, 0x1 ;  /* 0x0000002705050c11 */ /* 0x000fc6000f8e08ff */
[----:B--2---:R-:W-:-:S05]  /*8620*/  @P0 IMAD.X R3, RZ, RZ, R7, P1 ;  /* 0x000000ffff030224 */ /* 0x004fca00008e0607 */
[----:B------:R-:W-:Y:S01]  /*8630*/  @!PT LDS RZ, [RZ] ;  /* 0x00000000fffff984 */ /* 0x000fe20000000800 */
[----:B------:R-:W-:Y:S01]  /*8640*/  @!PT LDS RZ, [RZ] ;  /* 0x00000000fffff984 */ /* 0x000fe20000000800 */
[----:B------:R-:W-:Y:S01]  /*8650*/  @!PT LDS RZ, [RZ] ;  /* 0x00000000fffff984 */ /* 0x000fe20000000800 */
[----:B------:R0:W-:Y:S04]  /*8660*/  @P0 LDGSTS.E.BYPASS.LTC128B.128 [R5+0x1bc00], desc[UR48][R2.64], !P3 ;  /* 0x1bc0000002050fae */ /* 0x0001e8000d901d70 */
[----:B------:R0:W-:Y:S01]  /*8670*/  @P0 LDGSTS.E.BYPASS.LTC128B.128 [R5+0x1fc00], desc[UR48][R2.64+0x80], !P2 ;  /* 0x1fc0008002050fae */ /* 0x0001e2000d101d70 */
[----:B------:R-:W-:Y:S01]  /*8680*/  PLOP3.LUT P0, PT, PT, PT, PT, 0x80, 0x0 ;  /* 0x000000000000781c */ /* 0x000fe20003f0f070 */
[----:B------:R-:W-:-:S12]  /*8690*/  NOP ;  /* 0x0000000000007918 */ /* 0x000fd80000000000 */
.L_x_49:
[----:B------:R-:W-:Y:S02]  /*86a0*/  PLOP3.LUT P1, PT, P1, P0, PT, 0xa2, 0x0 ;  /* 0x000000000000781c */ /* 0x000fe40000f21472 */
[----:B------:R-:W-:-:S08]  /*86b0*/  @P0 R2UR P1, UR4, R0 ;  /* 0x00000000000402ca */ /* 0x000fd00000020000 */
[----:B------:R-:W-:-:S05]  /*86c0*/  @P0 PLOP3.LUT P0, PT, P1, PT, PT, 0x80, 0x0 ;  /* 0x000000000000081c */ /* 0x000fca0000f0f070 */
[----:B------:R-:W-:Y:S01]  /*86d0*/  @!P1 SYNCS.ARRIVE.TRANS64.RED.A0T1 RZ, [UR4+0x28830], RZ ;  /* 0x028830ffffff99a7 */ /* 0x000fe20008200404 */
[----:B------:R-:W-:Y:S07]  /*86e0*/  @!P1 ARRIVES.LDGSTSBAR.64.TRANSCNT [UR4+0x28830] ;  /* 0x02883000ff0099b0 */ /* 0x000fee0008000a84 */
[----:B------:R-:W-:Y:S05]  /*86f0*/  @P0 BRA.U.ANY `(.L_x_49) ;  /* 0xfffffffd00e80947 */ /* 0x000fea000393ffff */
[----:B------:R-:W-:Y:S01]  /*8700*/  NOP ;  /* 0x0000000000007918 */ /* 0x000fe20000000000 */
[----:B0-----:R-:W-:-:S05]  /*8710*/  IMAD.U32 R2, RZ, RZ, UR41 ;  /* 0x00000029ff027e24 */ /* 0x001fca000f8e00ff */
[----:B------:R-:W-:-:S13]  /*8720*/  ISETP.NE.AND P2, PT, R2, 0x3, PT ;  /* 0x000000030200780c */ /* 0x000fda0003f45270 */
[----:B------:R-:W-:Y:S05]  /*8730*/  @!P2 BRA `(.L_x_50) ;  /* 0x000000000004a947 */ /* 0x000fea0003800000 */
[----:B------:R-:W-:Y:S01]  /*8740*/  BPT.TRAP 0x1 ;  /* 0x000000040000795c */ /* 0x000fe20000300000 */
.L_x_50:
[----:B------:R0:W-:Y:S02]  /*8750*/  SYNCS.ARRIVE.TRANS64.A1T0 RZ, [R0+URZ+0x28830], RZ ;  /* 0x028830ff00ff79a7 */ /* 0x0001e4000810003f */
[----:B------:R-:W-:Y:S05]  /*8760*/  WARPSYNC.ALL ;  /* 0x0000000000007948 */ /* 0x000fea0003800000 */
[----:B------:R-:W-:-:S04]  /*8770*/  UIADD3 UR4, UR39, 0x10400, URZ ;  /* 0x0001040027047890 */ /* 0x000fc8000fffe03f */
[----:B------:R-:W-:Y:S01]  /*8780*/  ULOP3.LUT UP0, URZ, UR4, 0x3ff, URZ, 0xc0, !UPT ;  /* 0x000003ff043f7892 */ /* 0x000fe2000f80c03f */
[----:B------:R-:W-:Y:S05]  /*8790*/  BAR.SYNC.DEFER_BLOCKING 0x8, 0x180 ;  /* 0x0206000000007b1d */ /* 0x000fea0000010000 */
[----:B------:R-:W-:-:S13]  /*87a0*/  PLOP3.LUT P0, PT, PT, PT, UP0, 0x80, 0x0 ;  /* 0x000000000000781c */ /* 0x000fda0003f0f008 */
[----:B------:R-:W-:Y:S05]  /*87b0*/  @!P0 BRA `(.L_x_51) ;  /* 0x0000000000408947 */ /* 0x000fea0003800000 */
[----:B------:R-:W-:Y:S01]  /*87c0*/  MOV R2, 0x0 ;  /* 0x0000000000027802 */ /* 0x000fe20000000f00 */
[----:B------:R-:W-:Y:S01]  /*87d0*/  ULDC.64 UR4, c[0x4][0x80] ;  /* 0x0100200000047ab9 */ /* 0x000fe20000000a00 */
[----:B------:R-:W-:Y:S01]  /*87e0*/  ULDC.64 UR6, c[0x4][0x88] ;  /* 0x0100220000067ab9 */ /* 0x000fe20000000a00 */
[----:B------:R-:W-:Y:S01]  /*87f0*/  ULDC.64 UR8, c[0x4][0x20] ;  /* 0x0100080000087ab9 */ /* 0x000fe20000000a00 */
[----:B------:R-:W-:Y:S01]  /*8800*/  IMAD.U32 R4, RZ, RZ, UR4 ;  /* 0x00000004ff047e24 */ /* 0x000fe2000f8e00ff */
[----:B------:R-:W-:Y:S01]  /*8810*/  MOV R5, UR5 ;  /* 0x0000000500057c02 */ /* 0x000fe20008000f00 */
[----:B------:R-:W1:Y:S01]  /*8820*/  LDC.64 R2, c[0x4][R2] ;  /* 0x0100000002027b82 */ /* 0x000e620000000a00 */
        /* <DEDUP_REMOVED lines=8> */
[----:B01----:R-:W-:Y:S05]  /*88b0*/  CALL.ABS.NOINC R2 ;  /* 0x0000000002007343 */ /* 0x003fea0003c00000 */
.L_x_51:
[----:B0-----:R-:W0:Y:S01]  /*88c0*/  LDC R0, c[0x0][0x448] ;  /* 0x00011200ff007b82 */ /* 0x001e220000000800 */
[----:B------:R-:W1:Y:S01]  /*88d0*/  S2R R20, SR_TID.X ;  /* 0x0000000000147919 */ /* 0x000e620000002100 */
[----:B------:R-:W-:Y:S01]  /*88e0*/  IMAD.MOV R4, RZ, RZ, -R24 ;  /* 0x000000ffff047224 */ /* 0x000fe200078e0a18 */
[----:B------:R-:W-:Y:S01]  /*88f0*/  ULDC UR4, c[0x0][0xc38] ;  /* 0x00030e0000047ab9 */ /* 0x000fe20000000800 */
[----:B------:R-:W-:Y:S02]  /*8900*/  SHF.R.S32.HI R6, RZ, 0x1f, R23 ;  /* 0x0000001fff067819 */ /* 0x000fe40000011417 */
[----:B------:R-:W-:Y:S01]  /*8910*/  IMAD R4, R4, UR4, R33 ;  /* 0x0000000404047c24 */ /* 0x000fe2000f8e0221 */
[----:B------:R-:W-:Y:S01]  /*8920*/  ULDC.64 UR4, c[0x0][0x2d8] ;  /* 0x0000b60000047ab9 */ /* 0x000fe20000000a00 */
[----:B------:R-:W-:Y:S02]  /*8930*/  LOP3.LUT P4, RZ, R18, 0x80, RZ, 0xc0, !PT ;  /* 0x0000008012ff7812 */ /* 0x000fe4000788c0ff */
[----:B------:R-:W-:Y:S01]  /*8940*/  IMAD.SHL.U32 R4, R4, 0x80, RZ ;  /* 0x0000008004047824 */ /* 0x000fe200078e00ff */
[----:B------:R-:W-:-:S02]  /*8950*/  LOP3.LUT P5, RZ, R18, 0x40, RZ, 0xc0, !PT ;  /* 0x0000004012ff7812 */ /* 0x000fc400078ac0ff */
[----:B------:R-:W-:Y:S02]  /*8960*/  LEA R8, R28, UR39, 0x1 ;  /* 0x000000271c087c11 */ /* 0x000fe4000f8e08ff */
[----:B0-----:R-:W-:Y:S01]  /*8970*/  ISETP.NE.AND P0, PT, R0, 0x1, PT ;  /* 0x000000010000780c */ /* 0x001fe20003f05270 */
[----:B-1----:R-:W-:-:S12]  /*8980*/  IMAD.SHL.U32 R20, R20, 0x10, RZ ;  /* 0x0000001014147824 */ /* 0x002fd800078e00ff */
[----:B------:R-:W0:Y:S01]  /*8990*/  @P0 LDC R2, c[0x0][0x44c] ;  /* 0x00011300ff020b82 */ /* 0x000e220000000800 */
[----:B------:R-:W-:-:S04]  /*89a0*/  LOP3.LUT R20, R20, 0x70, RZ, 0xc0, !PT ;  /* 0x0000007014147812 */ /* 0x000fc800078ec0ff */
[----:B------:R-:W-:-:S03]  /*89b0*/  LOP3.LUT R7, R4, R35, R20, 0xfe, !PT ;  /* 0x0000002304077212 */ /* 0x000fc600078efe14 */
[----:B------:R-:W1:Y:S02]  /*89c0*/  @P0 LDC R3, c[0x0][0x450] ;  /* 0x00011400ff030b82 */ /* 0x000e640000000800 */
[----:B------:R-:W-:Y:S02]  /*89d0*/  IMAD.MOV.U32 R5, RZ, RZ, R7 ;  /* 0x000000ffff057224 */ /* 0x000fe400078e0007 */
[----:B0-----:R-:W-:-:S05]  /*89e0*/  @P0 IMAD.HI.U32 R2, R7, R2, RZ ;  /* 0x0000000207020227 */ /* 0x001fca00078e00ff */
[----:B-1----:R-:W-:Y:S01]  /*89f0*/  @P0 SHF.R.U32.HI R5, RZ, R3, R2 ;  /* 0x00000003ff050219 */ /* 0x002fe20000011602 */
[----:B------:R-:W-:-:S04]  /*8a00*/  IMAD R2, R27, UR4, RZ ;  /* 0x000000041b027c24 */ /* 0x000fc8000f8e02ff */
[C---:B------:R-:W-:Y:S02]  /*8a10*/  IMAD R9, R19.reuse, UR5, R2 ;  /* 0x0000000513097c24 */ /* 0x040fe4000f8e0202 */
[----:B------:R-:W-:Y:S01]  /*8a20*/  IMAD.WIDE.U32 R2, R19, UR4, RZ ;  /* 0x0000000413027c25 */ /* 0x000fe2000f8e00ff */
[----:B------:R-:W-:-:S03]  /*8a30*/  ULDC.64 UR4, c[0x0][0x2e0] ;  /* 0x0000b80000047ab9 */ /* 0x000fc60000000a00 */
[----:B------:R-:W-:Y:S01]  /*8a40*/  IMAD R6, R6, UR4, RZ ;  /* 0x0000000406067c24 */ /* 0x000fe2000f8e02ff */
[----:B------:R-:W-:-:S03]  /*8a50*/  IADD3 R3, R3, R9, RZ ;  /* 0x0000000903037210 */ /* 0x000fc60007ffe0ff */
[C---:B------:R-:W-:Y:S02]  /*8a60*/  IMAD R9, R23.reuse, UR5, R6 ;  /* 0x0000000517097c24 */ /* 0x040fe4000f8e0206 */
[----:B------:R-:W-:Y:S02]  /*8a70*/  IMAD.MOV R6, RZ, RZ, -R5 ;  /* 0x000000ffff067224 */ /* 0x000fe400078e0a05 */
[----:B------:R-:W-:Y:S01]  /*8a80*/  IMAD.WIDE.U32 R2, R23, UR4, R2 ;  /* 0x0000000417027c25 */ /* 0x000fe2000f8e0002 */
[----:B------:R-:W-:-:S03]  /*8a90*/  ULDC.64 UR4, c[0x0][0x2d0] ;  /* 0x0000b40000047ab9 */ /* 0x000fc60000000a00 */
[----:B------:R-:W-:Y:S01]  /*8aa0*/  IMAD R7, R0, R6, R7 ;  /* 0x0000000600077224 */ /* 0x000fe200078e0207 */
[----:B------:R-:W-:Y:S01]  /*8ab0*/  SHF.R.S32.HI R0, RZ, 0x1f, R5 ;  /* 0x0000001fff007819 */ /* 0x000fe20000011405 */
[----:B------:R-:W-:-:S04]  /*8ac0*/  IMAD.IADD R3, R3, 0x1, R9 ;  /* 0x0000000103037824 */ /* 0x000fc800078e0209 */
[----:B------:R-:W-:Y:S02]  /*8ad0*/  IMAD R0, R0, UR4, RZ ;  /* 0x0000000400007c24 */ /* 0x000fe4000f8e02ff */
[----:B------:R-:W-:-:S04]  /*8ae0*/  IMAD.WIDE.U32 R2, R5, UR4, R2 ;  /* 0x0000000405027c25 */ /* 0x000fc8000f8e0002 */
[----:B------:R-:W-:Y:S01]  /*8af0*/  IMAD R5, R5, UR5, R0 ;  /* 0x0000000505057c24 */ /* 0x000fe2000f8e0200 */
[----:B------:R-:W-:Y:S01]  /*8b00*/  SHF.R.S32.HI R0, RZ, 0x1f, R7 ;  /* 0x0000001fff007819 */ /* 0x000fe20000011407 */
[----:B------:R-:W-:Y:S02]  /*8b10*/  ULDC.64 UR4, c[0x0][0x2c8] ;  /* 0x0000b20000047ab9 */ /* 0x000fe40000000a00 */
[----:B------:R-:W-:Y:S02]  /*8b20*/  IMAD.IADD R3, R3, 0x1, R5 ;  /* 0x0000000103037824 */ /* 0x000fe400078e0205 */
[----:B------:R-:W-:Y:S02]  /*8b30*/  IMAD R0, R0, UR4, RZ ;  /* 0x0000000400007c24 */ /* 0x000fe4000f8e02ff */
[----:B------:R-:W-:-:S04]  /*8b40*/  IMAD.WIDE.U32 R2, R7, UR4, R2 ;  /* 0x0000000407027c25 */ /* 0x000fc8000f8e0002 */
[----:B------:R-:W-:Y:S01]  /*8b50*/  IMAD R5, R7, UR5, R0 ;  /* 0x0000000507057c24 */ /* 0x000fe2000f8e0200 */
[----:B------:R-:W-:Y:S02]  /*8b60*/  ULDC.64 UR4, c[0x0][0x280] ;  /* 0x0000a00000047ab9 */ /* 0x000fe40000000a00 */
[----:B------:R-:W-:Y:S01]  /*8b70*/  LEA R0, P0, R2, UR4, 0x1 ;  /* 0x0000000402007c11 */ /* 0x000fe2000f8008ff */
[----:B------:R-:W-:Y:S01]  /*8b80*/  IMAD.IADD R5, R3, 0x1, R5 ;  /* 0x0000000103057824 */ /* 0x000fe200078e0205 */
[----:B------:R-:W-:-:S04]  /*8b90*/  UMOV UR4, 0xffffffff ;  /* 0xffffffff00047882 */ /* 0x000fc80000000000 */
[----:B------:R-:W-:Y:S01]  /*8ba0*/  LEA.HI.X R5, R2, UR5, R5, 0x1, P0 ;  /* 0x0000000502057c11 */ /* 0x000fe200080f0c05 */
[----:B------:R-:W-:Y:S06]  /*8bb0*/  BRA.DIV UR4, `(.L_x_52) ;  /* 0x0000002e04747947 */ /* 0x000fec000b800000 */
[----:B------:R-:W0:Y:S01]  /*8bc0*/  SHFL.IDX PT, R14, R0, RZ, 0x181f ;  /* 0x00181fff000e7589 */ /* 0x000e2200000e0000 */
[----:B------:R-:W-:-:S03]  /*8bd0*/  IMAD.IADD R4, R35, 0x1, R4 ;  /* 0x0000000123047824 */ /* 0x000fc600078e0204 */
[----:B------:R-:W1:Y:S01]  /*8be0*/  SHFL.IDX PT, R2, R5, RZ, 0x181f ;  /* 0x00181fff05027589 */ /* 0x000e6200000e0000 */
[C---:B------:R-:W-:Y:S01]  /*8bf0*/  VIADD R7, R4.reuse, 0x10 ;  /* 0x0000001004077836 */ /* 0x040fe20000000000 */
[----:B------:R-:W-:Y:S02]  /*8c00*/  ISETP.GE.AND P0, PT, R4, UR38, PT ;  /* 0x0000002604007c0c */ /* 0x000fe4000bf06270 */
[----:B------:R-:W-:Y:S11]  /*8c10*/  SHFL.IDX PT, R6, R5, 0x1, 0x181f ;  /* 0x00381f0005067f89 */ /* 0x000ff600000e0000 */
[----:B0-----:R-:W-:-:S04]  /*8c20*/  @!P0 LEA R14, P1, R34, R14, 0x1 ;  /* 0x0000000e220e8211 */ /* 0x001fc800078208ff */
[----:B-1----:R-:W-:Y:S01]  /*8c30*/  @!P0 IADD3.X R3, RZ, R2, RZ, P1, !PT ;  /* 0x00000002ff038210 */ /* 0x002fe20000ffe4ff */
[----:B------:R-:W-:Y:S02]  /*8c40*/  @!P0 IMAD.MOV.U32 R2, RZ, RZ, R14 ;  /* 0x000000ffff028224 */ /* 0x000fe400078e000e */
[----:B------:R-:W0:Y:S04]  /*8c50*/  SHFL.IDX PT, R14, R0, 0x1, 0x181f ;  /* 0x00381f00000e7f89 */ /* 0x000e2800000e0000 */
[----:B------:R-:W-:Y:S04]  /*8c60*/  @!P0 LDGSTS.E.BYPASS.LTC128B.128 [R8+0x10400], desc[UR48][R2.64], !P4 ;  /* 0x1040000002088fae */ /* 0x000fe8000e101d70 */
[----:B------:R1:W-:Y:S01]  /*8c70*/  @!P0 LDGSTS.E.BYPASS.LTC128B.128 [R8+0x14400], desc[UR48][R2.64+0x80], !P5 ;  /* 0x1440008002088fae */ /* 0x0003e2000e901d70 */
[----:B------:R-:W-:-:S13]  /*8c80*/  ISETP.GE.AND P0, PT, R7, UR38, PT ;  /* 0x0000002607007c0c */ /* 0x000fda000bf06270 */
[----:B0-----:R-:W-:-:S05]  /*8c90*/  @!P0 LEA R14, P1, R34, R14, 0x1 ;  /* 0x0000000e220e8211 */ /* 0x001fca00078208ff */
[----:B-1----:R-:W-:Y:S02]  /*8ca0*/  @!P0 IMAD.MOV.U32 R2, RZ, RZ, R14 ;  /* 0x000000ffff028224 */ /* 0x002fe400078e000e */
[----:B------:R-:W-:Y:S01]  /*8cb0*/  @!P0 IMAD.X R7, RZ, RZ, R6, P1 ;  /* 0x000000ffff078224 */ /* 0x000fe200008e0606 */
[----:B------:R-:W0:Y:S03]  /*8cc0*/  SHFL.IDX PT, R14, R0, 0x2, 0x181f ;  /* 0x00581f00000e7f89 */ /* 0x000e2600000e0000 */
[----:B------:R-:W-:Y:S01]  /*8cd0*/  @!P0 IMAD.MOV.U32 R3, RZ, RZ, R7 ;  /* 0x000000ffff038224 */ /* 0x000fe200078e0007 */
[----:B------:R-:W1:Y:S01]  /*8ce0*/  SHFL.IDX PT, R6, R5, 0x2, 0x181f ;  /* 0x00581f0005067f89 */ /* 0x000e6200000e0000 */
[----:B------:R-:W-:-:S03]  /*8cf0*/  IADD3 R7, R4, 0x20, RZ ;  /* 0x0000002004077810 */ /* 0x000fc60007ffe0ff */
[----:B------:R-:W-:Y:S04]  /*8d00*/  @!P0 LDGSTS.E.BYPASS.LTC128B.128 [R8+0x10c00], desc[UR48][R2.64], !P4 ;  /* 0x10c0000002088fae */ /* 0x000fe8000e101d70 */
[----:B------:R2:W-:Y:S01]  /*8d10*/  @!P0 LDGSTS.E.BYPASS.LTC128B.128 [R8+0x14c00], desc[UR48][R2.64+0x80], !P5 ;  /* 0x14c0008002088fae */ /* 0x0005e2000e901d70 */
[----:B------:R-:W-:-:S13]  /*8d20*/  ISETP.GE.AND P0, PT, R7, UR38, PT ;  /* 0x0000002607007c0c */ /* 0x000fda000bf06270 */
[----:B0-----:R-:W-:-:S05]  /*8d30*/  @!P0 LEA R14, P1, R34, R14, 0x1 ;  /* 0x0000000e220e8211 */ /* 0x001fca00078208ff */
[----:B--2---:R-:W-:Y:S02]  /*8d40*/  @!P0 IMAD.MOV.U32 R2, RZ, RZ, R14 ;  /* 0x000000ffff028224 */ /* 0x004fe400078e000e */
[----:B-1----:R-:W-:Y:S01]  /*8d50*/  @!P0 IMAD.X R7, RZ, RZ, R6, P1 ;  /* 0x000000ffff078224 */ /* 0x002fe200008e0606 */
[----:B------:R-:W0:Y:S03]  /*8d60*/  SHFL.IDX PT, R14, R0, 0x3, 0x181f ;  /* 0x00781f00000e7f89 */ /* 0x000e2600000e0000 */
[----:B------:R-:W-:Y:S01]  /*8d70*/  @!P0 IMAD.MOV.U32 R3, RZ, RZ, R7 ;  /* 0x000000ffff038224 */ /* 0x000fe200078e0007 */
[----:B------:R-:W1:Y:S01]  /*8d80*/  SHFL.IDX PT, R6, R5, 0x3, 0x181f ;  /* 0x00781f0005067f89 */ /* 0x000e6200000e0000 */
[----:B------:R-:W-:-:S03]  /*8d90*/  VIADD R7, R4, 0x30 ;  /* 0x0000003004077836 */ /* 0x000fc60000000000 */
[----:B------:R-:W-:Y:S04]  /*8da0*/  @!P0 LDGSTS.E.BYPASS.LTC128B.128 [R8+0x11400], desc[UR48][R2.64], !P4 ;  /* 0x1140000002088fae */ /* 0x000fe8000e101d70 */
[----:B------:R2:W-:Y:S01]  /*8db0*/  @!P0 LDGSTS.E.BYPASS.LTC128B.128 [R8+0x15400], desc[UR48][R2.64+0x80], !P5 ;  /* 0x1540008002088fae */ /* 0x0005e2000e901d70 */
[----:B------:R-:W-:-:S13]  /*8dc0*/  ISETP.GE.AND P0, PT, R7, UR38, PT ;  /* 0x0000002607007c0c */ /* 0x000fda000bf06270 */
[----:B0-----:R-:W-:-:S04]  /*8dd0*/  @!P0 LEA R14, P1, R34, R14, 0x1 ;  /* 0x0000000e220e8211 */ /* 0x001fc800078208ff */
[----:B--2---:R-:W-:Y:S01]  /*8de0*/  @!P0 MOV R2, R14 ;  /* 0x0000000e00028202 */ /* 0x004fe20000000f00 */
        /* <DEDUP_REMOVED lines=31> */
[----:B------:R0:W1:Y:S03]  /*8fe0*/  SHFL.IDX PT, R14, R0, 0x7, 0x181f ;  /* 0x00f81f00000e7f89 */ /* 0x00006600000e0000 */
[----:B------:R-:W-:Y:S01]  /*8ff0*/  @!P0 IMAD.MOV.U32 R3, RZ, RZ, R7 ;  /* 0x000000ffff038224 */ /* 0x000fe200078e0007 */
[----:B------:R0:W2:Y:S04]  /*9000*/  SHFL.IDX PT, R6, R5, 0x7, 0x181f ;  /* 0x00f81f0005067f89 */ /* 0x0000a800000e0000 */
[----:B------:R0:W-:Y:S04]  /*9010*/  @!P0 LDGSTS.E.BYPASS.LTC128B.128 [R8+0x13400], desc[UR48][R2.64], !P4 ;  /* 0x1340000002088fae */ /* 0x0001e8000e101d70 */
[----:B------:R0:W-:Y:S02]  /*9020*/  @!P0 LDGSTS.E.BYPASS.LTC128B.128 [R8+0x17400], desc[UR48][R2.64+0x80], !P5 ;  /* 0x1740008002088fae */ /* 0x0001e4000e901d70 */
.L_x_128:
[----:B------:R-:W-:Y:S01]  /*9030*/  VIADD R4, R4, 0x70 ;  /* 0x0000007004047836 */ /* 0x000fe20000000000 */
[----:B0-----:R-:W-:-:S04]  /*9040*/  LOP3.LUT R0, R37, 0x1, RZ, 0xc, !PT ;  /* 0x0000000125007812 */ /* 0x001fc800078e0cff */
[----:B------:R-:W-:Y:S02]  /*9050*/  ISETP.GE.AND P0, PT, R4, UR38, PT ;  /* 0x0000002604007c0c */ /* 0x000fe4000bf06270 */
[----:B------:R-:W-:-:S11]  /*9060*/  SHF.L.U32 R0, R0, 0x1f, RZ ;  /* 0x0000001f00007819 */ /* 0x000fd600000006ff */
[----:B-1----:R-:W-:-:S05]  /*9070*/  @!P0 LEA R2, P1, R34, R14, 0x1 ;  /* 0x0000000e22028211 */ /* 0x002fca00078208ff */
[----:B--2---:R-:W-:-:S05]  /*9080*/  @!P0 IMAD.X R3, RZ, RZ, R6, P1 ;  /* 0x000000ffff038224 */ /* 0x004fca00008e0606 */
[----:B------:R-:W-:Y:S01]  /*9090*/  @!PT LDS RZ, [RZ] ;  /* 0x00000000fffff984 */ /* 0x000fe20000000800 */
[----:B------:R-:W-:Y:S01]  /*90a0*/  @!PT LDS RZ, [RZ] ;  /* 0x00000000fffff984 */ /* 0x000fe20000000800 */
[----:B------:R-:W-:Y:S01]  /*90b0*/  @!PT LDS RZ, [RZ] ;  /* 0x00000000fffff984 */ /* 0x000fe20000000800 */
[----:B------:R0:W-:Y:S04]  /*90c0*/  @!P0 LDGSTS.E.BYPASS.LTC128B.128 [R8+0x13c00], desc[UR48][R2.64], !P4 ;  /* 0x13c0000002088fae */ /* 0x0001e8000e101d70 */
[----:B------:R0:W-:Y:S01]  /*90d0*/  @!P0 LDGSTS.E.BYPASS.LTC128B.128 [R8+0x17c00], desc[UR48][R2.64+0x80], !P5 ;  /* 0x17c0008002088fae */ /* 0x0001e2000e901d70 */
[----:B------:R-:W-:Y:S01]  /*90e0*/  NOP ;  /* 0x0000000000007918 */ /* 0x000fe20000000000 */
[----:B------:R-:W-:Y:S02]  /*90f0*/  SYNCS.ARRIVE.TRANS64.RED.A0T1 RZ, [UR39+0x28800], RZ ;  /* 0x028800ffffff79a7 */ /* 0x000fe40008200427 */
[----:B------:R-:W-:Y:S01]  /*9100*/  ARRIVES.LDGSTSBAR.64.TRANSCNT [UR39+0x28800] ;  /* 0x02880000ff0079b0 */ /* 0x000fe20008000aa7 */
[----:B------:R-:W-:Y:S01]  /*9110*/  NOP ;  /* 0x0000000000007918 */ /* 0x000fe20000000000 */
[----:B------:R-:W-:Y:S01]  /*9120*/  SYNCS.ARRIVE.TRANS64.A1T0 RZ, [UR39+0x28800], RZ ;  /* 0x028800ffffff79a7 */ /* 0x000fe20008100027 */
[----:B------:R-:W-:Y:S01]  /*9130*/  BSSY B0, `(.L_x_53) ;  /* 0x0000003000007945 */ /* 0x000fe20003800000 */
[----:B------:R-:W1:Y:S03]  /*9140*/  SYNCS.PHASECHK.TRANS64.TRYWAIT P0, [UR39+0x28820], R0 ;  /* 0x02882000ff0075a7 */ /* 0x000e660008000167 */
[----:B01----:R-:W-:Y:S05]  /*9150*/  @!P0 BRA `(.L_x_54) ;  /* 0x0000003000888947 */ /* 0x003fea0003800000 */
.L_x_129:
[----:B------:R-:W-:Y:S05]  /*9160*/  BSYNC B0 ;  /* 0x0000000000007941 */ /* 0x000fea0003800000 */
.L_x_53:
[----:B------:R-:W-:Y:S01]  /*9170*/  UISETP.GE.AND UP0, UPT, UR37, 0x81, UPT ;  /* 0x000000812500788c */ /* 0x000fe2000bf06270 */
[----:B------:R-:W-:-:S05]  /*9180*/  IMAD.U32 R20, RZ, RZ, UR42 ;  /* 0x0000002aff147e24 */ /* 0x000fca000f8e00ff */
[----:B------:R-:W-:-:S13]  /*9190*/  PLOP3.LUT P0, PT, PT, PT, UP0, 0x40, 0x0 ;  /* 0x000000000000781c */ /* 0x000fda0003f0e808 */
[----:B------:R-:W-:Y:S05]  /*91a0*/  @P0 BRA `(.L_x_55) ;  /* 0x0000001000180947 */ /* 0x000fea0003800000 */
[----:B------:R-:W-:Y:S01]  /*91b0*/  BSSY B0, `(.L_x_55) ;  /* 0x0000105000007945 */ /* 0x000fe20003800000 */
[----:B------:R-:W-:Y:S01]  /*91c0*/  IMAD.MOV.U32 R21, RZ, RZ, R25 ;  /* 0x000000ffff157224 */ /* 0x000fe200078e0019 */
[----:B------:R-:W-:Y:S01]  /*91d0*/  MOV R10, R22 ;  /* 0x00000016000a7202 */ /* 0x000fe20000000f00 */
[----:B------:R-:W-:Y:S02]  /*91e0*/  IMAD.U32 R6, RZ, RZ, UR40 ;  /* 0x00000028ff067e24 */ /* 0x000fe4000f8e00ff */
[----:B------:R-:W-:-:S07]  /*91f0*/  IMAD.U32 R26, RZ, RZ, UR42 ;  /* 0x0000002aff1a7e24 */ /* 0x000fce000f8e00ff */
.L_x_68:
[----:B0-----:R-:W0:Y:S01]  /*9200*/  LDC R0, c[0x0][0x430] ;  /* 0x00010c00ff007b82 */ /* 0x001e220000000800 */
[----:B------:R-:W1:Y:S01]  /*9210*/  S2R R4, SR_TID.X ;  /* 0x0000000000047919 */ /* 0x000e620000002100 */
[----:B------:R-:W-:Y:S01]  /*9220*/  IMAD R7, R6, 0x80, R35 ;  /* 0x0000008006077824 */ /* 0x000fe200078e0223 */
[----:B------:R-:W-:Y:S01]  /*9230*/  ULDC.64 UR4, c[0x0][0x428] ;  /* 0x00010a0000047ab9 */ /* 0x000fe20000000a00 */
[----:B------:R-:W-:Y:S01]  /*9240*/  VIADD R22, R10, 0x1 ;  /* 0x000000010a167836 */ /* 0x000fe20000000000 */
[----:B0-----:R-:W-:Y:S01]  /*9250*/  ISETP.NE.AND P0, PT, R0, 0x1, PT ;  /* 0x000000010000780c */ /* 0x001fe20003f05270 */
[----:B-1----:R-:W-:-:S12]  /*9260*/  IMAD.SHL.U32 R4, R4, 0x10, RZ ;  /* 0x0000001004047824 */ /* 0x002fd800078e00ff */
[----:B------:R-:W0:Y:S01]  /*9270*/  @P0 LDC R0, c[0x0][0x434] ;  /* 0x00010d00ff000b82 */ /* 0x000e220000000800 */
[----:B------:R-:W-:-:S04]  /*9280*/  LOP3.LUT R4, R4, 0x70, RZ, 0xc0, !PT ;  /* 0x0000007004047812 */ /* 0x000fc800078ec0ff */
[----:B------:R-:W-:-:S03]  /*9290*/  IADD3 R7, R4, R7, R32 ;  /* 0x0000000704077210 */ /* 0x000fc60007ffe020 */
[----:B------:R-:W1:Y:S02]  /*92a0*/  @P0 LDC R3, c[0x0][0x438] ;  /* 0x00010e00ff030b82 */ /* 0x000e640000000800 */
[----:B------:R-:W-:Y:S02]  /*92b0*/  IMAD.MOV.U32 R9, RZ, RZ, R7 ;  /* 0x000000ffff097224 */ /* 0x000fe400078e0007 */
[----:B0-----:R-:W-:-:S05]  /*92c0*/  @P0 IMAD.HI.U32 R0, R7, R0, RZ ;  /* 0x0000000007000227 */ /* 0x001fca00078e00ff */
[----:B-1----:R-:W-:Y:S01]  /*92d0*/  @P0 SHF.R.U32.HI R9, RZ, R3, R0 ;  /* 0x00000003ff090219 */ /* 0x002fe20000011600 */
[----:B------:R-:W-:-:S03]  /*92e0*/  IMAD R0, R31, UR4, RZ ;  /* 0x000000041f007c24 */ /* 0x000fc6000f8e02ff */
[----:B------:R-:W-:Y:S01]  /*92f0*/  SHF.R.S32.HI R3, RZ, 0x1f, R9 ;  /* 0x0000001fff037819 */ /* 0x000fe20000011409 */
[----:B------:R-:W-:Y:S01]  /*9300*/  IMAD R5, R29, UR5, R0 ;  /* 0x000000051d057c24 */ /* 0x000fe2000f8e0200 */
[----:B------:R-:W-:-:S05]  /*9310*/  MOV R2, R9 ;  /* 0x0000000900027202 */ /* 0x000fca0000000f00 */
[----:B------:R-:W-:Y:S01]  /*9320*/  IMAD.WIDE.U32 R2, R29, UR4, R2 ;  /* 0x000000041d027c25 */ /* 0x000fe2000f8e0002 */
[----:B------:R-:W-:-:S03]  /*9330*/  ULDC.64 UR4, c[0x0][0x418] ;  /* 0x0001060000047ab9 */ /* 0x000fc60000000a00 */
[----:B------:R-:W-:Y:S01]  /*9340*/  IMAD.IADD R3, R5, 0x1, R3 ;  /* 0x0000000105037824 */ /* 0x000fe200078e0203 */
[C---:B------:R-:W-:Y:S01]  /*9350*/  LEA R4, P0, R2.reuse, UR4, 0x2 ;  /* 0x0000000402047c11 */ /* 0x040fe2000f8010ff */
[----:B------:R-:W-:Y:S01]  /*9360*/  IMAD.U32 R11, RZ, RZ, UR41 ;  /* 0x00000029ff0b7e24 */ /* 0x000fe2000f8e00ff */
[----:B------:R-:W-:Y:S02]  /*9370*/  ULDC UR4, c[0x0][0x430] ;  /* 0x00010c0000047ab9 */ /* 0x000fe40000000800 */
[----:B------:R-:W-:Y:S02]  /*9380*/  LEA.HI.X R5, R2, UR5, R3, 0x2, P0 ;  /* 0x0000000502057c11 */ /* 0x000fe400080f1403 */
[----:B------:R-:W-:Y:S01]  /*9390*/  ISETP.NE.AND P1, PT, R11, 0x3, PT ;  /* 0x000000030b00780c */ /* 0x000fe20003f25270 */
[----:B------:R-:W-:Y:S01]  /*93a0*/  IMAD.MOV R8, RZ, RZ, -R9 ;  /* 0x000000ffff087224 */ /* 0x000fe200078e0a09 */
[C---:B------:R-:W-:Y:S01]  /*93b0*/  ISETP.NE.AND P0, PT, R22.reuse, 0x2, PT ;  /* 0x000000021600780c */ /* 0x040fe20003f05270 */
[----:B------:R0:W2:Y:S03]  /*93c0*/  LDG.E R0, desc[UR48][R4.64] ;  /* 0x0000003004007981 */ /* 0x0000a6000c1e1900 */
[----:B------:R-:W-:Y:S01]  /*93d0*/  SEL R2, RZ, 0x1, P0 ;  /* 0x00000001ff027807 */ /* 0x000fe20000000000 */
[----:B------:R-:W-:Y:S01]  /*93e0*/  IMAD.MOV.U32 R20, RZ, RZ, R6 ;  /* 0x000000ffff147224 */ /* 0x000fe200078e0006 */
[----:B------:R-:W-:-:S02]  /*93f0*/  SEL R22, R22, RZ, P0 ;  /* 0x000000ff16167207 */ /* 0x000fc40000000000 */
[----:B------:R-:W-:Y:S01]  /*9400*/  LOP3.LUT R25, R21, R2, RZ, 0x3c, !PT ;  /* 0x0000000215197212 */ /* 0x000fe200078e3cff */
[----:B0-----:R-:W-:Y:S01]  /*9410*/  IMAD R4, R8, UR4, R7 ;  /* 0x0000000408047c24 */ /* 0x001fe2000f8e0207 */
[----:B--2---:R-:W-:Y:S01]  /*9420*/  SHF.R.S32.HI R24, RZ, 0x1f, R0 ;  /* 0x0000001fff187819 */ /* 0x004fe20000011400 */
[----:B------:R-:W-:Y:S06]  /*9430*/  @!P1 BRA `(.L_x_56) ;  /* 0x0000000000049947 */ /* 0x000fec0003800000 */
[----:B------:R-:W-:Y:S01]  /*9440*/  BPT.TRAP 0x1 ;  /* 0x000000040000795c */ /* 0x000fe20000300000 */
.L_x_56:
[----:B------:R-:W-:Y:S01]  /*9450*/  LEA R6, R22, UR39, 0x3 ;  /* 0x0000002716067c11 */ /* 0x000fe2000f8e18ff */
[----:B------:R-:W-:Y:S01]  /*9460*/  BSSY B1, `(.L_x_57) ;  /* 0x0000004000017945 */ /* 0x000fe20003800000 */
[----:B------:R-:W-:-:S04]  /*9470*/  SHF.L.U32 R3, R25, 0x1f, RZ ;  /* 0x0000001f19037819 */ /* 0x000fc800000006ff */
[----:B------:R-:W0:Y:S02]  /*9480*/  SYNCS.PHASECHK.TRANS64.TRYWAIT P0, [R6+URZ+0x28840], R3 ;  /* 0x02884003060075a7 */ /* 0x000e24000800017f */
[----:B0-----:R-:W-:Y:S05]  /*9490*/  @!P0 BRA `(.L_x_58) ;  /* 0x0000002c00d08947 */ /* 0x001fea0003800000 */
.L_x_130:
[----:B------:R-:W-:Y:S05]  /*94a0*/  BSYNC B1 ;  /* 0x0000000000017941 */ /* 0x000fea0003800000 */
.L_x_57:
[----:B------:R-:W-:Y:S01]  /*94b0*/  SHF.R.S32.HI R23, RZ, 0x1f, R4 ;  /* 0x0000001fff177819 */ /* 0x000fe20000011404 */
[----:B------:R-:W-:Y:S01]  /*94c0*/  ULDC.64 UR4, c[0x0][0x300] ;  /* 0x0000c00000047ab9 */ /* 0x000fe20000000a00 */
[C---:B------:R-:W-:Y:S02]  /*94d0*/  LOP3.LUT P2, RZ, R18.reuse, 0x2, RZ, 0xc0, !PT ;  /* 0x0000000212ff7812 */ /* 0x040fe4000784c0ff */
[----:B------:R-:W-:Y:S01]  /*94e0*/  LOP3.LUT P1, RZ, R18, 0x1, RZ, 0xc0, !PT ;  /* 0x0000000112ff7812 */ /* 0x000fe2000782c0ff */
[----:B0-----:R-:W-:-:S04]  /*94f0*/  IMAD R3, R23, UR4, RZ ;  /* 0x0000000417037c24 */ /* 0x001fc8000f8e02ff */
[C---:B------:R-:W-:Y:S02]  /*9500*/  IMAD R5, R4.reuse, UR5, R3 ;  /* 0x0000000504057c24 */ /* 0x040fe4000f8e0203 */
[----:B------:R-:W-:Y:S01]  /*9510*/  IMAD.WIDE.U32 R2, R4, UR4, RZ ;  /* 0x0000000404027c25 */ /* 0x000fe2000f8e00ff */
[----:B------:R-:W-:-:S04]  /*9520*/  ULDC.64 UR4, c[0x0][0x310] ;  /* 0x0000c40000047ab9 */ /* 0x000fc80000000a00 */
[----:B------:R-:W-:Y:S01]  /*9530*/  IADD3 R3, R3, R5, RZ ;  /* 0x0000000503037210 */ /* 0x000fe20007ffe0ff */
[----:B------:R-:W-:-:S04]  /*9540*/  IMAD R5, R24, UR4, RZ ;  /* 0x0000000418057c24 */ /* 0x000fc8000f8e02ff */
[C---:B------:R-:W-:Y:S02]  /*9550*/  IMAD R5, R0.reuse, UR5, R5 ;  /* 0x0000000500057c24 */ /* 0x040fe4000f8e0205 */
[----:B------:R-:W-:Y:S01]  /*9560*/  IMAD.WIDE.U32 R2, R0, UR4, R2 ;  /* 0x0000000400027c25 */ /* 0x000fe2000f8e0002 */
[----:B------:R-:W-:-:S03]  /*9570*/  ULDC.64 UR4, c[0x0][0x308] ;  /* 0x0000c20000047ab9 */ /* 0x000fc60000000a00 */
[----:B------:R-:W-:Y:S02]  /*9580*/  IMAD.IADD R3, R3, 0x1, R5 ;  /* 0x0000000103037824 */ /* 0x000fe400078e0205 */
[----:B------:R-:W-:Y:S02]  /*9590*/  IMAD R8, R27, UR4, RZ ;  /* 0x000000041b087c24 */ /* 0x000fe4000f8e02ff */
[----:B------:R-:W-:-:S04]  /*95a0*/  IMAD.WIDE.U32 R2, R19, UR4, R2 ;  /* 0x0000000413027c25 */ /* 0x000fc8000f8e0002 */
[----:B------:R-:W-:Y:S01]  /*95b0*/  IMAD R9, R19, UR5, R8 ;  /* 0x0000000513097c24 */ /* 0x000fe2000f8e0208 */
[----:B------:R-:W-:Y:S01]  /*95c0*/  ULDC.64 UR4, c[0x0][0x2e8] ;  /* 0x0000ba0000047ab9 */ /* 0x000fe20000000a00 */
[----:B------:R-:W-:Y:S01]  /*95d0*/  IMAD R8, R22, 0x4000, R28 ;  /* 0x0000400016087824 */ /* 0x000fe200078e021c */
[----:B------:R-:W-:Y:S01]  /*95e0*/  LEA R7, P0, R2, UR4, 0x1 ;  /* 0x0000000402077c11 */ /* 0x000fe2000f8008ff */
[----:B------:R-:W-:Y:S01]  /*95f0*/  IMAD.IADD R9, R9, 0x1, R3 ;  /* 0x0000000109097824 */ /* 0x000fe200078e0203 */
[----:B------:R-:W-:-:S04]  /*9600*/  UMOV UR4, 0xffffffff ;  /* 0xffffffff00047882 */ /* 0x000fc80000000000 */
[----:B------:R-:W-:Y:S01]  /*9610*/  LEA.HI.X R9, R2, UR5, R9, 0x1, P0 ;  /* 0x0000000502097c11 */ /* 0x000fe200080f0c09 */
[----:B------:R-:W-:Y:S06]  /*9620*/  BRA.DIV UR4, `(.L_x_59) ;  /* 0x0000002e04807947 */ /* 0x000fec000b800000 */
[----:B------:R-:W0:Y:S01]  /*9630*/  SHFL.IDX PT, R14, R7, RZ, 0x181f ;  /* 0x00181fff070e7589 */ /* 0x000e2200000e0000 */
[----:B------:R-:W-:Y:S01]  /*9640*/  IMAD.SHL.U32 R5, R34, 0x2, RZ ;  /* 0x0000000222057824 */ /* 0x000fe200078e00ff */
[----:B------:R-:W-:Y:S02]  /*9650*/  LEA R8, R8, UR39, 0x1 ;  /* 0x0000002708087c11 */ /* 0x000fe4000f8e08ff */
[----:B------:R-:W1:Y:S02]  /*9660*/  SHFL.IDX PT, R3, R9, RZ, 0x181f ;  /* 0x00181fff09037589 */ /* 0x000e6400000e0000 */
[----:B0-----:R-:W-:Y:S02]  /*9670*/  IADD3 R2, P0, R14, R5, RZ ;  /* 0x000000050e027210 */ /* 0x001fe40007f1e0ff */
[----:B------:R-:W0:Y:S03]  /*9680*/  SHFL.IDX PT, R14, R7, 0x1, 0x181f ;  /* 0x00381f00070e7f89 */ /* 0x000e2600000e0000 */
[----:B-1----:R-:W-:-:S05]  /*9690*/  IMAD.X R3, RZ, RZ, R3, P0 ;  /* 0x000000ffff037224 */ /* 0x002fca00000e0603 */
[----:B------:R-:W-:Y:S04]  /*96a0*/  LDGSTS.E.BYPASS.LTC128B.128 [R8+0x18400], desc[UR48][R2.64], !P2 ;  /* 0x1840000002087fae */ /* 0x000fe8000d101d70 */
[----:B------:R1:W-:Y:S04]  /*96b0*/  LDGSTS.E.BYPASS.LTC128B.128 [R8+0x1c400], desc[UR48][R2.64+0x80], !P1 ;  /* 0x1c40008002087fae */ /* 0x0003e8000c901d70 */
[----:B-1----:R-:W1:Y:S01]  /*96c0*/  SHFL.IDX PT, R3, R9, 0x1, 0x181f ;  /* 0x00381f0009037f89 */ /* 0x002e6200000e0000 */
[----:B0-----:R-:W-:-:S03]  /*96d0*/  IADD3 R2, P0, R14, R5, RZ ;  /* 0x000000050e027210 */ /* 0x001fc60007f1e0ff */
[----:B------:R-:W0:Y:S01]  /*96e0*/  SHFL.IDX PT, R14, R7, 0x2, 0x181f ;  /* 0x00581f00070e7f89 */ /* 0x000e2200000e0000 */
[----:B-1----:R-:W-:-:S05]  /*96f0*/  IADD3.X R3, RZ, R3, RZ, P0, !PT ;  /* 0x00000003ff037210 */ /* 0x002fca00007fe4ff */
[----:B------:R-:W-:Y:S04]  /*9700*/  LDGSTS.E.BYPASS.LTC128B.128 [R8+0x18c00], desc[UR48][R2.64], !P2 ;  /* 0x18c0000002087fae */ /* 0x000fe8000d101d70 */
[----:B------:R1:W-:Y:S04]  /*9710*/  LDGSTS.E.BYPASS.LTC128B.128 [R8+0x1cc00], desc[UR48][R2.64+0x80], !P1 ;  /* 0x1cc0008002087fae */ /* 0x0003e8000c901d70 */
[----:B-1----:R-:W1:Y:S01]  /*9720*/  SHFL.IDX PT, R3, R9, 0x2, 0x181f ;  /* 0x00581f0009037f89 */ /* 0x002e6200000e0000 */
[----:B0-----:R-:W-:-:S03]  /*9730*/  IADD3 R2, P0, R14, R5, RZ ;  /* 0x000000050e027210 */ /* 0x001fc60007f1e0ff */
[----:B------:R-:W0:Y:S02]  /*9740*/  SHFL.IDX PT, R14, R7, 0x3, 0x181f ;  /* 0x00781f00070e7f89 */ /* 0x000e2400000e0000 */
[----:B-1----:R-:W-:-:S05]  /*9750*/  IMAD.X R3, RZ, RZ, R3, P0 ;  /* 0x000000ffff037224 */ /* 0x002fca00000e0603 */
        /* <DEDUP_REMOVED lines=22> */
[----:B------:R0:W2:Y:S04]  /*98c0*/  SHFL.IDX PT, R14, R7, 0x7, 0x181f ;  /* 0x00f81f00070e7f89 */ /* 0x0000a800000e0000 */
[----:B------:R-:W3:Y:S01]  /*98d0*/  SHFL.IDX PT, R9, R9, 0x7, 0x181f ;  /* 0x00f81f0009097f89 */ /* 0x000ee200000e0000 */
[----:B-1----:R-:W-:-:S05]  /*98e0*/  IMAD.X R3, RZ, RZ, R3, P0 ;  /* 0x000000ffff037224 */ /* 0x002fca00000e0603 */
[----:B------:R0:W-:Y:S04]  /*98f0*/  LDGSTS.E.BYPASS.LTC128B.128 [R8+0x1b400], desc[UR48][R2.64], !P2 ;  /* 0x1b40000002087fae */ /* 0x0001e8000d101d70 */
[----:B--23--:R0:W-:Y:S02]  /*9900*/  LDGSTS.E.BYPASS.LTC128B.128 [R8+0x1f400], desc[UR48][R2.64+0x80], !P1 ;  /* 0x1f40008002087fae */ /* 0x00c1e4000c901d70 */
.L_x_148:
[----:B0-----:R-:W-:-:S04]  /*9910*/  IADD3 R2, P0, R14, R5, RZ ;  /* 0x000000050e027210 */ /* 0x001fc80007f1e0ff */
[----:B------:R-:W-:Y:S02]  /*9920*/  IADD3.X R3, RZ, R9, RZ, P0, !PT ;  /* 0x00000009ff037210 */ /* 0x000fe400007fe4ff */
[----:B------:R-:W-:-:S03]  /*9930*/  PLOP3.LUT P0, PT, PT, PT, PT, 0x80, 0x0 ;  /* 0x000000000000781c */ /* 0x000fc60003f0f070 */
[----:B------:R-:W-:Y:S01]  /*9940*/  @!PT LDS RZ, [RZ] ;  /* 0x00000000fffff984 */ /* 0x000fe20000000800 */
[----:B------:R-:W-:Y:S01]  /*9950*/  @!PT LDS RZ, [RZ] ;  /* 0x00000000fffff984 */ /* 0x000fe20000000800 */
[----:B------:R-:W-:Y:S01]  /*9960*/  @!PT LDS RZ, [RZ] ;  /* 0x00000000fffff984 */ /* 0x000fe20000000800 */
[----:B------:R0:W-:Y:S04]  /*9970*/  LDGSTS.E.BYPASS.LTC128B.128 [R8+0x1bc00], desc[UR48][R2.64], !P2 ;  /* 0x1bc0000002087fae */ /* 0x0001e8000d101d70 */
[----:B------:R0:W-:Y:S01]  /*9980*/  LDGSTS.E.BYPASS.LTC128B.128 [R8+0x1fc00], desc[UR48][R2.64+0x80], !P1 ;  /* 0x1fc0008002087fae */ /* 0x0001e2000c901d70 */
[----:B------:R-:W-:-:S05]  /*9990*/  NOP ;  /* 0x0000000000007918 */ /* 0x000fca0000000000 */
.L_x_60:
        /* <DEDUP_REMOVED lines=11> */
.L_x_61:
[----:B------:R0:W-:Y:S01]  /*9a50*/  SYNCS.ARRIVE.TRANS64.A1T0 RZ, [R6+URZ+0x28830], RZ ;  /* 0x028830ff06ff79a7 */ /* 0x0001e2000810003f */
[----:B------:R-:W-:Y:S05]  /*9a60*/  @!P2 BRA `(.L_x_62) ;  /* 0x000000000004a947 */ /* 0x000fea0003800000 */
[----:B------:R-:W-:Y:S01]  /*9a70*/  BPT.TRAP 0x1 ;  /* 0x000000040000795c */ /* 0x000fe20000300000 */
.L_x_62:
[----:B------:R-:W-:Y:S01]  /*9a80*/  IMAD.MOV.U32 R3, RZ, RZ, -0x80 ;  /* 0xffffff80ff037424 */ /* 0x000fe200078e00ff */
[----:B0-----:R-:W-:Y:S01]  /*9a90*/  LEA R6, R10, UR39, 0x3 ;  /* 0x000000270a067c11 */ /* 0x001fe2000f8e18ff */
[----:B------:R-:W-:Y:S02]  /*9aa0*/  BSSY B1, `(.L_x_63) ;  /* 0x0000005000017945 */ /* 0x000fe40003800000 */
[----:B------:R-:W-:Y:S01]  /*9ab0*/  IMAD R8, R26, R3, UR37 ;  /* 0x000000251a087e24 */ /* 0x000fe2000f8e0203 */
[----:B------:R-:W-:-:S04]  /*9ac0*/  SHF.L.U32 R3, R21, 0x1f, RZ ;  /* 0x0000001f15037819 */ /* 0x000fc800000006ff */
[----:B------:R-:W0:Y:S02]  /*9ad0*/  SYNCS.PHASECHK.TRANS64.TRYWAIT P0, [R6+URZ+0x28860], R3 ;  /* 0x02886003060075a7 */ /* 0x000e24000800017f */
[----:B0-----:R-:W-:Y:S05]  /*9ae0*/  @!P0 BRA `(.L_x_64) ;  /* 0x00000030007c8947 */ /* 0x001fea0003800000 */
.L_x_149:
[----:B------:R-:W-:Y:S05]  /*9af0*/  BSYNC B1 ;  /* 0x0000000000017941 */ /* 0x000fea0003800000 */
.L_x_63:
[----:B------:R-:W-:Y:S01]  /*9b00*/  UMOV UR4, 0xffffffff ;  /* 0xffffffff00047882 */ /* 0x000fe20000000000 */
[----:B------:R-:W-:Y:S01]  /*9b10*/  LOP3.LUT P2, RZ, R18, 0x8, RZ, 0xc0, !PT ;  /* 0x0000000812ff7812 */ /* 0x000fe2000784c0ff */
[----:B------:R-:W-:Y:S01]  /*9b20*/  IMAD R7, R10, 0x4000, R28 ;  /* 0x000040000a077824 */ /* 0x000fe200078e021c */
[----:B------:R-:W-:Y:S01]  /*9b30*/  LOP3.LUT P1, RZ, R18, 0x4, RZ, 0xc0, !PT ;  /* 0x0000000412ff7812 */ /* 0x000fe2000782c0ff */
[----:B------:R-:W-:Y:S01]  /*9b40*/  IMAD.IADD R8, R8, 0x1, -R35 ;  /* 0x0000000108087824 */ /* 0x000fe200078e0a23 */
[----:B------:R-:W-:Y:S11]  /*9b50*/  BRA.DIV UR4, `(.L_x_65) ;  /* 0x0000003204747947 */ /* 0x000ff6000b800000 */
[----:B------:R-:W1:Y:S01]  /*9b60*/  SHFL.IDX PT, R14, R16, RZ, 0x181f ;  /* 0x00181fff100e7589 */ /* 0x000e6200000e0000 */
[----:B------:R-:W-:-:S03]  /*9b70*/  LEA R7, R7, UR39, 0x1 ;  /* 0x0000002707077c11 */ /* 0x000fc6000f8e08ff */
[----:B0-----:R-:W0:Y:S01]  /*9b80*/  SHFL.IDX PT, R3, R17, RZ, 0x181f ;  /* 0x00181fff11037589 */ /* 0x001e2200000e0000 */
[----:B-1----:R-:W-:-:S03]  /*9b90*/  IADD3 R2, P0, R14, R5, RZ ;  /* 0x000000050e027210 */ /* 0x002fc60007f1e0ff */
[----:B------:R-:W1:Y:S02]  /*9ba0*/  SHFL.IDX PT, R14, R16, 0x1, 0x181f ;  /* 0x00381f00100e7f89 */ /* 0x000e6400000e0000 */
[----:B0-----:R-:W-:Y:S01]  /*9bb0*/  IMAD.X R3, RZ, RZ, R3, P0 ;  /* 0x000000ffff037224 */ /* 0x001fe200000e0603 */
[----:B------:R-:W-:-:S13]  /*9bc0*/  ISETP.LT.OR P0, PT, R8, 0x1, P2 ;  /* 0x000000010800780c */ /* 0x000fda0001701670 */
[----:B------:R-:W-:Y:S01]  /*9bd0*/  LDGSTS.E.BYPASS.LTC128B.128 [R7+0x400], desc[UR48][R2.64], !P0 ;  /* 0x0040000002077fae */ /* 0x000fe2000c101d70 */
[----:B------:R-:W-:-:S13]  /*9be0*/  ISETP.LT.OR P0, PT, R8, 0x1, P1 ;  /* 0x000000010800780c */ /* 0x000fda0000f01670 */
[----:B------:R0:W-:Y:S04]  /*9bf0*/  LDGSTS.E.BYPASS.LTC128B.128 [R7+0x4400], desc[UR48][R2.64+0x80], !P0 ;  /* 0x0440008002077fae */ /* 0x0001e8000c101d70 */
[----:B0-----:R-:W0:Y:S01]  /*9c00*/  SHFL.IDX PT, R3, R17, 0x1, 0x181f ;  /* 0x00381f0011037f89 */ /* 0x001e2200000e0000 */
[----:B-1----:R-:W-:-:S03]  /*9c10*/  IADD3 R2, P0, R14, R5, RZ ;  /* 0x000000050e027210 */ /* 0x002fc60007f1e0ff */
[----:B------:R-:W1:Y:S01]  /*9c20*/  SHFL.IDX PT, R14, R16, 0x2, 0x181f ;  /* 0x00581f00100e7f89 */ /* 0x000e6200000e0000 */
[----:B0-----:R-:W-:Y:S02]  /*9c30*/  IADD3.X R3, RZ, R3, RZ, P0, !PT ;  /* 0x00000003ff037210 */ /* 0x001fe400007fe4ff */
[----:B------:R-:W-:-:S13]  /*9c40*/  ISETP.LT.OR P0, PT, R8, 0x11, P2 ;  /* 0x000000110800780c */ /* 0x000fda0001701670 */
[----:B------:R-:W-:Y:S01]  /*9c50*/  LDGSTS.E.BYPASS.LTC128B.128 [R7+0xc00], desc[UR48][R2.64], !P0 ;  /* 0x00c0000002077fae */ /* 0x000fe2000c101d70 */
[----:B------:R-:W-:-:S13]  /*9c60*/  ISETP.LT.OR P0, PT, R8, 0x11, P1 ;  /* 0x000000110800780c */ /* 0x000fda0000f01670 */
[----:B------:R0:W-:Y:S04]  /*9c70*/  LDGSTS.E.BYPASS.LTC128B.128 [R7+0x4c00], desc[UR48][R2.64+0x80], !P0 ;  /* 0x04c0008002077fae */ /* 0x0001e8000c101d70 */
[----:B0-----:R-:W0:Y:S01]  /*9c80*/  SHFL.IDX PT, R3, R17, 0x2, 0x181f ;  /* 0x00581f0011037f89 */ /* 0x001e2200000e0000 */
        /* <DEDUP_REMOVED lines=33> */
[----:B------:R-:W1:Y:S04]  /*9ea0*/  SHFL.IDX PT, R17, R17, 0x7, 0x181f ;  /* 0x00f81f0011117f89 */ /* 0x000e6800000e0000 */
[----:B------:R2:W3:Y:S01]  /*9eb0*/  SHFL.IDX PT, R14, R16, 0x7, 0x181f ;  /* 0x00f81f00100e7f89 */ /* 0x0004e200000e0000 */
[----:B0-----:R-:W-:Y:S01]  /*9ec0*/  IMAD.X R3, RZ, RZ, R3, P0 ;  /* 0x000000ffff037224 */ /* 0x001fe200000e0603 */
[----:B------:R-:W-:-:S13]  /*9ed0*/  ISETP.LT.OR P0, PT, R8, 0x61, P2 ;  /* 0x000000610800780c */ /* 0x000fda0001701670 */
[----:B------:R2:W-:Y:S01]  /*9ee0*/  LDGSTS.E.BYPASS.LTC128B.128 [R7+0x3400], desc[UR48][R2.64], !P0 ;  /* 0x0340000002077fae */ /* 0x0005e2000c101d70 */
[----:B------:R-:W-:-:S13]  /*9ef0*/  ISETP.LT.OR P0, PT, R8, 0x61, P1 ;  /* 0x000000610800780c */ /* 0x000fda0000f01670 */
[----:B-1-3--:R2:W-:Y:S02]  /*9f00*/  LDGSTS.E.BYPASS.LTC128B.128 [R7+0x7400], desc[UR48][R2.64+0x80], !P0 ;  /* 0x0740008002077fae */ /* 0x00a5e4000c101d70 */
.L_x_167:
[----:B0-2---:R-:W-:Y:S01]  /*9f10*/  IADD3 R2, P0, R14, R5, RZ ;  /* 0x000000050e027210 */ /* 0x005fe20007f1e0ff */
[----:B------:R-:W-:Y:S02]  /*9f20*/  ULDC.64 UR4, c[0x0][0x328] ;  /* 0x0000ca0000047ab9 */ /* 0x000fe40000000a00 */
[----:B------:R-:W-:Y:S01]  /*9f30*/  IMAD R23, R23, UR4, RZ ;  /* 0x0000000417177c24 */ /* 0x000fe2000f8e02ff */
[----:B------:R-:W-:Y:S02]  /*9f40*/  IADD3.X R3, RZ, R17, RZ, P0, !PT ;  /* 0x00000011ff037210 */ /* 0x000fe400007fe4ff */
[----:B------:R-:W-:Y:S01]  /*9f50*/  ISETP.LT.OR P0, PT, R8, 0x71, P2 ;  /* 0x000000710800780c */ /* 0x000fe20001701670 */
[----:B------:R-:W-:-:S12]  /*9f60*/  IMAD R23, R4, UR5, R23 ;  /* 0x0000000504177c24 */ /* 0x000fd8000f8e0217 */
[----:B------:R-:W-:Y:S01]  /*9f70*/  @!PT LDS RZ, [RZ] ;  /* 0x00000000fffff984 */ /* 0x000fe20000000800 */
[----:B------:R-:W-:Y:S01]  /*9f80*/  @!PT LDS RZ, [RZ] ;  /* 0x00000000fffff984 */ /* 0x000fe20000000800 */
[----:B------:R-:W-:Y:S01]  /*9f90*/  @!PT LDS RZ, [RZ] ;  /* 0x00000000fffff984 */ /* 0x000fe20000000800 */
[----:B------:R-:W-:Y:S01]  /*9fa0*/  LDGSTS.E.BYPASS.LTC128B.128 [R7+0x3c00], desc[UR48][R2.64], !P0 ;  /* 0x03c0000002077fae */ /* 0x000fe2000c101d70 */
[----:B------:R-:W-:-:S13]  /*9fb0*/  ISETP.LT.OR P0, PT, R8, 0x71, P1 ;  /* 0x000000710800780c */ /* 0x000fda0000f01670 */
[----:B------:R0:W-:Y:S02]  /*9fc0*/  LDGSTS.E.BYPASS.LTC128B.128 [R7+0x7c00], desc[UR48][R2.64+0x80], !P0 ;  /* 0x07c0008002077fae */ /* 0x0001e4000c101d70 */
[----:B0-----:R-:W-:Y:S01]  /*9fd0*/  IMAD.WIDE.U32 R2, R4, UR4, RZ ;  /* 0x0000000404027c25 */ /* 0x001fe2000f8e00ff */
[----:B------:R-:W-:-:S03]  /*9fe0*/  ULDC.64 UR4, c[0x0][0x338] ;  /* 0x0000ce0000047ab9 */ /* 0x000fc60000000a00 */
[----:B------:R-:W-:Y:S02]  /*9ff0*/  IMAD.IADD R3, R3, 0x1, R23 ;  /* 0x0000000103037824 */ /* 0x000fe400078e0217 */
[----:B------:R-:W-:Y:S02]  /*a000*/  IMAD R5, R24, UR4, RZ ;  /* 0x0000000418057c24 */ /* 0x000fe4000f8e02ff */
[----:B------:R-:W-:-:S04]  /*a010*/  IMAD.WIDE.U32 R2, R0, UR4, R2 ;  /* 0x0000000400027c25 */ /* 0x000fc8000f8e0002 */
[----:B------:R-:W-:Y:S01]  /*a020*/  IMAD R5, R0, UR5, R5 ;  /* 0x0000000500057c24 */ /* 0x000fe2000f8e0205 */
[----:B------:R-:W-:Y:S02]  /*a030*/  ULDC.64 UR4, c[0x0][0x330] ;  /* 0x0000cc0000047ab9 */ /* 0x000fe40000000a00 */
[----:B------:R-:W-:Y:S02]  /*a040*/  IMAD R0, R27, UR4, RZ ;  /* 0x000000041b007c24 */ /* 0x000fe4000f8e02ff */
[----:B------:R-:W-:Y:S02]  /*a050*/  IMAD.IADD R3, R3, 0x1, R5 ;  /* 0x0000000103037824 */ /* 0x000fe400078e0205 */
[C---:B------:R-:W-:Y:S01]  /*a060*/  IMAD R5, R19.reuse, UR5, R0 ;  /* 0x0000000513057c24 */ /* 0x040fe2000f8e0200 */
[----:B------:R-:W-:Y:S01]  /*a070*/  NOP ;  /* 0x0000000000007918 */ /* 0x000fe20000000000 */
[----:B------:R-:W-:Y:S01]  /*a080*/  IMAD.WIDE.U32 R2, R19, UR4, R2 ;  /* 0x0000000413027c25 */ /* 0x000fe2000f8e0002 */
[----:B------:R-:W-:-:S03]  /*a090*/  ULDC.64 UR4, c[0x0][0x318] ;  /* 0x0000c60000047ab9 */ /* 0x000fc60000000a00 */
[----:B------:R-:W-:Y:S01]  /*a0a0*/  IMAD.IADD R3, R5, 0x1, R3 ;  /* 0x0000000105037824 */ /* 0x000fe200078e0203 */
[----:B------:R-:W-:-:S04]  /*a0b0*/  LEA R16, P0, R2, UR4, 0x1 ;  /* 0x0000000402107c11 */ /* 0x000fc8000f8008ff */
[----:B------:R-:W-:Y:S02]  /*a0c0*/  LEA.HI.X R17, R2, UR5, R3, 0x1, P0 ;  /* 0x0000000502117c11 */ /* 0x000fe400080f0c03 */
[----:B------:R-:W-:-:S13]  /*a0d0*/  PLOP3.LUT P0, PT, PT, PT, PT, 0x80, 0x0 ;  /* 0x000000000000781c */ /* 0x000fda0003f0f070 */
.L_x_66:
[----:B------:R-:W-:Y:S02]  /*a0e0*/  PLOP3.LUT P1, PT, P1, P0, PT, 0xa2, 0x0 ;  /* 0x000000000000781c */ /* 0x000fe40000f21472 */
[----:B------:R-:W-:-:S08]  /*a0f0*/  @P0 R2UR P1, UR4, R6 ;  /* 0x00000000060402ca */ /* 0x000fd00000020000 */
[----:B------:R-:W-:-:S05]  /*a100*/  @P0 PLOP3.LUT P0, PT, P1, PT, PT, 0x80, 0x0 ;  /* 0x000000000000081c */ /* 0x000fca0000f0f070 */
[----:B------:R-:W-:Y:S01]  /*a110*/  @!P1 SYNCS.ARRIVE.TRANS64.RED.A0T1 RZ, [UR4+0x28850], RZ ;  /* 0x028850ffffff99a7 */ /* 0x000fe20008200404 */
[----:B------:R-:W-:Y:S07]  /*a120*/  @!P1 ARRIVES.LDGSTSBAR.64.TRANSCNT [UR4+0x28850] ;  /* 0x02885000ff0099b0 */ /* 0x000fee0008000a84 */
[----:B------:R-:W-:Y:S05]  /*a130*/  @P0 BRA.U.ANY `(.L_x_66) ;  /* 0xfffffffd00e80947 */ /* 0x000fea000393ffff */
[----:B------:R-:W-:Y:S01]  /*a140*/  NOP ;  /* 0x0000000000007918 */ /* 0x000fe20000000000 */
[----:B------:R-:W-:-:S05]  /*a150*/  IMAD.U32 R0, RZ, RZ, UR41 ;  /* 0x00000029ff007e24 */ /* 0x000fca000f8e00ff */
[----:B------:R-:W-:-:S13]  /*a160*/  ISETP.NE.AND P2, PT, R0, 0x3, PT ;  /* 0x000000030000780c */ /* 0x000fda0003f45270 */
[----:B------:R-:W-:Y:S05]  /*a170*/  @!P2 BRA `(.L_x_67) ;  /* 0x000000000004a947 */ /* 0x000fea0003800000 */
[----:B------:R-:W-:Y:S01]  /*a180*/  BPT.TRAP 0x1 ;  /* 0x000000040000795c */ /* 0x000fe20000300000 */
.L_x_67:
[C---:B------:R-:W-:Y:S01]  /*a190*/  ISETP.GT.AND P0, PT, R20.reuse, RZ, PT ;  /* 0x000000ff1400720c */ /* 0x040fe20003f04270 */
[----:B------:R0:W-:Y:S01]  /*a1a0*/  SYNCS.ARRIVE.TRANS64.A1T0 RZ, [R6+URZ+0x28850], RZ ;  /* 0x028850ff06ff79a7 */ /* 0x0001e2000810003f */
[----:B------:R-:W-:Y:S01]  /*a1b0*/  MOV R21, R25 ;  /* 0x0000001900157202 */ /* 0x000fe20000000f00 */
[----:B------:R-:W-:Y:S02]  /*a1c0*/  IMAD.MOV.U32 R10, RZ, RZ, R22 ;  /* 0x000000ffff0a7224 */ /* 0x000fe400078e0016 */
[----:B------:R-:W-:Y:S02]  /*a1d0*/  IMAD.MOV.U32 R26, RZ, RZ, R20 ;  /* 0x000000ffff1a7224 */ /* 0x000fe400078e0014 */
[----:B0-----:R-:W-:-:S06]  /*a1e0*/  VIADD R6, R20, 0xffffffff ;  /* 0xffffffff14067836 */ /* 0x001fcc0000000000 */
[----:B------:R-:W-:Y:S05]  /*a1f0*/  @P0 BRA `(.L_x_68) ;  /* 0xfffffff000000947 */ /* 0x000fea000383ffff */
[----:B------:R-:W-:Y:S05]  /*a200*/  BSYNC B0 ;  /* 0x0000000000007941 */ /* 0x000fea0003800000 */
.L_x_55:
[----:B0-----:R-:W-:-:S05]  /*a210*/  IMAD.U32 R0, RZ, RZ, UR41 ;  /* 0x00000029ff007e24 */ /* 0x001fca000f8e00ff */
[----:B------:R-:W-:-:S13]  /*a220*/  ISETP.NE.AND P0, PT, R0, 0x3, PT ;  /* 0x000000030000780c */ /* 0x000fda0003f05270 */
[----:B------:R-:W-:Y:S05]  /*a230*/  @!P0 BRA `(.L_x_69) ;  /* 0x0000000000048947 */ /* 0x000fea0003800000 */
[----:B------:R-:W-:Y:S01]  /*a240*/  BPT.TRAP 0x1 ;  /* 0x000000040000795c */ /* 0x000fe20000300000 */
.L_x_69:
[----:B------:R-:W-:Y:S01]  /*a250*/  LEA R4, R22, UR39, 0x3 ;  /* 0x0000002716047c11 */ /* 0x000fe2000f8e18ff */
[----:B------:R-:W-:Y:S01]  /*a260*/  IMAD.MOV.U32 R5, RZ, RZ, -0x80 ;  /* 0xffffff80ff057424 */ /* 0x000fe200078e00ff */
[----:B------:R-:W-:Y:S01]  /*a270*/  SHF.L.U32 R3, R25, 0x1f, RZ ;  /* 0x0000001f19037819 */ /* 0x000fe200000006ff */
[----:B------:R-:W-:Y:S02]  /*a280*/  BSSY B0, `(.L_x_70) ;  /* 0x0000004000007945 */ /* 0x000fe40003800000 */
[----:B------:R-:W-:Y:S01]  /*a290*/  IMAD R20, R20, R5, UR37 ;  /* 0x0000002514147e24 */ /* 0x000fe2000f8e0205 */
[----:B------:R-:W0:Y:S02]  /*a2a0*/  SYNCS.PHASECHK.TRANS64.TRYWAIT P0, [R4+URZ+0x28860], R3 ;  /* 0x02886003040075a7 */ /* 0x000e24000800017f */
[----:B0-----:R-:W-:Y:S05]  /*a2b0*/  @!P0 BRA `(.L_x_71) ;  /* 0x0000003400088947 */ /* 0x001fea0003800000 */
.L_x_168:
[----:B------:R-:W-:Y:S05]  /*a2c0*/  BSYNC B0 ;  /* 0x0000000000007941 */ /* 0x000fea0003800000 */
.L_x_70:
[----:B------:R-:W-:Y:S01]  /*a2d0*/  UMOV UR4, 0xffffffff ;  /* 0xffffffff00047882 */ /* 0x000fe20000000000 */
[----:B------:R-:W-:Y:S01]  /*a2e0*/  LOP3.LUT P2, RZ, R18, 0x8, RZ, 0xc0, !PT ;  /* 0x0000000812ff7812 */ /* 0x000fe2000784c0ff */
[----:B------:R-:W-:Y:S01]  /*a2f0*/  IMAD R7, R22, 0x4000, R28 ;  /* 0x0000400016077824 */ /* 0x000fe200078e021c */
[----:B------:R-:W-:Y:S02]  /*a300*/  LOP3.LUT P1, RZ, R18, 0x4, RZ, 0xc0, !PT ;  /* 0x0000000412ff7812 */ /* 0x000fe4000782c0ff */
[----:B------:R-:W-:Y:S01]  /*a310*/  IADD3 R5, -R35, R20, RZ ;  /* 0x0000001423057210 */ /* 0x000fe20007ffe1ff */
[----:B------:R-:W-:Y:S10]  /*a320*/  BRA.DIV UR4, `(.L_x_72) ;  /* 0x0000003604007947 */ /* 0x000ff4000b800000 */
[----:B------:R-:W1:Y:S01]  /*a330*/  SHFL.IDX PT, R14, R16, RZ, 0x181f ;  /* 0x00181fff100e7589 */ /* 0x000e6200000e0000 */
[----:B------:R-:W-:-:S03]  /*a340*/  IMAD.SHL.U32 R6, R34, 0x2, RZ ;  /* 0x0000000222067824 */ /* 0x000fc600078e00ff */
[----:B------:R-:W0:Y:S02]  /*a350*/  SHFL.IDX PT, R0, R17, RZ, 0x181f ;  /* 0x00181fff11007589 */ /* 0x000e2400000e0000 */
[----:B-1----:R-:W-:Y:S02]  /*a360*/  IADD3 R2, P0, R14, R6, RZ ;  /* 0x000000060e027210 */ /* 0x002fe40007f1e0ff */
[----:B------:R-:W1:Y:S03]  /*a370*/  SHFL.IDX PT, R14, R16, 0x1, 0x181f ;  /* 0x00381f00100e7f89 */ /* 0x000e6600000e0000 */
[----:B0-----:R-:W-:Y:S01]  /*a380*/  IMAD.X R3, RZ, RZ, R0, P0 ;  /* 0x000000ffff037224 */ /* 0x001fe200000e0600 */
[----:B------:R-:W-:Y:S02]  /*a390*/  ISETP.LT.OR P0, PT, R5, 0x1, P2 ;  /* 0x000000010500780c */ /* 0x000fe40001701670 */
[----:B------:R-:W-:-:S02]  /*a3a0*/  LEA R0, R7, UR39, 0x1 ;  /* 0x0000002707007c11 */ /* 0x000fc4000f8e08ff */
[----:B------:R-:W0:Y:S09]  /*a3b0*/  SHFL.IDX PT, R7, R17, 0x1, 0x181f ;  /* 0x00381f0011077f89 */ /* 0x000e3200000e0000 */
[----:B------:R-:W-:Y:S01]  /*a3c0*/  LDGSTS.E.BYPASS.LTC128B.128 [R0+0x400], desc[UR48][R2.64], !P0 ;  /* 0x0040000002007fae */ /* 0x000fe2000c101d70 */
[----:B------:R-:W-:-:S13]  /*a3d0*/  ISETP.LT.OR P0, PT, R5, 0x1, P1 ;  /* 0x000000010500780c */ /* 0x000fda0000f01670 */
[----:B------:R1:W-:Y:S02]  /*a3e0*/  LDGSTS.E.BYPASS.LTC128B.128 [R0+0x4400], desc[UR48][R2.64+0x80], !P0 ;  /* 0x0440008002007fae */ /* 0x0003e4000c101d70 */
[----:B-1----:R-:W-:Y:S02]  /*a3f0*/  IADD3 R2, P0, R14, R6, RZ ;  /* 0x000000060e027210 */ /* 0x002fe40007f1e0ff */
[----:B------:R-:W1:Y:S03]  /*a400*/  SHFL.IDX PT, R14, R16, 0x2, 0x181f ;  /* 0x00581f00100e7f89 */ /* 0x000e6600000e0000 */
[----:B0-----:R-:W-:Y:S01]  /*a410*/  IMAD.X R3, RZ, RZ, R7, P0 ;  /* 0x000000ffff037224 */ /* 0x001fe200000e0607 */
[----:B------:R-:W-:Y:S01]  /*a420*/  ISETP.LT.OR P0, PT, R5, 0x11, P2 ;  /* 0x000000110500780c */ /* 0x000fe20001701670 */
[----:B------:R-:W0:-:S12]  /*a430*/  SHFL.IDX PT, R7, R17, 0x2, 0x181f ;  /* 0x00581f0011077f89 */ /* 0x000e1800000e0000 */
        /* <DEDUP_REMOVED lines=20> */
[----:B------:R-:W1:Y:S02]  /*a580*/  SHFL.IDX PT, R14, R16, 0x5, 0x181f ;  /* 0x00b81f00100e7f89 */ /* 0x000e6400000e0000 */
[----:B0-----:R-:W-:Y:S02]  /*a590*/  IADD3.X R3, RZ, R7, RZ, P0, !PT ;  /* 0x00000007ff037210 */ /* 0x001fe400007fe4ff */
        /* <DEDUP_REMOVED lines=14> */
[----:B------:R1:W2:Y:S03]  /*a680*/  SHFL.IDX PT, R14, R16, 0x7, 0x181f ;  /* 0x00f81f00100e7f89 */ /* 0x0002a600000e0000 */
[----:B0-----:R-:W-:Y:S01]  /*a690*/  IMAD.X R3, RZ, RZ, R7, P0 ;  /* 0x000000ffff037224 */ /* 0x001fe200000e0607 */
[----:B------:R-:W-:Y:S01]  /*a6a0*/  ISETP.LT.OR P0, PT, R5, 0x61, P2 ;  /* 0x000000610500780c */ /* 0x000fe20001701670 */
[----:B------:R1:W3:-:S12]  /*a6b0*/  SHFL.IDX PT, R7, R17, 0x7, 0x181f ;  /* 0x00f81f0011077f89 */ /* 0x0002d800000e0000 */
[----:B------:R1:W-:Y:S01]  /*a6c0*/  LDGSTS.E.BYPASS.LTC128B.128 [R0+0x3400], desc[UR48][R2.64], !P0 ;  /* 0x0340000002007fae */ /* 0x0003e2000c101d70 */
[----:B------:R-:W-:-:S13]  /*a6d0*/  ISETP.LT.OR P0, PT, R5, 0x61, P1 ;  /* 0x000000610500780c */ /* 0x000fda0000f01670 */
[----:B--23--:R1:W-:Y:S02]  /*a6e0*/  LDGSTS.E.BYPASS.LTC128B.128 [R0+0x7400], desc[UR48][R2.64+0x80], !P0 ;  /* 0x0740008002007fae */ /* 0x00c3e4000c101d70 */
.L_x_186:
[----:B01----:R-:W-:-:S05]  /*a6f0*/  IADD3 R2, P0, R14, R6, RZ ;  /* 0x000000060e027210 */ /* 0x003fca0007f1e0ff */
[----:B------:R-:W-:Y:S01]  /*a700*/  IMAD.X R3, RZ, RZ, R7, P0 ;  /* 0x000000ffff037224 */ /* 0x000fe200000e0607 */
[----:B------:R-:W-:-:S13]  /*a710*/  ISETP.LT.OR P0, PT, R5, 0x71, P2 ;  /* 0x000000710500780c */ /* 0x000fda0001701670 */
[----:B------:R-:W-:Y:S01]  /*a720*/  @!PT LDS RZ, [RZ] ;  /* 0x00000000fffff984 */ /* 0x000fe20000000800 */
[----:B------:R-:W-:Y:S01]  /*a730*/  @!PT LDS RZ, [RZ] ;  /* 0x00000000fffff984 */ /* 0x000fe20000000800 */
[----:B------:R-:W-:Y:S01]  /*a740*/  @!PT LDS RZ, [RZ] ;  /* 0x00000000fffff984 */ /* 0x000fe20000000800 */
[----:B------:R0:W-:Y:S01]  /*a750*/  LDGSTS.E.BYPASS.LTC128B.128 [R0+0x3c00], desc[UR48][R2.64], !P0 ;  /* 0x03c0000002007fae */ /* 0x0001e2000c101d70 */
[----:B------:R-:W-:-:S13]  /*a760*/  ISETP.LT.OR P0, PT, R5, 0x71, P1 ;  /* 0x000000710500780c */ /* 0x000fda0000f01670 */
[----:B------:R0:W-:Y:S01]  /*a770*/  LDGSTS.E.BYPASS.LTC128B.128 [R0+0x7c00], desc[UR48][R2.64+0x80], !P0 ;  /* 0x07c0008002007fae */ /* 0x0001e2000c101d70 */
[----:B------:R-:W-:Y:S01]  /*a780*/  PLOP3.LUT P0, PT, PT, PT, PT, 0x80, 0x0 ;  /* 0x000000000000781c */ /* 0x000fe20003f0f070 */
[----:B------:R-:W-:-:S12]  /*a790*/  NOP ;  /* 0x0000000000007918 */ /* 0x000fd80000000000 */
.L_x_73:
        /* <DEDUP_REMOVED lines=11> */
.L_x_74:
[----:B------:R-:W-:Y:S01]  /*a850*/  VIADD R22, R22, 0x1 ;  /* 0x0000000116167836 */ /* 0x000fe20000000000 */
[----:B------:R-:W-:Y:S01]  /*a860*/  IADD3 R33, R33, UR43, RZ ;  /* 0x0000002b21217c10 */ /* 0x000fe2000fffe0ff */
[----:B------:R-:W-:Y:S01]  /*a870*/  ULDC UR4, c[0x0][0xc34] ;  /* 0x00030d0000047ab9 */ /* 0x000fe20000000800 */
[----:B------:R0:W-:Y:S01]  /*a880*/  SYNCS.ARRIVE.TRANS64.A1T0 RZ, [R4+URZ+0x28850], RZ ;  /* 0x028850ff04ff79a7 */ /* 0x0001e2000810003f */
[----:B------:R-:W-:Y:S01]  /*a890*/  VIADD R37, R37, 0x1 ;  /* 0x0000000125257836 */ /* 0x000fe20000000000 */
[----:B------:R-:W-:-:S04]  /*a8a0*/  ISETP.NE.AND P0, PT, R22, 0x2, PT ;  /* 0x000000021600780c */ /* 0x000fc80003f05270 */
[----:B------:R-:W-:Y:S02]  /*a8b0*/  SEL R22, R22, RZ, P0 ;  /* 0x000000ff16167207 */ /* 0x000fe40000000000 */
[----:B------:R-:W-:Y:S02]  /*a8c0*/  SEL R0, RZ, 0x1, P0 ;  /* 0x00000001ff007807 */ /* 0x000fe40000000000 */
[----:B------:R-:W-:Y:S02]  /*a8d0*/  ISETP.GE.AND P0, PT, R33, UR4, PT ;  /* 0x0000000421007c0c */ /* 0x000fe4000bf06270 */
[----:B------:R-:W-:-:S11]  /*a8e0*/  LOP3.LUT R25, R25, R0, RZ, 0x3c, !PT ;  /* 0x0000000019197212 */ /* 0x000fd600078e3cff */
[----:B0-----:R-:W-:Y:S05]  /*a8f0*/  @!P0 BRA `(.L_x_75) ;  /* 0xffffffcc00788947 */ /* 0x001fea000383ffff */
[----:B------:R-:W-:-:S07]  /*a900*/  LOP3.LUT R37, R37, 0x1, RZ, 0xc, !PT ;  /* 0x0000000125257812 */ /* 0x000fce00078e0cff */
.L_x_40:
[----:B------:R-:W0:Y:S01]  /*a910*/  S2R R3, SR_CgaCtaId ;  /* 0x0000000000037919 */ /* 0x000e220000008800 */
[----:B------:R-:W-:Y:S01]  /*a920*/  MOV R0, 0x400 ;  /* 0x0000040000007802 */ /* 0x000fe20000000f00 */
[----:B------:R-:W-:Y:S01]  /*a930*/  BSSY B0, `(.L_x_76) ;  /* 0x0000005000007945 */ /* 0x000fe20003800000 */
[----:B------:R-:W-:Y:S02]  /*a940*/  SHF.L.U32 R37, R37, 0x1f, RZ ;  /* 0x0000001f25257819 */ /* 0x000fe400000006ff */
[----:B0-----:R-:W-:-:S04]  /*a950*/  LEA R5, R3, R0, 0x18 ;  /* 0x0000000003057211 */ /* 0x001fc800078ec0ff */
[----:B------:R-:W0:Y:S02]  /*a960*/  SYNCS.PHASECHK.TRANS64.TRYWAIT P0, [R5+URZ+0x28820], R37 ;  /* 0x02882025050075a7 */ /* 0x000e24000800017f */
[----:B0-----:R-:W-:Y:S05]  /*a970*/  @!P0 BRA `(.L_x_77) ;  /* 0x0000003800248947 */ /* 0x001fea0003800000 */
.L_x_187:
[----:B------:R-:W-:Y:S05]  /*a980*/  BSYNC B0 ;  /* 0x0000000000007941 */ /* 0x000fea0003800000 */
.L_x_76:
[----:B------:R-:W-:-:S03]  /*a990*/  UMOV UR4, 0xffffffff ;  /* 0xffffffff00047882 */ /* 0x000fc60000000000 */
[----:B------:R-:W-:Y:S05]  /*a9a0*/  BRA.DIV UR4, `(.L_x_78) ;  /* 0x0000003a042c7947 */ /* 0x000fea000b800000 */
[----:B------:R-:W1:Y:S02]  /*a9b0*/  S2R R0, SR_TID.X ;  /* 0x0000000000007919 */ /* 0x000e640000002100 */
[----:B-1----:R-:W-:-:S04]  /*a9c0*/  SHF.R.U32.HI R0, RZ, 0x5, R0 ;  /* 0x00000005ff007819 */ /* 0x002fc80000011600 */
[----:B------:R-:W-:-:S05]  /*a9d0*/  LOP3.LUT R0, R0, 0x3, RZ, 0xc0, !PT ;  /* 0x0000000300007812 */ /* 0x000fca00078ec0ff */
[----:B------:R1:W2:Y:S02]  /*a9e0*/  SHFL.IDX PT, R14, R0, RZ, 0x1f ;  /* 0x00001fff000e7589 */ /* 0x0002a400000e0000 */
.L_x_190:
[----:B--2---:R-:W-:Y:S01]  /*a9f0*/  ISETP.NE.AND P0, PT, R14, RZ, PT ;  /* 0x000000ff0e00720c */ /* 0x004fe20003f05270 */
[----:B------:R-:W-:-:S12]  /*aa00*/  BSSY B0, `(.L_x_79) ;  /* 0x0000024000007945 */ /* 0x000fd80003800000 */
[----:B------:R-:W-:Y:S05]  /*aa10*/  @P0 BRA `(.L_x_80) ;  /* 0x0000000000880947 */ /* 0x000fea0003800000 */
[----:B------:R-:W-:-:S03]  /*aa20*/  UMOV UR4, 0xffffffff ;  /* 0xffffffff00047882 */ /* 0x000fc60000000000 */
[----:B------:R-:W-:Y:S05]  /*aa30*/  BRA.DIV UR4, `(.L_x_81) ;  /* 0x0000003a043c7947 */ /* 0x000fea000b800000 */
[----:B------:R-:W-:-:S13]  /*aa40*/  ELECT P6, URZ, PT ;  /* 0x00000000003f782f */ /* 0x000fda00038c0000 */
.L_x_193:
[----:B------:R-:W-:Y:S05]  /*aa50*/  @!P6 BRA `(.L_x_80) ;  /* 0x000000000078e947 */ /* 0x000fea0003800000 */
[----:B------:R-:W-:-:S06]  /*aa60*/  ULOP3.LUT UR4, UR36, 0x2, URZ, 0xfc, !UPT ;  /* 0x0000000224047892 */ /* 0x000fcc000f8efc3f */
[----:B-1----:R-:W-:-:S05]  /*aa70*/  IMAD.U32 R0, RZ, RZ, UR4 ;  /* 0x00000004ff007e24 */ /* 0x002fca000f8e00ff */
[----:B------:R-:W-:-:S13]  /*aa80*/  ISETP.NE.AND P0, PT, R0, 0x3, PT ;  /* 0x000000030000780c */ /* 0x000fda0003f05270 */
[----:B------:R-:W-:Y:S05]  /*aa90*/  @!P0 BRA `(.L_x_82) ;  /* 0x0000000000048947 */ /* 0x000fea0003800000 */
[----:B------:R-:W-:Y:S01]  /*aaa0*/  BPT.TRAP 0x1 ;  /* 0x000000040000795c */ /* 0x000fe20000300000 */
.L_x_82:
[C---:B------:R-:W-:Y:S01]  /*aab0*/  IMAD R3, R22.reuse, 0x8, R5 ;  /* 0x0000000816037824 */ /* 0x040fe200078e0205 */
[----:B------:R-:W-:Y:S01]  /*aac0*/  SHF.L.U32 R2, R25, 0x1f, RZ ;  /* 0x0000001f19027819 */ /* 0x000fe200000006ff */
[----:B------:R-:W-:-:S03]  /*aad0*/  VIADD R22, R22, 0x1 ;  /* 0x0000000116167836 */ /* 0x000fc60000000000 */
[----:B------:R-:W1:Y:S02]  /*aae0*/  SYNCS.PHASECHK.TRANS64.TRYWAIT P1, [R3+URZ+0x28840], R2 ;  /* 0x02884002030075a7 */ /* 0x000e64000802017f */
[----:B------:R-:W-:-:S04]  /*aaf0*/  ISETP.NE.AND P2, PT, R22, 0x2, PT ;  /* 0x000000021600780c */ /* 0x000fc80003f45270 */
[----:B------:R-:W-:Y:S01]  /*ab00*/  SEL R0, RZ, 0x1, P2 ;  /* 0x00000001ff007807 */ /* 0x000fe20001000000 */
[----:B-1----:R-:W-:Y:S08]  /*ab10*/  @!P1 BRA `(.L_x_83) ;  /* 0x0000003800249947 */ /* 0x002ff00003800000 */
.L_x_194:
[----:B------:R-:W-:Y:S02]  /*ab20*/  SEL R22, R22, RZ, P2 ;  /* 0x000000ff16167207 */ /* 0x000fe40001000000 */
[----:B------:R-:W-:Y:S01]  /*ab30*/  LOP3.LUT R0, R25, R0, RZ, 0x3c, !PT ;  /* 0x0000000019007212 */ /* 0x000fe200078e3cff */
[----:B------:R-:W-:Y:S06]  /*ab40*/  @!P0 BRA `(.L_x_84) ;  /* 0x0000000000048947 */ /* 0x000fec0003800000 */
[----:B------:R-:W-:Y:S01]  /*ab50*/  BPT.TRAP 0x1 ;  /* 0x000000040000795c */ /* 0x000fe20000300000 */
.L_x_84:
[----:B0-----:R-:W-:Y:S01]  /*ab60*/  IMAD R5, R22, 0x8, R5 ;  /* 0x0000000816057824 */ /* 0x001fe200078e0205 */
[----:B------:R-:W-:-:S04]  /*ab70*/  SHF.L.U32 R0, R0, 0x1f, RZ ;  /* 0x0000001f00007819 */ /* 0x000fc800000006ff */
[----:B------:R-:W0:Y:S02]  /*ab80*/  SYNCS.PHASECHK.TRANS64.TRYWAIT P1, [R5+URZ+0x28840], R0 ;  /* 0x02884000050075a7 */ /* 0x000e24000802017f */
[----:B0-----:R-:W-:Y:S05]  /*ab90*/  @!P1 BRA `(.L_x_85) ;  /* 0x0000003800189947 */ /* 0x001fea0003800000 */
.L_x_195:
[----:B------:R-:W-:Y:S05]  /*aba0*/  @!P0 BRA `(.L_x_86) ;  /* 0x0000000000048947 */ /* 0x000fea0003800000 */
[----:B------:R-:W-:Y:S01]  /*abb0*/  BPT.TRAP 0x1 ;  /* 0x000000040000795c */ /* 0x000fe20000300000 */
.L_x_86:
[----:B------:R-:W2:Y:S02]  /*abc0*/  SYNCS.PHASECHK.TRANS64.TRYWAIT P1, [R3+URZ+0x28860], R2 ;  /* 0x02886002030075a7 */ /* 0x000ea4000802017f */
[----:B--2---:R-:W-:Y:S05]  /*abd0*/  @!P1 BRA `(.L_x_87) ;  /* 0x00000038001c9947 */ /* 0x004fea0003800000 */
.L_x_196:
[----:B------:R-:W-:Y:S05]  /*abe0*/  @!P0 BRA `(.L_x_88) ;  /* 0x0000000000048947 */ /* 0x000fea0003800000 */
[----:B------:R-:W-:Y:S01]  /*abf0*/  BPT.TRAP 0x1 ;  /* 0x000000040000795c */ /* 0x000fe20000300000 */
.L_x_88:
[----:B---3--:R3:W4:Y:S02]  /*ac00*/  SYNCS.PHASECHK.TRANS64.TRYWAIT P0, [R5+URZ+0x28860], R0 ;  /* 0x02886000050075a7 */ /* 0x008724000800017f */
[----:B----4-:R-:W-:Y:S05]  /*ac10*/  @!P0 NANOSLEEP.SYNCS 0x989680 ;  /* 0x009896800000895d */ /* 0x010fea0003900000 */
[----:B------:R-:W4:Y:S02]  /*ac20*/  @!P0 SYNCS.PHASECHK.TRANS64 P0, [R5+URZ+0x28860], R0 ;  /* 0x02886000050085a7 */ /* 0x000f24000800007f */
[----:B----4-:R-:W-:Y:S05]  /*ac30*/  @!P0 BRA `(.L_x_88) ;  /* 0xfffffffc00f08947 */ /* 0x010fea000383ffff */
.L_x_80:
[----:B------:R-:W-:Y:S05]  /*ac40*/  BSYNC B0 ;  /* 0x0000000000007941 */ /* 0x000fea0003800000 */
.L_x_79:
[----:B------:R-:W-:Y:S05]  /*ac50*/  EXIT ;  /* 0x000000000000794d */ /* 0x000fea0003800000 */
.L_x_8:
[----:B0-----:R-:W-:-:S04]  /*ac60*/  MOV R3, UR39 ;  /* 0x0000002700037c02 */ /* 0x001fc80008000f00 */
[----:B------:R0:W1:Y:S03]  /*ac70*/  SYNCS.PHASECHK.TRANS64.TRYWAIT P1, [R3+URZ+0x28800], R0 ;  /* 0x02880000030075a7 */ /* 0x000066000802017f */
[----:B-1----:R-:W-:Y:S05]  /*ac80*/  @!P1 NANOSLEEP.SYNCS 0x989680 ;  /* 0x009896800000995d */ /* 0x002fea0003900000 */
[----:B------:R-:W1:Y:S02]  /*ac90*/  @!P1 SYNCS.PHASECHK.TRANS64 P1, [R3+URZ+0x28800], R0 ;  /* 0x02880000030095a7 */ /* 0x000e64000802007f */
[----:B-1----:R-:W-:Y:S05]  /*aca0*/  @!P1 BRA `(.L_x_8) ;  /* 0xfffffffc00ec9947 */ /* 0x002fea000383ffff */
[----:B------:R-:W-:Y:S05]  /*acb0*/  BRA `(.L_x_89) ;  /* 0xffffff6000f47947 */ /* 0x000fea000383ffff */
.L_x_12:
[----:B-1----:R1:W2:Y:S02]  /*acc0*/  SYNCS.PHASECHK.TRANS64.TRYWAIT P1, [R5+URZ+0x28830], R0 ;  /* 0x02883000050075a7 */ /* 0x0022a4000802017f */
[----:B--2---:R-:W-:Y:S05]  /*acd0*/  @!P1 NANOSLEEP.SYNCS 0x989680 ;  /* 0x009896800000995d */ /* 0x004fea0003900000 */
[----:B------:R-:W2:Y:S02]  /*ace0*/  @!P1 SYNCS.PHASECHK.TRANS64 P1, [R5+URZ+0x28830], R0 ;  /* 0x02883000050095a7 */ /* 0x000ea4000802007f */
[----:B--2---:R-:W-:Y:S05]  /*acf0*/  @!P1 BRA `(.L_x_12) ;  /* 0xfffffffc00f09947 */ /* 0x004fea000383ffff */
[----:B------:R-:W-:Y:S05]  /*ad00*/  BRA `(.L_x_11) ;  /* 0xffffff6400147947 */ /* 0x000fea000383ffff */
.L_x_18:
[----:B-1----:R-:W-:-:S04]  /*ad10*/  IMAD.U32 R3, RZ, RZ, UR6 ;  /* 0x00000006ff037e24 */ /* 0x002fc8000f8e00ff */
[----:B------:R1:W2:Y:S03]  /*ad20*/  SYNCS.PHASECHK.TRANS64.TRYWAIT P1, [R3+URZ+0x28830], R0 ;  /* 0x02883000030075a7 */ /* 0x0002a6000802017f */
[----:B--2---:R-:W-:Y:S05]  /*ad30*/  @!P1 NANOSLEEP.SYNCS 0x989680 ;  /* 0x009896800000995d */ /* 0x004fea0003900000 */
[----:B------:R-:W2:Y:S02]  /*ad40*/  @!P1 SYNCS.PHASECHK.TRANS64 P1, [R3+URZ+0x28830], R0 ;  /* 0x02883000030095a7 */ /* 0x000ea4000802007f */
[----:B--2---:R-:W-:Y:S05]  /*ad50*/  @!P1 BRA `(.L_x_18) ;  /* 0xfffffffc00ec9947 */ /* 0x004fea000383ffff */
[----:B------:R-:W-:Y:S05]  /*ad60*/  BRA `(.L_x_15) ;  /* 0xffffff8800607947 */ /* 0x000fea000383ffff */
.L_x_22:
[----:B-1----:R-:W-:-:S04]  /*ad70*/  IMAD.U32 R3, RZ, RZ, UR6 ;  /* 0x00000006ff037e24 */ /* 0x002fc8000f8e00ff */
[----:B------:R1:W2:Y:S03]  /*ad80*/  SYNCS.PHASECHK.TRANS64.TRYWAIT P1, [R3+URZ+0x28850], R0 ;  /* 0x02885000030075a7 */ /* 0x0002a6000802017f */
[----:B--2---:R-:W-:Y:S05]  /*ad90*/  @!P1 NANOSLEEP.SYNCS 0x989680 ;  /* 0x009896800000995d */ /* 0x004fea0003900000 */
[----:B------:R-:W2:Y:S02]  /*ada0*/  @!P1 SYNCS.PHASECHK.TRANS64 P1, [R3+URZ+0x28850], R0 ;  /* 0x02885000030095a7 */ /* 0x000ea4000802007f */
[----:B--2---:R-:W-:Y:S05]  /*adb0*/  @!P1 BRA `(.L_x_22) ;  /* 0xfffffffc00ec9947 */ /* 0x004fea000383ffff */
[----:B------:R-:W-:Y:S05]  /*adc0*/  BRA `(.L_x_19) ;  /* 0xffffff8c002c7947 */ /* 0x000fea000383ffff */
.L_x_29:
[----:B-1----:R-:W-:-:S04]  /*add0*/  IMAD.U32 R8, RZ, RZ, UR10 ;  /* 0x0000000aff087e24 */ /* 0x002fc8000f8e00ff */
[----:B------:R1:W2:Y:S03]  /*ade0*/  SYNCS.PHASECHK.TRANS64.TRYWAIT P1, [R8+URZ+0x28850], R7 ;  /* 0x02885007080075a7 */ /* 0x0002a6000802017f */
[----:B--2---:R-:W-:Y:S05]  /*adf0*/  @!P1 NANOSLEEP.SYNCS 0x989680 ;  /* 0x009896800000995d */ /* 0x004fea0003900000 */
[----:B------:R-:W2:Y:S02]  /*ae00*/  @!P1 SYNCS.PHASECHK.TRANS64 P1, [R8+URZ+0x28850], R7 ;  /* 0x02885007080095a7 */ /* 0x000ea4000802007f */
[----:B--2---:R-:W-:Y:S05]  /*ae10*/  @!P1 BRA `(.L_x_29) ;  /* 0xfffffffc00ec9947 */ /* 0x004fea000383ffff */
[----:B------:R-:W-:Y:S05]  /*ae20*/  BRA `(.L_x_28) ;  /* 0xffffffa800147947 */ /* 0x000fea000383ffff */
.L_x_44:
[----:B------:R-:W0:Y:S01]  /*ae30*/  S2R R16, SR_TID.X ;  /* 0x0000000000107919 */ /* 0x000e220000002100 */
[----:B------:R-:W-:Y:S01]  /*ae40*/  BSSY B0, `(.L_x_90) ;  /* 0x000000a000007945 */ /* 0x000fe20003800000 */
[----:B------:R-:W-:Y:S01]  /*ae50*/  IMAD.MOV.U32 R12, RZ, RZ, RZ ;  /* 0x000000ffff0c7224 */ /* 0x000fe200078e00ff */
[----:B------:R-:W-:Y:S01]  /*ae60*/  MOV R11, 0x1f ;  /* 0x0000001f000b7802 */ /* 0x000fe20000000f00 */
[----:B------:R-:W-:Y:S01]  /*ae70*/  IMAD.MOV.U32 R15, RZ, RZ, -0x1 ;  /* 0xffffffffff0f7424 */ /* 0x000fe200078e00ff */
[----:B0-----:R-:W-:-:S04]  /*ae80*/  SHF.R.U32.HI R16, RZ, 0x5, R16 ;  /* 0x00000005ff107819 */ /* 0x001fc80000011610 */
[----:B------:R-:W-:-:S05]  /*ae90*/  LOP3.LUT R16, R16, 0x3, RZ, 0xc0, !PT ;  /* 0x0000000310107812 */ /* 0x000fca00078ec0ff */
[----:B------:R-:W-:-:S07]  /*aea0*/  IMAD.MOV.U32 R13, RZ, RZ, R16 ;  /* 0x000000ffff0d7224 */ /* 0x000fce00078e0010 */
[----:B-----5:R-:W-:Y:S05]  /*aeb0*/  WARPSYNC.COLLECTIVE R15, `(.L_x_91) ;  /* 0x000000000f087348 */ /* 0x020fea0003c00000 */
[----:B------:R0:W1:Y:S02]  /*aec0*/  SHFL.IDX P6, R14, R13, R12, R11 ;  /* 0x0000000c0d0e7389 */ /* 0x00006400000c000b */
[----:B01---5:R-:W-:Y:S01]  /*aed0*/  ENDCOLLECTIVE ;  /* 0x000000000000791b */ /* 0x023fe20003800000 */
.L_x_91:
[----:B------:R-:W-:Y:S05]  /*aee0*/  BSYNC B0 ;  /* 0x0000000000007941 */ /* 0x000fea0003800000 */
.L_x_90:
[----:B------:R-:W-:Y:S05]  /*aef0*/  BRA `(.L_x_92) ;  /* 0xffffffcc00c47947 */ /* 0x000fea000383ffff */
.L_x_47:
[----:B0-----:R0:W1:Y:S02]  /*af00*/  SYNCS.PHASECHK.TRANS64.TRYWAIT P0, [R0+URZ+0x28840], R3 ;  /* 0x02884003000075a7 */ /* 0x001064000800017f */
[----:B-1----:R-:W-:Y:S05]  /*af10*/  @!P0 NANOSLEEP.SYNCS 0x989680 ;  /* 0x009896800000895d */ /* 0x002fea0003900000 */
[----:B------:R-:W1:Y:S02]  /*af20*/  @!P0 SYNCS.PHASECHK.TRANS64 P0, [R0+URZ+0x28840], R3 ;  /* 0x02884003000085a7 */ /* 0x000e64000800007f */
[----:B-1----:R-:W-:Y:S05]  /*af30*/  @!P0 BRA `(.L_x_47) ;  /* 0xfffffffc00f08947 */ /* 0x002fea000383ffff */
[----:B------:R-:W-:Y:S05]  /*af40*/  BRA `(.L_x_93) ;  /* 0xffffffd0002c7947 */ /* 0x000fea000383ffff */
.L_x_48:
[----:B------:R-:W-:Y:S01]  /*af50*/  BSSY B0, `(.L_x_94) ;  /* 0x0000008000007945 */ /* 0x000fe20003800000 */
[----:B------:R-:W-:Y:S02]  /*af60*/  IMAD.MOV.U32 R13, RZ, RZ, R6 ;  /* 0x000000ffff0d7224 */ /* 0x000fe400078e0006 */
[----:B------:R-:W-:Y:S02]  /*af70*/  IMAD.MOV.U32 R12, RZ, RZ, RZ ;  /* 0x000000ffff0c7224 */ /* 0x000fe400078e00ff */
[----:B------:R-:W-:Y:S02]  /*af80*/  IMAD.MOV.U32 R11, RZ, RZ, 0x181f ;  /* 0x0000181fff0b7424 */ /* 0x000fe400078e00ff */
[----:B------:R-:W-:-:S07]  /*af90*/  IMAD.MOV.U32 R15, RZ, RZ, -0x1 ;  /* 0xffffffffff0f7424 */ /* 0x000fce00078e00ff */
[----:B------:R-:W-:Y:S05]  /*afa0*/  WARPSYNC.COLLECTIVE R15, `(.L_x_95) ;  /* 0x000000000f087348 */ /* 0x000fea0003c00000 */
[----:B------:R0:W1:Y:S02]  /*afb0*/  SHFL.IDX P6, R14, R13, R12, R11 ;  /* 0x0000000c0d0e7389 */ /* 0x00006400000c000b */
[----:B01----:R-:W-:Y:S01]  /*afc0*/  ENDCOLLECTIVE ;  /* 0x000000000000791b */ /* 0x003fe20003800000 */
.L_x_95:
[----:B------:R-:W-:Y:S05]  /*afd0*/  BSYNC B0 ;  /* 0x0000000000007941 */ /* 0x000fea0003800000 */
.L_x_94:
[----:B------:R-:W-:Y:S01]  /*afe0*/  IMAD.MOV.U32 R13, RZ, RZ, R4 ;  /* 0x000000ffff0d7224 */ /* 0x000fe200078e0004 */
[----:B------:R-:W-:Y:S01]  /*aff0*/  MOV R2, R14 ;  /* 0x0000000e00027202 */ /* 0x000fe20000000f00 */
[----:B------:R-:W-:Y:S01]  /*b000*/  IMAD.MOV.U32 R12, RZ, RZ, RZ ;  /* 0x000000ffff0c7224 */ /* 0x000fe200078e00ff */
[----:B------:R-:W-:Y:S01]  /*b010*/  ISETP.GE.AND P0, PT, R30, 0x1, PT ;  /* 0x000000011e00780c */ /* 0x000fe20003f06270 */
[----:B------:R-:W-:Y:S02]  /*b020*/  IMAD.MOV.U32 R11, RZ, RZ, 0x181f ;  /* 0x0000181fff0b7424 */ /* 0x000fe400078e00ff */
[----:B------:R-:W-:-:S10]  /*b030*/  IMAD.MOV.U32 R15, RZ, RZ, -0x1 ;  /* 0xffffffffff0f7424 */ /* 0x000fd400078e00ff */
[----:B------:R-:W-:Y:S05]  /*b040*/  WARPSYNC.COLLECTIVE R15, `(.L_x_96) ;  /* 0x000000000f087348 */ /* 0x000fea0003c00000 */
[----:B------:R0:W1:Y:S02]  /*b050*/  SHFL.IDX P6, R14, R13, R12, R11 ;  /* 0x0000000c0d0e7389 */ /* 0x00006400000c000b */
[----:B01----:R-:W-:Y:S01]  /*b060*/  ENDCOLLECTIVE ;  /* 0x000000000000791b */ /* 0x003fe20003800000 */
.L_x_96:
[----:B------:R-:W-:Y:S01]  /*b070*/  @P0 LEA R7, R5, UR39, 0x1 ;  /* 0x0000002705070c11 */ /* 0x000fe2000f8e08ff */
[----:B------:R-:W-:Y:S02]  /*b080*/  IMAD.MOV.U32 R13, RZ, RZ, R6 ;  /* 0x000000ffff0d7224 */ /* 0x000fe400078e0006 */
[----:B------:R-:W-:Y:S01]  /*b090*/  IMAD.MOV.U32 R12, RZ, RZ, 0x1 ;  /* 0x00000001ff0c7424 */ /* 0x000fe200078e00ff */
[----:B------:R-:W-:-:S05]  /*b0a0*/  @P0 LEA R14, P1, R34, R14, 0x1 ;  /* 0x0000000e220e0211 */ /* 0x000fca00078208ff */
[----:B------:R-:W-:Y:S01]  /*b0b0*/  @P0 IMAD.X R3, RZ, RZ, R2, P1 ;  /* 0x000000ffff030224 */ /* 0x000fe200008e0602 */
[----:B------:R-:W-:-:S07]  /*b0c0*/  @P0 MOV R2, R14 ;  /* 0x0000000e00020202 */ /* 0x000fce0000000f00 */
[----:B------:R-:W-:Y:S05]  /*b0d0*/  WARPSYNC.COLLECTIVE R15, `(.L_x_97) ;  /* 0x000000000f087348 */ /* 0x000fea0003c00000 */
[----:B------:R0:W1:Y:S02]  /*b0e0*/  SHFL.IDX P6, R14, R13, R12, R11 ;  /* 0x0000000c0d0e7389 */ /* 0x00006400000c000b */
[----:B01----:R-:W-:Y:S01]  /*b0f0*/  ENDCOLLECTIVE ;  /* 0x000000000000791b */ /* 0x003fe20003800000 */
.L_x_97:
[----:B------:R-:W-:Y:S01]  /*b100*/  @!PT LDS RZ, [RZ] ;  /* 0x00000000fffff984 */ /* 0x000fe20000000800 */
[----:B------:R-:W-:Y:S01]  /*b110*/  @!PT LDS RZ, [RZ] ;  /* 0x00000000fffff984 */ /* 0x000fe20000000800 */
[----:B------:R-:W-:Y:S01]  /*b120*/  @!PT LDS RZ, [RZ] ;  /* 0x00000000fffff984 */ /* 0x000fe20000000800 */
[----:B------:R0:W-:Y:S04]  /*b130*/  @P0 LDGSTS.E.BYPASS.LTC128B.128 [R7+0x18400], desc[UR48][R2.64], !P3 ;  /* 0x1840000002070fae */ /* 0x0001e8000d901d70 */
[----:B------:R0:W-:Y:S01]  /*b140*/  @P0 LDGSTS.E.BYPASS.LTC128B.128 [R7+0x1c400], desc[UR48][R2.64+0x80], !P2 ;  /* 0x1c40008002070fae */ /* 0x0001e2000d101d70 */
[----:B------:R-:W-:Y:S01]  /*b150*/  ISETP.GE.AND P0, PT, R30, 0x11, PT ;  /* 0x000000111e00780c */ /* 0x000fe20003f06270 */
[----:B------:R-:W-:-:S12]  /*b160*/  IMAD.MOV.U32 R13, RZ, RZ, R4 ;  /* 0x000000ffff0d7224 */ /* 0x000fd800078e0004 */
[----:B------:R-:W-:Y:S01]  /*b170*/  @P0 LEA R21, R5, UR39, 0x1 ;  /* 0x0000002705150c11 */ /* 0x000fe2000f8e08ff */
[----:B0-----:R-:W-:-:S07]  /*b180*/  IMAD.MOV.U32 R8, RZ, RZ, R14 ;  /* 0x000000ffff087224 */ /* 0x001fce00078e000e */
[----:B------:R-:W-:Y:S05]  /*b190*/  WARPSYNC.COLLECTIVE R15, `(.L_x_98) ;  /* 0x000000000f087348 */ /* 0x000fea0003c00000 */
[----:B------:R0:W1:Y:S02]  /*b1a0*/  SHFL.IDX P6, R14, R13, R12, R11 ;  /* 0x0000000c0d0e7389 */ /* 0x00006400000c000b */
[----:B01----:R-:W-:Y:S01]  /*b1b0*/  ENDCOLLECTIVE ;  /* 0x000000000000791b */ /* 0x003fe20003800000 */
.L_x_98:
[----:B------:R-:W-:Y:S02]  /*b1c0*/  IMAD.MOV.U32 R13, RZ, RZ, R6 ;  /* 0x000000ffff0d7224 */ /* 0x000fe400078e0006 */
[----:B------:R-:W-:Y:S01]  /*b1d0*/  IMAD.MOV.U32 R12, RZ, RZ, 0x2 ;  /* 0x00000002ff0c7424 */ /* 0x000fe200078e00ff */
[----:B------:R-:W-:-:S04]  /*b1e0*/  @P0 LEA R14, P1, R34, R14, 0x1 ;  /* 0x0000000e220e0211 */ /* 0x000fc800078208ff */
[----:B------:R-:W-:Y:S01]  /*b1f0*/  @P0 MOV R2, R14 ;  /* 0x0000000e00020202 */ /* 0x000fe20000000f00 */
[----:B------:R-:W-:-:S08]  /*b200*/  @P0 IMAD.X R9, RZ, RZ, R8, P1 ;  /* 0x000000ffff090224 */ /* 0x000fd000008e0608 */
[----:B------:R-:W-:Y:S05]  /*b210*/  WARPSYNC.COLLECTIVE R15, `(.L_x_99) ;  /* 0x000000000f087348 */ /* 0x000fea0003c00000 */
[----:B------:R0:W1:Y:S02]  /*b220*/  SHFL.IDX P6, R14, R13, R12, R11 ;  /* 0x0000000c0d0e7389 */ /* 0x00006400000c000b */
[----:B01----:R-:W-:Y:S01]  /*b230*/  ENDCOLLECTIVE ;  /* 0x000000000000791b */ /* 0x003fe20003800000 */
.L_x_99:
[----:B------:R-:W-:-:S05]  /*b240*/  @P0 IMAD.MOV.U32 R3, RZ, RZ, R9 ;  /* 0x000000ffff030224 */ /* 0x000fca00078e0009 */
[----:B------:R-:W-:Y:S01]  /*b250*/  @!PT LDS RZ, [RZ] ;  /* 0x00000000fffff984 */ /* 0x000fe20000000800 */
[----:B------:R-:W-:Y:S01]  /*b260*/  @!PT LDS RZ, [RZ] ;  /* 0x00000000fffff984 */ /* 0x000fe20000000800 */
[----:B------:R-:W-:Y:S01]  /*b270*/  @!PT LDS RZ, [RZ] ;  /* 0x00000000fffff984 */ /* 0x000fe20000000800 */
[----:B------:R0:W-:Y:S04]  /*b280*/  @P0 LDGSTS.E.BYPASS.LTC128B.128 [R21+0x18c00], desc[UR48][R2.64], !P3 ;  /* 0x18c0000002150fae */ /* 0x0001e8000d901d70 */
[----:B------:R0:W-:Y:S01]  /*b290*/  @P0 LDGSTS.E.BYPASS.LTC128B.128 [R21+0x1cc00], desc[UR48][R2.64+0x80], !P2 ;  /* 0x1cc0008002150fae */ /* 0x0001e2000d101d70 */
[----:B------:R-:W-:Y:S01]  /*b2a0*/  ISETP.GE.AND P0, PT, R30, 0x21, PT ;  /* 0x000000211e00780c */ /* 0x000fe20003f06270 */
[----:B------:R-:W-:Y:S02]  /*b2b0*/  IMAD.MOV.U32 R13, RZ, RZ, R4 ;  /* 0x000000ffff0d7224 */ /* 0x000fe400078e0004 */
[----:B------:R-:W-:-:S10]  /*b2c0*/  IMAD.MOV.U32 R7, RZ, RZ, R14 ;  /* 0x000000ffff077224 */ /* 0x000fd400078e000e */
[----:B0-----:R-:W-:Y:S05]  /*b2d0*/  WARPSYNC.COLLECTIVE R15, `(.L_x_100) ;  /* 0x000000000f087348 */ /* 0x001fea0003c00000 */
[----:B------:R1:W2:Y:S02]  /*b2e0*/  SHFL.IDX P6, R14, R13, R12, R11 ;  /* 0x0000000c0d0e7389 */ /* 0x0002a400000c000b */
[----:B012---:R-:W-:Y:S01]  /*b2f0*/  ENDCOLLECTIVE ;  /* 0x000000000000791b */ /* 0x007fe20003800000 */
.L_x_100:
[----:B------:R-:W-:Y:S01]  /*b300*/  @P0 LEA R9, R5, UR39, 0x1 ;  /* 0x0000002705090c11 */ /* 0x000fe2000f8e08ff */
[----:B------:R-:W-:Y:S02]  /*b310*/  IMAD.MOV.U32 R13, RZ, RZ, R6 ;  /* 0x000000ffff0d7224 */ /* 0x000fe400078e0006 */
[----:B------:R-:W-:Y:S01]  /*b320*/  IMAD.MOV.U32 R12, RZ, RZ, 0x3 ;  /* 0x00000003ff0c7424 */ /* 0x000fe200078e00ff */
[----:B------:R-:W-:-:S04]  /*b330*/  @P0 LEA R14, P1, R34, R14, 0x1 ;  /* 0x0000000e220e0211 */ /* 0x000fc800078208ff */
[----:B------:R-:W-:Y:S01]  /*b340*/  @P0 IADD3.X R7, RZ, R7, RZ, P1, !PT ;  /* 0x00000007ff070210 */ /* 0x000fe20000ffe4ff */
[----:B------:R-:W-:-:S08]  /*b350*/  @P0 IMAD.MOV.U32 R2, RZ, RZ, R14 ;  /* 0x000000ffff020224 */ /* 0x000fd000078e000e */
[----:B------:R-:W-:Y:S05]  /*b360*/  WARPSYNC.COLLECTIVE R15, `(.L_x_101) ;  /* 0x000000000f087348 */ /* 0x000fea0003c00000 */
[----:B------:R0:W1:Y:S02]  /*b370*/  SHFL.IDX P6, R14, R13, R12, R11 ;  /* 0x0000000c0d0e7389 */ /* 0x00006400000c000b */
[----:B01----:R-:W-:Y:S01]  /*b380*/  ENDCOLLECTIVE ;  /* 0x000000000000791b */ /* 0x003fe20003800000 */
.L_x_101:
[----:B------:R-:W-:-:S05]  /*b390*/  @P0 IMAD.MOV.U32 R3, RZ, RZ, R7 ;  /* 0x000000ffff030224 */ /* 0x000fca00078e0007 */
[----:B------:R-:W-:Y:S01]  /*b3a0*/  @!PT LDS RZ, [RZ] ;  /* 0x00000000fffff984 */ /* 0x000fe20000000800 */
[----:B------:R-:W-:Y:S01]  /*b3b0*/  @!PT LDS RZ, [RZ] ;  /* 0x00000000fffff984 */ /* 0x000fe20000000800 */
[----:B------:R-:W-:Y:S01]  /*b3c0*/  @!PT LDS RZ, [RZ] ;  /* 0x00000000fffff984 */ /* 0x000fe20000000800 */
[----:B------:R0:W-:Y:S04]  /*b3d0*/  @P0 LDGSTS.E.BYPASS.LTC128B.128 [R9+0x19400], desc[UR48][R2.64], !P3 ;  /* 0x1940000002090fae */ /* 0x0001e8000d901d70 */
[----:B------:R0:W-:Y:S01]  /*b3e0*/  @P0 LDGSTS.E.BYPASS.LTC128B.128 [R9+0x1d400], desc[UR48][R2.64+0x80], !P2 ;  /* 0x1d40008002090fae */ /* 0x0001e2000d101d70 */
[----:B------:R-:W-:Y:S02]  /*b3f0*/  ISETP.GE.AND P0, PT, R30, 0x31, PT ;  /* 0x000000311e00780c */ /* 0x000fe40003f06270 */
[----:B------:R-:W-:Y:S01]  /*b400*/  MOV R13, R4 ;  /* 0x00000004000d7202 */ /* 0x000fe20000000f00 */
[----:B------:R-:W-:-:S10]  /*b410*/  IMAD.MOV.U32 R7, RZ, RZ, R14 ;  /* 0x000000ffff077224 */ /* 0x000fd400078e000e */
[----:B0-----:R-:W-:-:S07]  /*b420*/  @P0 LEA R21, R5, UR39, 0x1 ;  /* 0x0000002705150c11 */ /* 0x001fce000f8e08ff */
[----:B------:R-:W-:Y:S05]  /*b430*/  WARPSYNC.COLLECTIVE R15, `(.L_x_102) ;  /* 0x000000000f087348 */ /* 0x000fea0003c00000 */
[----:B------:R0:W1:Y:S02]  /*b440*/  SHFL.IDX P6, R14, R13, R12, R11 ;  /* 0x0000000c0d0e7389 */ /* 0x00006400000c000b */
[----:B01----:R-:W-:Y:S01]  /*b450*/  ENDCOLLECTIVE ;  /* 0x000000000000791b */ /* 0x003fe20003800000 */
.L_x_102:
[----:B------:R-:W-:Y:S02]  /*b460*/  IMAD.MOV.U32 R13, RZ, RZ, R6 ;  /* 0x000000ffff0d7224 */ /* 0x000fe400078e0006 */
[----:B------:R-:W-:Y:S01]  /*b470*/  IMAD.MOV.U32 R12, RZ, RZ, 0x4 ;  /* 0x00000004ff0c7424 */ /* 0x000fe200078e00ff */
[----:B------:R-:W-:-:S05]  /*b480*/  @P0 LEA R14, P1, R34, R14, 0x1 ;  /* 0x0000000e220e0211 */ /* 0x000fca00078208ff */
[----:B------:R-:W-:-:S08]  /*b490*/  @P0 IMAD.MOV.U32 R2, RZ, RZ, R14 ;  /* 0x000000ffff020224 */ /* 0x000fd000078e000e */
[----:B------:R-:W-:Y:S05]  /*b4a0*/  WARPSYNC.COLLECTIVE R15, `(.L_x_103) ;  /* 0x000000000f087348 */ /* 0x000fea0003c00000 */
[----:B------:R0:W1:Y:S02]  /*b4b0*/  SHFL.IDX P6, R14, R13, R12, R11 ;  /* 0x0000000c0d0e7389 */ /* 0x00006400000c000b */
[----:B01----:R-:W-:Y:S01]  /*b4c0*/  ENDCOLLECTIVE ;  /* 0x000000000000791b */ /* 0x003fe20003800000 */
.L_x_103:
[----:B------:R-:W-:-:S04]  /*b4d0*/  @P0 IMAD.X R7, RZ, RZ, R7, P1 ;  /* 0x000000ffff070224 */ /* 0x000fc800008e0607 */
[----:B------:R-:W-:-:S05]  /*b4e0*/  @P0 IMAD.MOV.U32 R3, RZ, RZ, R7 ;  /* 0x000000ffff030224 */ /* 0x000fca00078e0007 */
[----:B------:R-:W-:Y:S01]  /*b4f0*/  @!PT LDS RZ, [RZ] ;  /* 0x00000000fffff984 */ /* 0x000fe20000000800 */
[----:B------:R-:W-:Y:S01]  /*b500*/  @!PT LDS RZ, [RZ] ;  /* 0x00000000fffff984 */ /* 0x000fe20000000800 */
[----:B------:R-:W-:Y:S01]  /*b510*/  @!PT LDS RZ, [RZ] ;  /* 0x00000000fffff984 */ /* 0x000fe20000000800 */
[----:B------:R0:W-:Y:S01]  /*b520*/  @P0 LDGSTS.E.BYPASS.LTC128B.128 [R21+0x19c00], desc[UR48][R2.64], !P3 ;  /* 0x19c0000002150fae */ /* 0x0001e2000d901d70 */
[----:B------:R-:W-:-:S03]  /*b530*/  IMAD.MOV.U32 R13, RZ, RZ, R4 ;  /* 0x000000ffff0d7224 */ /* 0x000fc600078e0004 */
[----:B------:R0:W-:Y:S01]  /*b540*/  @P0 LDGSTS.E.BYPASS.LTC128B.128 [R21+0x1dc00], desc[UR48][R2.64+0x80], !P2 ;  /* 0x1dc0008002150fae */ /* 0x0001e2000d101d70 */
[----:B------:R-:W-:Y:S02]  /*b550*/  ISETP.GE.AND P0, PT, R30, 0x41, PT ;  /* 0x000000411e00780c */ /* 0x000fe40003f06270 */
[----:B------:R-:W-:-:S11]  /*b560*/  MOV R7, R14 ;  /* 0x0000000e00077202 */ /* 0x000fd60000000f00 */
[----:B0-----:R-:W-:Y:S05]  /*b570*/  WARPSYNC.COLLECTIVE R15, `(.L_x_104) ;  /* 0x000000000f087348 */ /* 0x001fea0003c00000 */
[----:B------:R1:W2:Y:S02]  /*b580*/  SHFL.IDX P6, R14, R13, R12, R11 ;  /* 0x0000000c0d0e7389 */ /* 0x0002a400000c000b */
[----:B012---:R-:W-:Y:S01]  /*b590*/  ENDCOLLECTIVE ;  /* 0x000000000000791b */ /* 0x007fe20003800000 */
.L_x_104:
[----:B------:R-:W-:Y:S01]  /*b5a0*/  @P0 LEA R9, R5, UR39, 0x1 ;  /* 0x0000002705090c11 */ /* 0x000fe2000f8e08ff */
[----:B------:R-:W-:Y:S01]  /*b5b0*/  IMAD.MOV.U32 R13, RZ, RZ, R6 ;  /* 0x000000ffff0d7224 */ /* 0x000fe200078e0006 */
[----:B------:R-:W-:Y:S02]  /*b5c0*/  MOV R12, 0x5 ;  /* 0x00000005000c7802 */ /* 0x000fe40000000f00 */
[----:B------:R-:W-:-:S05]  /*b5d0*/  @P0 LEA R14, P1, R34, R14, 0x1 ;  /* 0x0000000e220e0211 */ /* 0x000fca00078208ff */
[----:B------:R-:W-:-:S08]  /*b5e0*/  @P0 IMAD.MOV.U32 R2, RZ, RZ, R14 ;  /* 0x000000ffff020224 */ /* 0x000fd000078e000e */
[----:B------:R-:W-:Y:S05]  /*b5f0*/  WARPSYNC.COLLECTIVE R15, `(.L_x_105) ;  /* 0x000000000f087348 */ /* 0x000fea0003c00000 */
[----:B------:R0:W1:Y:S02]  /*b600*/  SHFL.IDX P6, R14, R13, R12, R11 ;  /* 0x0000000c0d0e7389 */ /* 0x00006400000c000b */
[----:B01----:R-:W-:Y:S01]  /*b610*/  ENDCOLLECTIVE ;  /* 0x000000000000791b */ /* 0x003fe20003800000 */
.L_x_105:
        /* <DEDUP_REMOVED lines=8> */
[----:B------:R-:W-:Y:S01]  /*b6a0*/  ISETP.GE.AND P0, PT, R30, 0x51, PT ;  /* 0x000000511e00780c */ /* 0x000fe20003f06270 */
[----:B------:R-:W-:-:S12]  /*b6b0*/  IMAD.MOV.U32 R7, RZ, RZ, R14 ;  /* 0x000000ffff077224 */ /* 0x000fd800078e000e */
[----:B0-----:R-:W-:Y:S05]  /*b6c0*/  WARPSYNC.COLLECTIVE R15, `(.L_x_106) ;  /* 0x000000000f087348 */ /* 0x001fea0003c00000 */
[----:B------:R1:W2:Y:S02]  /*b6d0*/  SHFL.IDX P6, R14, R13, R12, R11 ;  /* 0x0000000c0d0e7389 */ /* 0x0002a400000c000b */
[----:B012---:R-:W-:Y:S01]  /*b6e0*/  ENDCOLLECTIVE ;  /* 0x000000000000791b */ /* 0x007fe20003800000 */
.L_x_106:
[----:B------:R-:W-:Y:S02]  /*b6f0*/  @P0 LEA R21, R5, UR39, 0x1 ;  /* 0x0000002705150c11 */ /* 0x000fe4000f8e08ff */
[----:B------:R-:W-:Y:S01]  /*b700*/  MOV R13, R6 ;  /* 0x00000006000d7202 */ /* 0x000fe20000000f00 */
[----:B------:R-:W-:Y:S01]  /*b710*/  IMAD.MOV.U32 R12, RZ, RZ, 0x6 ;  /* 0x00000006ff0c7424 */ /* 0x000fe200078e00ff */
[----:B------:R-:W-:-:S05]  /*b720*/  @P0 LEA R14, P1, R34, R14, 0x1 ;  /* 0x0000000e220e0211 */ /* 0x000fca00078208ff */
[----:B------:R-:W-:-:S08]  /*b730*/  @P0 IMAD.MOV.U32 R2, RZ, RZ, R14 ;  /* 0x000000ffff020224 */ /* 0x000fd000078e000e */
[----:B------:R-:W-:Y:S05]  /*b740*/  WARPSYNC.COLLECTIVE R15, `(.L_x_107) ;  /* 0x000000000f087348 */ /* 0x000fea0003c00000 */
[----:B------:R0:W1:Y:S02]  /*b750*/  SHFL.IDX P6, R14, R13, R12, R11 ;  /* 0x0000000c0d0e7389 */ /* 0x00006400000c000b */
[----:B01----:R-:W-:Y:S01]  /*b760*/  ENDCOLLECTIVE ;  /* 0x000000000000791b */ /* 0x003fe20003800000 */
.L_x_107:
        /* <DEDUP_REMOVED lines=13> */
.L_x_108:
[----:B------:R-:W-:Y:S01]  /*b840*/  @P0 LEA R9, R5, UR39, 0x1 ;  /* 0x0000002705090c11 */ /* 0x000fe2000f8e08ff */
[----:B------:R-:W-:Y:S02]  /*b850*/  IMAD.MOV.U32 R13, RZ, RZ, R6 ;  /* 0x000000ffff0d7224 */ /* 0x000fe400078e0006 */
[----:B------:R-:W-:Y:S01]  /*b860*/  IMAD.MOV.U32 R12, RZ, RZ, 0x7 ;  /* 0x00000007ff0c7424 */ /* 0x000fe200078e00ff */
[----:B------:R-:W-:-:S05]  /*b870*/  @P0 LEA R14, P1, R34, R14, 0x1 ;  /* 0x0000000e220e0211 */ /* 0x000fca00078208ff */
[----:B------:R-:W-:-:S08]  /*b880*/  @P0 IMAD.MOV.U32 R2, RZ, RZ, R14 ;  /* 0x000000ffff020224 */ /* 0x000fd000078e000e */
[----:B------:R-:W-:Y:S05]  /*b890*/  WARPSYNC.COLLECTIVE R15, `(.L_x_109) ;  /* 0x000000000f087348 */ /* 0x000fea0003c00000 */
[----:B------:R0:W1:Y:S02]  /*b8a0*/  SHFL.IDX P6, R14, R13, R12, R11 ;  /* 0x0000000c0d0e7389 */ /* 0x00006400000c000b */
[----:B01----:R-:W-:Y:S01]  /*b8b0*/  ENDCOLLECTIVE ;  /* 0x000000000000791b */ /* 0x003fe20003800000 */
.L_x_109:
[----:B------:R-:W-:-:S05]  /*b8c0*/  @P0 IMAD.X R7, RZ, RZ, R7, P1 ;  /* 0x000000ffff070224 */ /* 0x000fca00008e0607 */
[----:B------:R-:W-:-:S05]  /*b8d0*/  @P0 MOV R3, R7 ;  /* 0x0000000700030202 */ /* 0x000fca0000000f00 */
[----:B------:R-:W-:Y:S01]  /*b8e0*/  @!PT LDS RZ, [RZ] ;  /* 0x00000000fffff984 */ /* 0x000fe20000000800 */
[----:B------:R-:W-:Y:S01]  /*b8f0*/  @!PT LDS RZ, [RZ] ;  /* 0x00000000fffff984 */ /* 0x000fe20000000800 */
[----:B------:R-:W-:Y:S01]  /*b900*/  @!PT LDS RZ, [RZ] ;  /* 0x00000000fffff984 */ /* 0x000fe20000000800 */
[----:B------:R0:W-:Y:S01]  /*b910*/  @P0 LDGSTS.E.BYPASS.LTC128B.128 [R9+0x1b400], desc[UR48][R2.64], !P3 ;  /* 0x1b40000002090fae */ /* 0x0001e2000d901d70 */
[----:B------:R-:W-:-:S03]  /*b920*/  IMAD.MOV.U32 R13, RZ, RZ, R4 ;  /* 0x000000ffff0d7224 */ /* 0x000fc600078e0004 */
[----:B------:R0:W-:Y:S01]  /*b930*/  @P0 LDGSTS.E.BYPASS.LTC128B.128 [R9+0x1f400], desc[UR48][R2.64+0x80], !P2 ;  /* 0x1f40008002090fae */ /* 0x0001e2000d101d70 */
[----:B------:R-:W-:-:S07]  /*b940*/  IMAD.MOV.U32 R7, RZ, RZ, R14 ;  /* 0x000000ffff077224 */ /* 0x000fce00078e000e */
[----:B0-----:R-:W-:Y:S05]  /*b950*/  WARPSYNC.COLLECTIVE R15, `(.L_x_110) ;  /* 0x000000000f087348 */ /* 0x001fea0003c00000 */
[----:B------:R1:W2:Y:S02]  /*b960*/  SHFL.IDX P6, R14, R13, R12, R11 ;  /* 0x0000000c0d0e7389 */ /* 0x0002a400000c000b */
[----:B012---:R-:W-:Y:S01]  /*b970*/  ENDCOLLECTIVE ;  /* 0x000000000000791b */ /* 0x007fe20003800000 */
.L_x_110:
[----:B------:R-:W-:Y:S05]  /*b980*/  BRA `(.L_x_111) ;  /* 0xffffffcc00187947 */ /* 0x000fea000383ffff */
.L_x_52:
[----:B------:R-:W-:Y:S01]  /*b990*/  IMAD.MOV.U32 R13, RZ, RZ, R5 ;  /* 0x000000ffff0d7224 */ /* 0x000fe200078e0005 */
[----:B------:R-:W-:Y:S01]  /*b9a0*/  MOV R12, RZ ;  /* 0x000000ff000c7202 */ /* 0x000fe20000000f00 */
[----:B------:R-:W-:Y:S02]  /*b9b0*/  IMAD.MOV.U32 R11, RZ, RZ, 0x181f ;  /* 0x0000181fff0b7424 */ /* 0x000fe400078e00ff */
[----:B------:R-:W-:Y:S02]  /*b9c0*/  IMAD.MOV.U32 R15, RZ, RZ, -0x1 ;  /* 0xffffffffff0f7424 */ /* 0x000fe400078e00ff */
[----:B------:R-:W-:-:S07]  /*b9d0*/  IMAD.IADD R4, R35, 0x1, R4 ;  /* 0x0000000123047824 */ /* 0x000fce00078e0204 */
[----:B------:R-:W-:Y:S05]  /*b9e0*/  WARPSYNC.COLLECTIVE R15, `(.L_x_112) ;  /* 0x000000000f087348 */ /* 0x000fea0003c00000 */
[----:B------:R0:W1:Y:S02]  /*b9f0*/  SHFL.IDX P6, R14, R13, R12, R11 ;  /* 0x0000000c0d0e7389 */ /* 0x00006400000c000b */
[----:B01----:R-:W-:Y:S01]  /*ba00*/  ENDCOLLECTIVE ;  /* 0x000000000000791b */ /* 0x003fe20003800000 */
.L_x_112:
[C---:B------:R-:W-:Y:S01]  /*ba10*/  VIADD R6, R4.reuse, 0x10 ;  /* 0x0000001004067836 */ /* 0x040fe20000000000 */
[----:B------:R-:W-:Y:S01]  /*ba20*/  ISETP.GE.AND P0, PT, R4, UR38, PT ;  /* 0x0000002604007c0c */ /* 0x000fe2000bf06270 */
[----:B------:R-:W-:Y:S02]  /*ba30*/  IMAD.MOV.U32 R13, RZ, RZ, R0 ;  /* 0x000000ffff0d7224 */ /* 0x000fe400078e0000 */
[----:B------:R-:W-:-:S10]  /*ba40*/  IMAD.MOV.U32 R2, RZ, RZ, R14 ;  /* 0x000000ffff027224 */ /* 0x000fd400078e000e */
[----:B------:R-:W-:Y:S05]  /*ba50*/  WARPSYNC.COLLECTIVE R15, `(.L_x_113) ;  /* 0x000000000f087348 */ /* 0x000fea0003c00000 */
[----:B------:R0:W1:Y:S02]  /*ba60*/  SHFL.IDX P6, R14, R13, R12, R11 ;  /* 0x0000000c0d0e7389 */ /* 0x00006400000c000b */
[----:B01----:R-:W-:Y:S01]  /*ba70*/  ENDCOLLECTIVE ;  /* 0x000000000000791b */ /* 0x003fe20003800000 */
.L_x_113:
[----:B------:R-:W-:Y:S02]  /*ba80*/  IMAD.MOV.U32 R13, RZ, RZ, R5 ;  /* 0x000000ffff0d7224 */ /* 0x000fe400078e0005 */
[----:B------:R-:W-:Y:S01]  /*ba90*/  IMAD.MOV.U32 R12, RZ, RZ, 0x1 ;  /* 0x00000001ff0c7424 */ /* 0x000fe200078e00ff */
[----:B------:R-:W-:-:S04]  /*baa0*/  @!P0 LEA R14, P1, R34, R14, 0x1 ;  /* 0x0000000e220e8211 */ /* 0x000fc800078208ff */
[----:B------:R-:W-:Y:S01]  /*bab0*/  @!P0 IADD3.X R3, RZ, R2, RZ, P1, !PT ;  /* 0x00000002ff038210 */ /* 0x000fe20000ffe4ff */
[----:B------:R-:W-:-:S08]  /*bac0*/  @!P0 IMAD.MOV.U32 R2, RZ, RZ, R14 ;  /* 0x000000ffff028224 */ /* 0x000fd000078e000e */
[----:B------:R-:W-:Y:S05]  /*bad0*/  WARPSYNC.COLLECTIVE R15, `(.L_x_114) ;  /* 0x000000000f087348 */ /* 0x000fea0003c00000 */
[----:B------:R0:W1:Y:S02]  /*bae0*/  SHFL.IDX P6, R14, R13, R12, R11 ;  /* 0x0000000c0d0e7389 */ /* 0x00006400000c000b */
[----:B01----:R-:W-:Y:S01]  /*baf0*/  ENDCOLLECTIVE ;  /* 0x000000000000791b */ /* 0x003fe20003800000 */
.L_x_114:
[----:B------:R-:W-:Y:S01]  /*bb00*/  @!PT LDS RZ, [RZ] ;  /* 0x00000000fffff984 */ /* 0x000fe20000000800 */
[----:B------:R-:W-:Y:S01]  /*bb10*/  @!PT LDS RZ, [RZ] ;  /* 0x00000000fffff984 */ /* 0x000fe20000000800 */
[----:B------:R-:W-:Y:S01]  /*bb20*/  @!PT LDS RZ, [RZ] ;  /* 0x00000000fffff984 */ /* 0x000fe20000000800 */
[----:B------:R0:W-:Y:S04]  /*bb30*/  @!P0 LDGSTS.E.BYPASS.LTC128B.128 [R8+0x10400], desc[UR48][R2.64], !P4 ;  /* 0x1040000002088fae */ /* 0x0001e8000e101d70 */
[----:B------:R0:W-:Y:S01]  /*bb40*/  @!P0 LDGSTS.E.BYPASS.LTC128B.128 [R8+0x14400], desc[UR48][R2.64+0x80], !P5 ;  /* 0x1440008002088fae */ /* 0x0001e2000e901d70 */
[----:B------:R-:W-:Y:S02]  /*bb50*/  ISETP.GE.AND P0, PT, R6, UR38, PT ;  /* 0x0000002606007c0c */ /* 0x000fe4000bf06270 */
[----:B------:R-:W-:Y:S01]  /*bb60*/  MOV R13, R0 ;  /* 0x00000000000d7202 */ /* 0x000fe20000000f00 */
[----:B------:R-:W-:-:S10]  /*bb70*/  IMAD.MOV.U32 R6, RZ, RZ, R14 ;  /* 0x000000ffff067224 */ /* 0x000fd400078e000e */
[----:B0-----:R-:W-:Y:S05]  /*bb80*/  WARPSYNC.COLLECTIVE R15, `(.L_x_115) ;  /* 0x000000000f087348 */ /* 0x001fea0003c00000 */
[----:B------:R1:W2:Y:S02]  /*bb90*/  SHFL.IDX P6, R14, R13, R12, R11 ;  /* 0x0000000c0d0e7389 */ /* 0x0002a400000c000b */
[----:B012---:R-:W-:Y:S01]  /*bba0*/  ENDCOLLECTIVE ;  /* 0x000000000000791b */ /* 0x007fe20003800000 */
.L_x_115:
[----:B------:R-:W-:Y:S01]  /*bbb0*/  IMAD.MOV.U32 R13, RZ, RZ, R5 ;  /* 0x000000ffff0d7224 */ /* 0x000fe200078e0005 */
[----:B------:R-:W-:Y:S02]  /*bbc0*/  MOV R12, 0x2 ;  /* 0x00000002000c7802 */ /* 0x000fe40000000f00 */
[----:B------:R-:W-:-:S05]  /*bbd0*/  @!P0 LEA R14, P1, R34, R14, 0x1 ;  /* 0x0000000e220e8211 */ /* 0x000fca00078208ff */
[----:B------:R-:W-:-:S08]  /*bbe0*/  @!P0 IMAD.MOV.U32 R2, RZ, RZ, R14 ;  /* 0x000000ffff028224 */ /* 0x000fd000078e000e */
[----:B------:R-:W-:Y:S05]  /*bbf0*/  WARPSYNC.COLLECTIVE R15, `(.L_x_116) ;  /* 0x000000000f087348 */ /* 0x000fea0003c00000 */
[----:B------:R0:W1:Y:S02]  /*bc00*/  SHFL.IDX P6, R14, R13, R12, R11 ;  /* 0x0000000c0d0e7389 */ /* 0x00006400000c000b */
[----:B01----:R-:W-:Y:S01]  /*bc10*/  ENDCOLLECTIVE ;  /* 0x000000000000791b */ /* 0x003fe20003800000 */
.L_x_116:
[----:B------:R-:W-:Y:S02]  /*bc20*/  @!P0 IMAD.X R7, RZ, RZ, R6, P1 ;  /* 0x000000ffff078224 */ /* 0x000fe400008e0606 */
[----:B------:R-:W-:Y:S02]  /*bc30*/  VIADD R6, R4, 0x20 ;  /* 0x0000002004067836 */ /* 0x000fe40000000000 */
[----:B------:R-:W-:-:S05]  /*bc40*/  @!P0 IMAD.MOV.U32 R3, RZ, RZ, R7 ;  /* 0x000000ffff038224 */ /* 0x000fca00078e0007 */
[----:B------:R-:W-:Y:S01]  /*bc50*/  @!PT LDS RZ, [RZ] ;  /* 0x00000000fffff984 */ /* 0x000fe20000000800 */
[----:B------:R-:W-:Y:S01]  /*bc60*/  @!PT LDS RZ, [RZ] ;  /* 0x00000000fffff984 */ /* 0x000fe20000000800 */
[----:B------:R-:W-:Y:S01]  /*bc70*/  @!PT LDS RZ, [RZ] ;  /* 0x00000000fffff984 */ /* 0x000fe20000000800 */
[----:B------:R0:W-:Y:S01]  /*bc80*/  @!P0 LDGSTS.E.BYPASS.LTC128B.128 [R8+0x10c00], desc[UR48][R2.64], !P4 ;  /* 0x10c0000002088fae */ /* 0x0001e2000e101d70 */
[----:B------:R-:W-:-:S03]  /*bc90*/  IMAD.MOV.U32 R13, RZ, RZ, R0 ;  /* 0x000000ffff0d7224 */ /* 0x000fc600078e0000 */
[----:B------:R0:W-:Y:S01]  /*bca0*/  @!P0 LDGSTS.E.BYPASS.LTC128B.128 [R8+0x14c00], desc[UR48][R2.64+0x80], !P5 ;  /* 0x14c0008002088fae */ /* 0x0001e2000e901d70 */
[----:B------:R-:W-:Y:S01]  /*bcb0*/  ISETP.GE.AND P0, PT, R6, UR38, PT ;  /* 0x0000002606007c0c */ /* 0x000fe2000bf06270 */
[----:B------:R-:W-:-:S12]  /*bcc0*/  IMAD.MOV.U32 R6, RZ, RZ, R14 ;  /* 0x000000ffff067224 */ /* 0x000fd800078e000e */
[----:B0-----:R-:W-:Y:S05]  /*bcd0*/  WARPSYNC.COLLECTIVE R15, `(.L_x_117) ;  /* 0x000000000f087348 */ /* 0x001fea0003c00000 */
[----:B------:R1:W2:Y:S02]  /*bce0*/  SHFL.IDX P6, R14, R13, R12, R11 ;  /* 0x0000000c0d0e7389 */ /* 0x0002a400000c000b */
[----:B012---:R-:W-:Y:S01]  /*bcf0*/  ENDCOLLECTIVE ;  /* 0x000000000000791b */ /* 0x007fe20003800000 */
.L_x_117:
[----:B------:R-:W-:Y:S02]  /*bd00*/  IMAD.MOV.U32 R13, RZ, RZ, R5 ;  /* 0x000000ffff0d7224 */ /* 0x000fe400078e0005 */
[----:B------:R-:W-:Y:S01]  /*bd10*/  IMAD.MOV.U32 R12, RZ, RZ, 0x3 ;  /* 0x00000003ff0c7424 */ /* 0x000fe200078e00ff */
[----:B------:R-:W-:-:S05]  /*bd20*/  @!P0 LEA R14, P1, R34, R14, 0x1 ;  /* 0x0000000e220e8211 */ /* 0x000fca00078208ff */
[----:B------:R-:W-:-:S08]  /*bd30*/  @!P0 IMAD.MOV.U32 R2, RZ, RZ, R14 ;  /* 0x000000ffff028224 */ /* 0x000fd000078e000e */
[----:B------:R-:W-:Y:S05]  /*bd40*/  WARPSYNC.COLLECTIVE R15, `(.L_x_118) ;  /* 0x000000000f087348 */ /* 0x000fea0003c00000 */
[----:B------:R0:W1:Y:S02]  /*bd50*/  SHFL.IDX P6, R14, R13, R12, R11 ;  /* 0x0000000c0d0e7389 */ /* 0x00006400000c000b */
[----:B01----:R-:W-:Y:S01]  /*bd60*/  ENDCOLLECTIVE ;  /* 0x000000000000791b */ /* 0x003fe20003800000 */
.L_x_118:
[----:B------:R-:W-:Y:S01]  /*bd70*/  @!P0 IMAD.X R7, RZ, RZ, R6, P1 ;  /* 0x000000ffff078224 */ /* 0x000fe200008e0606 */
[----:B------:R-:W-:-:S03]  /*bd80*/  IADD3 R6, R4, 0x30, RZ ;  /* 0x0000003004067810 */ /* 0x000fc60007ffe0ff */
        /* <DEDUP_REMOVED lines=12> */
.L_x_119:
[----:B------:R-:W-:Y:S02]  /*be50*/  IMAD.MOV.U32 R13, RZ, RZ, R5 ;  /* 0x000000ffff0d7224 */ /* 0x000fe400078e0005 */
[----:B------:R-:W-:Y:S01]  /*be60*/  IMAD.MOV.U32 R12, RZ, RZ, 0x4 ;  /* 0x00000004ff0c7424 */ /* 0x000fe200078e00ff */
[----:B------:R-:W-:-:S04]  /*be70*/  @!P0 LEA R14, P1, R34, R14, 0x1 ;  /* 0x0000000e220e8211 */ /* 0x000fc800078208ff */
[----:B------:R-:W-:Y:S01]  /*be80*/  @!P0 MOV R2, R14 ;  /* 0x0000000e00028202 */ /* 0x000fe20000000f00 */
[----:B------:R-:W-:-:S08]  /*be90*/  @!P0 IMAD.X R7, RZ, RZ, R6, P1 ;  /* 0x000000ffff078224 */ /* 0x000fd000008e0606 */
[----:B------:R-:W-:Y:S05]  /*bea0*/  WARPSYNC.COLLECTIVE R15, `(.L_x_120) ;  /* 0x000000000f087348 */ /* 0x000fea0003c00000 */
[----:B------:R0:W1:Y:S02]  /*beb0*/  SHFL.IDX P6, R14, R13, R12, R11 ;  /* 0x0000000c0d0e7389 */ /* 0x00006400000c000b */
[----:B01----:R-:W-:Y:S01]  /*bec0*/  ENDCOLLECTIVE ;  /* 0x000000000000791b */ /* 0x003fe20003800000 */
.L_x_120:
[----:B------:R-:W-:Y:S02]  /*bed0*/  VIADD R6, R4, 0x40 ;  /* 0x0000004004067836 */ /* 0x000fe40000000000 */
[----:B------:R-:W-:-:S05]  /*bee0*/  @!P0 IMAD.MOV.U32 R3, RZ, RZ, R7 ;  /* 0x000000ffff038224 */ /* 0x000fca00078e0007 */
        /* <DEDUP_REMOVED lines=11> */
.L_x_121:
[----:B------:R-:W-:Y:S01]  /*bfa0*/  IMAD.MOV.U32 R13, RZ, RZ, R5 ;  /* 0x000000ffff0d7224 */ /* 0x000fe200078e0005 */
[----:B------:R-:W-:Y:S02]  /*bfb0*/  MOV R12, 0x5 ;  /* 0x00000005000c7802 */ /* 0x000fe40000000f00 */
[----:B------:R-:W-:-:S05]  /*bfc0*/  @!P0 LEA R14, P1, R34, R14, 0x1 ;  /* 0x0000000e220e8211 */ /* 0x000fca00078208ff */
[----:B------:R-:W-:-:S08]  /*bfd0*/  @!P0 IMAD.MOV.U32 R2, RZ, RZ, R14 ;  /* 0x000000ffff028224 */ /* 0x000fd000078e000e */
[----:B------:R-:W-:Y:S05]  /*bfe0*/  WARPSYNC.COLLECTIVE R15, `(.L_x_122) ;  /* 0x000000000f087348 */ /* 0x000fea0003c00000 */
[----:B------:R0:W1:Y:S02]  /*bff0*/  SHFL.IDX P6, R14, R13, R12, R11 ;  /* 0x0000000c0d0e7389 */ /* 0x00006400000c000b */
[----:B01----:R-:W-:Y:S01]  /*c000*/  ENDCOLLECTIVE ;  /* 0x000000000000791b */ /* 0x003fe20003800000 */
.L_x_122:
        /* <DEDUP_REMOVED lines=14> */
.L_x_123:
[----:B------:R-:W-:Y:S02]  /*c0f0*/  IMAD.MOV.U32 R13, RZ, RZ, R5 ;  /* 0x000000ffff0d7224 */ /* 0x000fe400078e0005 */
[----:B------:R-:W-:Y:S01]  /*c100*/  IMAD.MOV.U32 R12, RZ, RZ, 0x6 ;  /* 0x00000006ff0c7424 */ /* 0x000fe200078e00ff */
[----:B------:R-:W-:-:S05]  /*c110*/  @!P0 LEA R14, P1, R34, R14, 0x1 ;  /* 0x0000000e220e8211 */ /* 0x000fca00078208ff */
[----:B------:R-:W-:-:S08]  /*c120*/  @!P0 IMAD.MOV.U32 R2, RZ, RZ, R14 ;  /* 0x000000ffff028224 */ /* 0x000fd000078e000e */
[----:B------:R-:W-:Y:S05]  /*c130*/  WARPSYNC.COLLECTIVE R15, `(.L_x_124) ;  /* 0x000000000f087348 */ /* 0x000fea0003c00000 */
[----:B------:R0:W1:Y:S02]  /*c140*/  SHFL.IDX P6, R14, R13, R12, R11 ;  /* 0x0000000c0d0e7389 */ /* 0x00006400000c000b */
[----:B01----:R-:W-:Y:S01]  /*c150*/  ENDCOLLECTIVE ;  /* 0x000000000000791b */ /* 0x003fe20003800000 */
.L_x_124:
        /* <DEDUP_REMOVED lines=14> */
.L_x_125:
        /* <DEDUP_REMOVED lines=8> */
.L_x_126:
[----:B------:R-:W-:-:S05]  /*c2c0*/  @!P0 IMAD.MOV.U32 R3, RZ, RZ, R7 ;  /* 0x000000ffff038224 */ /* 0x000fca00078e0007 */
[----:B------:R-:W-:Y:S01]  /*c2d0*/  @!PT LDS RZ, [RZ] ;  /* 0x00000000fffff984 */ /* 0x000fe20000000800 */
[----:B------:R-:W-:Y:S01]  /*c2e0*/  @!PT LDS RZ, [RZ] ;  /* 0x00000000fffff984 */ /* 0x000fe20000000800 */
[----:B------:R-:W-:Y:S01]  /*c2f0*/  @!PT LDS RZ, [RZ] ;  /* 0x00000000fffff984 */ /* 0x000fe20000000800 */
[----:B------:R0:W-:Y:S04]  /*c300*/  @!P0 LDGSTS.E.BYPASS.LTC128B.128 [R8+0x13400], desc[UR48][R2.64], !P4 ;  /* 0x1340000002088fae */ /* 0x0001e8000e101d70 */
[----:B------:R0:W-:Y:S01]  /*c310*/  @!P0 LDGSTS.E.BYPASS.LTC128B.128 [R8+0x17400], desc[UR48][R2.64+0x80], !P5 ;  /* 0x1740008002088fae */ /* 0x0001e2000e901d70 */
[----:B------:R-:W-:Y:S02]  /*c320*/  IMAD.MOV.U32 R13, RZ, RZ, R0 ;  /* 0x000000ffff0d7224 */ /* 0x000fe400078e0000 */
[----:B------:R-:W-:-:S07]  /*c330*/  IMAD.MOV.U32 R6, RZ, RZ, R14 ;  /* 0x000000ffff067224 */ /* 0x000fce00078e000e */
[----:B0-----:R-:W-:Y:S05]  /*c340*/  WARPSYNC.COLLECTIVE R15, `(.L_x_127) ;  /* 0x000000000f087348 */ /* 0x001fea0003c00000 */
[----:B------:R1:W2:Y:S02]  /*c350*/  SHFL.IDX P6, R14, R13, R12, R11 ;  /* 0x0000000c0d0e7389 */ /* 0x0002a400000c000b */
[----:B012---:R-:W-:Y:S01]  /*c360*/  ENDCOLLECTIVE ;  /* 0x000000000000791b */ /* 0x007fe20003800000 */
.L_x_127:
[----:B------:R-:W-:Y:S05]  /*c370*/  BRA `(.L_x_128) ;  /* 0xffffffcc002c7947 */ /* 0x000fea000383ffff */
.L_x_54:
[----:B0-----:R-:W-:-:S04]  /*c380*/  MOV R3, UR39 ;  /* 0x0000002700037c02 */ /* 0x001fc80008000f00 */
[----:B------:R0:W1:Y:S03]  /*c390*/  SYNCS.PHASECHK.TRANS64.TRYWAIT P0, [R3+URZ+0x28820], R0 ;  /* 0x02882000030075a7 */ /* 0x000066000800017f */
[----:B-1----:R-:W-:Y:S05]  /*c3a0*/  @!P0 NANOSLEEP.SYNCS 0x989680 ;  /* 0x009896800000895d */ /* 0x002fea0003900000 */
[----:B------:R-:W1:Y:S02]  /*c3b0*/  @!P0 SYNCS.PHASECHK.TRANS64 P0, [R3+URZ+0x28820], R0 ;  /* 0x02882000030085a7 */ /* 0x000e64000800007f */
[----:B-1----:R-:W-:Y:S05]  /*c3c0*/  @!P0 BRA `(.L_x_54) ;  /* 0xfffffffc00ec8947 */ /* 0x002fea000383ffff */
[----:B------:R-:W-:Y:S05]  /*c3d0*/  BRA `(.L_x_129) ;  /* 0xffffffcc00607947 */ /* 0x000fea000383ffff */
.L_x_58:
[----:B0-----:R0:W1:Y:S02]  /*c3e0*/  SYNCS.PHASECHK.TRANS64.TRYWAIT P0, [R6+URZ+0x28840], R3 ;  /* 0x02884003060075a7 */ /* 0x001064000800017f */
[----:B-1----:R-:W-:Y:S05]  /*c3f0*/  @!P0 NANOSLEEP.SYNCS 0x989680 ;  /* 0x009896800000895d */ /* 0x002fea0003900000 */
[----:B------:R-:W1:Y:S02]  /*c400*/  @!P0 SYNCS.PHASECHK.TRANS64 P0, [R6+URZ+0x28840], R3 ;  /* 0x02884003060085a7 */ /* 0x000e64000800007f */
[----:B-1----:R-:W-:Y:S05]  /*c410*/  @!P0 BRA `(.L_x_58) ;  /* 0xfffffffc00f08947 */ /* 0x002fea000383ffff */
[----:B------:R-:W-:Y:S05]  /*c420*/  BRA `(.L_x_130) ;  /* 0xffffffd0001c7947 */ /* 0x000fea000383ffff */
.L_x_59:
        /* <DEDUP_REMOVED lines=8> */
.L_x_132:
[----:B------:R-:W-:Y:S05]  /*c4b0*/  BSYNC B1 ;  /* 0x0000000000017941 */ /* 0x000fea0003800000 */
.L_x_131:
[----:B------:R-:W-:Y:S01]  /*c4c0*/  MOV R13, R7 ;  /* 0x00000007000d7202 */ /* 0x000fe20000000f00 */
[----:B------:R-:W-:Y:S01]  /*c4d0*/  IMAD.MOV.U32 R12, RZ, RZ, RZ ;  /* 0x000000ffff0c7224 */ /* 0x000fe200078e00ff */
[----:B------:R-:W-:Y:S01]  /*c4e0*/  LEA R8, R8, UR39, 0x1 ;  /* 0x0000002708087c11 */ /* 0x000fe2000f8e08ff */
[----:B------:R-:W-:Y:S02]  /*c4f0*/  IMAD.MOV.U32 R11, RZ, RZ, 0x181f ;  /* 0x0000181fff0b7424 */ /* 0x000fe400078e00ff */
[----:B------:R-:W-:Y:S02]  /*c500*/  IMAD.MOV.U32 R15, RZ, RZ, -0x1 ;  /* 0xffffffffff0f7424 */ /* 0x000fe400078e00ff */
[----:B------:R-:W-:Y:S02]  /*c510*/  IMAD.MOV.U32 R3, RZ, RZ, R14 ;  /* 0x000000ffff037224 */ /* 0x000fe400078e000e */
[----:B------:R-:W-:-:S07]  /*c520*/  IMAD.SHL.U32 R5, R34, 0x2, RZ ;  /* 0x0000000222057824 */ /* 0x000fce00078e00ff */
[----:B------:R-:W-:Y:S05]  /*c530*/  WARPSYNC.COLLECTIVE R15, `(.L_x_133) ;  /* 0x000000000f087348 */ /* 0x000fea0003c00000 */
[----:B------:R0:W1:Y:S02]  /*c540*/  SHFL.IDX P6, R14, R13, R12, R11 ;  /* 0x0000000c0d0e7389 */ /* 0x00006400000c000b */
[----:B01----:R-:W-:Y:S01]  /*c550*/  ENDCOLLECTIVE ;  /* 0x000000000000791b */ /* 0x003fe20003800000 */
.L_x_133:
[----:B------:R-:W-:Y:S01]  /*c560*/  MOV R13, R9 ;  /* 0x00000009000d7202 */ /* 0x000fe20000000f00 */
[----:B------:R-:W-:Y:S01]  /*c570*/  IMAD.MOV.U32 R12, RZ, RZ, 0x1 ;  /* 0x00000001ff0c7424 */ /* 0x000fe200078e00ff */
[----:B------:R-:W-:-:S13]  /*c580*/  IADD3 R2, P0, R14, R5, RZ ;  /* 0x000000050e027210 */ /* 0x000fda0007f1e0ff */
[----:B------:R-:W-:Y:S05]  /*c590*/  WARPSYNC.COLLECTIVE R15, `(.L_x_134) ;  /* 0x000000000f087348 */ /* 0x000fea0003c00000 */
[----:B------:R0:W1:Y:S02]  /*c5a0*/  SHFL.IDX P6, R14, R13, R12, R11 ;  /* 0x0000000c0d0e7389 */ /* 0x00006400000c000b */
[----:B01----:R-:W-:Y:S01]  /*c5b0*/  ENDCOLLECTIVE ;  /* 0x000000000000791b */ /* 0x003fe20003800000 */
.L_x_134:
[----:B------:R-:W-:-:S05]  /*c5c0*/  IMAD.X R3, RZ, RZ, R3, P0 ;  /* 0x000000ffff037224 */ /* 0x000fca00000e0603 */
[----:B------:R-:W-:Y:S01]  /*c5d0*/  @!PT LDS RZ, [RZ] ;  /* 0x00000000fffff984 */ /* 0x000fe20000000800 */
[----:B------:R-:W-:Y:S01]  /*c5e0*/  @!PT LDS RZ, [RZ] ;  /* 0x00000000fffff984 */ /* 0x000fe20000000800 */
[----:B------:R-:W-:Y:S01]  /*c5f0*/  @!PT LDS RZ, [RZ] ;  /* 0x00000000fffff984 */ /* 0x000fe20000000800 */
[----:B------:R-:W-:Y:S04]  /*c600*/  LDGSTS.E.BYPASS.LTC128B.128 [R8+0x18400], desc[UR48][R2.64], !P2 ;  /* 0x1840000002087fae */ /* 0x000fe8000d101d70 */
[----:B------:R0:W-:Y:S01]  /*c610*/  LDGSTS.E.BYPASS.LTC128B.128 [R8+0x1c400], desc[UR48][R2.64+0x80], !P1 ;  /* 0x1c40008002087fae */ /* 0x0001e2000c901d70 */
[----:B------:R-:W-:Y:S02]  /*c620*/  IMAD.MOV.U32 R13, RZ, RZ, R7 ;  /* 0x000000ffff0d7224 */ /* 0x000fe400078e0007 */
[----:B0-----:R-:W-:-:S07]  /*c630*/  IMAD.MOV.U32 R3, RZ, RZ, R14 ;  /* 0x000000ffff037224 */ /* 0x001fce00078e000e */
[----:B------:R-:W-:Y:S05]  /*c640*/  WARPSYNC.COLLECTIVE R15, `(.L_x_135) ;  /* 0x000000000f087348 */ /* 0x000fea0003c00000 */
[----:B------:R0:W1:Y:S02]  /*c650*/  SHFL.IDX P6, R14, R13, R12, R11 ;  /* 0x0000000c0d0e7389 */ /* 0x00006400000c000b */
[----:B01----:R-:W-:Y:S01]  /*c660*/  ENDCOLLECTIVE ;  /* 0x000000000000791b */ /* 0x003fe20003800000 */
.L_x_135:
[----:B------:R-:W-:Y:S01]  /*c670*/  IMAD.MOV.U32 R13, RZ, RZ, R9 ;  /* 0x000000ffff0d7224 */ /* 0x000fe200078e0009 */
[----:B------:R-:W-:Y:S02]  /*c680*/  MOV R12, 0x2 ;  /* 0x00000002000c7802 */ /* 0x000fe40000000f00 */
[----:B------:R-:W-:-:S13]  /*c690*/  IADD3 R2, P0, R14, R5, RZ ;  /* 0x000000050e027210 */ /* 0x000fda0007f1e0ff */
[----:B------:R-:W-:Y:S05]  /*c6a0*/  WARPSYNC.COLLECTIVE R15, `(.L_x_136) ;  /* 0x000000000f087348 */ /* 0x000fea0003c00000 */
[----:B------:R0:W1:Y:S02]  /*c6b0*/  SHFL.IDX P6, R14, R13, R12, R11 ;  /* 0x0000000c0d0e7389 */ /* 0x00006400000c000b */
[----:B01----:R-:W-:Y:S01]  /*c6c0*/  ENDCOLLECTIVE ;  /* 0x000000000000791b */ /* 0x003fe20003800000 */
.L_x_136:
        /* <DEDUP_REMOVED lines=11> */
.L_x_137:
[----:B------:R-:W-:Y:S02]  /*c780*/  IMAD.MOV.U32 R13, RZ, RZ, R9 ;  /* 0x000000ffff0d7224 */ /* 0x000fe400078e0009 */
[----:B------:R-:W-:Y:S01]  /*c790*/  IMAD.MOV.U32 R12, RZ, RZ, 0x3 ;  /* 0x00000003ff0c7424 */ /* 0x000fe200078e00ff */
[----:B------:R-:W-:-:S13]  /*c7a0*/  IADD3 R2, P0, R14, R5, RZ ;  /* 0x000000050e027210 */ /* 0x000fda0007f1e0ff */
[----:B------:R-:W-:Y:S05]  /*c7b0*/  WARPSYNC.COLLECTIVE R15, `(.L_x_138) ;  /* 0x000000000f087348 */ /* 0x000fea0003c00000 */
[----:B------:R0:W1:Y:S02]  /*c7c0*/  SHFL.IDX P6, R14, R13, R12, R11 ;  /* 0x0000000c0d0e7389 */ /* 0x00006400000c000b */
[----:B01----:R-:W-:Y:S01]  /*c7d0*/  ENDCOLLECTIVE ;  /* 0x000000000000791b */ /* 0x003fe20003800000 */
.L_x_138:
[----:B------:R-:W-:-:S05]  /*c7e0*/  IMAD.X R3, RZ, RZ, R3, P0 ;  /* 0x000000ffff037224 */ /* 0x000fca00000e0603 */
[----:B------:R-:W-:Y:S01]  /*c7f0*/  @!PT LDS RZ, [RZ] ;  /* 0x00000000fffff984 */ /* 0x000fe20000000800 */
[----:B------:R-:W-:Y:S01]  /*c800*/  @!PT LDS RZ, [RZ] ;  /* 0x00000000fffff984 */ /* 0x000fe20000000800 */
[----:B------:R-:W-:Y:S01]  /*c810*/  @!PT LDS RZ, [RZ] ;  /* 0x00000000fffff984 */ /* 0x000fe20000000800 */
[----:B------:R-:W-:Y:S04]  /*c820*/  LDGSTS.E.BYPASS.LTC128B.128 [R8+0x19400], desc[UR48][R2.64], !P2 ;  /* 0x1940000002087fae */ /* 0x000fe8000d101d70 */
[----:B------:R0:W-:Y:S01]  /*c830*/  LDGSTS.E.BYPASS.LTC128B.128 [R8+0x1d400], desc[UR48][R2.64+0x80], !P1 ;  /* 0x1d40008002087fae */ /* 0x0001e2000c901d70 */
[----:B------:R-:W-:Y:S01]  /*c840*/  IMAD.MOV.U32 R13, RZ, RZ, R7 ;  /* 0x000000ffff0d7224 */ /* 0x000fe200078e0007 */
[----:B0-----:R-:W-:-:S07]  /*c850*/  MOV R3, R14 ;  /* 0x0000000e00037202 */ /* 0x001fce0000000f00 */
[----:B------:R-:W-:Y:S05]  /*c860*/  WARPSYNC.COLLECTIVE R15, `(.L_x_139) ;  /* 0x000000000f087348 */ /* 0x000fea0003c00000 */
[----:B------:R0:W1:Y:S02]  /*c870*/  SHFL.IDX P6, R14, R13, R12, R11 ;  /* 0x0000000c0d0e7389 */ /* 0x00006400000c000b */
[----:B01----:R-:W-:Y:S01]  /*c880*/  ENDCOLLECTIVE ;  /* 0x000000000000791b */ /* 0x003fe20003800000 */
.L_x_139:
[----:B------:R-:W-:Y:S02]  /*c890*/  IMAD.MOV.U32 R13, RZ, RZ, R9 ;  /* 0x000000ffff0d7224 */ /* 0x000fe400078e0009 */
[----:B------:R-:W-:Y:S01]  /*c8a0*/  IMAD.MOV.U32 R12, RZ, RZ, 0x4 ;  /* 0x00000004ff0c7424 */ /* 0x000fe200078e00ff */
[----:B------:R-:W-:-:S13]  /*c8b0*/  IADD3 R2, P0, R14, R5, RZ ;  /* 0x000000050e027210 */ /* 0x000fda0007f1e0ff */
[----:B------:R-:W-:Y:S05]  /*c8c0*/  WARPSYNC.COLLECTIVE R15, `(.L_x_140) ;  /* 0x000000000f087348 */ /* 0x000fea0003c00000 */
[----:B------:R0:W1:Y:S02]  /*c8d0*/  SHFL.IDX P6, R14, R13, R12, R11 ;  /* 0x0000000c0d0e7389 */ /* 0x00006400000c000b */
[----:B01----:R-:W-:Y:S01]  /*c8e0*/  ENDCOLLECTIVE ;  /* 0x000000000000791b */ /* 0x003fe20003800000 */
.L_x_140:
[----:B------:R-:W-:-:S05]  /*c8f0*/  IMAD.X R3, RZ, RZ, R3, P0 ;  /* 0x000000ffff037224 */ /* 0x000fca00000e0603 */
[----:B------:R-:W-:Y:S01]  /*c900*/  @!PT LDS RZ, [RZ] ;  /* 0x00000000fffff984 */ /* 0x000fe20000000800 */
[----:B------:R-:W-:Y:S01]  /*c910*/  @!PT LDS RZ, [RZ] ;  /* 0x00000000fffff984 */ /* 0x000fe20000000800 */
[----:B------:R-:W-:Y:S01]  /*c920*/  @!PT LDS RZ, [RZ] ;  /* 0x00000000fffff984 */ /* 0x000fe20000000800 */
[----:B------:R-:W-:Y:S04]  /*c930*/  LDGSTS.E.BYPASS.LTC128B.128 [R8+0x19c00], desc[UR48][R2.64], !P2 ;  /* 0x19c0000002087fae */ /* 0x000fe8000d101d70 */
[----:B------:R0:W-:Y:S01]  /*c940*/  LDGSTS.E.BYPASS.LTC128B.128 [R8+0x1dc00], desc[UR48][R2.64+0x80], !P1 ;  /* 0x1dc0008002087fae */ /* 0x0001e2000c901d70 */
[----:B------:R-:W-:Y:S01]  /*c950*/  MOV R13, R7 ;  /* 0x00000007000d7202 */ /* 0x000fe20000000f00 */
[----:B0-----:R-:W-:-:S07]  /*c960*/  IMAD.MOV.U32 R3, RZ, RZ, R14 ;  /* 0x000000ffff037224 */ /* 0x001fce00078e000e */
[----:B------:R-:W-:Y:S05]  /*c970*/  WARPSYNC.COLLECTIVE R15, `(.L_x_141) ;  /* 0x000000000f087348 */ /* 0x000fea0003c00000 */
[----:B------:R0:W1:Y:S02]  /*c980*/  SHFL.IDX P6, R14, R13, R12, R11 ;  /* 0x0000000c0d0e7389 */ /* 0x00006400000c000b */
[----:B01----:R-:W-:Y:S01]  /*c990*/  ENDCOLLECTIVE ;  /* 0x000000000000791b */ /* 0x003fe20003800000 */
.L_x_141:
[----:B------:R-:W-:Y:S02]  /*c9a0*/  IMAD.MOV.U32 R13, RZ, RZ, R9 ;  /* 0x000000ffff0d7224 */ /* 0x000fe400078e0009 */
[----:B------:R-:W-:Y:S01]  /*c9b0*/  IMAD.MOV.U32 R12, RZ, RZ, 0x5 ;  /* 0x00000005ff0c7424 */ /* 0x000fe200078e00ff */
[----:B------:R-:W-:-:S13]  /*c9c0*/  IADD3 R2, P0, R14, R5, RZ ;  /* 0x000000050e027210 */ /* 0x000fda0007f1e0ff */
[----:B------:R-:W-:Y:S05]  /*c9d0*/  WARPSYNC.COLLECTIVE R15, `(.L_x_142) ;  /* 0x000000000f087348 */ /* 0x000fea0003c00000 */
[----:B------:R0:W1:Y:S02]  /*c9e0*/  SHFL.IDX P6, R14, R13, R12, R11 ;  /* 0x0000000c0d0e7389 */ /* 0x00006400000c000b */
[----:B01----:R-:W-:Y:S01]  /*c9f0*/  ENDCOLLECTIVE ;  /* 0x000000000000791b */ /* 0x003fe20003800000 */
.L_x_142:
        /* <DEDUP_REMOVED lines=11> */
.L_x_143:
[----:B------:R-:W-:Y:S02]  /*cab0*/  IMAD.MOV.U32 R13, RZ, RZ, R9 ;  /* 0x000000ffff0d7224 */ /* 0x000fe400078e0009 */
[----:B------:R-:W-:Y:S01]  /*cac0*/  IMAD.MOV.U32 R12, RZ, RZ, 0x6 ;  /* 0x00000006ff0c7424 */ /* 0x000fe200078e00ff */
[----:B------:R-:W-:-:S13]  /*cad0*/  IADD3 R2, P0, R14, R5, RZ ;  /* 0x000000050e027210 */ /* 0x000fda0007f1e0ff */
[----:B------:R-:W-:Y:S05]  /*cae0*/  WARPSYNC.COLLECTIVE R15, `(.L_x_144) ;  /* 0x000000000f087348 */ /* 0x000fea0003c00000 */
[----:B------:R0:W1:Y:S02]  /*caf0*/  SHFL.IDX P6, R14, R13, R12, R11 ;  /* 0x0000000c0d0e7389 */ /* 0x00006400000c000b */
[----:B01----:R-:W-:Y:S01]  /*cb00*/  ENDCOLLECTIVE ;  /* 0x000000000000791b */ /* 0x003fe20003800000 */
.L_x_144:
[----:B------:R-:W-:-:S05]  /*cb10*/  IADD3.X R3, RZ, R3, RZ, P0, !PT ;  /* 0x00000003ff037210 */ /* 0x000fca00007fe4ff */
        /* <DEDUP_REMOVED lines=10> */
.L_x_145:
[----:B------:R-:W-:Y:S02]  /*cbc0*/  IMAD.MOV.U32 R13, RZ, RZ, R9 ;  /* 0x000000ffff0d7224 */ /* 0x000fe400078e0009 */
[----:B------:R-:W-:Y:S01]  /*cbd0*/  IMAD.MOV.U32 R12, RZ, RZ, 0x7 ;  /* 0x00000007ff0c7424 */ /* 0x000fe200078e00ff */
[----:B------:R-:W-:-:S13]  /*cbe0*/  IADD3 R2, P0, R14, R5, RZ ;  /* 0x000000050e027210 */ /* 0x000fda0007f1e0ff */
[----:B------:R-:W-:Y:S05]  /*cbf0*/  WARPSYNC.COLLECTIVE R15, `(.L_x_146) ;  /* 0x000000000f087348 */ /* 0x000fea0003c00000 */
[----:B------:R0:W1:Y:S02]  /*cc00*/  SHFL.IDX P6, R14, R13, R12, R11 ;  /* 0x0000000c0d0e7389 */ /* 0x00006400000c000b */
[----:B01----:R-:W-:Y:S01]  /*cc10*/  ENDCOLLECTIVE ;  /* 0x000000000000791b */ /* 0x003fe20003800000 */
.L_x_146:
[----:B------:R-:W-:-:S05]  /*cc20*/  IADD3.X R3, RZ, R3, RZ, P0, !PT ;  /* 0x00000003ff037210 */ /* 0x000fca00007fe4ff */
[----:B------:R-:W-:Y:S01]  /*cc30*/  @!PT LDS RZ, [RZ] ;  /* 0x00000000fffff984 */ /* 0x000fe20000000800 */
[----:B------:R-:W-:Y:S01]  /*cc40*/  @!PT LDS RZ, [RZ] ;  /* 0x00000000fffff984 */ /* 0x000fe20000000800 */
[----:B------:R-:W-:Y:S01]  /*cc50*/  @!PT LDS RZ, [RZ] ;  /* 0x00000000fffff984 */ /* 0x000fe20000000800 */
[----:B------:R0:W-:Y:S04]  /*cc60*/  LDGSTS.E.BYPASS.LTC128B.128 [R8+0x1b400], desc[UR48][R2.64], !P2 ;  /* 0x1b40000002087fae */ /* 0x0001e8000d101d70 */
[----:B------:R0:W-:Y:S01]  /*cc70*/  LDGSTS.E.BYPASS.LTC128B.128 [R8+0x1f400], desc[UR48][R2.64+0x80], !P1 ;  /* 0x1f40008002087fae */ /* 0x0001e2000c901d70 */
[----:B------:R-:W-:Y:S02]  /*cc80*/  IMAD.MOV.U32 R13, RZ, RZ, R7 ;  /* 0x000000ffff0d7224 */ /* 0x000fe400078e0007 */
[----:B------:R-:W-:-:S07]  /*cc90*/  IMAD.MOV.U32 R9, RZ, RZ, R14 ;  /* 0x000000ffff097224 */ /* 0x000fce00078e000e */
[----:B0-----:R-:W-:Y:S05]  /*cca0*/  WARPSYNC.COLLECTIVE R15, `(.L_x_147) ;  /* 0x000000000f087348 */ /* 0x001fea0003c00000 */
[----:B------:R1:W2:Y:S02]  /*ccb0*/  SHFL.IDX P6, R14, R13, R12, R11 ;  /* 0x0000000c0d0e7389 */ /* 0x0002a400000c000b */
[----:B012---:R-:W-:Y:S01]  /*ccc0*/  ENDCOLLECTIVE ;  /* 0x000000000000791b */ /* 0x007fe20003800000 */
.L_x_147:
[----:B------:R-:W-:Y:S05]  /*ccd0*/  BRA `(.L_x_148) ;  /* 0xffffffcc000c7947 */ /* 0x000fea000383ffff */
.L_x_64:
[----:B0-----:R0:W1:Y:S02]  /*cce0*/  SYNCS.PHASECHK.TRANS64.TRYWAIT P0, [R6+URZ+0x28860], R3 ;  /* 0x02886003060075a7 */ /* 0x001064000800017f */
[----:B-1----:R-:W-:Y:S05]  /*ccf0*/  @!P0 NANOSLEEP.SYNCS 0x989680 ;  /* 0x009896800000895d */ /* 0x002fea0003900000 */
[----:B------:R-:W1:Y:S02]  /*cd00*/  @!P0 SYNCS.PHASECHK.TRANS64 P0, [R6+URZ+0x28860], R3 ;  /* 0x02886003060085a7 */ /* 0x000e64000800007f */
[----:B-1----:R-:W-:Y:S05]  /*cd10*/  @!P0 BRA `(.L_x_64) ;  /* 0xfffffffc00f08947 */ /* 0x002fea000383ffff */
[----:B------:R-:W-:Y:S05]  /*cd20*/  BRA `(.L_x_149) ;  /* 0xffffffcc00707947 */ /* 0x000fea000383ffff */
.L_x_65:
[----:B------:R-:W-:Y:S01]  /*cd30*/  BSSY B1, `(.L_x_150) ;  /* 0x0000008000017945 */ /* 0x000fe20003800000 */
[----:B------:R-:W-:Y:S01]  /*cd40*/  MOV R13, R17 ;  /* 0x00000011000d7202 */ /* 0x000fe20000000f00 */
[----:B------:R-:W-:Y:S02]  /*cd50*/  IMAD.MOV.U32 R12, RZ, RZ, RZ ;  /* 0x000000ffff0c7224 */ /* 0x000fe400078e00ff */
[----:B------:R-:W-:Y:S02]  /*cd60*/  IMAD.MOV.U32 R11, RZ, RZ, 0x181f ;  /* 0x0000181fff0b7424 */ /* 0x000fe400078e00ff */
[----:B------:R-:W-:-:S07]  /*cd70*/  IMAD.MOV.U32 R15, RZ, RZ, -0x1 ;  /* 0xffffffffff0f7424 */ /* 0x000fce00078e00ff */
[----:B0-----:R-:W-:Y:S05]  /*cd80*/  WARPSYNC.COLLECTIVE R15, `(.L_x_151) ;  /* 0x000000000f087348 */ /* 0x001fea0003c00000 */
[----:B------:R1:W2:Y:S02]  /*cd90*/  SHFL.IDX P6, R14, R13, R12, R11 ;  /* 0x0000000c0d0e7389 */ /* 0x0002a400000c000b */
[----:B012---:R-:W-:Y:S01]  /*cda0*/  ENDCOLLECTIVE ;  /* 0x000000000000791b */ /* 0x007fe20003800000 */
.L_x_151:
[----:B------:R-:W-:Y:S05]  /*cdb0*/  BSYNC B1 ;  /* 0x0000000000017941 */ /* 0x000fea0003800000 */
.L_x_150:
[----:B------:R-:W-:Y:S01]  /*cdc0*/  MOV R13, R16 ;  /* 0x00000010000d7202 */ /* 0x000fe20000000f00 */
[----:B------:R-:W-:Y:S01]  /*cdd0*/  IMAD.MOV.U32 R12, RZ, RZ, RZ ;  /* 0x000000ffff0c7224 */ /* 0x000fe200078e00ff */
[----:B------:R-:W-:Y:S01]  /*cde0*/  LEA R7, R7, UR39, 0x1 ;  /* 0x0000002707077c11 */ /* 0x000fe2000f8e08ff */
[----:B------:R-:W-:Y:S02]  /*cdf0*/  IMAD.MOV.U32 R11, RZ, RZ, 0x181f ;  /* 0x0000181fff0b7424 */ /* 0x000fe400078e00ff */
[----:B------:R-:W-:Y:S02]  /*ce00*/  IMAD.MOV.U32 R15, RZ, RZ, -0x1 ;  /* 0xffffffffff0f7424 */ /* 0x000fe400078e00ff */
[----:B------:R-:W-:-:S07]  /*ce10*/  IMAD.MOV.U32 R3, RZ, RZ, R14 ;  /* 0x000000ffff037224 */ /* 0x000fce00078e000e */
[----:B------:R-:W-:Y:S05]  /*ce20*/  WARPSYNC.COLLECTIVE R15, `(.L_x_152) ;  /* 0x000000000f087348 */ /* 0x000fea0003c00000 */
[----:B------:R0:W1:Y:S02]  /*ce30*/  SHFL.IDX P6, R14, R13, R12, R11 ;  /* 0x0000000c0d0e7389 */ /* 0x00006400000c000b */
[----:B01----:R-:W-:Y:S01]  /*ce40*/  ENDCOLLECTIVE ;  /* 0x000000000000791b */ /* 0x003fe20003800000 */
.L_x_152:
[----:B------:R-:W-:Y:S01]  /*ce50*/  MOV R13, R17 ;  /* 0x00000011000d7202 */ /* 0x000fe20000000f00 */
[----:B------:R-:W-:Y:S01]  /*ce60*/  IMAD.MOV.U32 R12, RZ, RZ, 0x1 ;  /* 0x00000001ff0c7424 */ /* 0x000fe200078e00ff */
[----:B------:R-:W-:-:S13]  /*ce70*/  IADD3 R2, P0, R14, R5, RZ ;  /* 0x000000050e027210 */ /* 0x000fda0007f1e0ff */
[----:B------:R-:W-:Y:S05]  /*ce80*/  WARPSYNC.COLLECTIVE R15, `(.L_x_153) ;  /* 0x000000000f087348 */ /* 0x000fea0003c00000 */
[----:B------:R0:W1:Y:S02]  /*ce90*/  SHFL.IDX P6, R14, R13, R12, R11 ;  /* 0x0000000c0d0e7389 */ /* 0x00006400000c000b */
[----:B01----:R-:W-:Y:S01]  /*cea0*/  ENDCOLLECTIVE ;  /* 0x000000000000791b */ /* 0x003fe20003800000 */
.L_x_153:
[----:B------:R-:W-:Y:S01]  /*ceb0*/  IMAD.X R3, RZ, RZ, R3, P0 ;  /* 0x000000ffff037224 */ /* 0x000fe200000e0603 */
[----:B------:R-:W-:Y:S01]  /*cec0*/  ISETP.LT.OR P0, PT, R8, 0x1, P2 ;  /* 0x000000010800780c */ /* 0x000fe20001701670 */
[----:B------:R-:W-:-:S12]  /*ced0*/  IMAD.MOV.U32 R13, RZ, RZ, R16 ;  /* 0x000000ffff0d7224 */ /* 0x000fd800078e0010 */
[----:B------:R-:W-:Y:S01]  /*cee0*/  @!PT LDS RZ, [RZ] ;  /* 0x00000000fffff984 */ /* 0x000fe20000000800 */
[----:B------:R-:W-:Y:S01]  /*cef0*/  @!PT LDS RZ, [RZ] ;  /* 0x00000000fffff984 */ /* 0x000fe20000000800 */
[----:B------:R-:W-:Y:S01]  /*cf00*/  @!PT LDS RZ, [RZ] ;  /* 0x00000000fffff984 */ /* 0x000fe20000000800 */
[----:B------:R-:W-:Y:S01]  /*cf10*/  LDGSTS.E.BYPASS.LTC128B.128 [R7+0x400], desc[UR48][R2.64], !P0 ;  /* 0x0040000002077fae */ /* 0x000fe2000c101d70 */
[----:B------:R-:W-:-:S13]  /*cf20*/  ISETP.LT.OR P0, PT, R8, 0x1, P1 ;  /* 0x000000010800780c */ /* 0x000fda0000f01670 */
[----:B------:R0:W-:Y:S02]  /*cf30*/  LDGSTS.E.BYPASS.LTC128B.128 [R7+0x4400], desc[UR48][R2.64+0x80], !P0 ;  /* 0x0440008002077fae */ /* 0x0001e4000c101d70 */
[----:B0-----:R-:W-:-:S07]  /*cf40*/  IMAD.MOV.U32 R3, RZ, RZ, R14 ;  /* 0x000000ffff037224 */ /* 0x001fce00078e000e */
[----:B------:R-:W-:Y:S05]  /*cf50*/  WARPSYNC.COLLECTIVE R15, `(.L_x_154) ;  /* 0x000000000f087348 */ /* 0x000fea0003c00000 */
[----:B------:R0:W1:Y:S02]  /*cf60*/  SHFL.IDX P6, R14, R13, R12, R11 ;  /* 0x0000000c0d0e7389 */ /* 0x00006400000c000b */
[----:B01----:R-:W-:Y:S01]  /*cf70*/  ENDCOLLECTIVE ;  /* 0x000000000000791b */ /* 0x003fe20003800000 */
.L_x_154:
[----:B------:R-:W-:Y:S01]  /*cf80*/  MOV R13, R17 ;  /* 0x00000011000d7202 */ /* 0x000fe20000000f00 */
[----:B------:R-:W-:Y:S01]  /*cf90*/  IMAD.MOV.U32 R12, RZ, RZ, 0x2 ;  /* 0x00000002ff0c7424 */ /* 0x000fe200078e00ff */
[----:B------:R-:W-:-:S13]  /*cfa0*/  IADD3 R2, P0, R14, R5, RZ ;  /* 0x000000050e027210 */ /* 0x000fda0007f1e0ff */
[----:B------:R-:W-:Y:S05]  /*cfb0*/  WARPSYNC.COLLECTIVE R15, `(.L_x_155) ;  /* 0x000000000f087348 */ /* 0x000fea0003c00000 */
[----:B------:R0:W1:Y:S02]  /*cfc0*/  SHFL.IDX P6, R14, R13, R12, R11 ;  /* 0x0000000c0d0e7389 */ /* 0x00006400000c000b */
[----:B01----:R-:W-:Y:S01]  /*cfd0*/  ENDCOLLECTIVE ;  /* 0x000000000000791b */ /* 0x003fe20003800000 */
.L_x_155:
        /* <DEDUP_REMOVED lines=13> */
.L_x_156:
[----:B------:R-:W-:Y:S01]  /*d0b0*/  MOV R13, R17 ;  /* 0x00000011000d7202 */ /* 0x000fe20000000f00 */
[----:B------:R-:W-:Y:S01]  /*d0c0*/  IMAD.MOV.U32 R12, RZ, RZ, 0x3 ;  /* 0x00000003ff0c7424 */ /* 0x000fe200078e00ff */
[----:B------:R-:W-:-:S13]  /*d0d0*/  IADD3 R2, P0, R14, R5, RZ ;  /* 0x000000050e027210 */ /* 0x000fda0007f1e0ff */
[----:B------:R-:W-:Y:S05]  /*d0e0*/  WARPSYNC.COLLECTIVE R15, `(.L_x_157) ;  /* 0x000000000f087348 */ /* 0x000fea0003c00000 */
[----:B------:R0:W1:Y:S02]  /*d0f0*/  SHFL.IDX P6, R14, R13, R12, R11 ;  /* 0x0000000c0d0e7389 */ /* 0x00006400000c000b */
[----:B01----:R-:W-:Y:S01]  /*d100*/  ENDCOLLECTIVE ;  /* 0x000000000000791b */ /* 0x003fe20003800000 */
.L_x_157:
        /* <DEDUP_REMOVED lines=13> */
.L_x_158:
[----:B------:R-:W-:Y:S01]  /*d1e0*/  MOV R13, R17 ;  /* 0x00000011000d7202 */ /* 0x000fe20000000f00 */
[----:B------:R-:W-:Y:S01]  /*d1f0*/  IMAD.MOV.U32 R12, RZ, RZ, 0x4 ;  /* 0x00000004ff0c7424 */ /* 0x000fe200078e00ff */
[----:B------:R-:W-:-:S13]  /*d200*/  IADD3 R2, P0, R14, R5, RZ ;  /* 0x000000050e027210 */ /* 0x000fda0007f1e0ff */
[----:B------:R-:W-:Y:S05]  /*d210*/  WARPSYNC.COLLECTIVE R15, `(.L_x_159) ;  /* 0x000000000f087348 */ /* 0x000fea0003c00000 */
[----:B------:R0:W1:Y:S02]  /*d220*/  SHFL.IDX P6, R14, R13, R12, R11 ;  /* 0x0000000c0d0e7389 */ /* 0x00006400000c000b */
[----:B01----:R-:W-:Y:S01]  /*d230*/  ENDCOLLECTIVE ;  /* 0x000000000000791b */ /* 0x003fe20003800000 */
.L_x_159:
        /* <DEDUP_REMOVED lines=13> */
.L_x_160:
[----:B------:R-:W-:Y:S01]  /*d310*/  MOV R13, R17 ;  /* 0x00000011000d7202 */ /* 0x000fe20000000f00 */
[----:B------:R-:W-:Y:S01]  /*d320*/  IMAD.MOV.U32 R12, RZ, RZ, 0x5 ;  /* 0x00000005ff0c7424 */ /* 0x000fe200078e00ff */
[----:B------:R-:W-:-:S13]  /*d330*/  IADD3 R2, P0, R14, R5, RZ ;  /* 0x000000050e027210 */ /* 0x000fda0007f1e0ff */
[----:B------:R-:W-:Y:S05]  /*d340*/  WARPSYNC.COLLECTIVE R15, `(.L_x_161) ;  /* 0x000000000f087348 */ /* 0x000fea0003c00000 */
[----:B------:R0:W1:Y:S02]  /*d350*/  SHFL.IDX P6, R14, R13, R12, R11 ;  /* 0x0000000c0d0e7389 */ /* 0x00006400000c000b */
[----:B01----:R-:W-:Y:S01]  /*d360*/  ENDCOLLECTIVE ;  /* 0x000000000000791b */ /* 0x003fe20003800000 */
.L_x_161:
        /* <DEDUP_REMOVED lines=13> */
.L_x_162:
[----:B------:R-:W-:Y:S01]  /*d440*/  MOV R13, R17 ;  /* 0x00000011000d7202 */ /* 0x000fe20000000f00 */
[----:B------:R-:W-:Y:S01]  /*d450*/  IMAD.MOV.U32 R12, RZ, RZ, 0x6 ;  /* 0x00000006ff0c7424 */ /* 0x000fe200078e00ff */
[----:B------:R-:W-:-:S13]  /*d460*/  IADD3 R2, P0, R14, R5, RZ ;  /* 0x000000050e027210 */ /* 0x000fda0007f1e0ff */
[----:B------:R-:W-:Y:S05]  /*d470*/  WARPSYNC.COLLECTIVE R15, `(.L_x_163) ;  /* 0x000000000f087348 */ /* 0x000fea0003c00000 */
[----:B------:R0:W1:Y:S02]  /*d480*/  SHFL.IDX P6, R14, R13, R12, R11 ;  /* 0x0000000c0d0e7389 */ /* 0x00006400000c000b */
[----:B01----:R-:W-:Y:S01]  /*d490*/  ENDCOLLECTIVE ;  /* 0x000000000000791b */ /* 0x003fe20003800000 */
.L_x_163:
        /* <DEDUP_REMOVED lines=13> */
.L_x_164:
[----:B------:R-:W-:Y:S01]  /*d570*/  MOV R13, R17 ;  /* 0x00000011000d7202 */ /* 0x000fe20000000f00 */
[----:B------:R-:W-:Y:S01]  /*d580*/  IMAD.MOV.U32 R12, RZ, RZ, 0x7 ;  /* 0x00000007ff0c7424 */ /* 0x000fe200078e00ff */
[----:B------:R-:W-:-:S13]  /*d590*/  IADD3 R2, P0, R14, R5, RZ ;  /* 0x000000050e027210 */ /* 0x000fda0007f1e0ff */
[----:B------:R-:W-:Y:S05]  /*d5a0*/  WARPSYNC.COLLECTIVE R15, `(.L_x_165) ;  /* 0x000000000f087348 */ /* 0x000fea0003c00000 */
[----:B------:R0:W1:Y:S02]  /*d5b0*/  SHFL.IDX P6, R14, R13, R12, R11 ;  /* 0x0000000c0d0e7389 */ /* 0x00006400000c000b */
[----:B01----:R-:W-:Y:S01]  /*d5c0*/  ENDCOLLECTIVE ;  /* 0x000000000000791b */ /* 0x003fe20003800000 */
.L_x_165:
[----:B------:R-:W-:Y:S01]  /*d5d0*/  IMAD.X R3, RZ, RZ, R3, P0 ;  /* 0x000000ffff037224 */ /* 0x000fe200000e0603 */
[----:B------:R-:W-:Y:S01]  /*d5e0*/  ISETP.LT.OR P0, PT, R8, 0x61, P2 ;  /* 0x000000610800780c */ /* 0x000fe20001701670 */
[----:B------:R-:W-:-:S12]  /*d5f0*/  IMAD.MOV.U32 R13, RZ, RZ, R16 ;  /* 0x000000ffff0d7224 */ /* 0x000fd800078e0010 */
[----:B------:R-:W-:Y:S01]  /*d600*/  @!PT LDS RZ, [RZ] ;  /* 0x00000000fffff984 */ /* 0x000fe20000000800 */
[----:B------:R-:W-:Y:S01]  /*d610*/  @!PT LDS RZ, [RZ] ;  /* 0x00000000fffff984 */ /* 0x000fe20000000800 */
[----:B------:R-:W-:Y:S01]  /*d620*/  @!PT LDS RZ, [RZ] ;  /* 0x00000000fffff984 */ /* 0x000fe20000000800 */
[----:B------:R0:W-:Y:S01]  /*d630*/  LDGSTS.E.BYPASS.LTC128B.128 [R7+0x3400], desc[UR48][R2.64], !P0 ;  /* 0x0340000002077fae */ /* 0x0001e2000c101d70 */
[----:B------:R-:W-:Y:S01]  /*d640*/  ISETP.LT.OR P0, PT, R8, 0x61, P1 ;  /* 0x000000610800780c */ /* 0x000fe20000f01670 */
[----:B------:R-:W-:-:S12]  /*d650*/  IMAD.MOV.U32 R17, RZ, RZ, R14 ;  /* 0x000000ffff117224 */ /* 0x000fd800078e000e */
[----:B0-----:R-:W-:Y:S05]  /*d660*/  WARPSYNC.COLLECTIVE R15, `(.L_x_166) ;  /* 0x000000000f087348 */ /* 0x001fea0003c00000 */
[----:B------:R1:W2:Y:S02]  /*d670*/  SHFL.IDX P6, R14, R13, R12, R11 ;  /* 0x0000000c0d0e7389 */ /* 0x0002a400000c000b */
[----:B012---:R-:W-:Y:S01]  /*d680*/  ENDCOLLECTIVE ;  /* 0x000000000000791b */ /* 0x007fe20003800000 */
.L_x_166:
[----:B------:R-:W-:Y:S01]  /*d690*/  @!PT LDS RZ, [RZ] ;  /* 0x00000000fffff984 */ /* 0x000fe20000000800 */
[----:B------:R-:W-:Y:S01]  /*d6a0*/  @!PT LDS RZ, [RZ] ;  /* 0x00000000fffff984 */ /* 0x000fe20000000800 */
[----:B------:R-:W-:Y:S01]  /*d6b0*/  @!PT LDS RZ, [RZ] ;  /* 0x00000000fffff984 */ /* 0x000fe20000000800 */
[----:B------:R0:W-:Y:S01]  /*d6c0*/  LDGSTS.E.BYPASS.LTC128B.128 [R7+0x7400], desc[UR48][R2.64+0x80], !P0 ;  /* 0x0740008002077fae */ /* 0x0001e2000c101d70 */
[----:B------:R-:W-:Y:S05]  /*d6d0*/  BRA `(.L_x_167) ;  /* 0xffffffc8000c7947 */ /* 0x000fea000383ffff */
.L_x_71:
[----:B0-----:R0:W1:Y:S02]  /*d6e0*/  SYNCS.PHASECHK.TRANS64.TRYWAIT P0, [R4+URZ+0x28860], R3 ;  /* 0x02886003040075a7 */ /* 0x001064000800017f */
[----:B-1----:R-:W-:Y:S05]  /*d6f0*/  @!P0 NANOSLEEP.SYNCS 0x989680 ;  /* 0x009896800000895d */ /* 0x002fea0003900000 */
[----:B------:R-:W1:Y:S02]  /*d700*/  @!P0 SYNCS.PHASECHK.TRANS64 P0, [R4+URZ+0x28860], R3 ;  /* 0x02886003040085a7 */ /* 0x000e64000800007f */
[----:B-1----:R-:W-:Y:S05]  /*d710*/  @!P0 BRA `(.L_x_71) ;  /* 0xfffffffc00f08947 */ /* 0x002fea000383ffff */
[----:B------:R-:W-:Y:S05]  /*d720*/  BRA `(.L_x_168) ;  /* 0xffffffc800e47947 */ /* 0x000fea000383ffff */
.L_x_72:
[----:B------:R-:W-:Y:S01]  /*d730*/  BSSY B0, `(.L_x_169) ;  /* 0x0000008000007945 */ /* 0x000fe20003800000 */
[----:B------:R-:W-:Y:S01]  /*d740*/  IMAD.MOV.U32 R13, RZ, RZ, R17 ;  /* 0x000000ffff0d7224 */ /* 0x000fe200078e0011 */
[----:B------:R-:W-:Y:S01]  /*d750*/  MOV R12, RZ ;  /* 0x000000ff000c7202 */ /* 0x000fe20000000f00 */
[----:B------:R-:W-:Y:S02]  /*d760*/  IMAD.MOV.U32 R11, RZ, RZ, 0x181f ;  /* 0x0000181fff0b7424 */ /* 0x000fe400078e00ff */
[----:B------:R-:W-:-:S07]  /*d770*/  IMAD.MOV.U32 R15, RZ, RZ, -0x1 ;  /* 0xffffffffff0f7424 */ /* 0x000fce00078e00ff */
[----:B0-----:R-:W-:Y:S05]  /*d780*/  WARPSYNC.COLLECTIVE R15, `(.L_x_170) ;  /* 0x000000000f087348 */ /* 0x001fea0003c00000 */
[----:B------:R1:W2:Y:S02]  /*d790*/  SHFL.IDX P6, R14, R13, R12, R11 ;  /* 0x0000000c0d0e7389 */ /* 0x0002a400000c000b */
[----:B012---:R-:W-:Y:S01]  /*d7a0*/  ENDCOLLECTIVE ;  /* 0x000000000000791b */ /* 0x007fe20003800000 */
.L_x_170:
[----:B------:R-:W-:Y:S05]  /*d7b0*/  BSYNC B0 ;  /* 0x0000000000007941 */ /* 0x000fea0003800000 */
.L_x_169:
[----:B------:R-:W-:Y:S01]  /*d7c0*/  IMAD.MOV.U32 R13, RZ, RZ, R16 ;  /* 0x000000ffff0d7224 */ /* 0x000fe200078e0010 */
[----:B------:R-:W-:Y:S01]  /*d7d0*/  MOV R12, RZ ;  /* 0x000000ff000c7202 */ /* 0x000fe20000000f00 */
[----:B------:R-:W-:Y:S02]  /*d7e0*/  IMAD.MOV.U32 R11, RZ, RZ, 0x181f ;  /* 0x0000181fff0b7424 */ /* 0x000fe400078e00ff */
[----:B------:R-:W-:Y:S02]  /*d7f0*/  IMAD.MOV.U32 R15, RZ, RZ, -0x1 ;  /* 0xffffffffff0f7424 */ /* 0x000fe400078e00ff */
[----:B------:R-:W-:Y:S02]  /*d800*/  IMAD.MOV.U32 R0, RZ, RZ, R14 ;  /* 0x000000ffff007224 */ /* 0x000fe400078e000e */
[----:B------:R-:W-:-:S07]  /*d810*/  IMAD.SHL.U32 R6, R34, 0x2, RZ ;  /* 0x0000000222067824 */ /* 0x000fce00078e00ff */
[----:B------:R-:W-:Y:S05]  /*d820*/  WARPSYNC.COLLECTIVE R15, `(.L_x_171) ;  /* 0x000000000f087348 */ /* 0x000fea0003c00000 */
[----:B------:R0:W1:Y:S02]  /*d830*/  SHFL.IDX P6, R14, R13, R12, R11 ;  /* 0x0000000c0d0e7389 */ /* 0x00006400000c000b */
[----:B01----:R-:W-:Y:S01]  /*d840*/  ENDCOLLECTIVE ;  /* 0x000000000000791b */ /* 0x003fe20003800000 */
.L_x_171:
[----:B------:R-:W-:Y:S01]  /*d850*/  MOV R13, R17 ;  /* 0x00000011000d7202 */ /* 0x000fe20000000f00 */
[----:B------:R-:W-:Y:S01]  /*d860*/  IMAD.MOV.U32 R12, RZ, RZ, 0x1 ;  /* 0x00000001ff0c7424 */ /* 0x000fe200078e00ff */
[----:B------:R-:W-:-:S13]  /*d870*/  IADD3 R2, P0, R14, R6, RZ ;  /* 0x000000060e027210 */ /* 0x000fda0007f1e0ff */
[----:B------:R-:W-:Y:S05]  /*d880*/  WARPSYNC.COLLECTIVE R15, `(.L_x_172) ;  /* 0x000000000f087348 */ /* 0x000fea0003c00000 */
[----:B------:R0:W1:Y:S02]  /*d890*/  SHFL.IDX P6, R14, R13, R12, R11 ;  /* 0x0000000c0d0e7389 */ /* 0x00006400000c000b */
[----:B01----:R-:W-:Y:S01]  /*d8a0*/  ENDCOLLECTIVE ;  /* 0x000000000000791b */ /* 0x003fe20003800000 */
.L_x_172:
[----:B------:R-:W-:Y:S01]  /*d8b0*/  IMAD.X R3, RZ, RZ, R0, P0 ;  /* 0x000000ffff037224 */ /* 0x000fe200000e0600 */
[----:B------:R-:W-:Y:S02]  /*d8c0*/  ISETP.LT.OR P0, PT, R5, 0x1, P2 ;  /* 0x000000010500780c */ /* 0x000fe40001701670 */
[----:B------:R-:W-:Y:S01]  /*d8d0*/  LEA R0, R7, UR39, 0x1 ;  /* 0x0000002707007c11 */ /* 0x000fe2000f8e08ff */
[----:B------:R-:W-:-:S10]  /*d8e0*/  IMAD.MOV.U32 R13, RZ, RZ, R16 ;  /* 0x000000ffff0d7224 */ /* 0x000fd400078e0010 */
        /* <DEDUP_REMOVED lines=9> */
.L_x_173:
[----:B------:R-:W-:Y:S01]  /*d980*/  @!PT LDS RZ, [RZ] ;  /* 0x00000000fffff984 */ /* 0x000fe20000000800 */
[----:B------:R-:W-:Y:S01]  /*d990*/  @!PT LDS RZ, [RZ] ;  /* 0x00000000fffff984 */ /* 0x000fe20000000800 */
[----:B------:R-:W-:Y:S01]  /*d9a0*/  @!PT LDS RZ, [RZ] ;  /* 0x00000000fffff984 */ /* 0x000fe20000000800 */
[----:B------:R0:W-:Y:S01]  /*d9b0*/  LDGSTS.E.BYPASS.LTC128B.128 [R0+0x4400], desc[UR48][R2.64+0x80], !P0 ;  /* 0x0440008002007fae */ /* 0x0001e2000c101d70 */
[----:B------:R-:W-:Y:S01]  /*d9c0*/  MOV R13, R17 ;  /* 0x00000011000d7202 */ /* 0x000fe20000000f00 */
[----:B------:R-:W-:Y:S01]  /*d9d0*/  IMAD.MOV.U32 R12, RZ, RZ, 0x2 ;  /* 0x00000002ff0c7424 */ /* 0x000fe200078e00ff */
[----:B0-----:R-:W-:-:S13]  /*d9e0*/  IADD3 R2, P0, R14, R6, RZ ;  /* 0x000000060e027210 */ /* 0x001fda0007f1e0ff */
[----:B------:R-:W-:Y:S05]  /*d9f0*/  WARPSYNC.COLLECTIVE R15, `(.L_x_174) ;  /* 0x000000000f087348 */ /* 0x000fea0003c00000 */
[----:B------:R0:W1:Y:S02]  /*da00*/  SHFL.IDX P6, R14, R13, R12, R11 ;  /* 0x0000000c0d0e7389 */ /* 0x00006400000c000b */
[----:B01----:R-:W-:Y:S01]  /*da10*/  ENDCOLLECTIVE ;  /* 0x000000000000791b */ /* 0x003fe20003800000 */
.L_x_174:
        /* <DEDUP_REMOVED lines=12> */
.L_x_175:
        /* <DEDUP_REMOVED lines=10> */
.L_x_176:
        /* <DEDUP_REMOVED lines=12> */
.L_x_177:
        /* <DEDUP_REMOVED lines=10> */
.L_x_178:
        /* <DEDUP_REMOVED lines=12> */
.L_x_179:
        /* <DEDUP_REMOVED lines=10> */
.L_x_180:
        /* <DEDUP_REMOVED lines=12> */
.L_x_181:
        /* <DEDUP_REMOVED lines=10> */
.L_x_182:
        /* <DEDUP_REMOVED lines=12> */
.L_x_183:
        /* <DEDUP_REMOVED lines=10> */
.L_x_184:
        /* <DEDUP_REMOVED lines=12> */
.L_x_185:
[----:B------:R-:W-:Y:S01]  /*e1c0*/  @!PT LDS RZ, [RZ] ;  /* 0x00000000fffff984 */ /* 0x000fe20000000800 */
[----:B------:R-:W-:Y:S01]  /*e1d0*/  @!PT LDS RZ, [RZ] ;  /* 0x00000000fffff984 */ /* 0x000fe20000000800 */
[----:B------:R-:W-:Y:S01]  /*e1e0*/  @!PT LDS RZ, [RZ] ;  /* 0x00000000fffff984 */ /* 0x000fe20000000800 */
[----:B------:R0:W-:Y:S01]  /*e1f0*/  LDGSTS.E.BYPASS.LTC128B.128 [R0+0x7400], desc[UR48][R2.64+0x80], !P0 ;  /* 0x0740008002007fae */ /* 0x0001e2000c101d70 */
[----:B------:R-:W-:Y:S05]  /*e200*/  BRA `(.L_x_186) ;  /* 0xffffffc400387947 */ /* 0x000fea000383ffff */
.L_x_77:
[----:B0-----:R0:W1:Y:S02]  /*e210*/  SYNCS.PHASECHK.TRANS64.TRYWAIT P0, [R5+URZ+0x28820], R37 ;  /* 0x02882025050075a7 */ /* 0x001064000800017f */
[----:B-1----:R-:W-:Y:S05]  /*e220*/  @!P0 NANOSLEEP.SYNCS 0x989680 ;  /* 0x009896800000895d */ /* 0x002fea0003900000 */
[----:B------:R-:W1:Y:S02]  /*e230*/  @!P0 SYNCS.PHASECHK.TRANS64 P0, [R5+URZ+0x28820], R37 ;  /* 0x02882025050085a7 */ /* 0x000e64000800007f */
[----:B-1----:R-:W-:Y:S05]  /*e240*/  @!P0 BRA `(.L_x_77) ;  /* 0xfffffffc00f08947 */ /* 0x002fea000383ffff */
[----:B------:R-:W-:Y:S05]  /*e250*/  BRA `(.L_x_187) ;  /* 0xffffffc400c87947 */ /* 0x000fea000383ffff */
.L_x_78:
[----:B------:R-:W1:Y:S01]  /*e260*/  S2R R0, SR_TID.X ;  /* 0x0000000000007919 */ /* 0x000e620000002100 */
[----:B------:R-:W-:Y:S01]  /*e270*/  BSSY B0, `(.L_x_188) ;  /* 0x000000a000007945 */ /* 0x000fe20003800000 */
[----:B------:R-:W-:Y:S01]  /*e280*/  MOV R12, RZ ;  /* 0x000000ff000c7202 */ /* 0x000fe20000000f00 */
[----:B------:R-:W-:Y:S02]  /*e290*/  IMAD.MOV.U32 R11, RZ, RZ, 0x1f ;  /* 0x0000001fff0b7424 */ /* 0x000fe400078e00ff */
[----:B------:R-:W-:Y:S01]  /*e2a0*/  IMAD.MOV.U32 R15, RZ, RZ, -0x1 ;  /* 0xffffffffff0f7424 */ /* 0x000fe200078e00ff */
[----:B-1----:R-:W-:-:S04]  /*e2b0*/  SHF.R.U32.HI R0, RZ, 0x5, R0 ;  /* 0x00000005ff007819 */ /* 0x002fc80000011600 */
[----:B------:R-:W-:-:S05]  /*e2c0*/  LOP3.LUT R0, R0, 0x3, RZ, 0xc0, !PT ;  /* 0x0000000300007812 */ /* 0x000fca00078ec0ff */
[----:B------:R-:W-:-:S07]  /*e2d0*/  IMAD.MOV.U32 R13, RZ, RZ, R0 ;  /* 0x000000ffff0d7224 */ /* 0x000fce00078e0000 */
[----:B0-----:R-:W-:Y:S05]  /*e2e0*/  WARPSYNC.COLLECTIVE R15, `(.L_x_189) ;  /* 0x000000000f087348 */ /* 0x001fea0003c00000 */
[----:B------:R1:W2:Y:S02]  /*e2f0*/  SHFL.IDX P6, R14, R13, R12, R11 ;  /* 0x0000000c0d0e7389 */ /* 0x0002a400000c000b */
[----:B012---:R-:W-:Y:S01]  /*e300*/  ENDCOLLECTIVE ;  /* 0x000000000000791b */ /* 0x007fe20003800000 */
.L_x_189:
[----:B------:R-:W-:Y:S05]  /*e310*/  BSYNC B0 ;  /* 0x0000000000007941 */ /* 0x000fea0003800000 */
.L_x_188:
[----:B------:R-:W-:Y:S05]  /*e320*/  BRA `(.L_x_190) ;  /* 0xffffffc400b07947 */ /* 0x000fea000383ffff */
.L_x_81:
[----:B------:R-:W-:Y:S01]  /*e330*/  BSSY B1, `(.L_x_191) ;  /* 0x0000006000017945 */ /* 0x000fe20003800000 */
[----:B------:R-:W-:-:S07]  /*e340*/  IMAD.MOV.U32 R15, RZ, RZ, -0x1 ;  /* 0xffffffffff0f7424 */ /* 0x000fce00078e00ff */
[----:B01----:R-:W-:Y:S05]  /*e350*/  WARPSYNC.COLLECTIVE R15, `(.L_x_192) ;  /* 0x000000000f0c7348 */ /* 0x003fea0003c00000 */
[----:B------:R-:W-:Y:S02]  /*e360*/  ELECT P6, UR62, PT ;  /* 0x00000000003e782f */ /* 0x000fe400038c0000 */
[----:B------:R-:W-:Y:S01]  /*e370*/  MOV R14, UR62 ;  /* 0x0000003e000e7c02 */ /* 0x000fe20008000f00 */
[----:B01----:R-:W-:Y:S10]  /*e380*/  ENDCOLLECTIVE ;  /* 0x000000000000791b */ /* 0x003ff40003800000 */
.L_x_192:
[----:B------:R-:W-:Y:S05]  /*e390*/  BSYNC B1 ;  /* 0x0000000000017941 */ /* 0x000fea0003800000 */
.L_x_191:
[----:B------:R-:W-:Y:S05]  /*e3a0*/  BRA `(.L_x_193) ;  /* 0xffffffc400a87947 */ /* 0x000fea000383ffff */
.L_x_83:
[----:B-1----:R1:W2:Y:S02]  /*e3b0*/  SYNCS.PHASECHK.TRANS64.TRYWAIT P1, [R3+URZ+0x28840], R2 ;  /* 0x02884002030075a7 */ /* 0x0022a4000802017f */
[----:B--2---:R-:W-:Y:S05]  /*e3c0*/  @!P1 NANOSLEEP.SYNCS 0x989680 ;  /* 0x009896800000995d */ /* 0x004fea0003900000 */
[----:B------:R-:W2:Y:S02]  /*e3d0*/  @!P1 SYNCS.PHASECHK.TRANS64 P1, [R3+URZ+0x28840], R2 ;  /* 0x02884002030095a7 */ /* 0x000ea4000802007f */
[----:B--2---:R-:W-:Y:S05]  /*e3e0*/  @!P1 BRA `(.L_x_83) ;  /* 0xfffffffc00f09947 */ /* 0x004fea000383ffff */
[----:B------:R-:W-:Y:S05]  /*e3f0*/  BRA `(.L_x_194) ;  /* 0xffffffc400c87947 */ /* 0x000fea000383ffff */
.L_x_85:
[----:B0-----:R0:W2:Y:S02]  /*e400*/  SYNCS.PHASECHK.TRANS64.TRYWAIT P1, [R5+URZ+0x28840], R0 ;  /* 0x02884000050075a7 */ /* 0x0010a4000802017f */
[----:B--2---:R-:W-:Y:S05]  /*e410*/  @!P1 NANOSLEEP.SYNCS 0x989680 ;  /* 0x009896800000995d */ /* 0x004fea0003900000 */
[----:B------:R-:W2:Y:S02]  /*e420*/  @!P1 SYNCS.PHASECHK.TRANS64 P1, [R5+URZ+0x28840], R0 ;  /* 0x02884000050095a7 */ /* 0x000ea4000802007f */
[----:B--2---:R-:W-:Y:S05]  /*e430*/  @!P1 BRA `(.L_x_85) ;  /* 0xfffffffc00f09947 */ /* 0x004fea000383ffff */
[----:B------:R-:W-:Y:S05]  /*e440*/  BRA `(.L_x_195) ;  /* 0xffffffc400d47947 */ /* 0x000fea000383ffff */
.L_x_87:
[----:B--2---:R2:W3:Y:S02]  /*e450*/  SYNCS.PHASECHK.TRANS64.TRYWAIT P1, [R3+URZ+0x28860], R2 ;  /* 0x02886002030075a7 */ /* 0x0044e4000802017f */
[----:B---3--:R-:W-:Y:S05]  /*e460*/  @!P1 NANOSLEEP.SYNCS 0x989680 ;  /* 0x009896800000995d */ /* 0x008fea0003900000 */
[----:B------:R-:W3:Y:S02]  /*e470*/  @!P1 SYNCS.PHASECHK.TRANS64 P1, [R3+URZ+0x28860], R2 ;  /* 0x02886002030095a7 */ /* 0x000ee4000802007f */
[----:B---3--:R-:W-:Y:S05]  /*e480*/  @!P1 BRA `(.L_x_87) ;  /* 0xfffffffc00f09947 */ /* 0x008fea000383ffff */
[----:B------:R-:W-:Y:S05]  /*e490*/  BRA `(.L_x_196) ;  /* 0xffffffc400d07947 */ /* 0x000fea000383ffff */
.L_x_197:
[----:B------:R-:W-:-:S00]  /*e4a0*/  BRA `(.L_x_197) ;  /* 0xfffffffc00fc7947 */ /* 0x000fc0000383ffff */
[----:B------:R-:W-:-:S00]  /*e4b0*/  NOP ;  /* 0x0000000000007918 */ /* 0x000fc00000000000 */
        /* <DEDUP_REMOVED lines=12> */
.L_x_3478:


//--------------------- .text._ZN7cutlass13device_kernelIN5flash11enable_sm90INS1_16FlashAttnFwdSm90INS1_25CollectiveMainloopFwdSm90ILi2EN4cute5tupleIJNS5_1CILi1EEES8_S8_EEENS6_IJNS7_ILi128EEESA_SA_EEELi128ENS_6half_tEfNS_4arch4Sm90ELb0ELb0ELb0ELb1ELb1ELb0ELb0ELb1ELb1ELb1ELb0ELb0EEENS1_21CollectiveEpilogueFwdISB_S9_SC_SE_Li256ELb1ELb1ELb0ELb0EEENS1_36VarlenDynamicPersistentTileSchedulerILi128ELi128ELi256ELi128ELb0ELb1ELb1ELb0ELb1ELb1EEEEEEEEEvNT_6ParamsE --------------------------
	.section	.text._ZN7cutlass13device_kernelIN5flash11enable_sm90INS1_16FlashAttnFwdSm90INS1_25CollectiveMainloopFwdSm90ILi2EN4cute5tupleIJNS5_1CILi1EEES8_S8_EEENS6_IJNS7_ILi128EEESA_SA_EEELi128ENS_6half_tEfNS_4arch4Sm90ELb0ELb0ELb0ELb1ELb1ELb0ELb0ELb1ELb1ELb1ELb0ELb0EEENS1_21CollectiveEpilogueFwdISB_S9_SC_SE_Li256ELb1ELb1ELb0ELb0EEENS1_36VarlenDynamicPersistentTileSchedulerILi128ELi128ELi256ELi128ELb0ELb1ELb1ELb0ELb1ELb1EEEEEEEEEvNT_6ParamsE,"ax",@progbits
	.align	128
.text._ZN7cutlass13device_kernelIN5flash11enable_sm90INS1_16FlashAttnFwdSm90INS1_25CollectiveMainloopFwdSm90ILi2EN4cute5tupleIJNS5_1CILi1EEES8_S8_EEENS6_IJNS7_ILi128EEESA_SA_EEELi128ENS_6half_tEfNS_4arch4Sm90ELb0ELb0ELb0ELb1ELb1ELb0ELb0ELb1ELb1ELb1ELb0ELb0EEENS1_21CollectiveEpilogueFwdISB_S9_SC_SE_Li256ELb1ELb1ELb0ELb0EEENS1_36VarlenDynamicPersistentTileSchedulerILi128ELi128ELi256ELi128ELb0ELb1ELb1ELb0ELb1ELb1EEEEEEEEEvNT_6ParamsE:
        .type           _ZN7cutlass13device_kernelIN5flash11enable_sm90INS1_16FlashAttnFwdSm90INS1_25CollectiveMainloopFwdSm90ILi2EN4cute5tupleIJNS5_1CILi1EEES8_S8_EEENS6_IJNS7_ILi128EEESA_SA_EEELi128ENS_6half_tEfNS_4arch4Sm90ELb0ELb0ELb0ELb1ELb1ELb0ELb0ELb1ELb1ELb1ELb0ELb0EEENS1_21CollectiveEpilogueFwdISB_S9_SC_SE_Li256ELb1ELb1ELb0ELb0EEENS1_36VarlenDynamicPersistentTileSchedulerILi128ELi128ELi256ELi128ELb0ELb1ELb1ELb0ELb1ELb1EEEEEEEEEvNT_6ParamsE,@function
        .size           _ZN7cutlass13device_kernelIN5flash11enable_sm90INS1_16FlashAttnFwdSm90INS1_25CollectiveMainloopFwdSm90ILi2EN4cute5tupleIJNS5_1CILi1EEES8_S8_EEENS6_IJNS7_ILi128EEESA_SA_EEELi128ENS_6half_tEfNS_4arch4Sm90ELb0ELb0ELb0ELb1ELb1ELb0ELb0ELb1ELb1ELb1ELb0ELb0EEENS1_21CollectiveEpilogueFwdISB_S9_SC_SE_Li256ELb1ELb1ELb0ELb0EEENS1_36VarlenDynamicPersistentTileSchedulerILi128ELi128ELi256ELi128ELb0ELb1ELb1ELb0ELb1ELb1EEEEEEEEEvNT_6ParamsE,(.L_x_3479 - _ZN7cutlass13device_kernelIN5flash11enable_sm90INS1_16FlashAttnFwdSm90INS1_25CollectiveMainloopFwdSm90ILi2EN4cute5tupleIJNS5_1CILi1EEES8_S8_EEENS6_IJNS7_ILi128EEESA_SA_EEELi128ENS_6half_tEfNS_4arch4Sm90ELb0ELb0ELb0ELb1ELb1ELb0ELb0ELb1ELb1ELb1ELb0ELb0EEENS1_21CollectiveEpilogueFwdISB_S9_SC_SE_Li256ELb1ELb1ELb0ELb0EEENS1_36VarlenDynamicPersistentTileSchedulerILi128ELi128ELi256ELi128ELb0ELb1ELb1ELb0ELb1ELb1EEEEEEEEEvNT_6ParamsE)
        .other          _ZN7cutlass13device_kernelIN5flash11enable_sm90INS1_16FlashAttnFwdSm90INS1_25CollectiveMainloopFwdSm90ILi2EN4cute5tupleIJNS5_1CILi1EEES8_S8_EEENS6_IJNS7_ILi128EEESA_SA_EEELi128ENS_6half_tEfNS_4arch4Sm90ELb0ELb0ELb0ELb1ELb1ELb0ELb0ELb1ELb1ELb1ELb0ELb0EEENS1_21CollectiveEpilogueFwdISB_S9_SC_SE_Li256ELb1ELb1ELb0ELb0EEENS1_36VarlenDynamicPersistentTileSchedulerILi128ELi128ELi256ELi128ELb0ELb1ELb1ELb0ELb1ELb1EEEEEEEEEvNT_6ParamsE,@"STO_CUDA_ENTRY STV_DEFAULT"
_ZN7cutlass13device_kernelIN5flash11enable_sm90INS1_16FlashAttnFwdSm90INS1_25CollectiveMainloopFwdSm90ILi2EN4cute5tupleIJNS5_1CILi1EEES8_S8_EEENS6_IJNS7_ILi128EEESA_SA_EEELi128ENS_6half_tEfNS_4arch4Sm90ELb0ELb0ELb0ELb1ELb1ELb0ELb0ELb1ELb1ELb1ELb0ELb0EEENS1_21CollectiveEpilogueFwdISB_S9_SC_SE_Li256ELb1ELb1ELb0ELb0EEENS1_36VarlenDynamicPersistentTileSchedulerILi128ELi128ELi256ELi128ELb0ELb1ELb1ELb0ELb1ELb1EEEEEEEEEvNT_6ParamsE:
[----:B------:R-:W0:Y:S02]  /*0000*/  LDC R1, c[0x0][0x28] ;  /* 0x00000a00ff017b82 */ /* 0x000e240000000800 */
[----:B0-----:R-:W-:Y:S01]  /*0010*/  VIADD R1, R1, 0xffffffe0 ;  /* 0xffffffe001017836 */ /* 0x001fe20000000000 */
[----:B------:R-:W0:Y:S01]  /*0020*/  S2R R3, SR_TID.X ;  /* 0x0000000000037919 */ /* 0x000e220000002100 */
[----:B------:R-:W-:Y:S01]  /*0030*/  ELECT P0, URZ, PT ;  /* 0x00000000003f782f */ /* 0x000fe20003800000 */
[----:B------:R-:W-:Y:S01]  /*0040*/  UMOV UR4, 0x80 ;  /* 0x0000008000047882 */ /* 0x000fe20000000000 */
[----:B------:R-:W-:Y:S01]  /*0050*/  UMOV UR7, 0x100 ;  /* 0x0000010000077882 */ /* 0x000fe20000000000 */
[----:B0-----:R-:W-:-:S05]  /*0060*/  SHF.R.U32.HI R0, RZ, 0x5, R3 ;  /* 0x00000005ff007819 */ /* 0x001fca0000011603 */
[----:B------:R-:W0:Y:S02]  /*0070*/  SHFL.IDX PT, R2, R0, RZ, 0x1f ;  /* 0x00001fff00027589 */ /* 0x000e2400000e0000 */
[C---:B0-----:R-:W-:Y:S02]  /*0080*/  ISETP.NE.OR P0, PT, R2.reuse, RZ, !P0 ;  /* 0x000000ff0200720c */ /* 0x041fe40004705670 */
[----:B------:R-:W-:Y:S02]  /*0090*/  ISETP.NE.AND P1, PT, R2, RZ, PT ;  /* 0x000000ff0200720c */ /* 0x000fe40003f25270 */
[----:B------:R-:W-:-:S05]  /*00a0*/  SHF.R.U32.HI R2, RZ, 0x7, R3 ;  /* 0x00000007ff027819 */ /* 0x000fca0000011603 */
[----:B------:R0:W1:Y:S04]  /*00b0*/  SHFL.IDX PT, R4, R2, RZ, 0x1f ;  /* 0x00001fff02047589 */ /* 0x00006800000e0000 */
[----:B------:R-:W-:Y:S01]  /*00c0*/  VOTEU.ALL UP0, P0 ;  /* 0x00000000003f7886 */ /* 0x000fe20000000000 */
[----:B------:R-:W-:-:S04]  /*00d0*/  VOTEU.ALL UP1, P0 ;  /* 0x00000000003f7886 */ /* 0x000fc80000020000 */
[----:B------:R-:W2:Y:S01]  /*00e0*/  @!UP0 S2UR UR8, SR_CgaCtaId ;  /* 0x00000000000889c3 */ /* 0x000ea20000008800 */
[----:B------:R-:W-:Y:S01]  /*00f0*/  @!UP0 UMOV UR6, 0x400 ;  /* 0x0000040000068882 */ /* 0x000fe20000000000 */
[----:B------:R-:W-:-:S04]  /*0100*/  @!UP0 UIADD3 UR4, -UR4, 0x100000, URZ ;  /* 0x0010000004048890 */ /* 0x000fc8000fffe13f */
[----:B------:R-:W-:Y:S02]  /*0110*/  @!UP0 USHF.L.U32 UR5, UR4, 0xb, URZ ;  /* 0x0000000b04058899 */ /* 0x000fe4000800063f */
[----:B------:R-:W-:Y:S02]  /*0120*/  @!UP0 USHF.L.U32 UR4, UR4, 0x1, URZ ;  /* 0x0000000104048899 */ /* 0x000fe4000800063f */
[----:B--2---:R-:W-:Y:S02]  /*0130*/  @!UP0 ULEA UR8, UR8, UR6, 0x18 ;  /* 0x0000000608088291 */ /* 0x004fe4000f8ec03f */
[----:B------:R-:W-:-:S04]  /*0140*/  @!UP0 UIADD3 UR6, -UR7, 0x100000, URZ ;  /* 0x0010000007068890 */ /* 0x000fc8000fffe13f */
[----:B------:R-:W-:Y:S02]  /*0150*/  @!UP0 USHF.L.U32 UR7, UR6, 0xb, URZ ;  /* 0x0000000b06078899 */ /* 0x000fe4000800063f */
[----:B------:R-:W-:Y:S01]  /*0160*/  @!UP0 USHF.L.U32 UR6, UR6, 0x1, URZ ;  /* 0x0000000106068899 */ /* 0x000fe2000800063f */
[----:B------:R-:W-:-:S05]  /*0170*/  VOTEU.ALL UP0, P0 ;  /* 0x00000000003f7886 */ /* 0x000fca0000000000 */
[----:B------:R0:W2:Y:S06]  /*0180*/  @!UP0 SYNCS.EXCH.64 URZ, [UR8+0x28800], UR4 ;  /* 0x02880004083f85b2 */ /* 0x0000ac0008000100 */
[----:B------:R0:W3:Y:S02]  /*0190*/  @!UP1 SYNCS.EXCH.64 URZ, [UR8+0x28820], UR6 ;  /* 0x02882006083f95b2 */ /* 0x0000e40008000100 */
[----:B01----:R-:W-:Y:S05]  /*01a0*/  @P1 BRA `(.L_x_198) ;  /* 0x0000000000481947 */ /* 0x003fea0003800000 */
        /* <DEDUP_REMOVED lines=14> */
[----:B------:R0:W4:Y:S01]  /*0290*/  SYNCS.EXCH.64 URZ, [UR8+0x28840], UR6 ;  /* 0x02884006083f75b2 */ /* 0x0001220008000100 */
[----:B------:R0:W0:Y:S01]  /*02a0*/  SYNCS.EXCH.64 URZ, [UR8+0x28838], UR4 ;  /* 0x02883804083f75b2 */ /* 0x0000220008000100 */
[----:B------:R0:W0:Y:S01]  /*02b0*/  SYNCS.EXCH.64 URZ, [UR8+0x28848], UR6 ;  /* 0x02884806083f75b2 */ /* 0x0000220008000100 */
[----:B------:R-:W-:Y:S01]  /*02c0*/  NOP ;  /* 0x0000000000007918 */ /* 0x000fe20000000000 */
.L_x_198:
        /* <DEDUP_REMOVED lines=22> */
.L_x_199:
        /* <DEDUP_REMOVED lines=18> */
.L_x_200:
        /* <DEDUP_REMOVED lines=22> */
.L_x_201:
        /* <DEDUP_REMOVED lines=23> */
.L_x_202:
        /* <DEDUP_REMOVED lines=8> */
.L_x_204:
[----:B------:R-:W-:-:S08]  /*08a0*/  NOP ;  /* 0x0000000000007918 */ /* 0x000fd00000000000 */
[----:B------:R-:W0:Y:S02]  /*08b0*/  USETMAXREG.TRY_ALLOC.CTAPOOL UP0, 0xe8 ;  /* 0x000000e8000079c8 */ /* 0x000e240008000600 */
[----:B0-----:R-:W-:-:S13]  /*08c0*/  PLOP3.LUT P0, PT, PT, PT, UP0, 0x80, 0x0 ;  /* 0x000000000000781c */ /* 0x001fda0003f0f008 */
[----:B------:R-:W-:Y:S05]  /*08d0*/  @!P0 BRA `(.L_x_204) ;  /* 0xfffffffc00f08947 */ /* 0x000fea000383ffff */
[----:B------:R-:W0:Y:S01]  /*08e0*/  S2R R3, SR_TID.X ;  /* 0x0000000000037919 */ /* 0x000e220000002100 */
[----:B------:R-:W1:Y:S01]  /*08f0*/  S2UR UR5, SR_CgaCtaId ;  /* 0x00000000000579c3 */ /* 0x000e620000008800 */
[----:B------:R-:W-:-:S07]  /*0900*/  UMOV UR4, 0x400 ;  /* 0x0000040000047882 */ /* 0x000fce0000000000 */
[----:B------:R-:W-:Y:S06]  /*0910*/  BAR.ARV 0x8, 0x180 ;  /* 0x0206000000007b1d */ /* 0x000fec0000002000 */
[----:B-1----:R-:W-:Y:S01]  /*0920*/  ULEA UR4, UR5, UR4, 0x18 ;  /* 0x0000000405047291 */ /* 0x002fe2000f8ec03f */
[----:B0-----:R-:W-:-:S04]  /*0930*/  LOP3.LUT R0, R3, 0xffffff80, RZ, 0xc0, !PT ;  /* 0xffffff8003007812 */ /* 0x001fc800078ec0ff */
[----:B------:R-:W-:-:S13]  /*0940*/  ISETP.NE.AND P0, PT, R0, 0x80, PT ;  /* 0x000000800000780c */ /* 0x000fda0003f05270 */
[----:B------:R-:W-:Y:S08]  /*0950*/  @!P0 BAR.ARV 0x9, 0x100 ;  /* 0x0244000000008b1d */ /* 0x000ff00000002000 */
[----:B------:R-:W-:Y:S06]  /*0960*/  BAR.SYNC.DEFER_BLOCKING 0x5, 0x180 ;  /* 0x0146000000007b1d */ /* 0x000fec0000010000 */
[----:B------:R-:W0:Y:S01]  /*0970*/  LDS.128 R44, [UR4+0x288d0] ;  /* 0x0288d004ff2c7984 */ /* 0x000e220008000c00 */
[----:B------:R-:W-:Y:S01]  /*0980*/  ULDC UR4, c[0x0][0xc3c] ;  /* 0x00030f0000047ab9 */ /* 0x000fe20000000800 */
[----:B------:R-:W-:Y:S06]  /*0990*/  BAR.ARV 0x4, 0x180 ;  /* 0x0106000000007b1d */ /* 0x000fec0000002000 */
[----:B0-----:R-:W-:-:S13]  /*09a0*/  ISETP.GE.AND P0, PT, R47, UR4, PT ;  /* 0x000000042f007c0c */ /* 0x001fda000bf06270 */
[----:B------:R-:W-:Y:S05]  /*09b0*/  @P0 EXIT ;  /* 0x000000000000094d */ /* 0x000fea0003800000 */
[----:B------:R-:W-:Y:S01]  /*09c0*/  VIADD R190, R3, 0xffffff80 ;  /* 0xffffff8003be7836 */ /* 0x000fe20000000000 */
[----:B------:R-:W-:Y:S01]  /*09d0*/  R2UR UR5, R45 ;  /* 0x000000002d0572ca */ /* 0x000fe200000e0000 */
[----:B------:R-:W-:Y:S01]  /*09e0*/  IMAD.MOV.U32 R12, RZ, RZ, -0x2 ;  /* 0xfffffffeff0c7424 */ /* 0x000fe200078e00ff */
[----:B------:R-:W-:Y:S01]  /*09f0*/  R2UR UR6, R46 ;  /* 0x000000002e0672ca */ /* 0x000fe200000e0000 */
[----:B------:R-:W-:Y:S01]  /*0a00*/  ULOP3.LUT UR45, UR36, 0x1, URZ, 0xfc, !UPT ;  /* 0x00000001242d7892 */ /* 0x000fe2000f8efc3f */
[----:B------:R-:W-:Y:S01]  /*0a10*/  SHF.R.S32.HI R3, RZ, 0x1f, R190 ;  /* 0x0000001fff037819 */ /* 0x000fe200000114be */
[----:B------:R-:W-:Y:S01]  /*0a20*/  UMOV UR44, URZ ;  /* 0x0000003f002c7c82 */ /* 0x000fe20008000000 */
[----:B------:R-:W-:Y:S01]  /*0a30*/  UMOV UR43, URZ ;  /* 0x0000003f002b7c82 */ /* 0x000fe20008000000 */
[----:B------:R-:W-:Y:S01]  /*0a40*/  UMOV UR42, URZ ;  /* 0x0000003f002a7c82 */ /* 0x000fe20008000000 */
[CC--:B------:R-:W-:Y:S02]  /*0a50*/  LEA.HI R0, R3.reuse, R190.reuse, RZ, 0x7 ;  /* 0x000000be03007211 */ /* 0x0c0fe400078f38ff */
[----:B------:R-:W-:-:S02]  /*0a60*/  LEA.HI R4, R3, R190, RZ, 0x4 ;  /* 0x000000be03047211 */ /* 0x000fc400078f20ff */
[----:B------:R-:W-:Y:S02]  /*0a70*/  LOP3.LUT R5, R0, 0xffffff80, RZ, 0xc0, !PT ;  /* 0xffffff8000057812 */ /* 0x000fe400078ec0ff */
[----:B------:R-:W-:Y:S02]  /*0a80*/  SHF.R.S32.HI R7, RZ, 0x4, R4 ;  /* 0x00000004ff077819 */ /* 0x000fe40000011404 */
[----:B------:R-:W-:Y:S01]  /*0a90*/  SHF.R.S32.HI R153, RZ, 0x7, R0 ;  /* 0x00000007ff997819 */ /* 0x000fe20000011400 */
[----:B------:R-:W-:Y:S01]  /*0aa0*/  IMAD.IADD R154, R190, 0x1, -R5 ;  /* 0x00000001be9a7824 */ /* 0x000fe200078e0a05 */
[----:B------:R-:W-:Y:S02]  /*0ab0*/  LEA.HI R5, R3, R190, RZ, 0x5 ;  /* 0x000000be03057211 */ /* 0x000fe400078f28ff */
[----:B------:R-:W-:Y:S02]  /*0ac0*/  LEA.HI R0, R0, R153, RZ, 0x1 ;  /* 0x0000009900007211 */ /* 0x000fe400078f08ff */
[----:B------:R-:W-:Y:S01]  /*0ad0*/  SHF.R.S32.HI R9, RZ, 0x1f, R154 ;  /* 0x0000001fff097819 */ /* 0x000fe2000001149a */
[----:B------:R-:W-:Y:S01]  /*0ae0*/  IMAD.SHL.U32 R6, R5, 0x20, RZ ;  /* 0x0000002005067824 */ /* 0x000fe200078e00ff */
[----:B------:R-:W-:-:S02]  /*0af0*/  LOP3.LUT R5, R4, 0x3fffff0, RZ, 0xc0, !PT ;  /* 0x03fffff004057812 */ /* 0x000fc400078ec0ff */
[----:B------:R-:W-:Y:S02]  /*0b00*/  LEA.HI R4, R4, R7, RZ, 0x1 ;  /* 0x0000000704047211 */ /* 0x000fe400078f08ff */
[----:B------:R-:W-:Y:S01]  /*0b10*/  LOP3.LUT R6, R6, 0xfffffc00, RZ, 0xc0, !PT ;  /* 0xfffffc0006067812 */ /* 0x000fe200078ec0ff */
[----:B------:R-:W-:Y:S01]  /*0b20*/  IMAD.IADD R5, R190, 0x1, -R5 ;  /* 0x00000001be057824 */ /* 0x000fe200078e0a05 */
[----:B------:R-:W-:Y:S02]  /*0b30*/  LOP3.LUT R4, R4, 0x1ffffffe, RZ, 0xc0, !PT ;  /* 0x1ffffffe04047812 */ /* 0x000fe400078ec0ff */
[----:B------:R-:W-:Y:S01]  /*0b40*/  LEA.HI R8, R9, R154, RZ, 0x2 ;  /* 0x0000009a09087211 */ /* 0x000fe200078f10ff */
[----:B------:R-:W-:Y:S01]  /*0b50*/  IMAD R5, R5, 0x40, R6 ;  /* 0x0000004005057824 */ /* 0x000fe200078e0206 */
[----:B------:R-:W-:Y:S01]  /*0b60*/  LEA.HI R6, R3, R190, RZ, 0x2 ;  /* 0x000000be03067211 */ /* 0x000fe200078f10ff */
[----:B------:R-:W-:Y:S01]  /*0b70*/  IMAD.IADD R4, R7, 0x1, -R4 ;  /* 0x0000000107047824 */ /* 0x000fe200078e0a04 */
[----:B------:R-:W-:-:S02]  /*0b80*/  SHF.R.S32.HI R10, RZ, 0x2, R8 ;  /* 0x00000002ff0a7819 */ /* 0x000fc40000011408 */
[----:B------:R-:W-:Y:S01]  /*0b90*/  SHF.R.S32.HI R11, RZ, 0x1f, R8 ;  /* 0x0000001fff0b7819 */ /* 0x000fe20000011408 */
[----:B------:R-:W-:Y:S01]  /*0ba0*/  IMAD R155, R4, 0x8, R5 ;  /* 0x00000008049b7824 */ /* 0x000fe200078e0205 */
[----:B------:R-:W-:Y:S02]  /*0bb0*/  LOP3.LUT R5, R6, 0xfffffffc, RZ, 0xc0, !PT ;  /* 0xfffffffc06057812 */ /* 0x000fe400078ec0ff */
[----:B------:R-:W-:Y:S02]  /*0bc0*/  LEA.HI R11, R11, R10, RZ, 0x3 ;  /* 0x0000000a0b0b7211 */ /* 0x000fe400078f18ff */
[----:B------:R-:W-:Y:S01]  /*0bd0*/  LEA.HI R3, R3, R190, RZ, 0x3 ;  /* 0x000000be03037211 */ /* 0x000fe200078f18ff */
[----:B------:R-:W-:Y:S01]  /*0be0*/  IMAD.IADD R4, R190, 0x1, -R5 ;  /* 0x00000001be047824 */ /* 0x000fe200078e0a05 */
[----:B------:R-:W-:Y:S02]  /*0bf0*/  LOP3.LUT R11, R11, 0xfffffff8, RZ, 0xc0, !PT ;  /* 0xfffffff80b0b7812 */ /* 0x000fe400078ec0ff */
[----:B------:R-:W-:-:S02]  /*0c00*/  LEA.HI R9, R9, R154, RZ, 0x5 ;  /* 0x0000009a09097211 */ /* 0x000fc400078f28ff */
[----:B------:R-:W-:Y:S02]  /*0c10*/  LOP3.LUT R5, R3, 0xfffffff8, RZ, 0xc0, !PT ;  /* 0xfffffff803057812 */ /* 0x000fe400078ec0ff */
[----:B------:R-:W-:Y:S02]  /*0c20*/  IADD3 R10, R10, -R11, RZ ;  /* 0x8000000b0a0a7210 */ /* 0x000fe40007ffe0ff */
[----:B------:R-:W-:Y:S01]  /*0c30*/  SHF.R.S32.HI R9, RZ, 0x5, R9 ;  /* 0x00000005ff097819 */ /* 0x000fe20000011409 */
[----:B------:R-:W-:Y:S01]  /*0c40*/  IMAD.IADD R152, R190, 0x1, -R5 ;  /* 0x00000001be987824 */ /* 0x000fe200078e0a05 */
[----:B------:R-:W-:Y:S02]  /*0c50*/  LOP3.LUT R0, R0, 0x3fffffe, RZ, 0xc0, !PT ;  /* 0x03fffffe00007812 */ /* 0x000fe400078ec0ff */
[----:B------:R-:W-:Y:S01]  /*0c60*/  LEA.HI R6, R4, R4, RZ, 0x1 ;  /* 0x0000000404067211 */ /* 0x000fe200078f08ff */
[----:B------:R-:W-:Y:S01]  /*0c70*/  IMAD R9, R9, 0x10, R10 ;  /* 0x0000001009097824 */ /* 0x000fe200078e020a */
[----:B------:R-:W-:Y:S01]  /*0c80*/  LOP3.LUT R11, R8, 0x7ffffffc, RZ, 0xc0, !PT ;  /* 0x7ffffffc080b7812 */ /* 0x000fe200078ec0ff */
[----:B------:R-:W-:Y:S01]  /*0c90*/  IMAD.IADD R0, R153, 0x1, -R0 ;  /* 0x0000000199007824 */ /* 0x000fe200078e0a00 */
[----:B------:R-:W-:Y:S01]  /*0ca0*/  LOP3.LUT R7, R6, 0x1ffffffe, RZ, 0xc0, !PT ;  /* 0x1ffffffe06077812 */ /* 0x000fe200078ec0ff */
[----:B------:R-:W-:Y:S01]  /*0cb0*/  IMAD.SHL.U32 R22, R152, 0x8, RZ ;  /* 0x0000000898167824 */ /* 0x000fe200078e00ff */
[----:B------:R-:W-:Y:S01]  /*0cc0*/  SHF.R.S32.HI R17, RZ, 0x3, R3 ;  /* 0x00000003ff117819 */ /* 0x000fe20000011403 */
[----:B------:R-:W-:Y:S01]  /*0cd0*/  IMAD.IADD R11, R154, 0x1, -R11 ;  /* 0x000000019a0b7824 */ /* 0x000fe200078e0a0b */
[----:B------:R-:W-:Y:S01]  /*0ce0*/  LEA R19, R0, R9, 0x6 ;  /* 0x0000000900137211 */ /* 0x000fe200078e30ff */
[----:B------:R-:W-:Y:S01]  /*0cf0*/  VIADD R18, R22, 0x40 ;  /* 0x0000004016127836 */ /* 0x000fe20000000000 */
[----:B------:R-:W-:Y:S01]  /*0d00*/  SHF.R.S32.HI R189, RZ, 0x1f, R22 ;  /* 0x0000001fffbd7819 */ /* 0x000fe20000011416 */
[----:B------:R-:W-:-:S02]  /*0d10*/  IMAD.IADD R16, R4, 0x1, -R7 ;  /* 0x0000000104107824 */ /* 0x000fc400078e0a07 */
[----:B------:R-:W-:Y:S01]  /*0d20*/  IMAD R23, R11, R12, 0x80 ;  /* 0x000000800b177424 */ /* 0x000fe200078e020c */
[----:B------:R-:W-:Y:S01]  /*0d30*/  SHF.R.S32.HI R188, RZ, 0x1f, R18 ;  /* 0x0000001fffbc7819 */ /* 0x000fe20000011412 */
[----:B------:R-:W-:-:S07]  /*0d40*/  IMAD R16, R16, 0x8, R19 ;  /* 0x0000000810107824 */ /* 0x000fce00078e0213 */
.L_x_250:
[----:B012---:R-:W0:Y:S01]  /*0d50*/  LDC.64 R4, c[0x0][0xc88] ;  /* 0x00032200ff047b82 */ /* 0x007e220000000a00 */
[----:B------:R-:W-:Y:S01]  /*0d60*/  ULDC.64 UR8, c[0x0][0xa28] ;  /* 0x00028a0000087ab9 */ /* 0x000fe20000000a00 */
[----:B------:R-:W-:Y:S01]  /*0d70*/  ULDC.64 UR10, c[0x0][0xa20] ;  /* 0x00028800000a7ab9 */ /* 0x000fe20000000a00 */
[----:B------:R-:W-:Y:S01]  /*0d80*/  ULDC UR4, c[0x0][0x424] ;  /* 0x0001090000047ab9 */ /* 0x000fe20000000800 */
[----:B0-----:R-:W-:-:S06]  /*0d90*/  IMAD.WIDE R4, R47, 0x4, R4 ;  /* 0x000000042f047825 */ /* 0x001fcc00078e0204 */
[----:B------:R-:W2:Y:S01]  /*0da0*/  LDG.E R4, desc[UR50][R4.64] ;  /* 0x0000003204047981 */ /* 0x000ea2000c1e1900 */
[----:B------:R-:W-:Y:S02]  /*0db0*/  UISETP.NE.U32.AND UP0, UPT, UR8, URZ, UPT ;  /* 0x0000003f0800728c */ /* 0x000fe4000bf05070 */
[----:B------:R-:W-:Y:S02]  /*0dc0*/  UISETP.NE.U32.AND UP1, UPT, UR10, URZ, UPT ;  /* 0x0000003f0a00728c */ /* 0x000fe4000bf25070 */
[----:B------:R-:W-:Y:S02]  /*0dd0*/  UISETP.NE.AND.EX UP0, UPT, UR9, URZ, UPT, UP0 ;  /* 0x0000003f0900728c */ /* 0x000fe4000bf05300 */
[----:B------:R-:W-:-:S04]  /*0de0*/  UISETP.NE.AND.EX UP1, UPT, UR11, URZ, UPT, UP1 ;  /* 0x0000003f0b00728c */ /* 0x000fc8000bf25310 */
[----:B------:R-:W-:Y:S02]  /*0df0*/  PLOP3.LUT P0, PT, PT, PT, UP0, 0x80, 0x0 ;  /* 0x000000000000781c */ /* 0x000fe40003f0f008 */
[----:B------:R-:W-:Y:S02]  /*0e00*/  PLOP3.LUT P1, PT, PT, PT, UP1, 0x80, 0x0 ;  /* 0x000000000000781c */ /* 0x000fe40003f2f018 */
[----:B--2---:R-:W-:-:S13]  /*0e10*/  R2UR UR37, R4 ;  /* 0x00000000042572ca */ /* 0x004fda00000e0000 */
[----:B------:R-:W-:Y:S02]  /*0e20*/  USHF.R.S32.HI UR38, URZ, 0x1f, UR37 ;  /* 0x0000001f3f267899 */ /* 0x000fe40008011425 */
[----:B------:R-:W-:Y:S02]  /*0e30*/  @UP0 ULEA UR8, UP2, UR37, UR8, 0x2 ;  /* 0x0000000825080291 */ /* 0x000fe4000f84103f */
[----:B------:R-:W-:Y:S02]  /*0e40*/  @UP1 ULEA UR10, UP3, UR37, UR10, 0x2 ;  /* 0x0000000a250a1291 */ /* 0x000fe4000f86103f */
[----:B------:R-:W-:Y:S02]  /*0e50*/  @UP0 ULEA.HI.X UR9, UR37, UR9, UR38, 0x2, UP2 ;  /* 0x0000000925090291 */ /* 0x000fe400090f1426 */
[----:B------:R-:W-:Y:S01]  /*0e60*/  @UP1 ULEA.HI.X UR11, UR37, UR11, UR38, 0x2, UP3 ;  /* 0x0000000b250b1291 */ /* 0x000fe200098f1426 */
[----:B------:R-:W-:Y:S02]  /*0e70*/  IMAD.U32 R4, RZ, RZ, UR8 ;  /* 0x00000008ff047e24 */ /* 0x000fe4000f8e00ff */
[----:B------:R-:W-:-:S02]  /*0e80*/  IMAD.U32 R6, RZ, RZ, UR10 ;  /* 0x0000000aff067e24 */ /* 0x000fc4000f8e00ff */
[----:B------:R-:W-:Y:S01]  /*0e90*/  IMAD.U32 R5, RZ, RZ, UR9 ;  /* 0x00000009ff057e24 */ /* 0x000fe2000f8e00ff */
[----:B------:R-:W-:Y:S01]  /*0ea0*/  ULDC.64 UR8, c[0x0][0x418] ;  /* 0x0001060000087ab9 */ /* 0x000fe20000000a00 */
[----:B------:R-:W-:-:S03]  /*0eb0*/  IMAD.U32 R7, RZ, RZ, UR11 ;  /* 0x0000000bff077e24 */ /* 0x000fc6000f8e00ff */
[----:B------:R-:W2:Y:S04]  /*0ec0*/  @P0 LDG.E R4, desc[UR50][R4.64] ;  /* 0x0000003204040981 */ /* 0x000ea8000c1e1900 */
[----:B---3--:R-:W3:Y:S01]  /*0ed0*/  @P1 LDG.E R6, desc[UR50][R6.64] ;  /* 0x0000003206061981 */ /* 0x008ee2000c1e1900 */
[----:B------:R-:W-:Y:S01]  /*0ee0*/  UISETP.NE.U32.AND UP0, UPT, UR8, URZ, UPT ;  /* 0x0000003f0800728c */ /* 0x000fe2000bf05070 */
[----:B------:R-:W-:Y:S01]  /*0ef0*/  CS2R R20, SRZ ;  /* 0x0000000000147805 */ /* 0x000fe2000001ff00 */
[----:B------:R-:W-:Y:S01]  /*0f00*/  UMOV UR39, UR5 ;  /* 0x0000000500277c82 */ /* 0x000fe20008000000 */
[----:B------:R-:W-:Y:S01]  /*0f10*/  ULDC UR5, c[0x0][0x2f0] ;  /* 0x0000bc0000057ab9 */ /* 0x000fe20000000800 */
[----:B------:R-:W-:Y:S01]  /*0f20*/  UISETP.NE.AND.EX UP0, UPT, UR9, URZ, UPT, UP0 ;  /* 0x0000003f0900728c */ /* 0x000fe2000bf05300 */
[----:B------:R-:W-:Y:S01]  /*0f30*/  IMAD.MOV.U32 R151, RZ, RZ, RZ ;  /* 0x000000ffff977224 */ /* 0x000fe200078e00ff */
[----:B------:R-:W-:Y:S01]  /*0f40*/  UMOV UR48, URZ ;  /* 0x0000003f00307c82 */ /* 0x000fe20008000000 */
[----:B------:R-:W-:Y:S01]  /*0f50*/  UMOV UR40, UR6 ;  /* 0x0000000600287c82 */ /* 0x000fe20008000000 */
[----:B------:R-:W-:Y:S01]  /*0f60*/  USEL UR4, UR4, 0x1, UP0 ;  /* 0x0000000104047887 */ /* 0x000fe20008000000 */
[----:B------:R-:W-:Y:S01]  /*0f70*/  CS2R R32, SRZ ;  /* 0x0000000000207805 */ /* 0x000fe2000001ff00 */
[----:B------:R-:W-:Y:S01]  /*0f80*/  IMAD.MOV.U32 R3, RZ, RZ, RZ ;  /* 0x000000ffff037224 */ /* 0x000fe200078e00ff */
[----:B------:R-:W-:Y:S01]  /*0f90*/  CS2R R34, SRZ ;  /* 0x0000000000227805 */ /* 0x000fe2000001ff00 */
[----:B------:R-:W-:Y:S01]  /*0fa0*/  UIMAD UR4, UR4, UR5, URZ ;  /* 0x00000005040472a4 */ /* 0x000fe2000f8e023f */
        /* <DEDUP_REMOVED lines=22> */
[----:B------:R-:W-:Y:S02]  /*1110*/  MOV R84, RZ ;  /* 0x000000ff00547202 */ /* 0x000fe40000000f00 */
[----:B--2---:R-:W-:Y:S02]  /*1120*/  @P0 R2UR UR48, R4 ;  /* 0x00000000043002ca */ /* 0x004fe400000e0000 */
[----:B------:R-:W-:-:S02]  /*1130*/  PLOP3.LUT P0, PT, PT, PT, PT, 0x80, 0x0 ;  /* 0x000000000000781c */ /* 0x000fc40003f0f070 */
[----:B---3--:R-:W-:Y:S01]  /*1140*/  @P1 R2UR UR4, R6 ;  /* 0x00000000060412ca */ /* 0x008fe200000e0000 */
[----:B----4-:R-:W-:-:S14]  /*1150*/  @P1 BRA `(.L_x_205) ;  /* 0x0000000000341947 */ /* 0x010fdc0003800000 */
[----:B------:R-:W-:Y:S02]  /*1160*/  ULDC.64 UR6, c[0x0][0xa08] ;  /* 0x0002820000067ab9 */ /* 0x000fe40000000a00 */
[----:B------:R-:W-:-:S04]  /*1170*/  ISETP.NE.U32.AND P1, PT, RZ, UR6, PT ;  /* 0x00000006ff007c0c */ /* 0x000fc8000bf25070 */
[----:B------:R-:W-:-:S13]  /*1180*/  ISETP.NE.AND.EX P1, PT, RZ, UR7, PT, P1 ;  /* 0x00000007ff007c0c */ /* 0x000fda000bf25310 */
[----:B------:R-:W-:Y:S05]  /*1190*/  @!P1 BRA `(.L_x_205) ;  /* 0x0000000000249947 */ /* 0x000fea0003800000 */
[----:B------:R-:W-:Y:S02]  /*11a0*/  ULDC.64 UR4, c[0x0][0xa08] ;  /* 0x0002820000047ab9 */ /* 0x000fe40000000a00 */
[----:B------:R-:W-:-:S06]  /*11b0*/  UIMAD.WIDE UR4, UR37, 0x4, UR4 ;  /* 0x00000004250478a5 */ /* 0x000fcc000f8e0204 */
[----:B------:R-:W-:Y:S02]  /*11c0*/  IMAD.U32 R4, RZ, RZ, UR4 ;  /* 0x00000004ff047e24 */ /* 0x000fe4000f8e00ff */
[----:B------:R-:W-:-:S05]  /*11d0*/  IMAD.U32 R5, RZ, RZ, UR5 ;  /* 0x00000005ff057e24 */ /* 0x000fca000f8e00ff */
[----:B------:R-:W2:Y:S04]  /*11e0*/  LDG.E R6, desc[UR50][R4.64] ;  /* 0x0000003204067981 */ /* 0x000ea8000c1e1900 */
[----:B------:R-:W3:Y:S01]  /*11f0*/  LDG.E R0, desc[UR50][R4.64+0x4] ;  /* 0x0000043204007981 */ /* 0x000ee2000c1e1900 */
[----:B--2---:R-:W-:Y:S02]  /*1200*/  R2UR UR4, R6 ;  /* 0x00000000060472ca */ /* 0x004fe400000e0000 */
[----:B---3--:R-:W-:-:S13]  /*1210*/  R2UR UR5, R0 ;  /* 0x00000000000572ca */ /* 0x008fda00000e0000 */
[----:B------:R-:W-:-:S12]  /*1220*/  UIADD3 UR4, -UR4, UR5, URZ ;  /* 0x0000000504047290 */ /* 0x000fd8000fffe13f */
.L_x_205:
[----:B------:R-:W-:Y:S01]  /*1230*/  UIADD3 UR48, -UR48, UR4, URZ ;  /* 0x0000000430307290 */ /* 0x000fe2000fffe13f */
[----:B------:R-:W-:Y:S01]  /*1240*/  CS2R R86, SRZ ;  /* 0x0000000000567805 */ /* 0x000fe2000001ff00 */
[----:B------:R-:W-:Y:S01]  /*1250*/  IMAD.MOV.U32 R85, RZ, RZ, RZ ;  /* 0x000000ffff557224 */ /* 0x000fe200078e00ff */
[----:B------:R-:W-:Y:S01]  /*1260*/  CS2R R88, SRZ ;  /* 0x0000000000587805 */ /* 0x000fe2000001ff00 */
[----:B------:R-:W-:Y:S01]  /*1270*/  UISETP.GE.AND UP0, UPT, UR48, 0x1, UPT ;  /* 0x000000013000788c */ /* 0x000fe2000bf06270 */
[----:B------:R-:W-:Y:S01]  /*1280*/  CS2R R92, SRZ ;  /* 0x00000000005c7805 */ /* 0x000fe2000001ff00 */
[----:B------:R-:W-:Y:S01]  /*1290*/  UIADD3 UR4, UR48, 0x7f, URZ ;  /* 0x0000007f30047890 */ /* 0x000fe2000fffe03f */
[----:B------:R-:W-:Y:S01]  /*12a0*/  CS2R R6, SRZ ;  /* 0x0000000000067805 */ /* 0x000fe2000001ff00 */
[----:B------:R-:W-:Y:S02]  /*12b0*/  IMAD.MOV.U32 R8, RZ, RZ, RZ ;  /* 0x000000ffff087224 */ /* 0x000fe400078e00ff */
[----:B------:R-:W-:Y:S01]  /*12c0*/  PLOP3.LUT P1, PT, PT, PT, UP0, 0x80, 0x0 ;  /* 0x000000000000781c */ /* 0x000fe20003f2f008 */
[----:B------:R-:W-:Y:S01]  /*12d0*/  USHF.R.S32.HI UR5, URZ, 0x1f, UR4 ;  /* 0x0000001f3f057899 */ /* 0x000fe20008011404 */
[----:B------:R-:W-:-:S02]  /*12e0*/  IMAD.MOV.U32 R10, RZ, RZ, RZ ;  /* 0x000000ffff0a7224 */ /* 0x000fc400078e00ff */
[----:B------:R-:W-:Y:S01]  /*12f0*/  IMAD.MOV.U32 R12, RZ, RZ, RZ ;  /* 0x000000ffff0c7224 */ /* 0x000fe200078e00ff */
[----:B------:R-:W-:Y:S01]  /*1300*/  ULEA.HI UR5, UR5, UR4, URZ, 0x7 ;  /* 0x0000000405057291 */ /* 0x000fe2000f8f383f */
[----:B------:R-:W-:-:S07]  /*1310*/  IMAD.MOV.U32 R157, RZ, RZ, RZ ;  /* 0x000000ffff9d7224 */ /* 0x000fce00078e00ff */
[----:B------:R-:W-:Y:S05]  /*1320*/  @!P1 BRA `(.L_x_206) ;  /* 0x0000005000b09947 */ /* 0x000fea0003800000 */
[----:B------:R-:W0:Y:S01]  /*1330*/  SHFL.IDX PT, R0, R153, RZ, 0x1f ;  /* 0x00001fff99007589 */ /* 0x000e2200000e0000 */
[----:B------:R-:W1:Y:S01]  /*1340*/  S2UR UR46, SR_CgaCtaId ;  /* 0x00000000002e79c3 */ /* 0x000e620000008800 */
[----:B------:R-:W-:Y:S01]  /*1350*/  UMOV UR49, 0x400 ;  /* 0x0000040000317882 */ /* 0x000fe20000000000 */
[----:B------:R-:W-:Y:S01]  /*1360*/  USHF.R.S32.HI UR47, URZ, 0x7, UR5 ;  /* 0x000000073f2f7899 */ /* 0x000fe20008011405 */
[----:B0-----:R-:W-:Y:S01]  /*1370*/  R2UR UR41, R0 ;  /* 0x00000000002972ca */ /* 0x001fe200000e0000 */
[----:B-1----:R-:W-:-:S04]  /*1380*/  ULEA UR49, UR46, UR49, 0x18 ;  /* 0x000000312e317291 */ /* 0x002fc8000f8ec03f */
[----:B------:R-:W-:-:S04]  /*1390*/  UIADD3 UR6, UR49, 0x10400, URZ ;  /* 0x0001040031067890 */ /* 0x000fc8000fffe03f */
[----:B------:R-:W-:-:S04]  /*13a0*/  ULOP3.LUT UP0, URZ, UR6, 0x3ff, URZ, 0xc0, !UPT ;  /* 0x000003ff063f7892 */ /* 0x000fc8000f80c03f */
[----:B------:R-:W-:Y:S02]  /*13b0*/  ULEA.HI UR4, UR41, UR41, URZ, 0x1 ;  /* 0x0000002929047291 */ /* 0x000fe4000f8f083f */
[----:B------:R-:W-:Y:S02]  /*13c0*/  PLOP3.LUT P0, PT, PT, PT, UP0, 0x80, 0x0 ;  /* 0x000000000000781c */ /* 0x000fe40003f0f008 */
[----:B------:R-:W-:-:S04]  /*13d0*/  ULOP3.LUT UR4, UR4, 0x1e, URZ, 0xc0, !UPT ;  /* 0x0000001e04047892 */ /* 0x000fc8000f8ec03f */
[----:B------:R-:W-:-:S04]  /*13e0*/  UIADD3 UR4, UR41, -UR4, URZ ;  /* 0x8000000429047290 */ /* 0x000fc8000fffe03f */
[----:B------:R-:W-:-:S04]  /*13f0*/  ULEA UR4, UR4, UR6, 0xd ;  /* 0x0000000604047291 */ /* 0x000fc8000f8e683f */
[----:B------:R-:W-:-:S04]  /*1400*/  USHF.R.U32.HI UR4, URZ, 0x4, UR4 ;  /* 0x000000043f047899 */ /* 0x000fc80008011604 */
[----:B------:R-:W-:Y:S01]  /*1410*/  ULOP3.LUT UR52, UR4, 0x3fff, URZ, 0xc0, !UPT ;  /* 0x00003fff04347892 */ /* 0x000fe2000f8ec03f */
[----:B------:R-:W-:Y:S11]  /*1420*/  @!P0 BRA `(.L_x_207) ;  /* 0x0000000000408947 */ /* 0x000ff60003800000 */
[----:B------:R-:W-:Y:S01]  /*1430*/  MOV R0, 0x0 ;  /* 0x0000000000007802 */ /* 0x000fe20000000f00 */
[----:B------:R-:W-:Y:S01]  /*1440*/  ULDC.64 UR4, c[0x4][0x80] ;  /* 0x0100200000047ab9 */ /* 0x000fe20000000a00 */
[----:B------:R-:W-:Y:S01]  /*1450*/  ULDC.64 UR6, c[0x4][0x20] ;  /* 0x0100080000067ab9 */ /* 0x000fe20000000a00 */
[----:B------:R-:W-:Y:S01]  /*1460*/  IMAD.U32 R4, RZ, RZ, UR4 ;  /* 0x00000004ff047e24 */ /* 0x000fe2000f8e00ff */
[----:B------:R0:W1:Y:S01]  /*1470*/  LDC.64 R14, c[0x4][R0] ;  /* 0x01000000000e7b82 */ /* 0x0000620000000a00 */
[----:B------:R-:W-:Y:S01]  /*1480*/  MOV R5, UR5 ;  /* 0x0000000500057c02 */ /* 0x000fe20008000f00 */
[----:B------:R-:W-:Y:S01]  /*1490*/  ULDC.64 UR4, c[0x4][0x88] ;  /* 0x0100220000047ab9 */ /* 0x000fe20000000a00 */
        /* <DEDUP_REMOVED lines=9> */
.L_x_207:
[----:B------:R-:W-:Y:S01]  /*1530*/  ULEA.HI UR4, UR44, UR44, URZ, 0x1 ;  /* 0x0000002c2c047291 */ /* 0x000fe2000f8f083f */
[----:B------:R-:W-:-:S03]  /*1540*/  MOV R3, UR45 ;  /* 0x0000002d00037c02 */ /* 0x000fc60008000f00 */
[----:B------:R-:W-:Y:S01]  /*1550*/  ULOP3.LUT UR4, UR4, 0xfffffffe, URZ, 0xc0, !UPT ;  /* 0xfffffffe04047892 */ /* 0x000fe2000f8ec03f */
[----:B------:R-:W-:-:S03]  /*1560*/  ISETP.NE.AND P0, PT, R3, 0x3, PT ;  /* 0x000000030300780c */ /* 0x000fc60003f05270 */
[----:B------:R-:W-:-:S06]  /*1570*/  UIADD3 UR4, UR44, -UR4, URZ ;  /* 0x800000042c047290 */ /* 0x000fcc000fffe03f */
[----:B------:R-:W-:-:S05]  /*1580*/  IMAD.U32 R0, RZ, RZ, UR4 ;  /* 0x00000004ff007e24 */ /* 0x000fca000f8e00ff */
[----:B------:R-:W-:-:S04]  /*1590*/  SHF.L.U32 R0, R0, 0x1f, RZ ;  /* 0x0000001f00007819 */ /* 0x000fc800000006ff */
[----:B------:R-:W0:Y:S02]  /*15a0*/  SYNCS.PHASECHK.TRANS64.TRYWAIT P1, [UR49+0x28800], R0 ;  /* 0x02880000ff0075a7 */ /* 0x000e240008020171 */
[----:B0-----:R-:W-:Y:S05]  /*15b0*/  @!P1 BRA `(.L_x_208) ;  /* 0x000000c4006c9947 */ /* 0x001fea0003800000 */
.L_x_337:
[----:B------:R-:W-:Y:S05]  /*15c0*/  @!P0 BRA `(.L_x_209) ;  /* 0x0000000000048947 */ /* 0x000fea0003800000 */
[----:B------:R-:W-:Y:S01]  /*15d0*/  BPT.TRAP 0x1 ;  /* 0x000000040000795c */ /* 0x000fe20000300000 */
.L_x_209:
[----:B------:R-:W-:Y:S02]  /*15e0*/  IMAD.U32 R5, RZ, RZ, UR42 ;  /* 0x0000002aff057e24 */ /* 0x000fe4000f8e00ff */
[----:B0-----:R-:W-:-:S03]  /*15f0*/  IMAD.U32 R0, RZ, RZ, UR43 ;  /* 0x0000002bff007e24 */ /* 0x001fc6000f8e00ff */
[----:B------:R-:W-:Y:S02]  /*1600*/  LEA R5, R5, UR49, 0x3 ;  /* 0x0000003105057c11 */ /* 0x000fe4000f8e18ff */
[----:B------:R-:W-:-:S04]  /*1610*/  SHF.L.U32 R0, R0, 0x1f, RZ ;  /* 0x0000001f00007819 */ /* 0x000fc800000006ff */
[----:B------:R0:W1:Y:S01]  /*1620*/  SYNCS.PHASECHK.TRANS64.TRYWAIT P1, [R5+URZ+0x28830], R0 ;  /* 0x02883000050075a7 */ /* 0x000062000802017f */
[----:B------:R-:W-:Y:S05]  /*1630*/  @!P0 BRA `(.L_x_210) ;  /* 0x0000000000048947 */ /* 0x000fea0003800000 */
[----:B------:R-:W-:Y:S01]  /*1640*/  BPT.TRAP 0x1 ;  /* 0x000000040000795c */ /* 0x000fe20000300000 */
.L_x_210:
[----:B------:R-:W-:Y:S01]  /*1650*/  IMAD.MOV.U32 R151, RZ, RZ, RZ ;  /* 0x000000ffff977224 */ /* 0x000fe200078e00ff */
[----:B-1----:R-:W-:Y:S06]  /*1660*/  @P1 BRA `(.L_x_211) ;  /* 0x0000000000081947 */ /* 0x002fec0003800000 */
[----:B------:R-:W1:Y:S02]  /*1670*/  SYNCS.PHASECHK.TRANS64.TRYWAIT P1, [R5+URZ+0x28830], R0 ;  /* 0x02883000050075a7 */ /* 0x000e64000802017f */
[----:B-1----:R-:W-:Y:S05]  /*1680*/  @!P1 BRA `(.L_x_212) ;  /* 0x000000c400509947 */ /* 0x002fea0003800000 */
.L_x_211:
[----:B------:R-:W-:Y:S05]  /*1690*/  WARPSYNC.ALL ;  /* 0x0000000000007948 */ /* 0x000fea0003800000 */
[----:B------:R-:W-:Y:S01]  /*16a0*/  UIADD3 UR49, UR49, 0x18400, URZ ;  /* 0x0001840031317890 */ /* 0x000fe2000fffe03f */
[----:B------:R-:W-:Y:S01]  /*16b0*/  WARPGROUP.ARRIVE ;  /* 0x00000000000079c5 */ /* 0x000fe20000000000 */
[----:B------:R-:W-:Y:S02]  /*16c0*/  ULOP3.LUT UR32, UR52, 0x10000, URZ, 0xfc, !UPT ;  /* 0x0001000034207892 */ /* 0x000fe4000f8efc3f */
[----:B------:R-:W-:Y:S01]  /*16d0*/  USHF.R.U32.HI UR49, URZ, 0x4, UR49 ;  /* 0x000000043f317899 */ /* 0x000fe20008011631 */
[----:B------:R-:W-:Y:S01]  /*16e0*/  UMOV UR33, 0x40000040 ;  /* 0x4000004000217882 */ /* 0x000fe20000000000 */
[----:B------:R-:W-:-:S02]  /*16f0*/  UMOV UR35, 0x40000040 ;  /* 0x4000004000237882 */ /* 0x000fc40000000000 */
[----:B------:R-:W-:Y:S02]  /*1700*/  ULOP3.LUT UR49, UR49, 0x3fff, URZ, 0xc0, !UPT ;  /* 0x00003fff31317892 */ /* 0x000fe4000f8ec03f */
[----:B------:R-:W-:Y:S02]  /*1710*/  UIADD3 UR4, UR32, 0x2, URZ ;  /* 0x0000000220047890 */ /* 0x000fe4000fffe03f */
[----:B------:R-:W-:Y:S01]  /*1720*/  ULOP3.LUT UR49, UR49, 0x10000, URZ, 0xfc, !UPT ;  /* 0x0001000031317892 */ /* 0x000fe2000f8efc3f */
[----:B------:R-:W-:Y:S01]  /*1730*/  UMOV UR5, 0x40000040 ;  /* 0x4000004000057882 */ /* 0x000fe20000000000 */
[----:B------:R-:W-:Y:S02]  /*1740*/  UMOV UR7, 0x40000040 ;  /* 0x4000004000077882 */ /* 0x000fe40000000000 */
        /* <DEDUP_REMOVED lines=51> */
.L_x_213:
        /* <DEDUP_REMOVED lines=77> */
[----:B------:R-:W-:Y:S01]  /*1f50*/  IMAD.MOV.U32 R91, RZ, RZ, R151 ;  /* 0x000000ffff5b7224 */ /* 0x000fe200078e0097 */
[----:B------:R-:W-:-:S02]  /*1f60*/  FMNMX.FTZ R3, R102, R3, !PT ;  /* 0x0000000366037209 */ /* 0x000fc40007810000 */
[----:B------:R-:W-:Y:S02]  /*1f70*/  FSEL R8, R35, -INF , P5 ;  /* 0xff80000023087808 */ /* 0x000fe40002800000 */
[----:B------:R-:W-:Y:S02]  /*1f80*/  ISETP.GT.AND P5, PT, R4, 0x29, PT ;  /* 0x000000290400780c */ /* 0x000fe40003fa4270 */
[----:B------:R-:W-:Y:S02]  /*1f90*/  FSEL R106, R44, -INF , P6 ;  /* 0xff8000002c6a7808 */ /* 0x000fe40003000000 */
[----:B------:R-:W-:Y:S02]  /*1fa0*/  FMNMX.FTZ R3, R104, R3, !PT ;  /* 0x0000000368037209 */ /* 0x000fe40007810000 */
[----:B------:R-:W-:Y:S02]  /*1fb0*/  FSEL R38, R38, -INF , P4 ;  /* 0xff80000026267808 */ /* 0x000fe40002000000 */
[----:B------:R-:W-:-:S02]  /*1fc0*/  ISETP.GT.AND P4, PT, R4, 0x30, PT ;  /* 0x000000300400780c */ /* 0x000fc40003f84270 */
[----:B------:R-:W-:Y:S02]  /*1fd0*/  FSEL R108, R45, -INF , P5 ;  /* 0xff8000002d6c7808 */ /* 0x000fe40002800000 */
[----:B------:R-:W-:Y:S02]  /*1fe0*/  FMNMX.FTZ R3, R106, R3, !PT ;  /* 0x000000036a037209 */ /* 0x000fe40007810000 */
[----:B------:R-:W-:Y:S02]  /*1ff0*/  FSEL R10, R39, -INF , P3 ;  /* 0xff800000270a7808 */ /* 0x000fe40001800000 */
[----:B------:R-:W-:Y:S02]  /*2000*/  ISETP.GT.AND P3, PT, R4, 0x31, PT ;  /* 0x000000310400780c */ /* 0x000fe40003f64270 */
[----:B------:R-:W-:Y:S02]  /*2010*/  FSEL R48, R48, -INF , P4 ;  /* 0xff80000030307808 */ /* 0x000fe40002000000 */
        /* <DEDUP_REMOVED lines=56> */
[----:B------:R-:W-:Y:S02]  /*23a0*/  FSEL R124, R77, -INF , P2 ;  /* 0xff8000004d7c7808 */ /* 0x000fe40001000000 */
[----:B------:R-:W-:Y:S02]  /*23b0*/  FMNMX.FTZ R3, R76, R3, !PT ;  /* 0x000000034c037209 */ /* 0x000fe40007810000 */
[----:B------:R-:W-:Y:S02]  /*23c0*/  ISETP.GT.AND P3, PT, R4, 0x70, PT ;  /* 0x000000700400780c */ /* 0x000fe40003f64270 */
[----:B------:R-:W-:Y:S02]  /*23d0*/  FSEL R62, R62, -INF , P4 ;  /* 0xff8000003e3e7808 */ /* 0x000fe40002000000 */
[----:B------:R-:W-:-:S02]  /*23e0*/  FSEL R80, R80, -INF , P3 ;  /* 0xff80000050507808 */ /* 0x000fc40001800000 */
[----:B------:R-:W-:Y:S02]  /*23f0*/  FMNMX.FTZ R3, R124, R3, !PT ;  /* 0x000000037c037209 */ /* 0x000fe40007810000 */
[----:B------:R-:W-:Y:S02]  /*2400*/  ISETP.GT.AND P4, PT, R4, 0x71, PT ;  /* 0x000000710400780c */ /* 0x000fe40003f84270 */
[----:B------:R-:W-:Y:S02]  /*2410*/  FMNMX.FTZ R3, R80, R3, !PT ;  /* 0x0000000350037209 */ /* 0x000fe40007810000 */
[----:B------:R-:W-:Y:S02]  /*2420*/  FSEL R126, R81, -INF , P4 ;  /* 0xff800000517e7808 */ /* 0x000fe40002000000 */
[----:B------:R-:W-:Y:S02]  /*2430*/  ISETP.GT.AND P5, PT, R4, 0x78, PT ;  /* 0x000000780400780c */ /* 0x000fe40003fa4270 */
[----:B------:R-:W-:-:S02]  /*2440*/  FMNMX.FTZ R3, R126, R3, !PT ;  /* 0x000000037e037209 */ /* 0x000fc40007810000 */
[----:B------:R-:W-:Y:S02]  /*2450*/  FSEL R84, R84, -INF , P5 ;  /* 0xff80000054547808 */ /* 0x000fe40002800000 */
[----:B------:R-:W-:Y:S02]  /*2460*/  ISETP.GT.AND P6, PT, R4, 0x79, PT ;  /* 0x000000790400780c */ /* 0x000fe40003fc4270 */
[----:B------:R-:W-:Y:S02]  /*2470*/  FMNMX.FTZ R3, R84, R3, !PT ;  /* 0x0000000354037209 */ /* 0x000fe40007810000 */
[----:B------:R-:W-:Y:S02]  /*2480*/  FSEL R128, R85, -INF , P6 ;  /* 0xff80000055807808 */ /* 0x000fe40003000000 */
[----:B------:R-:W-:Y:S02]  /*2490*/  P2R R13, PR, RZ, 0x8 ;  /* 0x00000008ff0d7803 */ /* 0x000fe40000000000 */
[----:B------:R-:W-:Y:S01]  /*24a0*/  FMNMX.FTZ R7, R128, R3, !PT ;  /* 0x0000000380077209 */ /* 0x000fe20007810000 */
[----:B------:R-:W-:Y:S01]  /*24b0*/  IMAD.U32 R3, RZ, RZ, UR6 ;  /* 0x00000006ff037e24 */ /* 0x000fe2000f8e00ff */
[----:B------:R-:W-:-:S02]  /*24c0*/  P2R R15, PR, RZ, 0x4 ;  /* 0x00000004ff0f7803 */ /* 0x000fc40000000000 */
[----:B------:R-:W-:Y:S01]  /*24d0*/  ISETP.GT.AND P2, PT, R4, 0x58, PT ;  /* 0x000000580400780c */ /* 0x000fe20003f44270 */
[----:B------:R-:W0:Y:S01]  /*24e0*/  SHFL.BFLY PT, R0, R7, 0x2, 0x1f ;  /* 0x0c401f0007007f89 */ /* 0x000e2200000e0000 */
[----:B------:R-:W-:Y:S02]  /*24f0*/  P2R R21, PR, RZ, 0x2 ;  /* 0x00000002ff157803 */ /* 0x000fe40000000000 */
[----:B------:R-:W-:Y:S02]  /*2500*/  FSEL R70, R70, -INF , P2 ;  /* 0xff80000046467808 */ /* 0x000fe40001000000 */
[----:B------:R-:W-:Y:S02]  /*2510*/  ISETP.NE.AND P2, PT, R15, RZ, PT ;  /* 0x000000ff0f00720c */ /* 0x000fe40003f45270 */
[----:B------:R-:W-:Y:S02]  /*2520*/  ISETP.GT.AND P1, PT, R4, 0x59, PT ;  /* 0x000000590400780c */ /* 0x000fe40003f24270 */
[----:B------:R-:W-:-:S02]  /*2530*/  P2R R29, PR, RZ, 0x1 ;  /* 0x00000001ff1d7803 */ /* 0x000fc40000000000 */
[----:B------:R-:W-:Y:S02]  /*2540*/  FSEL R40, R71, -INF , P1 ;  /* 0xff80000047287808 */ /* 0x000fe40000800000 */
[----:B------:R-:W-:Y:S02]  /*2550*/  ISETP.NE.AND P1, PT, R21, RZ, PT ;  /* 0x000000ff1500720c */ /* 0x000fe40003f25270 */
[----:B------:R-:W-:Y:S02]  /*2560*/  ISETP.GT.AND P0, PT, R4, 0x60, PT ;  /* 0x000000600400780c */ /* 0x000fe40003f04270 */
[----:B------:R-:W-:Y:S02]  /*2570*/  FSEL R78, R78, -INF , P1 ;  /* 0xff8000004e4e7808 */ /* 0x000fe40000800000 */
[----:B------:R-:W-:Y:S02]  /*2580*/  FSEL R74, R74, -INF , P0 ;  /* 0xff8000004a4a7808 */ /* 0x000fe40000000000 */
[----:B------:R-:W-:-:S02]  /*2590*/  ISETP.NE.AND P0, PT, R29, RZ, PT ;  /* 0x000000ff1d00720c */ /* 0x000fc40003f05270 */
[----:B------:R-:W-:Y:S02]  /*25a0*/  FSEL R86, R86, -INF , P5 ;  /* 0xff80000056567808 */ /* 0x000fe40002800000 */
[----:B0-----:R-:W-:Y:S02]  /*25b0*/  FMNMX.FTZ R9, R7, R0, !PT ;  /* 0x0000000007097209 */ /* 0x001fe40007810000 */
[----:B------:R-:W-:Y:S02]  /*25c0*/  FSEL R44, R75, -INF , P0 ;  /* 0xff8000004b2c7808 */ /* 0x000fe40000000000 */
[----:B------:R-:W-:Y:S01]  /*25d0*/  R2UR UR6, R5 ;  /* 0x00000000050672ca */ /* 0x000fe200000e0000 */
[----:B------:R-:W0:Y:S01]  /*25e0*/  SHFL.BFLY PT, R0, R9, 0x1, 0x1f ;  /* 0x0c201f0009007f89 */ /* 0x000e2200000e0000 */
[----:B------:R-:W-:Y:S01]  /*25f0*/  ISETP.NE.AND P0, PT, R89, RZ, PT ;  /* 0x000000ff5900720c */ /* 0x000fe20003f05270 */
[----:B------:R-:W-:Y:S01]  /*2600*/  IMAD.MOV.U32 R89, RZ, RZ, R151 ;  /* 0x000000ffff597224 */ /* 0x000fe200078e0097 */
[----:B------:R-:W-:-:S02]  /*2610*/  MOV R121, R151 ;  /* 0x0000009700797202 */ /* 0x000fc40000000f00 */
[----:B------:R-:W-:-:S07]  /*2620*/  MOV R103, R151 ;  /* 0x0000009700677202 */ /* 0x000fce0000000f00 */
[----:B------:R-:W-:-:S04]  /*2630*/  UIADD3 UR6, UR6, 0x28840, URZ ;  /* 0x0002884006067890 */ /* 0x000fc8000fffe03f */
        /* <DEDUP_REMOVED lines=66> */
[--C-:B------:R-:W-:Y:S01]  /*2a60*/  IMAD.MOV.U32 R106, RZ, RZ, R151.reuse ;  /* 0x000000ffff6a7224 */ /* 0x100fe200078e0097 */
[----:B------:R-:W-:Y:S01]  /*2a70*/  MOV R94, R151 ;  /* 0x00000097005e7202 */ /* 0x000fe20000000f00 */
[----:B------:R-:W5:Y:S01]  /*2a80*/  MUFU.EX2 R162, R162 ;  /* 0x000000a200a27308 */ /* 0x000f620000000800 */
[----:B------:R-:W-:Y:S01]  /*2a90*/  FMNMX.FTZ R25, R28, R21, !PT ;  /* 0x000000151c197209 */ /* 0x000fe20007810000 */
[----:B------:R-:W-:-:S02]  /*2aa0*/  IMAD.MOV.U32 R102, RZ, RZ, R151 ;  /* 0x000000ffff667224 */ /* 0x000fc400078e0097 */
[--C-:B------:R-:W-:Y:S01]  /*2ab0*/  IMAD.MOV.U32 R98, RZ, RZ, R151.reuse ;  /* 0x000000ffff627224 */ /* 0x100fe200078e0097 */
[----:B------:R-:W-:Y:S01]  /*2ac0*/  FMNMX.FTZ R25, R62, R25, !PT ;  /* 0x000000193e197209 */ /* 0x000fe20007810000 */
[--C-:B---3--:R-:W-:Y:S02]  /*2ad0*/  IMAD.MOV.U32 R96, RZ, RZ, R151.reuse ;  /* 0x000000ffff607224 */ /* 0x108fe400078e0097 */
[----:B------:R3:W5:Y:S01]  /*2ae0*/  MUFU.EX2 R13, R100 ;  /* 0x00000064000d7308 */ /* 0x0007620000000800 */
[----:B------:R-:W-:Y:S01]  /*2af0*/  FMNMX.FTZ R25, R32, R25, !PT ;  /* 0x0000001920197209 */ /* 0x000fe20007810000 */
[--C-:B------:R-:W-:Y:S02]  /*2b00*/  IMAD.MOV.U32 R92, RZ, RZ, R151.reuse ;  /* 0x000000ffff5c7224 */ /* 0x100fe400078e0097 */
[--C-:B------:R-:W-:Y:S01]  /*2b10*/  IMAD.MOV.U32 R90, RZ, RZ, R151.reuse ;  /* 0x000000ffff5a7224 */ /* 0x100fe200078e0097 */
[----:B------:R-:W-:Y:S01]  /*2b20*/  FMNMX.FTZ R25, R66, R25, !PT ;  /* 0x0000001942197209 */ /* 0x000fe20007810000 */
[----:B------:R-:W-:-:S02]  /*2b30*/  IMAD.MOV.U32 R88, RZ, RZ, R151 ;  /* 0x000000ffff587224 */ /* 0x000fc400078e0097 */
        /* <DEDUP_REMOVED lines=29> */
[----:B---3--:R-:W-:Y:S02]  /*2d10*/  MOV R112, R151 ;  /* 0x0000009700707202 */ /* 0x008fe40000000f00 */
[----:B-1----:R-:W-:-:S05]  /*2d20*/  FMNMX.FTZ R37, R4, R37, !PT ;  /* 0x0000002504257209 */ /* 0x002fca0007810000 */
        /* <DEDUP_REMOVED lines=57> */
[----:B------:R-:W-:-:S02]  /*30c0*/  F2FP.F16.F32.PACK_AB R158, R9, R158 ;  /* 0x0000009e099e723e */ /* 0x000fc400000000ff */
[----:B------:R-:W-:Y:S01]  /*30d0*/  F2FP.F16.F32.PACK_AB R160, R11, R160 ;  /* 0x000000a00ba0723e */ /* 0x000fe200000000ff */
[----:B------:R1:W3:Y:S01]  /*30e0*/  MUFU.EX2 R161, R8 ;  /* 0x0000000800a17308 */ /* 0x0002e20000000800 */
[----:B0-----:R-:W-:Y:S01]  /*30f0*/  FADD.FTZ R6, R30, R49 ;  /* 0x000000311e067221 */ /* 0x001fe20000010000 */
[----:B------:R-:W-:Y:S02]  /*3100*/  F2FP.F16.F32.PACK_AB R162, R13, R162 ;  /* 0x000000a20da2723e */ /* 0x000fe400000000ff */
[----:B------:R-:W-:Y:S01]  /*3110*/  F2FP.F16.F32.PACK_AB R157, R27, R26 ;  /* 0x0000001a1b9d723e */ /* 0x000fe200000000ff */
[C---:B------:R-:W-:Y:S01]  /*3120*/  FADD.FTZ R49, R159.reuse, R6 ;  /* 0x000000069f317221 */ /* 0x040fe20000010000 */
[----:B------:R-:W-:Y:S02]  /*3130*/  F2FP.F16.F32.PACK_AB R159, R159, R30 ;  /* 0x0000001e9f9f723e */ /* 0x000fe400000000ff */
[----:B------:R-:W0:Y:S01]  /*3140*/  MUFU.EX2 R38, R38 ;  /* 0x0000002600267308 */ /* 0x000e220000000800 */
[----:B-1----:R-:W-:Y:S01]  /*3150*/  FADD.FTZ R8, R164, R51 ;  /* 0x00000033a4087221 */ /* 0x002fe20000010000 */
[----:B--2---:R-:W-:Y:S01]  /*3160*/  FADD.FTZ R6, R34, R49 ;  /* 0x0000003122067221 */ /* 0x004fe20000010000 */
[----:B------:R-:W-:-:S02]  /*3170*/  F2FP.F16.F32.PACK_AB R164, R15, R164 ;  /* 0x000000a40fa4723e */ /* 0x000fc400000000ff */
[----:B------:R-:W-:-:S03]  /*3180*/  FADD.FTZ R51, R15, R8 ;  /* 0x000000080f337221 */ /* 0x000fc60000010000 */
        /* <DEDUP_REMOVED lines=30> */
[----:B------:R-:W-:Y:S01]  /*3370*/  FADD.FTZ R8, R176, R49 ;  /* 0x00000031b0087221 */ /* 0x000fe20000010000 */
[----:B------:R-:W-:Y:S01]  /*3380*/  F2FP.F16.F32.PACK_AB R176, R35, R176 ;  /* 0x000000b023b0723e */ /* 0x000fe200000000ff */
        /* <DEDUP_REMOVED lines=118> */
.L_x_225:
[----:B------:R-:W-:Y:S01]  /*3af0*/  ISETP.NE.AND P2, PT, RZ, UR41, PT ;  /* 0x00000029ff007c0c */ /* 0x000fe2000bf45270 */
[----:B------:R-:W-:-:S04]  /*3b00*/  UISETP.NE.AND UP0, UPT, UR46, 0x1, UPT ;  /* 0x000000012e00788c */ /* 0x000fc8000bf05270 */
[----:B------:R-:W-:-:S04]  /*3b10*/  USEL UR43, URZ, 0x1, UP0 ;  /* 0x000000013f2b7887 */ /* 0x000fc80008000000 */
[----:B------:R-:W-:-:S04]  /*3b20*/  ULOP3.LUT UR43, UR48, UR43, URZ, 0x3c, !UPT ;  /* 0x0000002b302b7292 */ /* 0x000fc8000f8e3c3f */
[----:B------:R-:W-:Y:S08]  /*3b30*/  @P2 BRA `(.L_x_215) ;  /* 0x0000000000442947 */ /* 0x000ff00003800000 */
[----:B------:R-:W-:Y:S05]  /*3b40*/  @!P0 BRA `(.L_x_216) ;  /* 0x0000000000048947 */ /* 0x000fea0003800000 */
[----:B------:R-:W-:Y:S01]  /*3b50*/  BPT.TRAP 0x1 ;  /* 0x000000040000795c */ /* 0x000fe20000300000 */
.L_x_216:
[----:B------:R-:W0:Y:S01]  /*3b60*/  S2UR UR10, SR_CgaCtaId ;  /* 0x00000000000a79c3 */ /* 0x000e220000008800 */
[----:B------:R-:W-:Y:S01]  /*3b70*/  UIADD3 UR6, UR46, 0x1, URZ ;  /* 0x000000012e067890 */ /* 0x000fe2000fffe03f */
[----:B------:R-:W-:Y:S01]  /*3b80*/  MOV R0, UR43 ;  /* 0x0000002b00007c02 */ /* 0x000fe20008000f00 */
[----:B------:R-:W-:Y:S02]  /*3b90*/  UMOV UR7, 0x400 ;  /* 0x0000040000077882 */ /* 0x000fe40000000000 */
[----:B------:R-:W-:Y:S01]  /*3ba0*/  UISETP.NE.AND UP0, UPT, UR6, 0x2, UPT ;  /* 0x000000020600788c */ /* 0x000fe2000bf05270 */
[----:B------:R-:W-:-:S03]  /*3bb0*/  SHF.L.U32 R0, R0, 0x1f, RZ ;  /* 0x0000001f00007819 */ /* 0x000fc600000006ff */
[----:B------:R-:W-:Y:S02]  /*3bc0*/  USEL UR6, UR6, URZ, UP0 ;  /* 0x0000003f06067287 */ /* 0x000fe40008000000 */
[----:B0-----:R-:W-:-:S04]  /*3bd0*/  ULEA UR7, UR10, UR7, 0x18 ;  /* 0x000000070a077291 */ /* 0x001fc8000f8ec03f */
[----:B------:R-:W-:-:S09]  /*3be0*/  ULEA UR6, UR6, UR7, 0x3 ;  /* 0x0000000706067291 */ /* 0x000fd2000f8e183f */
[----:B------:R0:W1:Y:S01]  /*3bf0*/  SYNCS.PHASECHK.TRANS64.TRYWAIT P1, [UR6+0x28830], R0 ;  /* 0x02883000ff0075a7 */ /* 0x0000620008020146 */
[----:B------:R-:W-:Y:S05]  /*3c00*/  @!P0 BRA `(.L_x_217) ;  /* 0x0000000000048947 */ /* 0x000fea0003800000 */
[----:B------:R-:W-:Y:S01]  /*3c10*/  BPT.TRAP 0x1 ;  /* 0x000000040000795c */ /* 0x000fe20000300000 */
.L_x_217:
[----:B-1----:R-:W-:Y:S05]  /*3c20*/  @P1 BRA `(.L_x_215) ;  /* 0x0000000000081947 */ /* 0x002fea0003800000 */
[----:B------:R-:W1:Y:S02]  /*3c30*/  SYNCS.PHASECHK.TRANS64.TRYWAIT P1, [UR6+0x28830], R0 ;  /* 0x02883000ff0075a7 */ /* 0x000e640008020146 */
[----:B-1----:R-:W-:Y:S05]  /*3c40*/  @!P1 BRA `(.L_x_218) ;  /* 0x0000009c00f49947 */ /* 0x002fea0003800000 */
.L_x_215:
        /* <DEDUP_REMOVED lines=48> */
.L_x_220:
[----:B------:R-:W0:Y:S01]  /*3f50*/  S2UR UR7, SR_CgaCtaId ;  /* 0x00000000000779c3 */ /* 0x000e220000008800 */
[----:B------:R-:W-:Y:S01]  /*3f60*/  UMOV UR6, 0x400 ;  /* 0x0000040000067882 */ /* 0x000fe20000000000 */
[----:B------:R-:W-:-:S05]  /*3f70*/  IMAD.U32 R0, RZ, RZ, UR48 ;  /* 0x00000030ff007e24 */ /* 0x000fca000f8e00ff */
[----:B------:R-:W-:Y:S01]  /*3f80*/  SHF.L.U32 R0, R0, 0x1f, RZ ;  /* 0x0000001f00007819 */ /* 0x000fe200000006ff */
[----:B0-----:R-:W-:-:S04]  /*3f90*/  ULEA UR6, UR7, UR6, 0x18 ;  /* 0x0000000607067291 */ /* 0x001fc8000f8ec03f */
[----:B------:R-:W-:-:S09]  /*3fa0*/  ULEA UR6, UR46, UR6, 0x3 ;  /* 0x000000062e067291 */ /* 0x000fd2000f8e183f */
[----:B------:R0:W1:Y:S01]  /*3fb0*/  SYNCS.PHASECHK.TRANS64.TRYWAIT P1, [UR6+0x28850], R0 ;  /* 0x02885000ff0075a7 */ /* 0x0000620008020146 */
[----:B------:R-:W-:Y:S05]  /*3fc0*/  @!P0 BRA `(.L_x_221) ;  /* 0x0000000000048947 */ /* 0x000fea0003800000 */
[----:B------:R-:W-:Y:S01]  /*3fd0*/  BPT.TRAP 0x1 ;  /* 0x000000040000795c */ /* 0x000fe20000300000 */
.L_x_221:
[----:B-1----:R-:W-:Y:S05]  /*3fe0*/  @P1 BRA `(.L_x_219) ;  /* 0x0000000000081947 */ /* 0x002fea0003800000 */
[----:B------:R-:W1:Y:S02]  /*3ff0*/  SYNCS.PHASECHK.TRANS64.TRYWAIT P1, [UR6+0x28850], R0 ;  /* 0x02885000ff0075a7 */ /* 0x000e640008020146 */
[----:B-1----:R-:W-:Y:S05]  /*4000*/  @!P1 BRA `(.L_x_222) ;  /* 0x0000009c001c9947 */ /* 0x002fea0003800000 */
.L_x_219:
[----:B------:R-:W2:Y:S01]  /*4010*/  S2UR UR10, SR_CgaCtaId ;  /* 0x00000000000a79c3 */ /* 0x000ea20000008800 */
[----:B------:R-:W-:Y:S01]  /*4020*/  UMOV UR11, 0x400 ;  /* 0x00000400000b7882 */ /* 0x000fe20000000000 */
[----:B------:R-:W-:Y:S01]  /*4030*/  WARPGROUP.ARRIVE ;  /* 0x00000000000079c5 */ /* 0x000fe20000000000 */
[----:B------:R-:W-:Y:S01]  /*4040*/  UMOV UR7, 0x40000040 ;  /* 0x4000004000077882 */ /* 0x000fe20000000000 */
[----:B01----:R-:W-:Y:S01]  /*4050*/  IADD3 R0, -R2, 0xb, RZ ;  /* 0x0000000b02007810 */ /* 0x003fe20007ffe1ff */
[----:B--2---:R-:W-:-:S04]  /*4060*/  ULEA UR11, UR10, UR11, 0x18 ;  /* 0x0000000b0a0b7291 */ /* 0x004fc8000f8ec03f */
[----:B------:R-:W-:-:S04]  /*4070*/  UIADD3 UR6, UR11, 0x400, URZ ;  /* 0x000004000b067890 */ /* 0x000fc8000fffe03f */
        /* <DEDUP_REMOVED lines=45> */
.L_x_223:
        /* <DEDUP_REMOVED lines=149> */
[----:B------:R-:W-:-:S06]  /*4ca0*/  FFMA.FTZ R86, R86, R3, -R10 ;  /* 0x0000000356567223 */ /* 0x000fcc000001080a */
        /* <DEDUP_REMOVED lines=20> */
[----:B------:R-:W-:-:S06]  /*4df0*/  FFMA.FTZ R38, R67, R3, -R10 ;  /* 0x0000000343267223 */ /* 0x000fcc000001080a */
        /* <DEDUP_REMOVED lines=15> */
[----:B--2---:R-:W-:Y:S01]  /*4ef0*/  FADD.FTZ R27, R21, R40 ;  /* 0x00000028151b7221 */ /* 0x004fe20000010000 */
[-CC-:B------:R-:W-:Y:S01]  /*4f00*/  FFMA.FTZ R40, R71, R3.reuse, -R10.reuse ;  /* 0x0000000347287223 */ /* 0x180fe2000001080a */
[----:B------:R-:W-:-:S05]  /*4f10*/  FFMA.FTZ R10, R87, R3, -R10 ;  /* 0x00000003570a7223 */ /* 0x000fca000001080a */
        /* <DEDUP_REMOVED lines=90> */
.L_x_224:
        /* <DEDUP_REMOVED lines=103> */
[-C--:B------:R-:W-:Y:S01]  /*5b30*/  FMUL.FTZ R150, R150, R8.reuse ;  /* 0x0000000896967220 */ /* 0x080fe20000410000 */
[----:B------:R-:W-:Y:S01]  /*5b40*/  FMUL.FTZ R151, R151, R8 ;  /* 0x0000000897977220 */ /* 0x000fe20000410000 */
[----:B------:R-:W-:-:S02]  /*5b50*/  IMAD.MOV.U32 R9, RZ, RZ, R4 ;  /* 0x000000ffff097224 */ /* 0x000fc400078e0004 */
[----:B------:R-:W-:Y:S01]  /*5b60*/  IMAD.MOV.U32 R7, RZ, RZ, R0 ;  /* 0x000000ffff077224 */ /* 0x000fe200078e0000 */
[----:B------:R-:W-:Y:S06]  /*5b70*/  @P1 BRA `(.L_x_225) ;  /* 0xffffffdc00dc1947 */ /* 0x000fec000383ffff */
.L_x_214:
[----:B------:R-:W-:Y:S06]  /*5b80*/  BAR.ARV 0x8, 0x180 ;  /* 0x0206000000007b1d */ /* 0x000fec0000002000 */
[----:B------:R-:W-:Y:S05]  /*5b90*/  @!P0 BRA `(.L_x_226) ;  /* 0x0000000000048947 */ /* 0x000fea0003800000 */
[----:B------:R-:W-:Y:S01]  /*5ba0*/  BPT.TRAP 0x1 ;  /* 0x000000040000795c */ /* 0x000fe20000300000 */
.L_x_226:
        /* <DEDUP_REMOVED lines=9> */
.L_x_227:
[----:B-1----:R-:W-:Y:S05]  /*5c40*/  @P1 BRA `(.L_x_228) ;  /* 0x0000000000081947 */ /* 0x002fea0003800000 */
[----:B------:R-:W1:Y:S02]  /*5c50*/  SYNCS.PHASECHK.TRANS64.TRYWAIT P1, [UR5+0x28850], R7 ;  /* 0x02885007ff0075a7 */ /* 0x000e640008020145 */
[----:B-1----:R-:W-:Y:S05]  /*5c60*/  @!P1 BRA `(.L_x_229) ;  /* 0x00000080001c9947 */ /* 0x002fea0003800000 */
.L_x_228:
[----:B------:R-:W-:Y:S01]  /*5c70*/  UIADD3 UR4, UR4, 0x400, URZ ;  /* 0x0000040004047890 */ /* 0x000fe2000fffe03f */
[----:B------:R-:W-:Y:S01]  /*5c80*/  WARPGROUP.ARRIVE ;  /* 0x00000000000079c5 */ /* 0x000fe20000000000 */
[----:B------:R-:W-:Y:S01]  /*5c90*/  UMOV UR11, 0x40000040 ;  /* 0x40000040000b7882 */ /* 0x000fe20000000000 */
[----:B01----:R-:W0:Y:S01]  /*5ca0*/  SHFL.BFLY PT, R7, R6, 0x2, 0x1f ;  /* 0x0c401f0006077f89 */ /* 0x003e2200000e0000 */
[----:B------:R-:W-:Y:S01]  /*5cb0*/  USHF.R.U32.HI UR4, URZ, 0x4, UR4 ;  /* 0x000000043f047899 */ /* 0x000fe20008011604 */
[----:B------:R-:W-:Y:S01]  /*5cc0*/  IMAD.MOV.U32 R11, RZ, RZ, RZ ;  /* 0x000000ffff0b7224 */ /* 0x000fe200078e00ff */
[----:B------:R-:W-:Y:S01]  /*5cd0*/  MOV R21, 0xff800000 ;  /* 0xff80000000157802 */ /* 0x000fe20000000f00 */
[----:B------:R-:W1:Y:S01]  /*5ce0*/  SHFL.BFLY PT, R8, R5, 0x2, 0x1f ;  /* 0x0c401f0005087f89 */ /* 0x000e6200000e0000 */
[----:B------:R-:W-:Y:S01]  /*5cf0*/  ULOP3.LUT UR4, UR4, 0x3fff, URZ, 0xc0, !UPT ;  /* 0x00003fff04047892 */ /* 0x000fe2000f8ec03f */
[----:B------:R-:W-:-:S03]  /*5d00*/  IMAD.MOV.U32 R20, RZ, RZ, -0x800000 ;  /* 0xff800000ff147424 */ /* 0x000fc600078e00ff */
[----:B------:R-:W-:-:S04]  /*5d10*/  ULOP3.LUT UR4, UR4, 0x4000000, URZ, 0xfc, !UPT ;  /* 0x0400000004047892 */ /* 0x000fc8000f8efc3f */
[----:B------:R-:W-:-:S04]  /*5d20*/  ULEA UR4, UR42, UR4, 0xb ;  /* 0x000000042a047291 */ /* 0x000fc8000f8e583f */
[----:B------:R-:W-:-:S03]  /*5d30*/  UIADD3 UR6, UR4, 0x80, URZ ;  /* 0x0000008004067890 */ /* 0x000fc6000fffe03f */
[----:B------:R-:W-:Y:S02]  /*5d40*/  UMOV UR10, UR4 ;  /* 0x00000004000a7c82 */ /* 0x000fe40008000000 */
[----:B------:R-:W-:Y:S01]  /*5d50*/  HGMMA.64x128x16.F32 R88, R156, gdesc[UR8].tnspB, R88, gsb0 ;  /* 0x41e000089c587df0 */ /* 0x000fe20008000858 */
[----:B------:R-:W-:Y:S01]  /*5d60*/  UMOV UR11, 0x40000040 ;  /* 0x40000040000b7882 */ /* 0x000fe20000000000 */
[----:B------:R-:W-:Y:S01]  /*5d70*/  UMOV UR10, UR6 ;  /* 0x00000006000a7c82 */ /* 0x000fe20008000000 */
[----:B------:R-:W-:Y:S01]  /*5d80*/  UIADD3 UR6, UR4, 0x100, URZ ;  /* 0x0000010004067890 */ /* 0x000fe2000fffe03f */
[----:B0-----:R-:W-:Y:S01]  /*5d90*/  FADD.FTZ R7, R7, R6 ;  /* 0x0000000607077221 */ /* 0x001fe20000010000 */
[----:B-1----:R-:W-:Y:S01]  /*5da0*/  FADD.FTZ R9, R8, R5 ;  /* 0x0000000508097221 */ /* 0x002fe20000010000 */
[----:B------:R-:W-:-:S03]  /*5db0*/  IMAD.MOV.U32 R5, RZ, RZ, RZ ;  /* 0x000000ffff057224 */ /* 0x000fc600078e00ff */
[----:B------:R-:W0:Y:S04]  /*5dc0*/  SHFL.BFLY PT, R8, R7, 0x1, 0x1f ;  /* 0x0c201f0007087f89 */ /* 0x000e2800000e0000 */
[----:B------:R-:W1:Y:S01]  /*5dd0*/  SHFL.BFLY PT, R10, R9, 0x1, 0x1f ;  /* 0x0c201f00090a7f89 */ /* 0x000e6200000e0000 */
[----:B0-----:R-:W-:Y:S01]  /*5de0*/  FADD.FTZ R12, R7, R8 ;  /* 0x00000008070c7221 */ /* 0x001fe20000010000 */
[----:B-1----:R-:W-:-:S04]  /*5df0*/  FADD.FTZ R10, R9, R10 ;  /* 0x0000000a090a7221 */ /* 0x002fc80000010000 */
[----:B------:R-:W-:Y:S02]  /*5e00*/  FSETP.NE.FTZ.AND P1, PT, R12, RZ, PT ;  /* 0x000000ff0c00720b */ /* 0x000fe40003f35000 */
[----:B------:R-:W-:-:S11]  /*5e10*/  FSETP.NE.FTZ.AND P2, PT, R10, RZ, PT ;  /* 0x000000ff0a00720b */ /* 0x000fd60003f55000 */
[----:B------:R-:W0:Y:S01]  /*5e20*/  @P1 MUFU.LG2 R6, R12 ;  /* 0x0000000c00061308 */ /* 0x000e220000000c00 */
[C---:B------:R-:W-:Y:S01]  /*5e30*/  @P1 FMUL.FTZ R7, R3.reuse, 0.69314718246459960938 ;  /* 0x3f31721803071820 */ /* 0x040fe20000410000 */
[----:B------:R-:W-:-:S06]  /*5e40*/  @P2 FMUL.FTZ R14, R3, 0.69314718246459960938 ;  /* 0x3f317218030e2820 */ /* 0x000fcc0000410000 */
        /* <DEDUP_REMOVED lines=10> */
[----:B------:R-:W-:Y:S01]  /*5ef0*/  UMOV UR10, UR6 ;  /* 0x00000006000a7c82 */ /* 0x000fe20008000000 */
[----:B------:R-:W-:Y:S01]  /*5f00*/  UMOV UR11, 0x40000040 ;  /* 0x40000040000b7882 */ /* 0x000fe20000000000 */
[----:B------:R-:W-:Y:S01]  /*5f10*/  UIADD3 UR6, UR4, 0x180, URZ ;  /* 0x0000018004067890 */ /* 0x000fe2000fffe03f */
        /* <DEDUP_REMOVED lines=17> */
[----:B------:R-:W-:Y:S02]  /*6030*/  UIADD3 UR6, UR4, 0x300, URZ ;  /* 0x0000030004067890 */ /* 0x000fe4000fffe03f */
        /* <DEDUP_REMOVED lines=17> */
.L_x_230:
[----:B------:R-:W-:Y:S01]  /*6150*/  UIADD3 UR4, UR5, 0x28860, URZ ;  /* 0x0002886005047890 */ /* 0x000fe2000fffe03f */
[-C--:B------:R-:W-:Y:S01]  /*6160*/  FMUL.FTZ R12, R89, R5.reuse ;  /* 0x00000005590c7220 */ /* 0x080fe20000410000 */
[----:B------:R-:W-:Y:S01]  /*6170*/  UIADD3 UR42, UR42, 0x1, URZ ;  /* 0x000000012a2a7890 */ /* 0x000fe2000fffe03f */
[-C--:B------:R-:W-:Y:S01]  /*6180*/  FMUL.FTZ R157, R88, R5.reuse ;  /* 0x00000005589d7220 */ /* 0x080fe20000410000 */
[----:B------:R-:W-:Y:S01]  /*6190*/  UPRMT UR4, UR7, 0x654, UR4 ;  /* 0x0000065407047896 */ /* 0x000fe20008000004 */
[-C--:B------:R-:W-:Y:S01]  /*61a0*/  FMUL.FTZ R89, R92, R5.reuse ;  /* 0x000000055c597220 */ /* 0x080fe20000410000 */
[----:B------:R-:W-:Y:S01]  /*61b0*/  UISETP.NE.AND UP0, UPT, UR42, 0x2, UPT ;  /* 0x000000022a00788c */ /* 0x000fe2000bf05270 */
[-C--:B------:R-:W-:Y:S01]  /*61c0*/  FMUL.FTZ R6, R93, R5.reuse ;  /* 0x000000055d067220 */ /* 0x080fe20000410000 */
[-C--:B------:R-:W-:Y:S01]  /*61d0*/  FMUL.FTZ R92, R96, R5.reuse ;  /* 0x00000005605c7220 */ /* 0x080fe20000410000 */
[-C--:B------:R-:W-:Y:S01]  /*61e0*/  FMUL.FTZ R87, R97, R5.reuse ;  /* 0x0000000561577220 */ /* 0x080fe20000410000 */
[-C--:B------:R-:W-:Y:S01]  /*61f0*/  FMUL.FTZ R86, R100, R5.reuse ;  /* 0x0000000564567220 */ /* 0x080fe20000410000 */
[-C--:B------:R-:W-:Y:S01]  /*6200*/  FMUL.FTZ R83, R101, R5.reuse ;  /* 0x0000000565537220 */ /* 0x080fe20000410000 */
[-C--:B------:R-:W-:Y:S01]  /*6210*/  FMUL.FTZ R82, R104, R5.reuse ;  /* 0x0000000568527220 */ /* 0x080fe20000410000 */
[----:B------:R-:W-:Y:S01]  /*6220*/  SYNCS.ARRIVE.TRANS64.RED.A1T0 RZ, [UR4], RZ ;  /* 0x000000ffffff79a7 */ /* 0x000fe20008100404 */
[----:B------:R-:W-:Y:S01]  /*6230*/  USEL UR4, URZ, 0x1, UP0 ;  /* 0x000000013f047887 */ /* 0x000fe20008000000 */
        /* <DEDUP_REMOVED lines=50> */
[----:B------:R-:W-:Y:S01]  /*6560*/  PLOP3.LUT P0, PT, PT, PT, PT, 0x8, 0x0 ;  /* 0x000000000000781c */ /* 0x000fe20003f0e170 */
[-C--:B------:R-:W-:Y:S01]  /*6570*/  FMUL.FTZ R37, R143, R11.reuse ;  /* 0x0000000b8f257220 */ /* 0x080fe20000410000 */
[-C--:B------:R-:W-:Y:S01]  /*6580*/  FMUL.FTZ R36, R146, R11.reuse ;  /* 0x0000000b92247220 */ /* 0x080fe20000410000 */
[-C--:B------:R-:W-:Y:S01]  /*6590*/  FMUL.FTZ R33, R147, R11.reuse ;  /* 0x0000000b93217220 */ /* 0x080fe20000410000 */
[-C--:B------:R-:W-:Y:S01]  /*65a0*/  FMUL.FTZ R32, R150, R11.reuse ;  /* 0x0000000b96207220 */ /* 0x080fe20000410000 */
[----:B------:R-:W-:Y:S01]  /*65b0*/  FMUL.FTZ R151, R151, R11 ;  /* 0x0000000b97977220 */ /* 0x000fe20000410000 */
[----:B------:R-:W-:-:S02]  /*65c0*/  UIADD3 UR44, UR44, 0x1, URZ ;  /* 0x000000012c2c7890 */ /* 0x000fc4000fffe03f */
[----:B------:R-:W-:Y:S02]  /*65d0*/  USEL UR42, UR42, URZ, UP0 ;  /* 0x0000003f2a2a7287 */ /* 0x000fe40008000000 */
[----:B------:R-:W-:-:S12]  /*65e0*/  ULOP3.LUT UR43, UR43, UR4, URZ, 0x3c, !UPT ;  /* 0x000000042b2b7292 */ /* 0x000fd8000f8e3c3f */
.L_x_206:
[----:B------:R-:W0:Y:S01]  /*65f0*/  S2R R5, SR_CgaCtaId ;  /* 0x0000000000057919 */ /* 0x000e220000008800 */
[----:B------:R-:W-:Y:S01]  /*6600*/  MOV R0, 0x400 ;  /* 0x0000040000007802 */ /* 0x000fe20000000f00 */
[----:B------:R-:W-:Y:S01]  /*6610*/  BSSY B0, `(.L_x_231) ;  /* 0x0000213000007945 */ /* 0x000fe20003800000 */
[----:B------:R-:W-:Y:S02]  /*6620*/  BAR.SYNC.DEFER_BLOCKING 0x5, 0x180 ;  /* 0x0146000000007b1d */ /* 0x000fe40000010000 */
[----:B0-----:R-:W-:-:S05]  /*6630*/  LEA R0, R5, R0, 0x18 ;  /* 0x0000000005007211 */ /* 0x001fca00078ec0ff */
[----:B------:R-:W0:Y:S02]  /*6640*/  LDS.128 R44, [R0+0x288d0] ;  /* 0x0288d000002c7984 */ /* 0x000e240000000c00 */
[----:B0-----:R-:W-:Y:S02]  /*6650*/  R2UR UR5, R45 ;  /* 0x000000002d0572ca */ /* 0x001fe400000e0000 */
[----:B------:R-:W-:Y:S01]  /*6660*/  R2UR UR6, R46 ;  /* 0x000000002e0672ca */ /* 0x000fe200000e0000 */
[----:B------:R-:W-:Y:S06]  /*6670*/  BAR.ARV 0x4, 0x180 ;  /* 0x0106000000007b1d */ /* 0x000fec0000002000 */
[----:B------:R-:W-:Y:S08]  /*6680*/  @P0 BRA `(.L_x_232) ;  /* 0x0000001400440947 */ /* 0x000ff00003800000 */
[----:B------:R-:W0:Y:S01]  /*6690*/  S2R R5, SR_SWINHI ;  /* 0x0000000000057919 */ /* 0x000e220000002f00 */
[----:B------:R-:W-:Y:S01]  /*66a0*/  F2FP.F16.F32.PACK_AB R7, R7, R8 ;  /* 0x000000080707723e */ /* 0x000fe200000000ff */
[----:B------:R-:W-:Y:S01]  /*66b0*/  ULDC.64 UR8, c[0x0][0xc00] ;  /* 0x0003000000087ab9 */ /* 0x000fe20000000a00 */
[----:B------:R-:W-:Y:S01]  /*66c0*/  F2FP.F16.F32.PACK_AB R6, R6, R89 ;  /* 0x000000590606723e */ /* 0x000fe200000000ff */
[----:B------:R-:W-:Y:S01]  /*66d0*/  UISETP.NE.U32.AND UP0, UPT, UR8, URZ, UPT ;  /* 0x0000003f0800728c */ /* 0x000fe2000bf05070 */
[----:B------:R-:W-:Y:S01]  /*66e0*/  F2FP.F16.F32.PACK_AB R148, R35, R38 ;  /* 0x000000262394723e */ /* 0x000fe200000000ff */
[----:B------:R-:W-:Y:S01]  /*66f0*/  USHF.L.U32 UR10, UR37, 0x2, URZ ;  /* 0x00000002250a7899 */ /* 0x000fe2000800063f */
[----:B------:R-:W-:Y:S01]  /*6700*/  F2FP.F16.F32.PACK_AB R149, R33, R36 ;  /* 0x000000242195723e */ /* 0x000fe200000000ff */
[----:B------:R-:W-:Y:S01]  /*6710*/  UISETP.NE.AND.EX UP0, UPT, UR9, URZ, UPT, UP0 ;  /* 0x0000003f0900728c */ /* 0x000fe2000bf05300 */
[----:B------:R-:W-:Y:S01]  /*6720*/  F2FP.F16.F32.PACK_AB R150, R3, R34 ;  /* 0x000000220396723e */ /* 0x000fe200000000ff */
[----:B------:R-:W-:Y:S01]  /*6730*/  USHF.L.U64.HI UR11, UR37, 0x2, UR38 ;  /* 0x00000002250b7899 */ /* 0x000fe20008010226 */
[----:B------:R-:W-:Y:S01]  /*6740*/  F2FP.F16.F32.PACK_AB R151, R151, R32 ;  /* 0x000000209797723e */ /* 0x000fe200000000ff */
[----:B------:R-:W-:-:S04]  /*6750*/  UIADD3 UR4, UP1, UR10, UR8, URZ ;  /* 0x000000080a047290 */ /* 0x000fc8000ff3e03f */
[----:B------:R-:W-:-:S03]  /*6760*/  UIADD3.X UR7, UR11, UR9, URZ, UP1, !UPT ;  /* 0x000000090b077290 */ /* 0x000fc60008ffe43f */
[----:B------:R-:W-:Y:S01]  /*6770*/  ULDC.64 UR8, c[0x0][0xc08] ;  /* 0x0003020000087ab9 */ /* 0x000fe20000000a00 */
[----:B------:R-:W-:Y:S02]  /*6780*/  MOV R24, R0 ;  /* 0x0000000000187202 */ /* 0x000fe40000000f00 */
[----:B0-----:R-:W-:-:S03]  /*6790*/  MOV R25, R5 ;  /* 0x0000000500197202 */ /* 0x001fc60000000f00 */
[----:B------:R-:W-:-:S03]  /*67a0*/  IMAD.WIDE R4, R155, 0x2, R24 ;  /* 0x000000029b047825 */ /* 0x000fc600078e0218 */
[C---:B------:R-:W-:Y:S02]  /*67b0*/  IADD3 R91, P5, R4.reuse, 0x40, RZ ;  /* 0x00000040045b7810 */ /* 0x040fe40007fbe0ff */
[C---:B------:R-:W-:Y:S02]  /*67c0*/  LOP3.LUT R9, R4.reuse, 0x380, RZ, 0xc0, !PT ;  /* 0x0000038004097812 */ /* 0x040fe400078ec0ff */
[C---:B------:R-:W-:Y:S01]  /*67d0*/  IADD3 R45, P6, R4.reuse, 0x20, RZ ;  /* 0x00000020042d7810 */ /* 0x040fe20007fde0ff */
[--C-:B------:R-:W-:Y:S01]  /*67e0*/  IMAD.X R29, RZ, RZ, R5.reuse, P5 ;  /* 0x000000ffff1d7224 */ /* 0x100fe200028e0605 */
[----:B------:R-:W-:Y:S02]  /*67f0*/  IADD3 R95, P4, R4, 0x60, RZ ;  /* 0x00000060045f7810 */ /* 0x000fe40007f9e0ff */
[----:B------:R-:W-:Y:S01]  /*6800*/  LOP3.LUT R26, R91, 0x380, RZ, 0xc0, !PT ;  /* 0x000003805b1a7812 */ /* 0x000fe200078ec0ff */
[--C-:B------:R-:W-:Y:S01]  /*6810*/  IMAD.X R31, RZ, RZ, R5.reuse, P6 ;  /* 0x000000ffff1f7224 */ /* 0x100fe200030e0605 */
[----:B------:R-:W-:Y:S01]  /*6820*/  SHF.R.U64 R9, R9, 0x3, RZ ;  /* 0x0000000309097819 */ /* 0x000fe200000012ff */
[----:B------:R-:W-:Y:S01]  /*6830*/  IMAD.X R27, RZ, RZ, R5, P4 ;  /* 0x000000ffff1b7224 */ /* 0x000fe200020e0605 */
[----:B------:R-:W-:-:S02]  /*6840*/  LOP3.LUT R14, R45, 0x380, RZ, 0xc0, !PT ;  /* 0x000003802d0e7812 */ /* 0x000fc400078ec0ff */
[----:B------:R-:W-:Y:S02]  /*6850*/  LOP3.LUT R44, R95, 0x380, RZ, 0xc0, !PT ;  /* 0x000003805f2c7812 */ /* 0x000fe400078ec0ff */
[C---:B------:R-:W-:Y:S02]  /*6860*/  IADD3 R97, P3, R4.reuse, 0x4000, RZ ;  /* 0x0000400004617810 */ /* 0x040fe40007f7e0ff */
[C---:B------:R-:W-:Y:S02]  /*6870*/  IADD3 R99, P2, R4.reuse, 0x4020, RZ ;  /* 0x0000402004637810 */ /* 0x040fe40007f5e0ff */
[C---:B------:R-:W-:Y:S01]  /*6880*/  IADD3 R101, P1, R4.reuse, 0x4040, RZ ;  /* 0x0000404004657810 */ /* 0x040fe20007f3e0ff */
[--C-:B------:R-:W-:Y:S01]  /*6890*/  IMAD.X R15, RZ, RZ, R5.reuse, P3 ;  /* 0x000000ffff0f7224 */ /* 0x100fe200018e0605 */
[----:B------:R-:W-:Y:S01]  /*68a0*/  IADD3 R90, P0, R4, 0x4060, RZ ;  /* 0x00004060045a7810 */ /* 0x000fe20007f1e0ff */
[--C-:B------:R-:W-:Y:S01]  /*68b0*/  IMAD.X R13, RZ, RZ, R5.reuse, P2 ;  /* 0x000000ffff0d7224 */ /* 0x100fe200010e0605 */
[----:B------:R-:W-:Y:S01]  /*68c0*/  SHF.R.U64 R26, R26, 0x3, RZ ;  /* 0x000000031a1a7819 */ /* 0x000fe200000012ff */
[--C-:B------:R-:W-:Y:S01]  /*68d0*/  IMAD.X R11, RZ, RZ, R5.reuse, P1 ;  /* 0x000000ffff0b7224 */ /* 0x100fe200008e0605 */
[----:B------:R-:W-:Y:S01]  /*68e0*/  LOP3.LUT R4, R9, R4, RZ, 0x3c, !PT ;  /* 0x0000000409047212 */ /* 0x000fe200078e3cff */
[----:B------:R-:W-:Y:S01]  /*68f0*/  IMAD.X R9, RZ, RZ, R5, P0 ;  /* 0x000000ffff097224 */ /* 0x000fe200000e0605 */
[----:B------:R-:W-:-:S02]  /*6900*/  SHF.R.U64 R14, R14, 0x3, RZ ;  /* 0x000000030e0e7819 */ /* 0x000fc400000012ff */
[----:B------:R-:W-:Y:S02]  /*6910*/  SHF.R.U64 R44, R44, 0x3, RZ ;  /* 0x000000032c2c7819 */ /* 0x000fe400000012ff */
[----:B------:R-:W-:Y:S02]  /*6920*/  LOP3.LUT R28, R26, R91, RZ, 0x3c, !PT ;  /* 0x0000005b1a1c7212 */ /* 0x000fe400078e3cff */
[----:B------:R-:W-:Y:S02]  /*6930*/  MOV R91, R4 ;  /* 0x00000004005b7202 */ /* 0x000fe40000000f00 */
[----:B------:R-:W-:Y:S02]  /*6940*/  F2FP.F16.F32.PACK_AB R5, R10, R93 ;  /* 0x0000005d0a05723e */ /* 0x000fe400000000ff */
[----:B------:R-:W-:Y:S02]  /*6950*/  LOP3.LUT R30, R14, R45, RZ, 0x3c, !PT ;  /* 0x0000002d0e1e7212 */ /* 0x000fe400078e3cff */
[----:B------:R-:W-:-:S02]  /*6960*/  LOP3.LUT R26, R44, R95, RZ, 0x3c, !PT ;  /* 0x0000005f2c1a7212 */ /* 0x000fc400078e3cff */
[----:B------:R-:W-:Y:S02]  /*6970*/  LOP3.LUT R10, R99, 0x380, RZ, 0xc0, !PT ;  /* 0x00000380630a7812 */ /* 0x000fe400078ec0ff */
[----:B------:R-:W-:Y:S02]  /*6980*/  LOP3.LUT R44, R101, 0x380, RZ, 0xc0, !PT ;  /* 0x00000380652c7812 */ /* 0x000fe400078ec0ff */
[----:B------:R-:W-:Y:S02]  /*6990*/  LOP3.LUT R45, R90, 0x380, RZ, 0xc0, !PT ;  /* 0x000003805a2d7812 */ /* 0x000fe400078ec0ff */
[----:B------:R-:W-:Y:S02]  /*69a0*/  LOP3.LUT R46, R97, 0x380, RZ, 0xc0, !PT ;  /* 0x00000380612e7812 */ /* 0x000fe400078ec0ff */
[----:B------:R-:W-:Y:S02]  /*69b0*/  SHF.R.U64 R10, R10, 0x3, RZ ;  /* 0x000000030a0a7819 */ /* 0x000fe400000012ff */
[----:B------:R-:W-:-:S02]  /*69c0*/  SHF.R.U64 R44, R44, 0x3, RZ ;  /* 0x000000032c2c7819 */ /* 0x000fc400000012ff */
[----:B------:R-:W-:Y:S02]  /*69d0*/  SHF.R.U64 R45, R45, 0x3, RZ ;  /* 0x000000032d2d7819 */ /* 0x000fe400000012ff */
[----:B------:R-:W-:Y:S02]  /*69e0*/  SHF.R.U64 R46, R46, 0x3, RZ ;  /* 0x000000032e2e7819 */ /* 0x000fe400000012ff */
[----:B------:R-:W-:Y:S01]  /*69f0*/  F2FP.F16.F32.PACK_AB R4, R12, R157 ;  /* 0x0000009d0c04723e */ /* 0x000fe200000000ff */
[----:B------:R-:W-:Y:S01]  /*6a00*/  BAR.SYNC.DEFER_BLOCKING 0x1, 0x100 ;  /* 0x0044000000007b1d */ /* 0x000fe20000010000 */
[----:B------:R-:W-:Y:S02]  /*6a10*/  LOP3.LUT R12, R10, R99, RZ, 0x3c, !PT ;  /* 0x000000630a0c7212 */ /* 0x000fe400078e3cff */
[----:B------:R-:W-:Y:S02]  /*6a20*/  LOP3.LUT R10, R44, R101, RZ, 0x3c, !PT ;  /* 0x000000652c0a7212 */ /* 0x000fe400078e3cff */
[----:B------:R-:W-:-:S02]  /*6a30*/  LOP3.LUT R8, R45, R90, RZ, 0x3c, !PT ;  /* 0x0000005a2d087212 */ /* 0x000fc400078e3cff */
[----:B------:R-:W-:Y:S02]  /*6a40*/  LOP3.LUT R14, R46, R97, RZ, 0x3c, !PT ;  /* 0x000000612e0e7212 */ /* 0x000fe400078e3cff */
[----:B------:R-:W-:Y:S02]  /*6a50*/  MOV R46, R26 ;  /* 0x0000001a002e7202 */ /* 0x000fe40000000f00 */
[----:B------:R-:W-:Y:S02]  /*6a60*/  MOV R27, R10 ;  /* 0x0000000a001b7202 */ /* 0x000fe40000000f00 */
[----:B------:R-:W-:Y:S02]  /*6a70*/  MOV R26, R8 ;  /* 0x00000008001a7202 */ /* 0x000fe40000000f00 */
[----:B------:R-:W-:Y:S02]  /*6a80*/  MOV R90, R30 ;  /* 0x0000001e005a7202 */ /* 0x000fe40000000f00 */
[----:B------:R-:W-:-:S02]  /*6a90*/  F2FP.F16.F32.PACK_AB R8, R87, R92 ;  /* 0x0000005c5708723e */ /* 0x000fc400000000ff */
[----:B------:R-:W-:Y:S02]  /*6aa0*/  F2FP.F16.F32.PACK_AB R9, R85, R88 ;  /* 0x000000585509723e */ /* 0x000fe400000000ff */
[----:B------:R-:W-:Y:S02]  /*6ab0*/  F2FP.F16.F32.PACK_AB R10, R83, R86 ;  /* 0x00000056530a723e */ /* 0x000fe400000000ff */
[----:B------:R-:W-:Y:S01]  /*6ac0*/  F2FP.F16.F32.PACK_AB R11, R81, R84 ;  /* 0x00000054510b723e */ /* 0x000fe200000000ff */
[----:B------:R0:W-:Y:S01]  /*6ad0*/  STSM.16.M88.4 [R91], R4 ;  /* 0x000000045b007844 */ /* 0x0001e20000000200 */
[----:B------:R-:W-:Y:S02]  /*6ae0*/  MOV R89, R28 ;  /* 0x0000001c00597202 */ /* 0x000fe40000000f00 */
[----:B------:R-:W-:Y:S01]  /*6af0*/  MOV R45, R14 ;  /* 0x0000000e002d7202 */ /* 0x000fe20000000f00 */
[----:B------:R1:W-:Y:S01]  /*6b00*/  STSM.16.M88.4 [R90], R8 ;  /* 0x000000085a007844 */ /* 0x0003e20000000200 */
[----:B------:R-:W-:-:S02]  /*6b10*/  MOV R44, R12 ;  /* 0x0000000c002c7202 */ /* 0x000fc40000000f00 */
[----:B------:R-:W-:Y:S02]  /*6b20*/  F2FP.F16.F32.PACK_AB R12, R71, R74 ;  /* 0x0000004a470c723e */ /* 0x000fe400000000ff */
[----:B------:R-:W-:Y:S02]  /*6b30*/  F2FP.F16.F32.PACK_AB R13, R69, R72 ;  /* 0x00000048450d723e */ /* 0x000fe400000000ff */
[----:B------:R-:W-:Y:S02]  /*6b40*/  F2FP.F16.F32.PACK_AB R14, R67, R70 ;  /* 0x00000046430e723e */ /* 0x000fe400000000ff */
[----:B------:R-:W-:Y:S02]  /*6b50*/  F2FP.F16.F32.PACK_AB R15, R65, R68 ;  /* 0x00000044410f723e */ /* 0x000fe400000000ff */
[----:B------:R-:W-:Y:S02]  /*6b60*/  F2FP.F16.F32.PACK_AB R28, R63, R66 ;  /* 0x000000423f1c723e */ /* 0x000fe400000000ff */
[----:B0-----:R-:W-:-:S02]  /*6b70*/  F2FP.F16.F32.PACK_AB R4, R79, R82 ;  /* 0x000000524f04723e */ /* 0x001fc400000000ff */
[----:B------:R-:W-:Y:S02]  /*6b80*/  F2FP.F16.F32.PACK_AB R5, R77, R80 ;  /* 0x000000504d05723e */ /* 0x000fe400000000ff */
[----:B------:R-:W-:Y:S02]  /*6b90*/  F2FP.F16.F32.PACK_AB R6, R75, R78 ;  /* 0x0000004e4b06723e */ /* 0x000fe400000000ff */
[----:B------:R-:W-:Y:S02]  /*6ba0*/  F2FP.F16.F32.PACK_AB R7, R73, R76 ;  /* 0x0000004c4907723e */ /* 0x000fe400000000ff */
[----:B------:R-:W-:Y:S02]  /*6bb0*/  F2FP.F16.F32.PACK_AB R29, R61, R64 ;  /* 0x000000403d1d723e */ /* 0x000fe400000000ff */
[----:B------:R-:W-:Y:S01]  /*6bc0*/  F2FP.F16.F32.PACK_AB R30, R59, R62 ;  /* 0x0000003e3b1e723e */ /* 0x000fe200000000ff */
[----:B------:R0:W-:Y:S01]  /*6bd0*/  STSM.16.M88.4 [R89], R4 ;  /* 0x0000000459007844 */ /* 0x0001e20000000200 */
[----:B------:R-:W-:-:S02]  /*6be0*/  F2FP.F16.F32.PACK_AB R31, R57, R60 ;  /* 0x0000003c391f723e */ /* 0x000fc400000000ff */
[----:B------:R-:W-:Y:S01]  /*6bf0*/  F2FP.F16.F32.PACK_AB R60, R55, R58 ;  /* 0x0000003a373c723e */ /* 0x000fe200000000ff */
[----:B------:R2:W-:Y:S01]  /*6c00*/  STSM.16.M88.4 [R46], R12 ;  /* 0x0000000c2e007844 */ /* 0x0005e20000000200 */
[----:B------:R-:W-:Y:S02]  /*6c10*/  F2FP.F16.F32.PACK_AB R61, R53, R56 ;  /* 0x00000038353d723e */ /* 0x000fe400000000ff */
[----:B------:R-:W-:Y:S01]  /*6c20*/  F2FP.F16.F32.PACK_AB R62, R51, R54 ;  /* 0x00000036333e723e */ /* 0x000fe200000000ff */
[----:B------:R-:W-:Y:S01]  /*6c30*/  STSM.16.M88.4 [R45], R28 ;  /* 0x0000001c2d007844 */ /* 0x000fe20000000200 */
[----:B------:R-:W-:Y:S02]  /*6c40*/  F2FP.F16.F32.PACK_AB R63, R49, R52 ;  /* 0x00000034313f723e */ /* 0x000fe400000000ff */
[----:B-1----:R-:W-:Y:S02]  /*6c50*/  F2FP.F16.F32.PACK_AB R8, R43, R50 ;  /* 0x000000322b08723e */ /* 0x002fe400000000ff */
[----:B------:R-:W-:Y:S01]  /*6c60*/  F2FP.F16.F32.PACK_AB R9, R41, R48 ;  /* 0x000000302909723e */ /* 0x000fe200000000ff */
[----:B------:R-:W-:Y:S01]  /*6c70*/  STSM.16.M88.4 [R44], R60 ;  /* 0x0000003c2c007844 */ /* 0x000fe20000000200 */
[----:B------:R-:W-:Y:S01]  /*6c80*/  F2FP.F16.F32.PACK_AB R10, R39, R42 ;  /* 0x0000002a270a723e */ /* 0x000fe200000000ff */
[----:B0-----:R-:W-:Y:S01]  /*6c90*/  IMAD.U32 R4, RZ, RZ, UR4 ;  /* 0x00000004ff047e24 */ /* 0x001fe2000f8e00ff */
[----:B------:R-:W-:-:S02]  /*6ca0*/  F2FP.F16.F32.PACK_AB R11, R37, R40 ;  /* 0x00000028250b723e */ /* 0x000fc400000000ff */
[----:B------:R-:W-:Y:S01]  /*6cb0*/  PLOP3.LUT P0, PT, PT, PT, UP0, 0x80, 0x0 ;  /* 0x000000000000781c */ /* 0x000fe20003f0f008 */
[----:B------:R-:W-:Y:S01]  /*6cc0*/  UISETP.NE.U32.AND UP1, UPT, UR8, URZ, UPT ;  /* 0x0000003f0800728c */ /* 0x000fe2000bf25070 */
[----:B------:R-:W-:Y:S01]  /*6cd0*/  MOV R5, UR7 ;  /* 0x0000000700057c02 */ /* 0x000fe20008000f00 */
[----:B------:R0:W-:Y:S01]  /*6ce0*/  STSM.16.M88.4 [R27], R8 ;  /* 0x000000081b007844 */ /* 0x0001e20000000200 */
[----:B--2---:R-:W1:Y:S03]  /*6cf0*/  LDC R46, c[0x0][0xbe8] ;  /* 0x0002fa00ff2e7b82 */ /* 0x004e660000000800 */
[----:B------:R2:W-:Y:S05]  /*6d00*/  STSM.16.M88.4 [R26], R148 ;  /* 0x000000941a007844 */ /* 0x0005ea0000000200 */
[----:B------:R-:W-:Y:S06]  /*6d10*/  BAR.SYNC.DEFER_BLOCKING 0x1, 0x100 ;  /* 0x0044000000007b1d */ /* 0x000fec0000010000 */
[----:B------:R-:W3:Y:S01]  /*6d20*/  @P0 LDG.E R3, desc[UR50][R4.64] ;  /* 0x0000003204030981 */ /* 0x000ee2000c1e1900 */
[----:B------:R-:W-:Y:S01]  /*6d30*/  UISETP.NE.AND.EX UP1, UPT, UR9, URZ, UPT, UP1 ;  /* 0x0000003f0900728c */ /* 0x000fe2000bf25310 */
[----:B-1----:R-:W-:Y:S01]  /*6d40*/  ISETP.NE.AND P1, PT, R46, 0x1, PT ;  /* 0x000000012e00780c */ /* 0x002fe20003f25270 */
[----:B------:R-:W-:Y:S01]  /*6d50*/  ULDC UR7, c[0x0][0xa88] ;  /* 0x0002a20000077ab9 */ /* 0x000fe20000000800 */
[----:B------:R-:W-:Y:S01]  /*6d60*/  UMOV UR4, URZ ;  /* 0x0000003f00047c82 */ /* 0x000fe20008000000 */
[----:B0-----:R-:W-:-:S02]  /*6d70*/  IMAD.U32 R9, RZ, RZ, UR39 ;  /* 0x00000027ff097e24 */ /* 0x001fc4000f8e00ff */
[----:B------:R-:W-:-:S05]  /*6d80*/  PLOP3.LUT P2, PT, PT, PT, UP1, 0x80, 0x0 ;  /* 0x000000000000781c */ /* 0x000fca0003f4f018 */
[----:B------:R-:W-:-:S03]  /*6d90*/  @UP1 UIADD3 UR8, UP2, UR10, UR8, URZ ;  /* 0x000000080a081290 */ /* 0x000fc6000ff5e03f */
[----:B------:R-:W0:Y:S01]  /*6da0*/  @P1 LDC R6, c[0x0][0xbec] ;  /* 0x0002fb00ff061b82 */ /* 0x000e220000000800 */
[----:B------:R-:W-:Y:S02]  /*6db0*/  @UP1 UIADD3.X UR9, UR11, UR9, URZ, UP2, !UPT ;  /* 0x000000090b091290 */ /* 0x000fe400097fe43f */
[----:B------:R-:W-:-:S04]  /*6dc0*/  IMAD.U32 R10, RZ, RZ, UR8 ;  /* 0x00000008ff0a7e24 */ /* 0x000fc8000f8e00ff */
[----:B------:R-:W-:Y:S01]  /*6dd0*/  IMAD.U32 R11, RZ, RZ, UR9 ;  /* 0x00000009ff0b7e24 */ /* 0x000fe2000f8e00ff */
[----:B------:R-:W1:Y:S01]  /*6de0*/  @P1 LDC R12, c[0x0][0xbf0] ;  /* 0x0002fc00ff0c1b82 */ /* 0x000e620000000800 */
[----:B---3--:R-:W-:Y:S01]  /*6df0*/  @P0 R2UR UR4, R3 ;  /* 0x00000000030402ca */ /* 0x008fe200000e0000 */
[----:B------:R-:W-:-:S06]  /*6e00*/  IMAD.U32 R3, RZ, RZ, UR7 ;  /* 0x00000007ff037e24 */ /* 0x000fcc000f8e00ff */
[----:B------:R2:W5:Y:S01]  /*6e10*/  @P2 LDG.E R3, desc[UR50][R10.64] ;  /* 0x000000320a032981 */ /* 0x000562000c1e1900 */
[----:B01----:R-:W-:Y:S07]  /*6e20*/  @P2 BRA `(.L_x_233) ;  /* 0x0000000000102947 */ /* 0x003fee0003800000 */
[----:B------:R-:W-:Y:S05]  /*6e30*/  @!P0 BRA `(.L_x_233) ;  /* 0x00000000000c8947 */ /* 0x000fea0003800000 */
[----:B------:R-:W3:Y:S04]  /*6e40*/  LDG.E R8, desc[UR50][R4.64] ;  /* 0x0000003204087981 */ /* 0x000ee8000c1e1900 */
[----:B-----5:R-:W3:Y:S02]  /*6e50*/  LDG.E R3, desc[UR50][R4.64+0x4] ;  /* 0x0000043204037981 */ /* 0x020ee4000c1e1900 */
[----:B---3--:R-:W-:-:S07]  /*6e60*/  IMAD.IADD R3, R3, 0x1, -R8 ;  /* 0x0000000103037824 */ /* 0x008fce00078e0a08 */
.L_x_233:
[----:B------:R-:W-:Y:S01]  /*6e70*/  USHF.R.S32.HI UR14, URZ, 0x1f, UR40 ;  /* 0x0000001f3f0e7899 */ /* 0x000fe20008011428 */
[----:B------:R-:W-:Y:S01]  /*6e80*/  IMAD R9, R9, 0x80, R16 ;  /* 0x0000008009097824 */ /* 0x000fe200078e0210 */
[----:B------:R-:W-:Y:S01]  /*6e90*/  ULDC.64 UR12, c[0x0][0xb90] ;  /* 0x0002e400000c7ab9 */ /* 0x000fe20000000a00 */
[----:B------:R-:W-:Y:S01]  /*6ea0*/  USHF.R.S32.HI UR11, URZ, 0x1f, UR4 ;  /* 0x0000001f3f0b7899 */ /* 0x000fe20008011404 */
[----:B-----5:R-:W-:Y:S01]  /*6eb0*/  IMAD R50, R3, R46, RZ ;  /* 0x0000002e03327224 */ /* 0x020fe200078e02ff */
[----:B------:R-:W-:Y:S01]  /*6ec0*/  UIMAD UR7, UR14, UR12, URZ ;  /* 0x0000000c0e0772a4 */ /* 0x000fe2000f8e023f */
[----:B------:R-:W-:Y:S01]  /*6ed0*/  @P1 IMAD.HI.U32 R5, R9, R6, RZ ;  /* 0x0000000609051227 */ /* 0x000fe200078e00ff */
[----:B------:R-:W-:Y:S01]  /*6ee0*/  UMOV UR10, UR4 ;  /* 0x00000004000a7c82 */ /* 0x000fe20008000000 */
[----:B------:R-:W-:Y:S02]  /*6ef0*/  USEL UR38, UR38, URZ, !UP0 ;  /* 0x0000003f26267287 */ /* 0x000fe4000c000000 */
[----:B------:R-:W-:Y:S01]  /*6f00*/  UIMAD.WIDE.U32 UR8, UR40, UR12, UR10 ;  /* 0x0000000c280872a5 */ /* 0x000fe2000f8e000a */
[----:B------:R-:W-:Y:S01]  /*6f10*/  IMAD.MOV.U32 R4, RZ, RZ, R9 ;  /* 0x000000ffff047224 */ /* 0x000fe200078e0009 */
[----:B------:R-:W-:Y:S01]  /*6f20*/  UIMAD UR7, UR40, UR13, UR7 ;  /* 0x0000000d280772a4 */ /* 0x000fe2000f8e0207 */
[----:B------:R-:W-:Y:S01]  /*6f30*/  @P1 SHF.R.U32.HI R4, RZ, R12, R5 ;  /* 0x0000000cff041219 */ /* 0x000fe20000011605 */
[----:B------:R-:W-:Y:S01]  /*6f40*/  USEL UR37, UR37, URZ, !UP0 ;  /* 0x0000003f25257287 */ /* 0x000fe2000c000000 */
[----:B------:R-:W-:Y:S01]  /*6f50*/  IMAD R5, R17, 0x40, R22 ;  /* 0x0000004011057824 */ /* 0x000fe200078e0216 */
[----:B------:R-:W-:Y:S01]  /*6f60*/  ULDC.64 UR12, c[0x0][0xb98] ;  /* 0x0002e600000c7ab9 */ /* 0x000fe20000000a00 */
[----:B------:R-:W-:Y:S01]  /*6f70*/  UIADD3 UR9, UR9, UR7, URZ ;  /* 0x0000000709097290 */ /* 0x000fe2000fffe03f */
[----:B------:R-:W-:Y:S01]  /*6f80*/  IADD3 R7, -R4, RZ, RZ ;  /* 0x000000ff04077210 */ /* 0x000fe20007ffe1ff */
[----:B------:R-:W-:Y:S01]  /*6f90*/  UIMAD UR7, UR38, UR12, URZ ;  /* 0x0000000c260772a4 */ /* 0x000fe2000f8e023f */
[----:B------:R-:W-:Y:S01]  /*6fa0*/  IMAD.WIDE R24, R5, 0x2, R24 ;  /* 0x0000000205187825 */ /* 0x000fe200078e0218 */
[----:B------:R-:W-:Y:S01]  /*6fb0*/  UIMAD.WIDE.U32 UR8, UR37, UR12, UR8 ;  /* 0x0000000c250872a5 */ /* 0x000fe2000f8e0008 */
[----:B------:R-:W-:Y:S01]  /*6fc0*/  SHF.R.S32.HI R5, RZ, 0x1f, R4 ;  /* 0x0000001fff057819 */ /* 0x000fe20000011404 */
[----:B------:R-:W-:Y:S01]  /*6fd0*/  UIMAD UR7, UR37, UR13, UR7 ;  /* 0x0000000d250772a4 */ /* 0x000fe2000f8e0207 */
[----:B------:R-:W-:Y:S01]  /*6fe0*/  IMAD R7, R46, R7, R9 ;  /* 0x000000072e077224 */ /* 0x000fe200078e0209 */
[----:B--2---:R-:W-:Y:S01]  /*6ff0*/  IADD3 R11, P3, R24, 0x2000, RZ ;  /* 0x00002000180b7810 */ /* 0x004fe20007f7e0ff */
[----:B------:R-:W-:Y:S01]  /*7000*/  ULDC.64 UR12, c[0x0][0xaa0] ;  /* 0x0002a800000c7ab9 */ /* 0x000fe20000000a00 */
[----:B------:R-:W-:-:S02]  /*7010*/  IADD3 R4, P2, R4, UR8, RZ ;  /* 0x0000000804047c10 */ /* 0x000fc4000ff5e0ff */
[----:B------:R-:W-:Y:S01]  /*7020*/  IMAD.U32 R6, RZ, RZ, UR7 ;  /* 0x00000007ff067e24 */ /* 0x000fe2000f8e00ff */
[----:B------:R-:W-:Y:S02]  /*7030*/  LOP3.LUT R8, R11, 0x380, RZ, 0xc0, !PT ;  /* 0x000003800b087812 */ /* 0x000fe400078ec0ff */
[----:B------:R-:W-:Y:S02]  /*7040*/  IADD3 R13, P0, R24, 0x1000, RZ ;  /* 0x00001000180d7810 */ /* 0x000fe40007f1e0ff */
[----:B------:R-:W-:Y:S01]  /*7050*/  IADD3.X R5, R5, UR9, R6, P2, !PT ;  /* 0x0000000905057c10 */ /* 0x000fe200097fe406 */
[----:B------:R-:W-:Y:S01]  /*7060*/  ULDC.64 UR8, c[0x0][0xb88] ;  /* 0x0002e20000087ab9 */ /* 0x000fe20000000a00 */
[----:B------:R-:W-:Y:S02]  /*7070*/  SHF.R.S32.HI R6, RZ, 0x1f, R7 ;  /* 0x0000001fff067819 */ /* 0x000fe40000011407 */
[----:B------:R-:W-:Y:S01]  /*7080*/  SHF.R.U64 R8, R8, 0x3, RZ ;  /* 0x0000000308087819 */ /* 0x000fe200000012ff */
[----:B------:R-:W-:Y:S01]  /*7090*/  IMAD.WIDE.U32 R4, R7, UR8, R4 ;  /* 0x0000000807047c25 */ /* 0x000fe2000f8e0004 */
[----:B------:R-:W-:-:S02]  /*70a0*/  LOP3.LUT R12, R13, 0x380, RZ, 0xc0, !PT ;  /* 0x000003800d0c7812 */ /* 0x000fc400078ec0ff */
[----:B------:R-:W-:Y:S01]  /*70b0*/  LOP3.LUT R8, R8, R11, RZ, 0x3c, !PT ;  /* 0x0000000b08087212 */ /* 0x000fe200078e3cff */
[----:B------:R-:W-:Y:S01]  /*70c0*/  IMAD R10, R6, UR8, RZ ;  /* 0x00000008060a7c24 */ /* 0x000fe2000f8e02ff */
[----:B------:R-:W-:Y:S02]  /*70d0*/  SHF.R.U64 R12, R12, 0x3, RZ ;  /* 0x000000030c0c7819 */ /* 0x000fe400000012ff */
[----:B------:R-:W-:Y:S01]  /*70e0*/  IADD3 R9, P2, R24, 0x3000, RZ ;  /* 0x0000300018097810 */ /* 0x000fe20007f5e0ff */
[----:B------:R-:W-:Y:S01]  /*70f0*/  IMAD R11, R7, UR9, R10 ;  /* 0x00000009070b7c24 */ /* 0x000fe2000f8e020a */
[----:B------:R-:W-:Y:S01]  /*7100*/  ULDC.64 UR8, c[0x0][0xb50] ;  /* 0x0002d40000087ab9 */ /* 0x000fe20000000a00 */
[----:B------:R-:W-:Y:S01]  /*7110*/  LOP3.LUT R12, R12, R13, RZ, 0x3c, !PT ;  /* 0x0000000d0c0c7212 */ /* 0x000fe200078e3cff */
[----:B------:R-:W-:Y:S01]  /*7120*/  IMAD.X R13, RZ, RZ, R25, P0 ;  /* 0x000000ffff0d7224 */ /* 0x000fe200000e0619 */
[----:B------:R-:W-:Y:S01]  /*7130*/  LOP3.LUT P0, RZ, R154, 0x3, RZ, 0xc0, !PT ;  /* 0x000000039aff7812 */ /* 0x000fe2000780c0ff */
[----:B------:R-:W-:Y:S01]  /*7140*/  IMAD.IADD R5, R5, 0x1, R11 ;  /* 0x0000000105057824 */ /* 0x000fe200078e020b */
[----:B------:R-:W-:Y:S01]  /*7150*/  LEA R11, P4, R4, UR8, 0x2 ;  /* 0x00000008040b7c11 */ /* 0x000fe2000f8810ff */
[----:B------:R-:W-:Y:S01]  /*7160*/  IMAD.X R7, RZ, RZ, R25, P2 ;  /* 0x000000ffff077224 */ /* 0x000fe200010e0619 */
[----:B------:R-:W-:-:S02]  /*7170*/  LOP3.LUT R6, R9, 0x380, RZ, 0xc0, !PT ;  /* 0x0000038009067812 */ /* 0x000fc400078ec0ff */
[----:B------:R-:W-:Y:S01]  /*7180*/  LEA.HI.X R14, R4, UR9, R5, 0x2, P4 ;  /* 0x00000009040e7c11 */ /* 0x000fe2000a0f1405 */
[----:B------:R-:W-:Y:S01]  /*7190*/  SHFL.IDX PT, R44, R11, RZ, 0x1c1f ;  /* 0x001c1fff0b2c7589 */ /* 0x000fe200000e0000 */
[----:B------:R-:W-:Y:S01]  /*71a0*/  IMAD.U32 R4, RZ, RZ, UR39 ;  /* 0x00000027ff047e24 */ /* 0x000fe2000f8e00ff */
[----:B------:R-:W-:Y:S02]  /*71b0*/  SHF.R.U64 R6, R6, 0x3, RZ ;  /* 0x0000000306067819 */ /* 0x000fe400000012ff */
[----:B------:R-:W0:Y:S01]  /*71c0*/  SHFL.IDX PT, R45, R14, RZ, 0x1c1f ;  /* 0x001c1fff0e2d7589 */ /* 0x000e2200000e0000 */
[----:B------:R-:W-:Y:S01]  /*71d0*/  IMAD R15, R4, 0x80, R19 ;  /* 0x00000080040f7824 */ /* 0x000fe200078e0213 */
[----:B------:R-:W-:Y:S01]  /*71e0*/  LOP3.LUT R6, R6, R9, RZ, 0x3c, !PT ;  /* 0x0000000906067212 */ /* 0x000fe200078e3cff */
[----:B------:R-:W-:Y:S01]  /*71f0*/  IMAD.X R9, RZ, RZ, R25, P3 ;  /* 0x000000ffff097224 */ /* 0x000fe200018e0619 */
[----:B------:R-:W-:Y:S01]  /*7200*/  SHFL.IDX PT, R48, R11, 0x1, 0x1c1f ;  /* 0x003c1f000b307f89 */ /* 0x000fe200000e0000 */
[C---:B------:R-:W-:Y:S01]  /*7210*/  VIADD R4, R15.reuse, 0x8 ;  /* 0x000000080f047836 */ /* 0x040fe20000000000 */
[----:B------:R-:W-:-:S02]  /*7220*/  ISETP.GE.OR P2, PT, R15, R50, P0 ;  /* 0x000000320f00720c */ /* 0x000fc40000746670 */
[----:B------:R-:W1:Y:S01]  /*7230*/  SHFL.IDX PT, R49, R14, 0x1, 0x1c1f ;  /* 0x003c1f000e317f89 */ /* 0x000e6200000e0000 */
[----:B------:R-:W-:Y:S02]  /*7240*/  IADD3 R10, P3, R24, 0x7000, RZ ;  /* 0x00007000180a7810 */ /* 0x000fe40007f7e0ff */
[----:B------:R-:W-:Y:S01]  /*7250*/  ISETP.GE.OR P0, PT, R4, R50, P0 ;  /* 0x000000320400720c */ /* 0x000fe20000706670 */
[----:B------:R-:W-:Y:S01]  /*7260*/  UIMAD UR7, UR11, UR12, URZ ;  /* 0x0000000c0b0772a4 */ /* 0x000fe2000f8e023f */
[----:B------:R-:W-:Y:S01]  /*7270*/  LOP3.LUT R3, R10, 0x380, RZ, 0xc0, !PT ;  /* 0x000003800a037812 */ /* 0x000fe200078ec0ff */
[----:B------:R-:W-:Y:S01]  /*7280*/  UIMAD.WIDE.U32 UR8, UR4, UR12, URZ ;  /* 0x0000000c040872a5 */ /* 0x000fe2000f8e003f */
[C---:B------:R-:W-:Y:S02]  /*7290*/  IADD3 R41, P6, R24.reuse, 0x4000, RZ ;  /* 0x0000400018297810 */ /* 0x040fe40007fde0ff */
[C---:B------:R-:W-:Y:S02]  /*72a0*/  IADD3 R37, P5, R24.reuse, 0x5000, RZ ;  /* 0x0000500018257810 */ /* 0x040fe40007fbe0ff */
[----:B------:R-:W-:-:S02]  /*72b0*/  IADD3 R33, P4, R24, 0x6000, RZ ;  /* 0x0000600018217810 */ /* 0x000fc40007f9e0ff */
[----:B------:R-:W-:Y:S01]  /*72c0*/  LOP3.LUT R5, R24, 0x380, RZ, 0xc0, !PT ;  /* 0x0000038018057812 */ /* 0x000fe200078ec0ff */
[----:B0-----:R0:W-:Y:S01]  /*72d0*/  @!P2 ST.E desc[UR50][R44.64], R20 ;  /* 0x000000142c00a985 */ /* 0x0011e2000c101932 */
[----:B------:R-:W-:Y:S01]  /*72e0*/  SHF.R.U64 R3, R3, 0x3, RZ ;  /* 0x0000000303037819 */ /* 0x000fe200000012ff */
[----:B------:R-:W-:Y:S01]  /*72f0*/  UIMAD UR7, UR4, UR13, UR7 ;  /* 0x0000000d040772a4 */ /* 0x000fe2000f8e0207 */
[----:B------:R-:W-:Y:S01]  /*7300*/  LOP3.LUT R40, R41, 0x380, RZ, 0xc0, !PT ;  /* 0x0000038029287812 */ /* 0x000fe200078ec0ff */
[----:B------:R-:W-:Y:S01]  /*7310*/  ULDC.64 UR10, c[0x0][0xae8] ;  /* 0x0002ba00000a7ab9 */ /* 0x000fe20000000a00 */
[----:B------:R-:W-:Y:S01]  /*7320*/  LOP3.LUT R28, R3, R10, RZ, 0x3c, !PT ;  /* 0x0000000a031c7212 */ /* 0x000fe200078e3cff */
[----:B------:R-:W-:Y:S01]  /*7330*/  IMAD.X R29, RZ, RZ, R25, P3 ;  /* 0x000000ffff1d7224 */ /* 0x000fe200018e0619 */
[----:B------:R-:W-:Y:S01]  /*7340*/  LOP3.LUT R36, R37, 0x380, RZ, 0xc0, !PT ;  /* 0x0000038025247812 */ /* 0x000fe200078ec0ff */
[----:B-1----:R1:W-:Y:S01]  /*7350*/  @!P0 ST.E desc[UR50][R48.64], R21 ;  /* 0x0000001530008985 */ /* 0x0023e2000c101932 */
[----:B------:R-:W-:-:S02]  /*7360*/  LOP3.LUT R32, R33, 0x380, RZ, 0xc0, !PT ;  /* 0x0000038021207812 */ /* 0x000fc400078ec0ff */
[----:B------:R-:W-:Y:S01]  /*7370*/  SHF.R.U64 R5, R5, 0x3, RZ ;  /* 0x0000000305057819 */ /* 0x000fe200000012ff */
[----:B0-----:R-:W0:Y:S01]  /*7380*/  @P1 LDC R45, c[0x0][0xbec] ;  /* 0x0002fb00ff2d1b82 */ /* 0x001e220000000800 */
[----:B------:R-:W-:Y:S01]  /*7390*/  UIADD3 UR9, UR9, UR7, URZ ;  /* 0x0000000709097290 */ /* 0x000fe2000fffe03f */
[----:B------:R-:W-:Y:S01]  /*73a0*/  IMAD R3, R152, 0x20, R17 ;  /* 0x0000002098037824 */ /* 0x000fe200078e0211 */
[----:B------:R-:W-:Y:S01]  /*73b0*/  UIMAD UR4, UR14, UR10, URZ ;  /* 0x0000000a0e0472a4 */ /* 0x000fe2000f8e023f */
[----:B------:R-:W-:Y:S02]  /*73c0*/  SHF.R.U64 R40, R40, 0x3, RZ ;  /* 0x0000000328287819 */ /* 0x000fe400000012ff */
[----:B------:R-:W-:Y:S02]  /*73d0*/  SHF.R.U64 R36, R36, 0x3, RZ ;  /* 0x0000000324247819 */ /* 0x000fe400000012ff */
[----:B-1----:R-:W1:Y:S01]  /*73e0*/  @P1 LDC R21, c[0x0][0xbf0] ;  /* 0x0002fc00ff151b82 */ /* 0x002e620000000800 */
[----:B------:R-:W-:Y:S01]  /*73f0*/  IMAD.U32 R48, RZ, RZ, UR39 ;  /* 0x00000027ff307e24 */ /* 0x000fe2000f8e00ff */
[----:B------:R-:W-:Y:S01]  /*7400*/  UIMAD UR4, UR40, UR11, UR4 ;  /* 0x0000000b280472a4 */ /* 0x000fe2000f8e0204 */
[----:B------:R-:W-:Y:S01]  /*7410*/  SHF.R.U64 R32, R32, 0x3, RZ ;  /* 0x0000000320207819 */ /* 0x000fe200000012ff */
[----:B------:R-:W-:Y:S01]  /*7420*/  UIMAD.WIDE.U32 UR8, UR40, UR10, UR8 ;  /* 0x0000000a280872a5 */ /* 0x000fe2000f8e0008 */
[----:B------:R-:W-:Y:S01]  /*7430*/  IMAD R48, R48, 0x80, R3 ;  /* 0x0000008030307824 */ /* 0x000fe200078e0203 */
[----:B------:R-:W-:Y:S01]  /*7440*/  LOP3.LUT R40, R40, R41, RZ, 0x3c, !PT ;  /* 0x0000002928287212 */ /* 0x000fe200078e3cff */
[----:B------:R-:W-:Y:S01]  /*7450*/  ULDC.64 UR10, c[0x0][0xaf0] ;  /* 0x0002bc00000a7ab9 */ /* 0x000fe20000000a00 */
[----:B------:R-:W-:Y:S01]  /*7460*/  UIADD3 UR9, UR9, UR4, URZ ;  /* 0x0000000409097290 */ /* 0x000fe2000fffe03f */
[----:B------:R-:W-:Y:S01]  /*7470*/  IMAD.MOV.U32 R3, RZ, RZ, R48 ;  /* 0x000000ffff037224 */ /* 0x000fe200078e0030 */
[----:B------:R-:W-:Y:S01]  /*7480*/  UIMAD UR4, UR38, UR10, URZ ;  /* 0x0000000a260472a4 */ /* 0x000fe2000f8e023f */
[----:B------:R-:W-:Y:S01]  /*7490*/  LOP3.LUT R36, R36, R37, RZ, 0x3c, !PT ;  /* 0x0000002524247212 */ /* 0x000fe200078e3cff */
[----:B------:R-:W-:Y:S01]  /*74a0*/  UIMAD.WIDE.U32 UR8, UR37, UR10, UR8 ;  /* 0x0000000a250872a5 */ /* 0x000fe2000f8e0008 */
[----:B------:R-:W-:Y:S01]  /*74b0*/  LOP3.LUT R32, R32, R33, RZ, 0x3c, !PT ;  /* 0x0000002120207212 */ /* 0x000fe200078e3cff */
[----:B------:R-:W5:Y:S01]  /*74c0*/  LD.E.128 R12, desc[UR50][R12.64] ;  /* 0x000000320c0c7980 */ /* 0x000f62000c101d00 */
[----:B------:R-:W-:Y:S01]  /*74d0*/  LOP3.LUT R24, R5, R24, RZ, 0x3c, !PT ;  /* 0x0000001805187212 */ /* 0x000fe200078e3cff */
[----:B0-----:R-:W-:Y:S01]  /*74e0*/  @P1 IMAD.HI.U32 R20, R48, R45, RZ ;  /* 0x0000002d30141227 */ /* 0x001fe200078e00ff */
[----:B------:R-:W-:Y:S01]  /*74f0*/  UIMAD UR4, UR37, UR11, UR4 ;  /* 0x0000000b250472a4 */ /* 0x000fe2000f8e0204 */
[----:B------:R-:W-:Y:S01]  /*7500*/  IADD3.X R41, RZ, R25, RZ, P6, !PT ;  /* 0x00000019ff297210 */ /* 0x000fe200037fe4ff */
[----:B------:R-:W5:Y:S01]  /*7510*/  LD.E.128 R8, desc[UR50][R8.64] ;  /* 0x0000003208087980 */ /* 0x000f62000c101d00 */
[--C-:B------:R-:W-:Y:S01]  /*7520*/  IMAD.X R37, RZ, RZ, R25.reuse, P5 ;  /* 0x000000ffff257224 */ /* 0x100fe200028e0619 */
[----:B------:R-:W-:Y:S01]  /*7530*/  UIADD3 UR4, UR9, UR4, URZ ;  /* 0x0000000409047290 */ /* 0x000fe2000fffe03f */
[----:B------:R-:W-:Y:S01]  /*7540*/  IMAD.X R33, RZ, RZ, R25, P4 ;  /* 0x000000ffff217224 */ /* 0x000fe200020e0619 */
[----:B------:R-:W5:Y:S01]  /*7550*/  LD.E.128 R4, desc[UR50][R6.64] ;  /* 0x0000003206047980 */ /* 0x000f62000c101d00 */
[----:B-1----:R-:W-:Y:S01]  /*7560*/  @P1 SHF.R.U32.HI R3, RZ, R21, R20 ;  /* 0x00000015ff031219 */ /* 0x002fe20000011614 */
[----:B------:R-:W-:Y:S01]  /*7570*/  IMAD.U32 R20, RZ, RZ, UR8 ;  /* 0x00000008ff147e24 */ /* 0x000fe2000f8e00ff */
[----:B------:R-:W-:Y:S01]  /*7580*/  MOV R21, UR9 ;  /* 0x0000000900157c02 */ /* 0x000fe20008000f00 */
[----:B------:R-:W-:Y:S01]  /*7590*/  ULDC.64 UR8, c[0x0][0xae0] ;  /* 0x0002b80000087ab9 */ /* 0x000fe20000000a00 */
[--C-:B------:R-:W-:Y:S01]  /*75a0*/  SHF.R.S32.HI R44, RZ, 0x1f, R3.reuse ;  /* 0x0000001fff2c7819 */ /* 0x100fe20000011403 */
[----:B------:R-:W-:Y:S01]  /*75b0*/  IMAD.MOV R45, RZ, RZ, -R3 ;  /* 0x000000ffff2d7224 */ /* 0x000fe200078e0a03 */
[----:B------:R-:W5:Y:S01]  /*75c0*/  LD.E.128 R24, desc[UR50][R24.64] ;  /* 0x0000003218187980 */ /* 0x000f62000c101d00 */
[----:B------:R-:W-:-:S02]  /*75d0*/  IMAD.U32 R21, RZ, RZ, UR4 ;  /* 0x00000004ff157e24 */ /* 0x000fc4000f8e00ff */
[----:B------:R-:W-:Y:S01]  /*75e0*/  IMAD R44, R44, UR8, RZ ;  /* 0x000000082c2c7c24 */ /* 0x000fe2000f8e02ff */
[----:B------:R-:W5:Y:S01]  /*75f0*/  LD.E.128 R40, desc[UR50][R40.64] ;  /* 0x0000003228287980 */ /* 0x000f62000c101d00 */
[----:B------:R-:W-:Y:S02]  /*7600*/  IMAD R45, R46, R45, R48 ;  /* 0x0000002d2e2d7224 */ /* 0x000fe400078e0230 */
[----:B------:R-:W-:Y:S01]  /*7610*/  IMAD.U32 R46, RZ, RZ, UR39 ;  /* 0x00000027ff2e7e24 */ /* 0x000fe2000f8e00ff */
[----:B------:R-:W5:Y:S01]  /*7620*/  LD.E.128 R36, desc[UR50][R36.64] ;  /* 0x0000003224247980 */ /* 0x000f62000c101d00 */
[C---:B------:R-:W-:Y:S02]  /*7630*/  IMAD R49, R3.reuse, UR9, R44 ;  /* 0x0000000903317c24 */ /* 0x040fe4000f8e022c */
[----:B------:R-:W-:Y:S01]  /*7640*/  IMAD.WIDE.U32 R20, R3, UR8, R20 ;  /* 0x0000000803147c25 */ /* 0x000fe2000f8e0014 */
[----:B------:R-:W5:Y:S01]  /*7650*/  LD.E.128 R32, desc[UR50][R32.64] ;  /* 0x0000003220207980 */ /* 0x000f62000c101d00 */
[----:B------:R-:W-:Y:S01]  /*7660*/  SHF.R.S32.HI R3, RZ, 0x1f, R45 ;  /* 0x0000001fff037819 */ /* 0x000fe2000001142d */
[----:B------:R-:W-:-:S02]  /*7670*/  ULDC.64 UR8, c[0x0][0xad8] ;  /* 0x0002b60000087ab9 */ /* 0x000fc40000000a00 */
[----:B------:R-:W5:Y:S01]  /*7680*/  LD.E.128 R28, desc[UR50][R28.64] ;  /* 0x000000321c1c7980 */ /* 0x000f62000c101d00 */
[----:B------:R-:W-:Y:S01]  /*7690*/  IMAD R51, R46, 0x80, R17 ;  /* 0x000000802e337824 */ /* 0x000fe200078e0211 */
[----:B------:R-:W-:Y:S01]  /*76a0*/  @!PT LDS RZ, [RZ] ;  /* 0x00000000fffff984 */ /* 0x000fe20000000800 */
[----:B------:R-:W-:Y:S01]  /*76b0*/  @!PT LDS RZ, [RZ] ;  /* 0x00000000fffff984 */ /* 0x000fe20000000800 */
[----:B------:R-:W-:Y:S01]  /*76c0*/  @!PT LDS RZ, [RZ] ;  /* 0x00000000fffff984 */ /* 0x000fe20000000800 */
[----:B------:R-:W-:Y:S01]  /*76d0*/  @!PT LDS RZ, [RZ] ;  /* 0x00000000fffff984 */ /* 0x000fe20000000800 */
[----:B------:R0:W-:Y:S06]  /*76e0*/  MEMBAR.ALL.CTA ;  /* 0x0000000000007992 */ /* 0x0001ec0000008000 */
[----:B0-----:R-:W0:Y:S01]  /*76f0*/  FENCE.VIEW.ASYNC.S ;  /* 0x00000000000073c6 */ /* 0x001e220000000000 */
[----:B------:R-:W-:Y:S02]  /*7700*/  IMAD.IADD R21, R21, 0x1, R49 ;  /* 0x0000000115157824 */ /* 0x000fe400078e0231 */
[----:B------:R-:W-:-:S02]  /*7710*/  IMAD R44, R3, UR8, RZ ;  /* 0x00000008032c7c24 */ /* 0x000fc4000f8e02ff */
[----:B------:R-:W-:Y:S02]  /*7720*/  VIADD R3, R51, 0x20 ;  /* 0x0000002033037836 */ /* 0x000fe40000000000 */
[C---:B------:R-:W-:Y:S02]  /*7730*/  IMAD R49, R45.reuse, UR9, R44 ;  /* 0x000000092d317c24 */ /* 0x040fe4000f8e022c */
[----:B------:R-:W-:Y:S01]  /*7740*/  IMAD.WIDE.U32 R20, R45, UR8, R20 ;  /* 0x000000082d147c25 */ /* 0x000fe2000f8e0014 */
[-C--:B------:R-:W-:Y:S01]  /*7750*/  ISETP.GE.AND P0, PT, R3, R50.reuse, PT ;  /* 0x000000320300720c */ /* 0x080fe20003f06270 */
[----:B------:R-:W-:Y:S01]  /*7760*/  ULDC.64 UR8, c[0x0][0xa80] ;  /* 0x0002a00000087ab9 */ /* 0x000fe20000000a00 */
[C---:B------:R-:W-:Y:S01]  /*7770*/  ISETP.GE.AND P2, PT, R51.reuse, R50, PT ;  /* 0x000000323300720c */ /* 0x040fe20003f46270 */
[----:B------:R-:W-:Y:S01]  /*7780*/  VIADD R3, R51, 0x40 ;  /* 0x0000004033037836 */ /* 0x000fe20000000000 */
[----:B------:R-:W-:Y:S01]  /*7790*/  IADD3 R21, R21, R49, RZ ;  /* 0x0000003115157210 */ /* 0x000fe20007ffe0ff */
[----:B------:R-:W-:Y:S01]  /*77a0*/  VIADD R0, R0, 0x28820 ;  /* 0x0002882000007836 */ /* 0x000fe20000000000 */
[----:B------:R-:W-:-:S02]  /*77b0*/  LEA R46, P3, R20, UR8, 0x1 ;  /* 0x00000008142e7c11 */ /* 0x000fc4000f8608ff */
[----:B------:R-:W-:Y:S02]  /*77c0*/  ISETP.GE.AND P1, PT, R3, R50, PT ;  /* 0x000000320300720c */ /* 0x000fe40003f26270 */
[----:B------:R-:W-:Y:S02]  /*77d0*/  LEA.HI.X R3, R20, UR9, R21, 0x1, P3 ;  /* 0x0000000914037c11 */ /* 0x000fe400098f0c15 */
[----:B------:R-:W-:Y:S01]  /*77e0*/  PRMT R0, RZ, 0x654, R0 ;  /* 0x00000654ff007816 */ /* 0x000fe20000000000 */
[----:B0-----:R0:W1:Y:S01]  /*77f0*/  SHFL.IDX PT, R21, R46, RZ, 0x181f ;  /* 0x00181fff2e157589 */ /* 0x00106200000e0000 */
[----:B------:R-:W-:Y:S02]  /*7800*/  BSSY B1, `(.L_x_234) ;  /* 0x000000d000017945 */ /* 0x000fe40003800000 */
[----:B------:R0:W-:Y:S01]  /*7810*/  SYNCS.ARRIVE.TRANS64.RED.A1T0 RZ, [R0+URZ], RZ ;  /* 0x000000ff00ff79a7 */ /* 0x0001e2000810043f */
[----:B------:R0:W2:Y:S01]  /*7820*/  SHFL.IDX PT, R45, R3, RZ, 0x181f ;  /* 0x00181fff032d7589 */ /* 0x0000a200000e0000 */
[----:B------:R-:W-:Y:S05]  /*7830*/  @P2 BRA `(.L_x_235) ;  /* 0x0000000000242947 */ /* 0x000fea0003800000 */
[----:B------:R-:W-:Y:S02]  /*7840*/  ULDC UR4, c[0x0][0xac8] ;  /* 0x0002b20000047ab9 */ /* 0x000fe40000000800 */
[----:B------:R-:W-:Y:S02]  /*7850*/  ISETP.GE.AND P2, PT, R22, UR4, PT ;  /* 0x0000000416007c0c */ /* 0x000fe4000bf46270 */
[----:B------:R-:W-:-:S11]  /*7860*/  ISETP.GE.AND P3, PT, R18, UR4, PT ;  /* 0x0000000412007c0c */ /* 0x000fd6000bf66270 */
[-C--:B-1----:R-:W-:Y:S02]  /*7870*/  @!P2 LEA R20, P4, R22, R21.reuse, 0x1 ;  /* 0x000000151614a211 */ /* 0x082fe400078808ff */
[----:B------:R-:W-:Y:S02]  /*7880*/  @!P3 LEA R44, P5, R18, R21, 0x1 ;  /* 0x00000015122cb211 */ /* 0x000fe400078a08ff */
[-C--:B--2---:R-:W-:Y:S02]  /*7890*/  @!P2 LEA.HI.X R21, R22, R45.reuse, R189, 0x1, P4 ;  /* 0x0000002d1615a211 */ /* 0x084fe400020f0cbd */
[----:B------:R-:W-:-:S03]  /*78a0*/  @!P3 LEA.HI.X R45, R18, R45, R188, 0x1, P5 ;  /* 0x0000002d122db211 */ /* 0x000fc600028f0cbc */
[----:B-----5:R3:W-:Y:S04]  /*78b0*/  @!P2 ST.E.128 desc[UR50][R20.64], R24 ;  /* 0x000000181400a985 */ /* 0x0207e8000c101d32 */
[----:B------:R3:W-:Y:S02]  /*78c0*/  @!P3 ST.E.128 desc[UR50][R44.64], R40 ;  /* 0x000000282c00b985 */ /* 0x0007e4000c101d32 */
.L_x_235:
[----:B------:R-:W-:Y:S05]  /*78d0*/  BSYNC B1 ;  /* 0x0000000000017941 */ /* 0x000fea0003800000 */
.L_x_234:
[----:B---3-5:R3:W4:Y:S01]  /*78e0*/  SHFL.IDX PT, R25, R3, 0x1, 0x181f ;  /* 0x00381f0003197f89 */ /* 0x02872200000e0000 */
[----:B------:R-:W-:Y:S03]  /*78f0*/  BSSY B1, `(.L_x_236) ;  /* 0x000000c000017945 */ /* 0x000fe60003800000 */
[----:B-1----:R3:W1:Y:S01]  /*7900*/  SHFL.IDX PT, R21, R46, 0x1, 0x181f ;  /* 0x00381f002e157f89 */ /* 0x00266200000e0000 */
[----:B------:R-:W-:Y:S05]  /*7910*/  @P0 BRA `(.L_x_237) ;  /* 0x0000000000240947 */ /* 0x000fea0003800000 */
[----:B------:R-:W-:Y:S02]  /*7920*/  ULDC UR4, c[0x0][0xac8] ;  /* 0x0002b20000047ab9 */ /* 0x000fe40000000800 */
[----:B------:R-:W-:Y:S02]  /*7930*/  ISETP.GE.AND P3, PT, R22, UR4, PT ;  /* 0x0000000416007c0c */ /* 0x000fe4000bf66270 */
[----:B------:R-:W-:-:S11]  /*7940*/  ISETP.GE.AND P4, PT, R18, UR4, PT ;  /* 0x0000000412007c0c */ /* 0x000fd6000bf86270 */
[-C--:B-1----:R-:W-:Y:S02]  /*7950*/  @!P3 LEA R20, P0, R22, R21.reuse, 0x1 ;  /* 0x000000151614b211 */ /* 0x082fe400078008ff */
[----:B------:R-:W-:Y:S02]  /*7960*/  @!P4 LEA R24, P2, R18, R21, 0x1 ;  /* 0x000000151218c211 */ /* 0x000fe400078408ff */
[-C--:B----4-:R-:W-:Y:S02]  /*7970*/  @!P3 LEA.HI.X R21, R22, R25.reuse, R189, 0x1, P0 ;  /* 0x000000191615b211 */ /* 0x090fe400000f0cbd */
[----:B------:R-:W-:-:S03]  /*7980*/  @!P4 LEA.HI.X R25, R18, R25, R188, 0x1, P2 ;  /* 0x000000191219c211 */ /* 0x000fc600010f0cbc */
[----:B------:R1:W-:Y:S04]  /*7990*/  @!P3 ST.E.128 desc[UR50][R20.64], R12 ;  /* 0x0000000c1400b985 */ /* 0x0003e8000c101d32 */
[----:B------:R1:W-:Y:S02]  /*79a0*/  @!P4 ST.E.128 desc[UR50][R24.64], R36 ;  /* 0x000000241800c985 */ /* 0x0003e4000c101d32 */
.L_x_237:
[----:B------:R-:W-:Y:S05]  /*79b0*/  BSYNC B1 ;  /* 0x0000000000017941 */ /* 0x000fea0003800000 */
.L_x_236:
[----:B-1----:R1:W0:Y:S01]  /*79c0*/  SHFL.IDX PT, R15, R3, 0x2, 0x181f ;  /* 0x00581f00030f7f89 */ /* 0x00222200000e0000 */
[----:B------:R-:W-:Y:S03]  /*79d0*/  BSSY B1, `(.L_x_238) ;  /* 0x000000c000017945 */ /* 0x000fe60003800000 */
[----:B------:R1:W0:Y:S01]  /*79e0*/  SHFL.IDX PT, R13, R46, 0x2, 0x181f ;  /* 0x00581f002e0d7f89 */ /* 0x00022200000e0000 */
[----:B------:R-:W-:Y:S05]  /*79f0*/  @P1 BRA `(.L_x_239) ;  /* 0x0000000000241947 */ /* 0x000fea0003800000 */
[----:B------:R-:W-:Y:S02]  /*7a00*/  ULDC UR4, c[0x0][0xac8] ;  /* 0x0002b20000047ab9 */ /* 0x000fe40000000800 */
[----:B------:R-:W-:Y:S02]  /*7a10*/  ISETP.GE.AND P2, PT, R22, UR4, PT ;  /* 0x0000000416007c0c */ /* 0x000fe4000bf46270 */
[----:B------:R-:W-:-:S11]  /*7a20*/  ISETP.GE.AND P3, PT, R18, UR4, PT ;  /* 0x0000000412007c0c */ /* 0x000fd6000bf66270 */
[-C--:B0-----:R-:W-:Y:S02]  /*7a30*/  @!P2 LEA R12, P0, R22, R13.reuse, 0x1 ;  /* 0x0000000d160ca211 */ /* 0x081fe400078008ff */
[----:B------:R-:W-:Y:S02]  /*7a40*/  @!P3 LEA R14, P1, R18, R13, 0x1 ;  /* 0x0000000d120eb211 */ /* 0x000fe400078208ff */
[-C--:B------:R-:W-:Y:S02]  /*7a50*/  @!P2 LEA.HI.X R13, R22, R15.reuse, R189, 0x1, P0 ;  /* 0x0000000f160da211 */ /* 0x080fe400000f0cbd */
[----:B------:R-:W-:-:S03]  /*7a60*/  @!P3 LEA.HI.X R15, R18, R15, R188, 0x1, P1 ;  /* 0x0000000f120fb211 */ /* 0x000fc600008f0cbc */
[----:B------:R0:W-:Y:S04]  /*7a70*/  @!P2 ST.E.128 desc[UR50][R12.64], R8 ;  /* 0x000000080c00a985 */ /* 0x0001e8000c101d32 */
[----:B------:R0:W-:Y:S02]  /*7a80*/  @!P3 ST.E.128 desc[UR50][R14.64], R32 ;  /* 0x000000200e00b985 */ /* 0x0001e4000c101d32 */
.L_x_239:
[----:B------:R-:W-:Y:S05]  /*7a90*/  BSYNC B1 ;  /* 0x0000000000017941 */ /* 0x000fea0003800000 */
.L_x_238:
[----:B0-----:R-:W-:Y:S01]  /*7aa0*/  VIADD R0, R51, 0x60 ;  /* 0x0000006033007836 */ /* 0x001fe20000000000 */
[----:B-1-3--:R-:W0:Y:S04]  /*7ab0*/  SHFL.IDX PT, R3, R3, 0x3, 0x181f ;  /* 0x00781f0003037f89 */ /* 0x00ae2800000e0000 */
[----:B------:R-:W-:Y:S01]  /*7ac0*/  ISETP.GE.AND P0, PT, R0, R50, PT ;  /* 0x000000320000720c */ /* 0x000fe20003f06270 */
[----:B------:R1:W3:-:S12]  /*7ad0*/  SHFL.IDX PT, R11, R46, 0x3, 0x181f ;  /* 0x00781f002e0b7f89 */ /* 0x0002d800000e0000 */
[----:B-1----:R-:W-:Y:S05]  /*7ae0*/  @P0 BRA `(.L_x_240) ;  /* 0x0000000c00140947 */ /* 0x002fea0003800000 */
[----:B------:R-:W-:Y:S02]  /*7af0*/  ULDC UR4, c[0x0][0xac8] ;  /* 0x0002b20000047ab9 */ /* 0x000fe40000000800 */
[----:B------:R-:W-:-:S13]  /*7b00*/  ISETP.GE.AND P1, PT, R22, UR4, PT ;  /* 0x0000000416007c0c */ /* 0x000fda000bf26270 */
[----:B---3--:R-:W-:-:S04]  /*7b10*/  @!P1 LEA R8, P0, R22, R11, 0x1 ;  /* 0x0000000b16089211 */ /* 0x008fc800078008ff */
[----:B0-----:R-:W-:Y:S02]  /*7b20*/  @!P1 LEA.HI.X R9, R22, R3, R189, 0x1, P0 ;  /* 0x0000000316099211 */ /* 0x001fe400000f0cbd */
[----:B------:R-:W-:-:S03]  /*7b30*/  ISETP.GE.AND P0, PT, R18, UR4, PT ;  /* 0x0000000412007c0c */ /* 0x000fc6000bf06270 */
[----:B------:R1:W-:Y:S10]  /*7b40*/  @!P1 ST.E.128 desc[UR50][R8.64], R4 ;  /* 0x0000000408009985 */ /* 0x0003f4000c101d32 */
[----:B------:R-:W-:Y:S05]  /*7b50*/  @P0 BRA `(.L_x_240) ;  /* 0x0000000800f80947 */ /* 0x000fea0003800000 */
[----:B-1----:R-:W-:-:S04]  /*7b60*/  LEA R4, P0, R18, R11, 0x1 ;  /* 0x0000000b12047211 */ /* 0x002fc800078008ff */
[----:B------:R-:W-:-:S05]  /*7b70*/  LEA.HI.X R5, R18, R3, R188, 0x1, P0 ;  /* 0x0000000312057211 */ /* 0x000fca00000f0cbc */
[----:B------:R0:W-:Y:S01]  /*7b80*/  ST.E.128 desc[UR50][R4.64], R28 ;  /* 0x0000001c04007985 */ /* 0x0001e2000c101d32 */
[----:B------:R-:W-:Y:S05]  /*7b90*/  BRA `(.L_x_240) ;  /* 0x0000000800e87947 */ /* 0x000fea0003800000 */
.L_x_232:
[----:B------:R-:W-:Y:S01]  /*7ba0*/  ULDC.64 UR8, c[0x0][0xc00] ;  /* 0x0003000000087ab9 */ /* 0x000fe20000000a00 */
[----:B------:R-:W-:Y:S01]  /*7bb0*/  ULDC UR4, c[0x0][0xa88] ;  /* 0x0002a20000047ab9 */ /* 0x000fe20000000800 */
[----:B------:R-:W-:Y:S01]  /*7bc0*/  UISETP.NE.U32.AND UP0, UPT, UR8, URZ, UPT ;  /* 0x0000003f0800728c */ /* 0x000fe2000bf05070 */
[----:B------:R-:W0:Y:S03]  /*7bd0*/  LDC R11, c[0x0][0xbe8] ;  /* 0x0002fa00ff0b7b82 */ /* 0x000e260000000800 */
[----:B------:R-:W-:-:S03]  /*7be0*/  UISETP.NE.AND.EX UP0, UPT, UR9, URZ, UPT, UP0 ;  /* 0x0000003f0900728c */ /* 0x000fc6000bf05300 */
[----:B------:R-:W-:Y:S02]  /*7bf0*/  ULDC.64 UR8, c[0x0][0xc00] ;  /* 0x0003000000087ab9 */ /* 0x000fe40000000a00 */
[----:B------:R-:W-:Y:S01]  /*7c00*/  UIMAD.WIDE UR8, UR37, 0x4, UR8 ;  /* 0x00000004250878a5 */ /* 0x000fe2000f8e0208 */
[----:B------:R-:W-:-:S05]  /*7c10*/  PLOP3.LUT P2, PT, PT, PT, UP0, 0x80, 0x0 ;  /* 0x000000000000781c */ /* 0x000fca0003f4f008 */
[----:B------:R-:W-:Y:S02]  /*7c20*/  IMAD.U32 R4, RZ, RZ, UR8 ;  /* 0x00000008ff047e24 */ /* 0x000fe4000f8e00ff */
[----:B------:R-:W-:Y:S01]  /*7c30*/  IMAD.U32 R5, RZ, RZ, UR9 ;  /* 0x00000009ff057e24 */ /* 0x000fe2000f8e00ff */
[----:B------:R-:W-:Y:S02]  /*7c40*/  ULDC.64 UR8, c[0x0][0xc08] ;  /* 0x0003020000087ab9 */ /* 0x000fe40000000a00 */
[----:B------:R-:W-:-:S03]  /*7c50*/  UISETP.NE.U32.AND UP1, UPT, UR8, URZ, UPT ;  /* 0x0000003f0800728c */ /* 0x000fc6000bf25070 */
[----:B------:R-:W2:Y:S01]  /*7c60*/  @P2 LDG.E R3, desc[UR50][R4.64] ;  /* 0x0000003204032981 */ /* 0x000ea2000c1e1900 */
[----:B------:R-:W-:Y:S01]  /*7c70*/  UISETP.NE.AND.EX UP1, UPT, UR9, URZ, UPT, UP1 ;  /* 0x0000003f0900728c */ /* 0x000fe2000bf25310 */
[----:B------:R-:W-:-:S05]  /*7c80*/  IMAD.U32 R0, RZ, RZ, UR4 ;  /* 0x00000004ff007e24 */ /* 0x000fca000f8e00ff */
[----:B------:R-:W-:-:S05]  /*7c90*/  PLOP3.LUT P3, PT, PT, PT, UP1, 0x80, 0x0 ;  /* 0x000000000000781c */ /* 0x000fca0003f6f018 */
[----:B------:R-:W-:Y:S02]  /*7ca0*/  @UP1 ULDC.64 UR8, c[0x0][0xc08] ;  /* 0x0003020000081ab9 */ /* 0x000fe40000000a00 */
[----:B------:R-:W-:-:S06]  /*7cb0*/  @UP1 UIMAD.WIDE UR8, UR37, 0x4, UR8 ;  /* 0x00000004250818a5 */ /* 0x000fcc000f8e0208 */
[----:B------:R-:W-:Y:S02]  /*7cc0*/  IMAD.U32 R6, RZ, RZ, UR8 ;  /* 0x00000008ff067e24 */ /* 0x000fe4000f8e00ff */
[----:B------:R-:W-:-:S05]  /*7cd0*/  IMAD.U32 R7, RZ, RZ, UR9 ;  /* 0x00000009ff077e24 */ /* 0x000fca000f8e00ff */
[----:B------:R1:W5:Y:S01]  /*7ce0*/  @P3 LDG.E R0, desc[UR50][R6.64] ;  /* 0x0000003206003981 */ /* 0x000362000c1e1900 */
[----:B0-----:R-:W-:Y:S01]  /*7cf0*/  ISETP.NE.AND P0, PT, R11, 0x1, PT ;  /* 0x000000010b00780c */ /* 0x001fe20003f05270 */
[----:B------:R-:W-:Y:S01]  /*7d00*/  UMOV UR4, URZ ;  /* 0x0000003f00047c82 */ /* 0x000fe20008000000 */
[----:B------:R-:W-:Y:S01]  /*7d10*/  USHF.R.S32.HI UR11, URZ, 0x1f, UR40 ;  /* 0x0000001f3f0b7899 */ /* 0x000fe20008011428 */
[----:B------:R-:W-:-:S10]  /*7d20*/  ISETP.GE.AND P1, PT, R190, 0x80, PT ;  /* 0x00000080be00780c */ /* 0x000fd40003f26270 */
[----:B------:R-:W0:Y:S01]  /*7d30*/  @P0 LDC R9, c[0x0][0xbec] ;  /* 0x0002fb00ff090b82 */ /* 0x000e220000000800 */
[----:B--2---:R-:W-:-:S13]  /*7d40*/  @P2 R2UR UR4, R3 ;  /* 0x00000000030422ca */ /* 0x004fda00000e0000 */
[----:B------:R-:W-:Y:S01]  /*7d50*/  USHF.R.S32.HI UR10, URZ, 0x1f, UR4 ;  /* 0x0000001f3f0a7899 */ /* 0x000fe20008011404 */
[----:B01----:R-:W-:Y:S11]  /*7d60*/  @P3 BRA `(.L_x_241) ;  /* 0x0000000000103947 */ /* 0x003ff60003800000 */
[----:B------:R-:W-:Y:S05]  /*7d70*/  @!P2 BRA `(.L_x_241) ;  /* 0x00000000000ca947 */ /* 0x000fea0003800000 */
[----:B------:R-:W2:Y:S04]  /*7d80*/  LDG.E R3, desc[UR50][R4.64] ;  /* 0x0000003204037981 */ /* 0x000ea8000c1e1900 */
[----:B-----5:R-:W2:Y:S02]  /*7d90*/  LDG.E R0, desc[UR50][R4.64+0x4] ;  /* 0x0000043204007981 */ /* 0x020ea4000c1e1900 */
[----:B--2---:R-:W-:-:S07]  /*7da0*/  IMAD.IADD R0, R0, 0x1, -R3 ;  /* 0x0000000100007824 */ /* 0x004fce00078e0a03 */
.L_x_241:
[----:B------:R-:W-:Y:S01]  /*7db0*/  USEL UR37, UR37, URZ, !UP0 ;  /* 0x0000003f25257287 */ /* 0x000fe2000c000000 */
[----:B------:R-:W-:Y:S01]  /*7dc0*/  BSSY B1, `(.L_x_242) ;  /* 0x000002d000017945 */ /* 0x000fe20003800000 */
[----:B------:R-:W-:-:S03]  /*7dd0*/  USEL UR38, UR38, URZ, !UP0 ;  /* 0x0000003f26267287 */ /* 0x000fc6000c000000 */
[----:B------:R-:W-:Y:S09]  /*7de0*/  @P1 BRA `(.L_x_243) ;  /* 0x0000000000a81947 */ /* 0x000ff20003800000 */
[----:B------:R-:W0:Y:S01]  /*7df0*/  S2R R4, SR_TID.X ;  /* 0x0000000000047919 */ /* 0x000e220000002100 */
[----:B------:R-:W1:Y:S01]  /*7e00*/  LDC R6, c[0x0][0xbe8] ;  /* 0x0002fa00ff067b82 */ /* 0x000e620000000800 */
[----:B------:R-:W-:-:S05]  /*7e10*/  IMAD.U32 R3, RZ, RZ, UR39 ;  /* 0x00000027ff037e24 */ /* 0x000fca000f8e00ff */
[----:B0-----:R-:W-:Y:S01]  /*7e20*/  LEA R3, R3, R4, 0x7 ;  /* 0x0000000403037211 */ /* 0x001fe200078e38ff */
[----:B-1---5:R-:W-:-:S04]  /*7e30*/  IMAD R4, R0, R6, RZ ;  /* 0x0000000600047224 */ /* 0x022fc800078e02ff */
[----:B------:R-:W-:-:S05]  /*7e40*/  VIADD R5, R3, 0xffffff80 ;  /* 0xffffff8003057836 */ /* 0x000fca0000000000 */
[----:B------:R-:W-:-:S13]  /*7e50*/  ISETP.GE.AND P1, PT, R5, R4, PT ;  /* 0x000000040500720c */ /* 0x000fda0003f26270 */
[----:B------:R-:W-:Y:S05]  /*7e60*/  @P1 BRA `(.L_x_243) ;  /* 0x0000000000881947 */ /* 0x000fea0003800000 */
[----:B------:R-:W-:Y:S01]  /*7e70*/  ISETP.NE.AND P1, PT, R6, 0x1, PT ;  /* 0x000000010600780c */ /* 0x000fe20003f25270 */
[----:B------:R-:W-:Y:S01]  /*7e80*/  ULDC.64 UR12, c[0x0][0xb90] ;  /* 0x0002e400000c7ab9 */ /* 0x000fe20000000a00 */
[----:B------:R-:W-:Y:S01]  /*7e90*/  UMOV UR8, UR4 ;  /* 0x0000000400087c82 */ /* 0x000fe20008000000 */
[----:B------:R-:W-:Y:S01]  /*7ea0*/  UIMAD UR7, UR11, UR12, URZ ;  /* 0x0000000c0b0772a4 */ /* 0x000fe2000f8e023f */
[----:B------:R-:W-:Y:S02]  /*7eb0*/  UMOV UR9, UR10 ;  /* 0x0000000a00097c82 */ /* 0x000fe40008000000 */
[----:B------:R-:W-:Y:S02]  /*7ec0*/  UIMAD.WIDE.U32 UR8, UR40, UR12, UR8 ;  /* 0x0000000c280872a5 */ /* 0x000fe4000f8e0008 */
[----:B------:R-:W-:-:S03]  /*7ed0*/  UIMAD UR7, UR40, UR13, UR7 ;  /* 0x0000000d280772a4 */ /* 0x000fc6000f8e0207 */
[----:B------:R-:W-:Y:S02]  /*7ee0*/  ULDC.64 UR12, c[0x0][0xb98] ;  /* 0x0002e600000c7ab9 */ /* 0x000fe40000000a00 */
[----:B------:R-:W0:Y:S01]  /*7ef0*/  @P1 LDC R4, c[0x0][0xbec] ;  /* 0x0002fb00ff041b82 */ /* 0x000e220000000800 */
[----:B------:R-:W-:Y:S02]  /*7f00*/  UIADD3 UR9, UR9, UR7, URZ ;  /* 0x0000000709097290 */ /* 0x000fe4000fffe03f */
[----:B------:R-:W-:Y:S02]  /*7f10*/  UIMAD UR7, UR38, UR12, URZ ;  /* 0x0000000c260772a4 */ /* 0x000fe4000f8e023f */
[----:B------:R-:W-:Y:S02]  /*7f20*/  UIMAD.WIDE.U32 UR8, UR37, UR12, UR8 ;  /* 0x0000000c250872a5 */ /* 0x000fe4000f8e0008 */
[----:B------:R-:W-:Y:S01]  /*7f30*/  UIMAD UR7, UR37, UR13, UR7 ;  /* 0x0000000d250772a4 */ /* 0x000fe2000f8e0207 */
[----:B------:R-:W1:Y:S02]  /*7f40*/  @P1 LDC R8, c[0x0][0xbf0] ;  /* 0x0002fc00ff081b82 */ /* 0x000e640000000800 */
[----:B------:R-:W-:Y:S01]  /*7f50*/  ULDC.64 UR12, c[0x0][0xb88] ;  /* 0x0002e200000c7ab9 */ /* 0x000fe20000000a00 */
[----:B0-----:R-:W-:-:S04]  /*7f60*/  @P1 IMAD.HI.U32 R3, R5, R4, RZ ;  /* 0x0000000405031227 */ /* 0x001fc800078e00ff */
[----:B------:R-:W-:Y:S01]  /*7f70*/  IMAD.MOV.U32 R4, RZ, RZ, R5 ;  /* 0x000000ffff047224 */ /* 0x000fe200078e0005 */
[----:B-1----:R-:W-:Y:S01]  /*7f80*/  @P1 SHF.R.U32.HI R4, RZ, R8, R3 ;  /* 0x00000008ff041219 */ /* 0x002fe20000011603 */
[----:B------:R-:W-:-:S04]  /*7f90*/  IMAD.U32 R8, RZ, RZ, UR7 ;  /* 0x00000007ff087e24 */ /* 0x000fc8000f8e00ff */
[----:B------:R-:W-:-:S04]  /*7fa0*/  IMAD.MOV R3, RZ, RZ, -R4 ;  /* 0x000000ffff037224 */ /* 0x000fc800078e0a04 */
[----:B------:R-:W-:Y:S01]  /*7fb0*/  IMAD R3, R6, R3, R5 ;  /* 0x0000000306037224 */ /* 0x000fe200078e0205 */
[----:B------:R-:W-:Y:S02]  /*7fc0*/  SHF.R.S32.HI R5, RZ, 0x1f, R4 ;  /* 0x0000001fff057819 */ /* 0x000fe40000011404 */
[----:B------:R-:W-:Y:S02]  /*7fd0*/  IADD3 R4, P1, R4, UR8, RZ ;  /* 0x0000000804047c10 */ /* 0x000fe4000ff3e0ff */
[----:B------:R-:W-:Y:S02]  /*7fe0*/  SHF.R.S32.HI R6, RZ, 0x1f, R3 ;  /* 0x0000001fff067819 */ /* 0x000fe40000011403 */
[----:B------:R-:W-:Y:S01]  /*7ff0*/  IADD3.X R5, R5, UR9, R8, P1, !PT ;  /* 0x0000000905057c10 */ /* 0x000fe20008ffe408 */
[----:B------:R-:W-:Y:S02]  /*8000*/  ULDC.64 UR8, c[0x0][0xb50] ;  /* 0x0002d40000087ab9 */ /* 0x000fe40000000a00 */
[----:B------:R-:W-:-:S02]  /*8010*/  IMAD R6, R6, UR12, RZ ;  /* 0x0000000c06067c24 */ /* 0x000fc4000f8e02ff */
[----:B------:R-:W-:-:S04]  /*8020*/  IMAD.WIDE.U32 R4, R3, UR12, R4 ;  /* 0x0000000c03047c25 */ /* 0x000fc8000f8e0004 */
[----:B------:R-:W-:Y:S01]  /*8030*/  IMAD R7, R3, UR13, R6 ;  /* 0x0000000d03077c24 */ /* 0x000fe2000f8e0206 */
[----:B------:R-:W-:-:S03]  /*8040*/  LEA R6, P1, R4, UR8, 0x2 ;  /* 0x0000000804067c11 */ /* 0x000fc6000f8210ff */
[----:B------:R-:W-:-:S05]  /*8050*/  IMAD.IADD R3, R5, 0x1, R7 ;  /* 0x0000000105037824 */ /* 0x000fca00078e0207 */
[----:B------:R-:W-:Y:S01]  /*8060*/  LEA.HI.X R7, R4, UR9, R3, 0x2, P1 ;  /* 0x0000000904077c11 */ /* 0x000fe200088f1403 */
[----:B------:R-:W-:-:S05]  /*8070*/  IMAD.MOV.U32 R3, RZ, RZ, -0x800000 ;  /* 0xff800000ff037424 */ /* 0x000fca00078e00ff */
[----:B------:R0:W-:Y:S02]  /*8080*/  STG.E desc[UR50][R6.64], R3 ;  /* 0x0000000306007986 */ /* 0x0001e4000c101932 */
.L_x_243:
[----:B------:R-:W-:Y:S05]  /*8090*/  BSYNC B1 ;  /* 0x0000000000017941 */ /* 0x000fea0003800000 */
.L_x_242:
[----:B------:R-:W1:Y:S01]  /*80a0*/  @P0 LDC R5, c[0x0][0xbf0] ;  /* 0x0002fc00ff050b82 */ /* 0x000e620000000800 */
[----:B------:R-:W-:Y:S01]  /*80b0*/  ULDC.64 UR12, c[0x0][0xaa0] ;  /* 0x0002a800000c7ab9 */ /* 0x000fe20000000a00 */
[----:B0-----:R-:W-:Y:S01]  /*80c0*/  IMAD R3, R152, 0x20, R17 ;  /* 0x0000002098037824 */ /* 0x001fe200078e0211 */
[----:B------:R-:W-:Y:S01]  /*80d0*/  UIMAD UR7, UR10, UR12, URZ ;  /* 0x0000000c0a0772a4 */ /* 0x000fe2000f8e023f */
[----:B------:R-:W-:Y:S01]  /*80e0*/  IMAD.U32 R8, RZ, RZ, UR39 ;  /* 0x00000027ff087e24 */ /* 0x000fe2000f8e00ff */
[----:B------:R-:W-:Y:S01]  /*80f0*/  UIMAD.WIDE.U32 UR8, UR4, UR12, URZ ;  /* 0x0000000c040872a5 */ /* 0x000fe2000f8e003f */
[----:B------:R-:W-:Y:S01]  /*8100*/  BSSY B1, `(.L_x_244) ;  /* 0x0000039000017945 */ /* 0x000fe20003800000 */
[----:B------:R-:W-:Y:S02]  /*8110*/  UIMAD UR7, UR4, UR13, UR7 ;  /* 0x0000000d040772a4 */ /* 0x000fe4000f8e0207 */
[----:B------:R-:W-:Y:S01]  /*8120*/  LEA R8, R8, R3, 0x7 ;  /* 0x0000000308087211 */ /* 0x000fe200078e38ff */
[----:B------:R-:W-:Y:S01]  /*8130*/  ULDC.64 UR12, c[0x0][0xae8] ;  /* 0x0002ba00000c7ab9 */ /* 0x000fe20000000a00 */
[----:B------:R-:W-:-:S02]  /*8140*/  UIADD3 UR9, UR9, UR7, URZ ;  /* 0x0000000709097290 */ /* 0x000fc4000fffe03f */
[----:B------:R-:W-:Y:S01]  /*8150*/  UIMAD UR4, UR11, UR12, URZ ;  /* 0x0000000c0b0472a4 */ /* 0x000fe2000f8e023f */
[----:B------:R-:W-:Y:S01]  /*8160*/  @P0 IMAD.HI.U32 R4, R8, R9, RZ ;  /* 0x0000000908040227 */ /* 0x000fe200078e00ff */
[----:B------:R-:W-:Y:S02]  /*8170*/  UIMAD.WIDE.U32 UR8, UR40, UR12, UR8 ;  /* 0x0000000c280872a5 */ /* 0x000fe4000f8e0008 */
[----:B------:R-:W-:Y:S01]  /*8180*/  UIMAD UR4, UR40, UR13, UR4 ;  /* 0x0000000d280472a4 */ /* 0x000fe2000f8e0204 */
[----:B------:R-:W-:Y:S01]  /*8190*/  IMAD.MOV.U32 R3, RZ, RZ, R8 ;  /* 0x000000ffff037224 */ /* 0x000fe200078e0008 */
[----:B------:R-:W-:Y:S02]  /*81a0*/  ULDC.64 UR10, c[0x0][0xaf0] ;  /* 0x0002bc00000a7ab9 */ /* 0x000fe40000000a00 */
[----:B------:R-:W-:Y:S02]  /*81b0*/  UIADD3 UR9, UR9, UR4, URZ ;  /* 0x0000000409097290 */ /* 0x000fe4000fffe03f */
[----:B------:R-:W-:Y:S01]  /*81c0*/  UIMAD UR4, UR38, UR10, URZ ;  /* 0x0000000a260472a4 */ /* 0x000fe2000f8e023f */
[----:B-1----:R-:W-:Y:S01]  /*81d0*/  @P0 SHF.R.U32.HI R3, RZ, R5, R4 ;  /* 0x00000005ff030219 */ /* 0x002fe20000011604 */
[----:B------:R-:W-:-:S02]  /*81e0*/  UIMAD.WIDE.U32 UR8, UR37, UR10, UR8 ;  /* 0x0000000a250872a5 */ /* 0x000fc4000f8e0008 */
[----:B------:R-:W-:Y:S01]  /*81f0*/  UIMAD UR4, UR37, UR11, UR4 ;  /* 0x0000000b250472a4 */ /* 0x000fe2000f8e0204 */
[--C-:B------:R-:W-:Y:S01]  /*8200*/  SHF.R.S32.HI R4, RZ, 0x1f, R3.reuse ;  /* 0x0000001fff047819 */ /* 0x100fe20000011403 */
[----:B------:R-:W-:Y:S01]  /*8210*/  IMAD.MOV R7, RZ, RZ, -R3 ;  /* 0x000000ffff077224 */ /* 0x000fe200078e0a03 */
[----:B------:R-:W-:Y:S01]  /*8220*/  ULDC.64 UR10, c[0x0][0xae0] ;  /* 0x0002b800000a7ab9 */ /* 0x000fe20000000a00 */
[----:B------:R-:W-:Y:S02]  /*8230*/  UIADD3 UR4, UR9, UR4, URZ ;  /* 0x0000000409047290 */ /* 0x000fe4000fffe03f */
[----:B------:R-:W-:Y:S02]  /*8240*/  IMAD.U32 R5, RZ, RZ, UR9 ;  /* 0x00000009ff057e24 */ /* 0x000fe4000f8e00ff */
[----:B------:R-:W-:Y:S02]  /*8250*/  IMAD R6, R4, UR10, RZ ;  /* 0x0000000a04067c24 */ /* 0x000fe4000f8e02ff */
[----:B------:R-:W-:Y:S01]  /*8260*/  IMAD.U32 R4, RZ, RZ, UR8 ;  /* 0x00000008ff047e24 */ /* 0x000fe2000f8e00ff */
[----:B------:R-:W-:Y:S01]  /*8270*/  ULDC.64 UR8, c[0x0][0xad8] ;  /* 0x0002b60000087ab9 */ /* 0x000fe20000000a00 */
[----:B------:R-:W-:-:S02]  /*8280*/  IMAD.U32 R5, RZ, RZ, UR4 ;  /* 0x00000004ff057e24 */ /* 0x000fc4000f8e00ff */
[----:B------:R-:W-:Y:S02]  /*8290*/  IMAD R7, R11, R7, R8 ;  /* 0x000000070b077224 */ /* 0x000fe400078e0208 */
[C---:B------:R-:W-:Y:S02]  /*82a0*/  IMAD R9, R3.reuse, UR11, R6 ;  /* 0x0000000b03097c24 */ /* 0x040fe4000f8e0206 */
[----:B------:R-:W-:Y:S01]  /*82b0*/  IMAD.WIDE.U32 R4, R3, UR10, R4 ;  /* 0x0000000a03047c25 */ /* 0x000fe2000f8e0004 */
[----:B------:R-:W-:-:S03]  /*82c0*/  SHF.R.S32.HI R3, RZ, 0x1f, R7 ;  /* 0x0000001fff037819 */ /* 0x000fc60000011407 */
[----:B------:R-:W-:Y:S02]  /*82d0*/  IMAD.U32 R8, RZ, RZ, UR39 ;  /* 0x00000027ff087e24 */ /* 0x000fe4000f8e00ff */
[----:B------:R-:W-:Y:S02]  /*82e0*/  IMAD.IADD R5, R5, 0x1, R9 ;  /* 0x0000000105057824 */ /* 0x000fe400078e0209 */
[----:B------:R-:W-:Y:S02]  /*82f0*/  IMAD R6, R3, UR8, RZ ;  /* 0x0000000803067c24 */ /* 0x000fe4000f8e02ff */
[----:B------:R-:W-:Y:S02]  /*8300*/  IMAD R8, R8, 0x80, R17 ;  /* 0x0000008008087824 */ /* 0x000fe400078e0211 */
[----:B-----5:R-:W-:Y:S02]  /*8310*/  IMAD R11, R0, R11, RZ ;  /* 0x0000000b000b7224 */ /* 0x020fe400078e02ff */
[C---:B------:R-:W-:Y:S01]  /*8320*/  IMAD R3, R7.reuse, UR9, R6 ;  /* 0x0000000907037c24 */ /* 0x040fe2000f8e0206 */
[C---:B------:R-:W-:Y:S01]  /*8330*/  IADD3 R0, R8.reuse, 0x20, RZ ;  /* 0x0000002008007810 */ /* 0x040fe20007ffe0ff */
[----:B------:R-:W-:Y:S01]  /*8340*/  IMAD.WIDE.U32 R4, R7, UR8, R4 ;  /* 0x0000000807047c25 */ /* 0x000fe2000f8e0004 */
[-C--:B------:R-:W-:Y:S01]  /*8350*/  ISETP.GE.AND P2, PT, R8, R11.reuse, PT ;  /* 0x0000000b0800720c */ /* 0x080fe20003f46270 */
[----:B------:R-:W-:Y:S01]  /*8360*/  ULDC.64 UR8, c[0x0][0xa80] ;  /* 0x0002a00000087ab9 */ /* 0x000fe20000000a00 */
[----:B------:R-:W-:Y:S01]  /*8370*/  ISETP.GE.AND P1, PT, R0, R11, PT ;  /* 0x0000000b0000720c */ /* 0x000fe20003f26270 */
[----:B------:R-:W-:Y:S01]  /*8380*/  IMAD.IADD R3, R5, 0x1, R3 ;  /* 0x0000000105037824 */ /* 0x000fe200078e0203 */
[----:B------:R-:W-:Y:S01]  /*8390*/  LEA R6, P3, R4, UR8, 0x1 ;  /* 0x0000000804067c11 */ /* 0x000fe2000f8608ff */
[----:B------:R-:W-:-:S03]  /*83a0*/  VIADD R0, R8, 0x40 ;  /* 0x0000004008007836 */ /* 0x000fc60000000000 */
[----:B------:R-:W-:Y:S01]  /*83b0*/  LEA.HI.X R3, R4, UR9, R3, 0x1, P3 ;  /* 0x0000000904037c11 */ /* 0x000fe200098f0c03 */
[----:B------:R0:W1:Y:S01]  /*83c0*/  SHFL.IDX PT, R7, R6, RZ, 0x181f ;  /* 0x00181fff06077589 */ /* 0x00006200000e0000 */
[----:B------:R-:W-:-:S03]  /*83d0*/  ISETP.GE.AND P0, PT, R0, R11, PT ;  /* 0x0000000b0000720c */ /* 0x000fc60003f06270 */
[----:B------:R0:W2:Y:S01]  /*83e0*/  SHFL.IDX PT, R5, R3, RZ, 0x181f ;  /* 0x00181fff03057589 */ /* 0x0000a200000e0000 */
[----:B------:R-:W-:Y:S09]  /*83f0*/  @P2 BRA `(.L_x_245) ;  /* 0x0000000000242947 */ /* 0x000ff20003800000 */
[----:B------:R-:W-:Y:S02]  /*8400*/  ULDC UR4, c[0x0][0xac8] ;  /* 0x0002b20000047ab9 */ /* 0x000fe40000000800 */
[----:B------:R-:W-:Y:S02]  /*8410*/  ISETP.GE.AND P4, PT, R22, UR4, PT ;  /* 0x0000000416007c0c */ /* 0x000fe4000bf86270 */
[----:B------:R-:W-:-:S11]  /*8420*/  ISETP.GE.AND P5, PT, R18, UR4, PT ;  /* 0x0000000412007c0c */ /* 0x000fd6000bfa6270 */
[-C--:B-1----:R-:W-:Y:S02]  /*8430*/  @!P4 LEA R12, P2, R22, R7.reuse, 0x1 ;  /* 0x00000007160cc211 */ /* 0x082fe400078408ff */
[----:B------:R-:W-:Y:S02]  /*8440*/  @!P5 LEA R4, P3, R18, R7, 0x1 ;  /* 0x000000071204d211 */ /* 0x000fe400078608ff */
[-C--:B--2---:R-:W-:Y:S02]  /*8450*/  @!P4 LEA.HI.X R13, R22, R5.reuse, R189, 0x1, P2 ;  /* 0x00000005160dc211 */ /* 0x084fe400010f0cbd */
[----:B------:R-:W-:-:S03]  /*8460*/  @!P5 LEA.HI.X R5, R18, R5, R188, 0x1, P3 ;  /* 0x000000051205d211 */ /* 0x000fc600018f0cbc */
[----:B------:R3:W-:Y:S04]  /*8470*/  @!P4 ST.E.128 desc[UR50][R12.64], RZ ;  /* 0x000000ff0c00c985 */ /* 0x0007e8000c101d32 */
[----:B------:R3:W-:Y:S02]  /*8480*/  @!P5 ST.E.128 desc[UR50][R4.64], RZ ;  /* 0x000000ff0400d985 */ /* 0x0007e4000c101d32 */
.L_x_245:
[----:B------:R-:W-:Y:S05]  /*8490*/  BSYNC B1 ;  /* 0x0000000000017941 */ /* 0x000fea0003800000 */
.L_x_244:
[----:B--23--:R2:W3:Y:S01]  /*84a0*/  SHFL.IDX PT, R5, R3, 0x1, 0x181f ;  /* 0x00381f0003057f89 */ /* 0x00c4e200000e0000 */
        /* <DEDUP_REMOVED lines=8> */
[-C--:B---3--:R-:W-:Y:S02]  /*8530*/  @!P3 LEA.HI.X R13, R22, R5.reuse, R189, 0x1, P1 ;  /* 0x00000005160db211 */ /* 0x088fe400008f0cbd */
[----:B------:R-:W-:-:S03]  /*8540*/  @!P4 LEA.HI.X R5, R18, R5, R188, 0x1, P2 ;  /* 0x000000051205c211 */ /* 0x000fc600010f0cbc */
[----:B------:R4:W-:Y:S04]  /*8550*/  @!P3 ST.E.128 desc[UR50][R12.64], RZ ;  /* 0x000000ff0c00b985 */ /* 0x0009e8000c101d32 */
[----:B------:R4:W-:Y:S02]  /*8560*/  @!P4 ST.E.128 desc[UR50][R4.64], RZ ;  /* 0x000000ff0400c985 */ /* 0x0009e4000c101d32 */
.L_x_247:
[----:B------:R-:W-:Y:S05]  /*8570*/  BSYNC B1 ;  /* 0x0000000000017941 */ /* 0x000fea0003800000 */
.L_x_246:
[----:B---34-:R3:W4:Y:S01]  /*8580*/  SHFL.IDX PT, R5, R3, 0x2, 0x181f ;  /* 0x00581f0003057f89 */ /* 0x01872200000e0000 */
        /* <DEDUP_REMOVED lines=10> */
[----:B------:R1:W-:Y:S04]  /*8630*/  @!P2 ST.E.128 desc[UR50][R12.64], RZ ;  /* 0x000000ff0c00a985 */ /* 0x0003e8000c101d32 */
[----:B------:R1:W-:Y:S02]  /*8640*/  @!P3 ST.E.128 desc[UR50][R4.64], RZ ;  /* 0x000000ff0400b985 */ /* 0x0003e4000c101d32 */
.L_x_249:
[----:B------:R-:W-:Y:S05]  /*8650*/  BSYNC B1 ;  /* 0x0000000000017941 */ /* 0x000fea0003800000 */
.L_x_248:
[----:B------:R-:W-:Y:S01]  /*8660*/  VIADD R0, R8, 0x60 ;  /* 0x0000006008007836 */ /* 0x000fe20000000000 */
[----:B0-23--:R-:W0:Y:S04]  /*8670*/  SHFL.IDX PT, R3, R3, 0x3, 0x181f ;  /* 0x00781f0003037f89 */ /* 0x00de2800000e0000 */
[----:B------:R-:W-:Y:S01]  /*8680*/  ISETP.GE.AND P0, PT, R0, R11, PT ;  /* 0x0000000b0000720c */ /* 0x000fe20003f06270 */
[----:B-1--4-:R1:W2:-:S12]  /*8690*/  SHFL.IDX PT, R5, R6, 0x3, 0x181f ;  /* 0x00781f0006057f89 */ /* 0x01229800000e0000 */
[----:B-1----:R-:W-:Y:S05]  /*86a0*/  @P0 BRA `(.L_x_240) ;  /* 0x0000000000240947 */ /* 0x002fea0003800000 */
[----:B------:R-:W-:Y:S02]  /*86b0*/  ULDC UR4, c[0x0][0xac8] ;  /* 0x0002b20000047ab9 */ /* 0x000fe40000000800 */
[----:B------:R-:W-:Y:S02]  /*86c0*/  ISETP.GE.AND P2, PT, R22, UR4, PT ;  /* 0x0000000416007c0c */ /* 0x000fe4000bf46270 */
[----:B------:R-:W-:-:S11]  /*86d0*/  ISETP.GE.AND P3, PT, R18, UR4, PT ;  /* 0x0000000412007c0c */ /* 0x000fd6000bf66270 */
[-C--:B--2---:R-:W-:Y:S02]  /*86e0*/  @!P2 LEA R6, P0, R22, R5.reuse, 0x1 ;  /* 0x000000051606a211 */ /* 0x084fe400078008ff */
[----:B------:R-:W-:Y:S02]  /*86f0*/  @!P3 LEA R4, P1, R18, R5, 0x1 ;  /* 0x000000051204b211 */ /* 0x000fe400078208ff */
[-C--:B0-----:R-:W-:Y:S02]  /*8700*/  @!P2 LEA.HI.X R7, R22, R3.reuse, R189, 0x1, P0 ;  /* 0x000000031607a211 */ /* 0x081fe400000f0cbd */
[----:B------:R-:W-:-:S03]  /*8710*/  @!P3 LEA.HI.X R5, R18, R3, R188, 0x1, P1 ;  /* 0x000000031205b211 */ /* 0x000fc600008f0cbc */
[----:B------:R0:W-:Y:S04]  /*8720*/  @!P2 ST.E.128 desc[UR50][R6.64], RZ ;  /* 0x000000ff0600a985 */ /* 0x0001e8000c101d32 */
[----:B------:R0:W-:Y:S02]  /*8730*/  @!P3 ST.E.128 desc[UR50][R4.64], RZ ;  /* 0x000000ff0400b985 */ /* 0x0001e4000c101d32 */
.L_x_240:
[----:B------:R-:W-:Y:S05]  /*8740*/  BSYNC B0 ;  /* 0x0000000000007941 */ /* 0x000fea0003800000 */
.L_x_231:
[----:B------:R-:W-:Y:S02]  /*8750*/  ULDC UR4, c[0x0][0xc3c] ;  /* 0x00030f0000047ab9 */ /* 0x000fe40000000800 */
[----:B------:R-:W-:-:S13]  /*8760*/  ISETP.GE.AND P0, PT, R47, UR4, PT ;  /* 0x000000042f007c0c */ /* 0x000fda000bf06270 */
[----:B------:R-:W-:Y:S05]  /*8770*/  @!P0 BRA `(.L_x_250) ;  /* 0xffffff8400748947 */ /* 0x000fea000383ffff */
[----:B------:R-:W-:Y:S05]  /*8780*/  EXIT ;  /* 0x000000000000794d */ /* 0x000fea0003800000 */
.L_x_203:
[----:B------:R-:W-:-:S08]  /*8790*/  NOP ;  /* 0x0000000000007918 */ /* 0x000fd00000000000 */
[----:B------:R-:W0:-:S00]  /*87a0*/  USETMAXREG.DEALLOC.CTAPOOL 0x28 ;  /* 0x00000028000079c8 */ /* 0x000e0000080e0500 */
[----:B0-----:R-:W-:Y:S02]  /*87b0*/  LOP3.LUT R0, R0, 0x3, RZ, 0xc0, !PT ;  /* 0x0000000300007812 */ /* 0x001fe400078ec0ff */
[----:B------:R-:W-:-:S04]  /*87c0*/  LOP3.LUT R27, R27, 0xffffffdf, RZ, 0xc0, !PT ;  /* 0xffffffdf1b1b7812 */ /* 0x000fc800078ec0ff */
[----:B------:R-:W0:Y:S02]  /*87d0*/  SHFL.IDX PT, R0, R0, RZ, 0x1f ;  /* 0x00001fff00007589 */ /* 0x000e2400000e0000 */
[----:B0-----:R-:W-:Y:S01]  /*87e0*/  ISETP.NE.AND P0, PT, R0, RZ, PT ;  /* 0x000000ff0000720c */ /* 0x001fe20003f05270 */
[----:B------:R-:W-:-:S12]  /*87f0*/  IMAD.MOV.U32 R0, RZ, RZ, RZ ;  /* 0x000000ffff007224 */ /* 0x000fd800078e00ff */
[----:B------:R-:W-:Y:S01]  /*8800*/  @P0 LOP3.LUT R27, R27, 0x20, RZ, 0xfc, !PT ;  /* 0x000000201b1b0812 */ /* 0x000fe200078efcff */
[----:B------:R-:W-:Y:S06]  /*8810*/  @!P0 BRA `(.L_x_251) ;  /* 0x00000000001c8947 */ /* 0x000fec0003800000 */
[----:B------:R-:W0:Y:S08]  /*8820*/  S2UR UR5, SR_CgaCtaId ;  /* 0x00000000000579c3 */ /* 0x000e300000008800 */
[----:B------:R-:W-:Y:S06]  /*8830*/  BAR.SYNC.DEFER_BLOCKING 0x5, 0x180 ;  /* 0x0146000000007b1d */ /* 0x000fec0000010000 */
[----:B------:R-:W-:-:S02]  /*8840*/  UMOV UR4, 0x400 ;  /* 0x0000040000047882 */ /* 0x000fc40000000000 */
[----:B0-----:R-:W-:-:S09]  /*8850*/  ULEA UR4, UR5, UR4, 0x18 ;  /* 0x0000000405047291 */ /* 0x001fd2000f8ec03f */
[----:B------:R-:W0:Y:S01]  /*8860*/  LDS.128 R16, [UR4+0x288d0] ;  /* 0x0288d004ff107984 */ /* 0x000e220008000c00 */
[----:B------:R-:W-:Y:S06]  /*8870*/  BAR.ARV 0x4, 0x180 ;  /* 0x0106000000007b1d */ /* 0x000fec0000002000 */
[----:B------:R-:W-:Y:S05]  /*8880*/  BRA `(.L_x_252) ;  /* 0x0000000800007947 */ /* 0x000fea0003800000 */
.L_x_251:
[----:B------:R-:W0:Y:S01]  /*8890*/  S2R R2, SR_TID.X ;  /* 0x0000000000027919 */ /* 0x000e220000002100 */
[----:B------:R-:W-:Y:S01]  /*88a0*/  ULDC UR4, c[0x0][0xc3c] ;  /* 0x00030f0000047ab9 */ /* 0x000fe20000000800 */
[----:B------:R-:W1:Y:S01]  /*88b0*/  S2UR UR6, SR_CTAID.X ;  /* 0x00000000000679c3 */ /* 0x000e620000002500 */
[----:B------:R-:W-:Y:S01]  /*88c0*/  ULDC UR5, c[0x0][0xc38] ;  /* 0x00030e0000057ab9 */ /* 0x000fe20000000800 */
[----:B0-----:R-:W-:-:S04]  /*88d0*/  LOP3.LUT R5, R2, 0x1f, RZ, 0xc0, !PT ;  /* 0x0000001f02057812 */ /* 0x001fc800078ec0ff */
[----:B------:R-:W-:-:S04]  /*88e0*/  ISETP.NE.AND P0, PT, R5, 0x1f, PT ;  /* 0x0000001f0500780c */ /* 0x000fc80003f05270 */
[----:B------:R-:W-:-:S13]  /*88f0*/  ISETP.GE.OR P1, PT, R5, UR4, !P0 ;  /* 0x0000000405007c0c */ /* 0x000fda000c726670 */
[----:B------:R-:W0:Y:S02]  /*8900*/  @!P1 LDC.64 R2, c[0x0][0xc80] ;  /* 0x00032000ff029b82 */ /* 0x000e240000000a00 */
[----:B0-----:R-:W-:-:S05]  /*8910*/  @!P1 IMAD.WIDE.U32 R2, R5, 0x4, R2 ;  /* 0x0000000405029825 */ /* 0x001fca00078e0002 */
[----:B------:R-:W2:Y:S01]  /*8920*/  @!P1 LDG.E R0, desc[UR50][R2.64] ;  /* 0x0000003202009981 */ /* 0x000ea2000c1e1900 */
[C---:B------:R-:W-:Y:S01]  /*8930*/  ISETP.NE.AND P1, PT, R5.reuse, RZ, PT ;  /* 0x000000ff0500720c */ /* 0x040fe20003f25270 */
[----:B------:R-:W-:Y:S01]  /*8940*/  UMOV UR4, URZ ;  /* 0x0000003f00047c82 */ /* 0x000fe20008000000 */
[C---:B------:R-:W-:Y:S01]  /*8950*/  ISETP.GE.U32.AND P2, PT, R5.reuse, 0x2, PT ;  /* 0x000000020500780c */ /* 0x040fe20003f46070 */
[----:B------:R-:W-:Y:S01]  /*8960*/  IMAD.MOV.U32 R16, RZ, RZ, RZ ;  /* 0x000000ffff107224 */ /* 0x000fe200078e00ff */
[C---:B------:R-:W-:Y:S02]  /*8970*/  ISETP.GE.U32.AND P3, PT, R5.reuse, 0x4, PT ;  /* 0x000000040500780c */ /* 0x040fe40003f66070 */
[C---:B------:R-:W-:Y:S02]  /*8980*/  ISETP.GE.U32.AND P4, PT, R5.reuse, 0x8, PT ;  /* 0x000000080500780c */ /* 0x040fe40003f86070 */
[----:B------:R-:W-:Y:S01]  /*8990*/  ISETP.GE.U32.AND P5, PT, R5, 0x10, PT ;  /* 0x000000100500780c */ /* 0x000fe20003fa6070 */
[----:B--2---:R-:W0:Y:S02]  /*89a0*/  SHFL.UP PT, R4, R0, 0x1, RZ ;  /* 0x0420000000047989 */ /* 0x004e2400000e00ff */
[----:B0-----:R-:W-:-:S05]  /*89b0*/  SEL R7, R4, RZ, P1 ;  /* 0x000000ff04077207 */ /* 0x001fca0000800000 */
[----:B------:R-:W-:-:S05]  /*89c0*/  IMAD.IADD R7, R0, 0x1, R7 ;  /* 0x0000000100077824 */ /* 0x000fca00078e0207 */
[----:B------:R-:W0:Y:S02]  /*89d0*/  SHFL.UP PT, R4, R7, 0x2, RZ ;  /* 0x0440000007047989 */ /* 0x000e2400000e00ff */
        /* <DEDUP_REMOVED lines=9> */
[----:B0-----:R-:W-:-:S04]  /*8a70*/  SEL R7, R6, RZ, P5 ;  /* 0x000000ff06077207 */ /* 0x001fc80002800000 */
[----:B------:R-:W-:-:S05]  /*8a80*/  IADD3 R7, R2, R7, RZ ;  /* 0x0000000702077210 */ /* 0x000fca0007ffe0ff */
[----:B------:R-:W0:Y:S02]  /*8a90*/  SHFL.IDX PT, R4, R7, 0x1f, 0x1f ;  /* 0x03e01f0007047f89 */ /* 0x000e2400000e0000 */
[----:B0-----:R-:W-:-:S04]  /*8aa0*/  IMAD R4, R4, UR5, RZ ;  /* 0x0000000504047c24 */ /* 0x001fc8000f8e02ff */
[----:B------:R-:W-:Y:S01]  /*8ab0*/  IMAD.MOV.U32 R3, RZ, RZ, R4 ;  /* 0x000000ffff037224 */ /* 0x000fe200078e0004 */
[----:B-1----:R-:W-:-:S13]  /*8ac0*/  ISETP.GT.AND P6, PT, R4, UR6, PT ;  /* 0x0000000604007c0c */ /* 0x002fda000bfc4270 */
[----:B------:R-:W-:Y:S05]  /*8ad0*/  @P6 BRA `(.L_x_253) ;  /* 0x0000000000946947 */ /* 0x000fea0003800000 */
[----:B------:R-:W-:Y:S01]  /*8ae0*/  IMAD.MOV.U32 R4, RZ, RZ, R3 ;  /* 0x000000ffff047224 */ /* 0x000fe200078e0003 */
[----:B------:R-:W-:Y:S01]  /*8af0*/  UMOV UR4, URZ ;  /* 0x0000003f00047c82 */ /* 0x000fe20008000000 */
[----:B------:R-:W-:-:S05]  /*8b00*/  ULDC UR5, c[0x0][0xc38] ;  /* 0x00030e0000057ab9 */ /* 0x000fca0000000800 */
.L_x_257:
[----:B------:R-:W0:Y:S01]  /*8b10*/  LDC R2, c[0x0][0xc3c] ;  /* 0x00030f00ff027b82 */ /* 0x000e220000000800 */
[----:B------:R-:W-:-:S06]  /*8b20*/  UIADD3 UR4, UR4, 0x1f, URZ ;  /* 0x0000001f04047890 */ /* 0x000fcc000fffe03f */
[----:B0-----:R-:W-:-:S13]  /*8b30*/  ISETP.LE.AND P6, PT, R2, UR4, PT ;  /* 0x0000000402007c0c */ /* 0x001fda000bfc3270 */
[----:B------:R-:W-:Y:S05]  /*8b40*/  @P6 BRA `(.L_x_254) ;  /* 0x0000000400246947 */ /* 0x000fea0003800000 */
[----:B------:R-:W-:Y:S01]  /*8b50*/  VIADD R7, R5, UR4 ;  /* 0x0000000405077c36 */ /* 0x000fe20008000000 */
[----:B------:R-:W-:Y:S01]  /*8b60*/  BSSY B0, `(.L_x_255) ;  /* 0x0000007000007945 */ /* 0x000fe20003800000 */
[----:B------:R-:W-:-:S03]  /*8b70*/  IMAD.MOV.U32 R0, RZ, RZ, RZ ;  /* 0x000000ffff007224 */ /* 0x000fc600078e00ff */
[----:B------:R-:W-:-:S13]  /*8b80*/  ISETP.GE.OR P6, PT, R7, R2, !P0 ;  /* 0x000000020700720c */ /* 0x000fda00047c6670 */
[----:B------:R-:W-:Y:S05]  /*8b90*/  @P6 BRA `(.L_x_256) ;  /* 0x00000000000c6947 */ /* 0x000fea0003800000 */
[----:B------:R-:W0:Y:S02]  /*8ba0*/  LDC.64 R2, c[0x0][0xc80] ;  /* 0x00032000ff027b82 */ /* 0x000e240000000a00 */
[----:B0-----:R-:W-:-:S05]  /*8bb0*/  IMAD.WIDE R2, R7, 0x4, R2 ;  /* 0x0000000407027825 */ /* 0x001fca00078e0202 */
[----:B------:R0:W5:Y:S02]  /*8bc0*/  LDG.E R0, desc[UR50][R2.64] ;  /* 0x0000003202007981 */ /* 0x000164000c1e1900 */
.L_x_256:
[----:B------:R-:W-:Y:S05]  /*8bd0*/  BSYNC B0 ;  /* 0x0000000000007941 */ /* 0x000fea0003800000 */
.L_x_255:
[----:B0----5:R-:W0:Y:S02]  /*8be0*/  SHFL.UP PT, R2, R0, 0x1, RZ ;  /* 0x0420000000027989 */ /* 0x021e2400000e00ff */
        /* <DEDUP_REMOVED lines=11> */
[----:B------:R-:W0:Y:S02]  /*8ca0*/  SHFL.UP PT, R8, R6, 0x10, RZ ;  /* 0x0600000006087989 */ /* 0x000e2400000e00ff */
[----:B0-----:R-:W-:-:S05]  /*8cb0*/  SEL R9, R8, RZ, P5 ;  /* 0x000000ff08097207 */ /* 0x001fca0002800000 */
[----:B------:R-:W-:-:S05]  /*8cc0*/  IMAD.IADD R9, R6, 0x1, R9 ;  /* 0x0000000106097824 */ /* 0x000fca00078e0209 */
[----:B------:R-:W0:Y:S02]  /*8cd0*/  SHFL.IDX PT, R3, R9, 0x1f, 0x1f ;  /* 0x03e01f0009037f89 */ /* 0x000e2400000e0000 */
[----:B0-----:R-:W-:-:S04]  /*8ce0*/  IMAD R3, R3, UR5, RZ ;  /* 0x0000000503037c24 */ /* 0x001fc8000f8e02ff */
[----:B------:R-:W-:-:S05]  /*8cf0*/  IMAD.IADD R4, R3, 0x1, R4 ;  /* 0x0000000103047824 */ /* 0x000fca00078e0204 */
[----:B------:R-:W-:-:S13]  /*8d00*/  ISETP.GT.AND P6, PT, R4, UR6, PT ;  /* 0x0000000604007c0c */ /* 0x000fda000bfc4270 */
[----:B------:R-:W-:Y:S05]  /*8d10*/  @!P6 BRA `(.L_x_257) ;  /* 0xfffffffc007ce947 */ /* 0x000fea000383ffff */
[----:B------:R-:W-:-:S07]  /*8d20*/  IMAD.MOV.U32 R7, RZ, RZ, R9 ;  /* 0x000000ffff077224 */ /* 0x000fce00078e0009 */
.L_x_253:
[----:B------:R-:W-:-:S04]  /*8d30*/  IMAD.IADD R8, R4, 0x1, -R3 ;  /* 0x0000000104087824 */ /* 0x000fc800078e0a03 */
[----:B------:R-:W-:-:S05]  /*8d40*/  IMAD R2, R7, UR5, R8 ;  /* 0x0000000507027c24 */ /* 0x000fca000f8e0208 */
[----:B------:R-:W-:-:S13]  /*8d50*/  ISETP.GT.AND P0, PT, R2, UR6, PT ;  /* 0x0000000602007c0c */ /* 0x000fda000bf04270 */
[----:B------:R-:W-:-:S04]  /*8d60*/  VOTE.ANY R4, PT, !P0 ;  /* 0x0000000000047806 */ /* 0x000fc800040e0100 */
[----:B------:R-:W0:Y:S01]  /*8d70*/  POPC R19, R4 ;  /* 0x0000000400137309 */ /* 0x000e220000000000 */
[----:B------:R-:W-:Y:S01]  /*8d80*/  ISETP.NE.AND P0, PT, R4, RZ, PT ;  /* 0x000000ff0400720c */ /* 0x000fe20003f05270 */
[----:B0-----:R-:W0:Y:S02]  /*8d90*/  SHFL.IDX PT, R10, R0, R19, 0x1f ;  /* 0x00001f13000a7589 */ /* 0x001e2400000e0000 */
[----:B0-----:R-:W-:-:S04]  /*8da0*/  IABS R9, R10 ;  /* 0x0000000a00097213 */ /* 0x001fc80000000000 */
[----:B------:R-:W0:Y:S08]  /*8db0*/  I2F.RP R6, R9 ;  /* 0x0000000900067306 */ /* 0x000e300000209400 */
[----:B0-----:R-:W0:Y:S02]  /*8dc0*/  MUFU.RCP R6, R6 ;  /* 0x0000000600067308 */ /* 0x001e240000001000 */
[----:B0-----:R-:W-:-:S06]  /*8dd0*/  VIADD R2, R6, 0xffffffe ;  /* 0x0ffffffe06027836 */ /* 0x001fcc0000000000 */
[----:B------:R0:W1:Y:S01]  /*8de0*/  F2I.FTZ.U32.TRUNC.NTZ R3, R2 ;  /* 0x0000000200037305 */ /* 0x000062000021f000 */
[----:B------:R-:W-:Y:S05]  /*8df0*/  @!P0 BRA `(.L_x_258) ;  /* 0x0000000000088947 */ /* 0x000fea0003800000 */
[----:B------:R-:W-:-:S06]  /*8e00*/  VIADD R16, R19, 0xffffffff ;  /* 0xffffffff13107836 */ /* 0x000fcc0000000000 */
[----:B------:R2:W3:Y:S02]  /*8e10*/  SHFL.IDX PT, R16, R7, R16, 0x1f ;  /* 0x00001f1007107589 */ /* 0x0004e400000e0000 */
.L_x_258:
[----:B---3--:R-:W-:Y:S01]  /*8e20*/  IMAD R16, R16, UR5, R8 ;  /* 0x0000000510107c24 */ /* 0x008fe2000f8e0208 */
[----:B0-----:R-:W-:Y:S01]  /*8e30*/  IABS R2, R10 ;  /* 0x0000000a00027213 */ /* 0x001fe20000000000 */
[----:B-1----:R-:W-:Y:S02]  /*8e40*/  IMAD.MOV R0, RZ, RZ, -R3 ;  /* 0x000000ffff007224 */ /* 0x002fe400078e0a03 */
[----:B------:R-:W-:Y:S01]  /*8e50*/  VIADD R19, R19, UR4 ;  /* 0x0000000413137c36 */ /* 0x000fe20008000000 */
[----:B------:R-:W-:Y:S01]  /*8e60*/  IADD3 R11, -R16, UR6, RZ ;  /* 0x00000006100b7c10 */ /* 0x000fe2000fffe1ff */
[----:B------:R-:W-:Y:S01]  /*8e70*/  IMAD.MOV R4, RZ, RZ, -R2 ;  /* 0x000000ffff047224 */ /* 0x000fe200078e0a02 */
[----:B------:R-:W-:Y:S01]  /*8e80*/  MOV R2, RZ ;  /* 0x000000ff00027202 */ /* 0x000fe20000000f00 */
[----:B--2---:R-:W-:Y:S01]  /*8e90*/  IMAD R7, R0, R9, RZ ;  /* 0x0000000900077224 */ /* 0x004fe200078e02ff */
[----:B------:R-:W-:-:S03]  /*8ea0*/  IABS R0, R11 ;  /* 0x0000000b00007213 */ /* 0x000fc60000000000 */
[----:B------:R-:W-:-:S04]  /*8eb0*/  IMAD.HI.U32 R2, R3, R7, R2 ;  /* 0x0000000703027227 */ /* 0x000fc800078e0002 */
[----:B------:R-:W-:Y:S02]  /*8ec0*/  IMAD.MOV.U32 R3, RZ, RZ, R0 ;  /* 0x000000ffff037224 */ /* 0x000fe400078e0000 */
[----:B------:R-:W-:Y:S02]  /*8ed0*/  IMAD.MOV.U32 R0, RZ, RZ, R4 ;  /* 0x000000ffff007224 */ /* 0x000fe400078e0004 */
[----:B------:R-:W-:-:S04]  /*8ee0*/  IMAD.HI.U32 R2, R2, R3, RZ ;  /* 0x0000000302027227 */ /* 0x000fc800078e00ff */
[----:B------:R-:W-:-:S05]  /*8ef0*/  IMAD R0, R2, R0, R3 ;  /* 0x0000000002007224 */ /* 0x000fca00078e0203 */
[----:B------:R-:W-:-:S13]  /*8f00*/  ISETP.GT.U32.AND P1, PT, R9, R0, PT ;  /* 0x000000000900720c */ /* 0x000fda0003f24070 */
[----:B------:R-:W-:Y:S02]  /*8f10*/  @!P1 IMAD.IADD R0, R0, 0x1, -R9 ;  /* 0x0000000100009824 */ /* 0x000fe400078e0a09 */
[----:B------:R-:W-:Y:S01]  /*8f20*/  @!P1 VIADD R2, R2, 0x1 ;  /* 0x0000000102029836 */ /* 0x000fe20000000000 */
[----:B------:R-:W-:Y:S02]  /*8f30*/  ISETP.NE.AND P1, PT, R10, RZ, PT ;  /* 0x000000ff0a00720c */ /* 0x000fe40003f25270 */
[----:B------:R-:W-:Y:S02]  /*8f40*/  ISETP.GE.U32.AND P0, PT, R0, R9, PT ;  /* 0x000000090000720c */ /* 0x000fe40003f06070 */
[----:B------:R-:W-:-:S04]  /*8f50*/  LOP3.LUT R0, R11, R10, RZ, 0x3c, !PT ;  /* 0x0000000a0b007212 */ /* 0x000fc800078e3cff */
[----:B------:R-:W-:-:S07]  /*8f60*/  ISETP.GE.AND P2, PT, R0, RZ, PT ;  /* 0x000000ff0000720c */ /* 0x000fce0003f46270 */
[----:B------:R-:W-:-:S06]  /*8f70*/  @P0 VIADD R2, R2, 0x1 ;  /* 0x0000000102020836 */ /* 0x000fcc0000000000 */
[----:B------:R-:W-:Y:S01]  /*8f80*/  @!P2 IMAD.MOV R2, RZ, RZ, -R2 ;  /* 0x000000ffff02a224 */ /* 0x000fe200078e0a02 */
[----:B------:R-:W-:-:S04]  /*8f90*/  @!P1 LOP3.LUT R2, RZ, R10, RZ, 0x33, !PT ;  /* 0x0000000aff029212 */ /* 0x000fc800078e33ff */
[----:B------:R-:W-:Y:S01]  /*8fa0*/  MOV R18, R2 ;  /* 0x0000000200127202 */ /* 0x000fe20000000f00 */
[----:B------:R-:W-:-:S04]  /*8fb0*/  IMAD.MOV R17, RZ, RZ, -R2 ;  /* 0x000000ffff117224 */ /* 0x000fc800078e0a02 */
[----:B------:R-:W-:Y:S01]  /*8fc0*/  IMAD R17, R10, R17, R11 ;  /* 0x000000110a117224 */ /* 0x000fe200078e020b */
[----:B------:R-:W-:Y:S06]  /*8fd0*/  BRA `(.L_x_259) ;  /* 0x0000000000147947 */ /* 0x000fec0003800000 */
.L_x_254:
[----:B------:R-:W-:Y:S01]  /*8fe0*/  ULDC UR4, c[0x0][0xc3c] ;  /* 0x00030f0000047ab9 */ /* 0x000fe20000000800 */
[----:B------:R-:W-:Y:S02]  /*8ff0*/  IMAD.MOV.U32 R17, RZ, RZ, RZ ;  /* 0x000000ffff117224 */ /* 0x000fe400078e00ff */
[----:B------:R-:W-:Y:S02]  /*9000*/  IMAD.U32 R16, RZ, RZ, UR6 ;  /* 0x00000006ff107e24 */ /* 0x000fe4000f8e00ff */
[----:B------:R-:W-:Y:S02]  /*9010*/  IMAD.MOV.U32 R18, RZ, RZ, RZ ;  /* 0x000000ffff127224 */ /* 0x000fe400078e00ff */
[----:B------:R-:W-:-:S07]  /*9020*/  IMAD.U32 R19, RZ, RZ, UR4 ;  /* 0x00000004ff137e24 */ /* 0x000fce000f8e00ff */
.L_x_259:
[----:B------:R-:W-:-:S13]  /*9030*/  ISETP.NE.AND P0, PT, R5, RZ, PT ;  /* 0x000000ff0500720c */ /* 0x000fda0003f05270 */
[----:B------:R-:W0:Y:S01]  /*9040*/  @!P0 S2R R3, SR_CgaCtaId ;  /* 0x0000000000038919 */ /* 0x000e220000008800 */
[----:B------:R-:W-:-:S04]  /*9050*/  @!P0 MOV R0, 0x400 ;  /* 0x0000040000008802 */ /* 0x000fc80000000f00 */
[----:B0-----:R-:W-:-:S05]  /*9060*/  @!P0 LEA R0, R3, R0, 0x18 ;  /* 0x0000000003008211 */ /* 0x001fca00078ec0ff */
[----:B------:R1:W-:Y:S01]  /*9070*/  @!P0 STS.128 [R0+0x288d0], R16 ;  /* 0x0288d01000008388 */ /* 0x0003e20000000c00 */
[----:B------:R-:W-:Y:S06]  /*9080*/  BAR.ARV 0x5, 0x180 ;  /* 0x0146000000007b1d */ /* 0x000fec0000002000 */
.L_x_252:
[----:B------:R2:W-:Y:S01]  /*9090*/  STL [R1+0x1c], RZ ;  /* 0x00001cff01007387 */ /* 0x0005e20000100800 */
[----:B------:R-:W-:Y:S01]  /*90a0*/  ULDC UR4, c[0x0][0xc3c] ;  /* 0x00030f0000047ab9 */ /* 0x000fe20000000800 */
[----:B------:R-:W-:Y:S01]  /*90b0*/  IMAD.MOV.U32 R28, RZ, RZ, 0x1 ;  /* 0x00000001ff1c7424 */ /* 0x000fe200078e00ff */
[----:B0-----:R-:W-:Y:S01]  /*90c0*/  ISETP.GE.AND P0, PT, R19, UR4, PT ;  /* 0x0000000413007c0c */ /* 0x001fe2000bf06270 */
[----:B------:R-:W-:-:S12]  /*90d0*/  IMAD.MOV.U32 R25, RZ, RZ, RZ ;  /* 0x000000ffff197224 */ /* 0x000fd800078e00ff */
[----:B--2---:R-:W-:Y:S05]  /*90e0*/  @P0 BRA `(.L_x_260) ;  /* 0x0000004400b80947 */ /* 0x004fea0003800000 */
[----:B------:R-:W0:Y:S01]  /*90f0*/  S2R R3, SR_TID.X ;  /* 0x0000000000037919 */ /* 0x000e220000002100 */
[----:B------:R-:W2:Y:S01]  /*9100*/  S2UR UR5, SR_CgaCtaId ;  /* 0x00000000000579c3 */ /* 0x000ea20000008800 */
[----:B------:R-:W-:Y:S01]  /*9110*/  UMOV UR4, 0x400 ;  /* 0x0000040000047882 */ /* 0x000fe20000000000 */
[----:B------:R-:W-:Y:S01]  /*9120*/  BSSY B8, `(.L_x_260) ;  /* 0x000046a000087945 */ /* 0x000fe20003800000 */
[----:B------:R3:W-:Y:S01]  /*9130*/  STL [R1+0x1c], RZ ;  /* 0x00001cff01007387 */ /* 0x0007e20000100800 */
[----:B------:R-:W-:Y:S01]  /*9140*/  IMAD.MOV.U32 R28, RZ, RZ, 0x1 ;  /* 0x00000001ff1c7424 */ /* 0x000fe200078e00ff */
[----:B------:R-:W-:Y:S01]  /*9150*/  MOV R25, RZ ;  /* 0x000000ff00197202 */ /* 0x000fe20000000f00 */
[----:B------:R-:W-:Y:S01]  /*9160*/  ULOP3.LUT UR37, UR36, 0x2, URZ, 0xfc, !UPT ;  /* 0x0000000224257892 */ /* 0x000fe2000f8efc3f */
[----:B------:R-:W-:Y:S01]  /*9170*/  ULDC UR38, c[0x0][0xc] ;  /* 0x0000030000267ab9 */ /* 0x000fe20000000800 */
[----:B--2---:R-:W-:-:S06]  /*9180*/  ULEA UR4, UR5, UR4, 0x18 ;  /* 0x0000000405047291 */ /* 0x004fcc000f8ec03f */
[----:B------:R-:W-:Y:S02]  /*9190*/  IMAD.U32 R22, RZ, RZ, UR4 ;  /* 0x00000004ff167e24 */ /* 0x000fe4000f8e00ff */
[----:B0-----:R-:W-:-:S05]  /*91a0*/  IMAD.SHL.U32 R30, R3, 0x8, RZ ;  /* 0x00000008031e7824 */ /* 0x001fca00078e00ff */
[----:B-1----:R-:W-:-:S04]  /*91b0*/  LOP3.LUT R0, R30, 0x1f8, RZ, 0xc0, !PT ;  /* 0x000001f81e007812 */ /* 0x002fc800078ec0ff */
[----:B------:R-:W-:-:S04]  /*91c0*/  LOP3.LUT R3, R0, 0x38, R3, 0x78, !PT ;  /* 0x0000003800037812 */ /* 0x000fc800078e7803 */
[----:B------:R-:W-:Y:S02]  /*91d0*/  LOP3.LUT R34, R3, 0x200, R30, 0xf8, !PT ;  /* 0x0000020003227812 */ /* 0x000fe400078ef81e */
[----:B------:R-:W-:-:S03]  /*91e0*/  LOP3.LUT R30, R30, 0x38, RZ, 0xc0, !PT ;  /* 0x000000381e1e7812 */ /* 0x000fc600078ec0ff */
[----:B------:R-:W-:Y:S01]  /*91f0*/  IMAD R0, R34, 0x2, R22 ;  /* 0x0000000222007824 */ /* 0x000fe200078e0216 */
[----:B------:R-:W-:-:S04]  /*9200*/  LOP3.LUT R29, R30, 0x40, RZ, 0xfc, !PT ;  /* 0x000000401e1d7812 */ /* 0x000fc800078efcff */
[----:B------:R3:W-:Y:S03]  /*9210*/  STL [R1], R0 ;  /* 0x0000000001007387 */ /* 0x0007e60000100800 */
.L_x_323:
[----:B0-----:R-:W0:Y:S02]  /*9220*/  LDC.64 R2, c[0x0][0xc88] ;  /* 0x00032200ff027b82 */ /* 0x001e240000000a00 */
[----:B0-----:R-:W-:-:S05]  /*9230*/  IMAD.WIDE R2, R19, 0x4, R2 ;  /* 0x0000000413027825 */ /* 0x001fca00078e0202 */
[----:B---3--:R-:W3:Y:S01]  /*9240*/  LDG.E R31, desc[UR50][R2.64] ;  /* 0x00000032021f7981 */ /* 0x008ee2000c1e1900 */
[----:B------:R-:W-:Y:S05]  /*9250*/  YIELD ;  /* 0x0000000000007946 */ /* 0x000fea0003800000 */
[----:B------:R-:W-:Y:S01]  /*9260*/  ULDC.64 UR4, c[0x0][0xa28] ;  /* 0x00028a0000047ab9 */ /* 0x000fe20000000a00 */
[----:B------:R-:W-:Y:S01]  /*9270*/  IMAD.MOV.U32 R36, RZ, RZ, RZ ;  /* 0x000000ffff247224 */ /* 0x000fe200078e00ff */
[----:B------:R-:W-:Y:S01]  /*9280*/  ISETP.NE.U32.AND P0, PT, RZ, UR4, PT ;  /* 0x00000004ff007c0c */ /* 0x000fe2000bf05070 */
[----:B------:R-:W-:-:S03]  /*9290*/  ULDC.64 UR6, c[0x0][0xa18] ;  /* 0x0002860000067ab9 */ /* 0x000fc60000000a00 */
[----:B------:R-:W-:Y:S02]  /*92a0*/  ISETP.NE.AND.EX P0, PT, RZ, UR5, PT, P0 ;  /* 0x00000005ff007c0c */ /* 0x000fe4000bf05300 */
[----:B---3--:R-:W-:-:S11]  /*92b0*/  SHF.R.S32.HI R0, RZ, 0x1f, R31 ;  /* 0x0000001fff007819 */ /* 0x008fd6000001141f */
[C---:B------:R-:W-:Y:S01]  /*92c0*/  @P0 LEA R2, P1, R31.reuse, UR4, 0x2 ;  /* 0x000000041f020c11 */ /* 0x040fe2000f8210ff */
[C---:B------:R-:W-:Y:S01]  /*92d0*/  IMAD.SHL.U32 R23, R31.reuse, 0x4, RZ ;  /* 0x000000041f177824 */ /* 0x040fe200078e00ff */
[C-C-:B------:R-:W-:Y:S01]  /*92e0*/  SHF.L.U64.HI R24, R31.reuse, 0x2, R0.reuse ;  /* 0x000000021f187819 */ /* 0x140fe20000010200 */
[----:B------:R0:W-:Y:S01]  /*92f0*/  STL [R1+0x10], R0 ;  /* 0x0000100001007387 */ /* 0x0001e20000100800 */
[----:B------:R-:W-:Y:S01]  /*9300*/  @P0 LEA.HI.X R3, R31, UR5, R0, 0x2, P1 ;  /* 0x000000051f030c11 */ /* 0x000fe200088f1400 */
[----:B------:R-:W-:-:S04]  /*9310*/  ULDC.64 UR4, c[0x0][0xa00] ;  /* 0x0002800000047ab9 */ /* 0x000fc80000000a00 */
[----:B-1----:R1:W5:Y:S01]  /*9320*/  @P0 LDG.E R36, desc[UR50][R2.64] ;  /* 0x0000003202240981 */ /* 0x002362000c1e1900 */
[----:B------:R-:W-:Y:S02]  /*9330*/  ISETP.NE.U32.AND P0, PT, RZ, UR4, PT ;  /* 0x00000004ff007c0c */ /* 0x000fe4000bf05070 */
[----:B------:R-:W-:Y:S01]  /*9340*/  LOP3.LUT R27, R27, 0xffffffef, RZ, 0xc0, !PT ;  /* 0xffffffef1b1b7812 */ /* 0x000fe200078ec0ff */
[----:B0-----:R-:W-:Y:S01]  /*9350*/  IMAD.MOV.U32 R0, RZ, RZ, RZ ;  /* 0x000000ffff007224 */ /* 0x001fe200078e00ff */
[----:B------:R-:W-:Y:S02]  /*9360*/  ISETP.NE.AND.EX P2, PT, RZ, UR5, PT, P0 ;  /* 0x00000005ff007c0c */ /* 0x000fe4000bf45300 */
[----:B------:R-:W-:Y:S02]  /*9370*/  ISETP.NE.U32.AND P0, PT, RZ, UR6, PT ;  /* 0x00000006ff007c0c */ /* 0x000fe4000bf05070 */
[----:B-1----:R-:W-:Y:S02]  /*9380*/  IADD3 R2, P1, R23, UR4, RZ ;  /* 0x0000000417027c10 */ /* 0x002fe4000ff3e0ff */
[----:B------:R-:W-:-:S02]  /*9390*/  ISETP.NE.AND.EX P0, PT, RZ, UR7, PT, P0 ;  /* 0x00000007ff007c0c */ /* 0x000fc4000bf05300 */
[----:B------:R-:W-:Y:S01]  /*93a0*/  IADD3.X R3, R24, UR5, RZ, P1, !PT ;  /* 0x0000000518037c10 */ /* 0x000fe20008ffe4ff */
[----:B------:R-:W-:-:S04]  /*93b0*/  ULDC.64 UR4, c[0x0][0x418] ;  /* 0x0001060000047ab9 */ /* 0x000fc80000000a00 */
[----:B------:R-:W-:Y:S01]  /*93c0*/  @P2 LOP3.LUT R27, R27, 0x10, RZ, 0xfc, !PT ;  /* 0x000000101b1b2812 */ /* 0x000fe200078efcff */
[----:B------:R-:W2:Y:S05]  /*93d0*/  @P2 LDG.E R0, desc[UR50][R2.64] ;  /* 0x0000003202002981 */ /* 0x000eaa000c1e1900 */
[----:B------:R-:W-:-:S04]  /*93e0*/  @P0 IADD3 R4, P1, R23, UR6, RZ ;  /* 0x0000000617040c10 */ /* 0x000fc8000ff3e0ff */
[----:B------:R-:W-:Y:S01]  /*93f0*/  @P0 IADD3.X R5, R24, UR7, RZ, P1, !PT ;  /* 0x0000000718050c10 */ /* 0x000fe20008ffe4ff */
[----:B--2---:R0:W-:Y:S04]  /*9400*/  STL [R1+0x4], R0 ;  /* 0x0000040001007387 */ /* 0x0041e80000100800 */
[----:B0-----:R-:W2:Y:S01]  /*9410*/  @P0 LDG.E R0, desc[UR50][R4.64] ;  /* 0x0000003204000981 */ /* 0x001ea2000c1e1900 */
[----:B------:R-:W-:-:S03]  /*9420*/  UISETP.NE.U32.AND UP0, UPT, UR4, URZ, UPT ;  /* 0x0000003f0400728c */ /* 0x000fc6000bf05070 */
[----:B------:R-:W-:Y:S01]  /*9430*/  ULDC UR4, c[0x0][0x424] ;  /* 0x0001090000047ab9 */ /* 0x000fe20000000800 */
[----:B------:R-:W-:-:S03]  /*9440*/  UISETP.NE.AND.EX UP0, UPT, UR5, URZ, UPT, UP0 ;  /* 0x0000003f0500728c */ /* 0x000fc6000bf05300 */
[----:B------:R-:W-:Y:S01]  /*9450*/  ULDC UR5, c[0x0][0x2f0] ;  /* 0x0000bc0000057ab9 */ /* 0x000fe20000000800 */
[----:B------:R-:W-:-:S04]  /*9460*/  USEL UR4, UR4, 0x1, UP0 ;  /* 0x0000000104047887 */ /* 0x000fc80008000000 */
[----:B------:R-:W-:-:S06]  /*9470*/  UIMAD UR4, UR4, UR5, URZ ;  /* 0x00000005040472a4 */ /* 0x000fcc000f8e023f */
[----:B------:R-:W-:Y:S01]  /*9480*/  IMAD.U32 R35, RZ, RZ, UR4 ;  /* 0x00000004ff237e24 */ /* 0x000fe2000f8e00ff */
[----:B--2---:R0:W-:Y:S01]  /*9490*/  @P0 STL [R1+0x14], R0 ;  /* 0x0000140001000387 */ /* 0x0041e20000100800 */
[----:B------:R-:W-:Y:S05]  /*94a0*/  @P0 BRA `(.L_x_261) ;  /* 0x0000000000200947 */ /* 0x000fea0003800000 */
[----:B------:R-:W-:Y:S02]  /*94b0*/  ULDC UR4, c[0x0][0x288] ;  /* 0x0000a20000047ab9 */ /* 0x000fe40000000800 */
[----:B0-----:R-:W-:-:S05]  /*94c0*/  IMAD.U32 R0, RZ, RZ, UR4 ;  /* 0x00000004ff007e24 */ /* 0x001fca000f8e00ff */
[----:B------:R1:W-:Y:S01]  /*94d0*/  STL [R1+0x14], R0 ;  /* 0x0000140001007387 */ /* 0x0003e20000100800 */
[----:B------:R-:W-:Y:S05]  /*94e0*/  @!P2 BRA `(.L_x_261) ;  /* 0x000000000010a947 */ /* 0x000fea0003800000 */
[----:B------:R-:W2:Y:S04]  /*94f0*/  LDG.E R5, desc[UR50][R2.64] ;  /* 0x0000003202057981 */ /* 0x000ea8000c1e1900 */
[----:B-1----:R-:W2:Y:S02]  /*9500*/  LDG.E R0, desc[UR50][R2.64+0x4] ;  /* 0x0000043202007981 */ /* 0x002ea4000c1e1900 */
[----:B--2---:R-:W-:-:S05]  /*9510*/  IMAD.IADD R0, R0, 0x1, -R5 ;  /* 0x0000000100007824 */ /* 0x004fca00078e0a05 */
[----:B------:R2:W-:Y:S02]  /*9520*/  STL [R1+0x14], R0 ;  /* 0x0000140001007387 */ /* 0x0005e40000100800 */
.L_x_261:
[----:B------:R-:W-:Y:S01]  /*9530*/  ULDC.64 UR4, c[0x0][0xa20] ;  /* 0x0002880000047ab9 */ /* 0x000fe20000000a00 */
[----:B------:R-:W-:Y:S02]  /*9540*/  MOV R33, R31 ;  /* 0x0000001f00217202 */ /* 0x000fe40000000f00 */
[----:B------:R-:W-:-:S04]  /*9550*/  ISETP.NE.U32.AND P0, PT, RZ, UR4, PT ;  /* 0x00000004ff007c0c */ /* 0x000fc8000bf05070 */
[----:B------:R-:W-:-:S13]  /*9560*/  ISETP.NE.AND.EX P0, PT, RZ, UR5, PT, P0 ;  /* 0x00000005ff007c0c */ /* 0x000fda000bf05300 */
[----:B------:R-:W-:Y:S05]  /*9570*/  @!P0 BRA `(.L_x_262) ;  /* 0x0000000000108947 */ /* 0x000fea0003800000 */
[----:B------:R-:W-:-:S04]  /*9580*/  IADD3 R2, P0, R23, UR4, RZ ;  /* 0x0000000417027c10 */ /* 0x000fc8000ff1e0ff */
[----:B------:R-:W-:-:S05]  /*9590*/  IADD3.X R3, R24, UR5, RZ, P0, !PT ;  /* 0x0000000518037c10 */ /* 0x000fca00087fe4ff */
[----:B------:R3:W5:Y:S01]  /*95a0*/  LDG.E R35, desc[UR50][R2.64] ;  /* 0x0000003202237981 */ /* 0x000762000c1e1900 */
[----:B------:R-:W-:Y:S05]  /*95b0*/  BRA `(.L_x_263) ;  /* 0x0000000000247947 */ /* 0x000fea0003800000 */
.L_x_262:
[----:B------:R-:W-:Y:S02]  /*95c0*/  ULDC.64 UR4, c[0x0][0xa08] ;  /* 0x0002820000047ab9 */ /* 0x000fe40000000a00 */
[----:B------:R-:W-:-:S04]  /*95d0*/  ISETP.NE.U32.AND P0, PT, RZ, UR4, PT ;  /* 0x00000004ff007c0c */ /* 0x000fc8000bf05070 */
[----:B------:R-:W-:-:S13]  /*95e0*/  ISETP.NE.AND.EX P0, PT, RZ, UR5, PT, P0 ;  /* 0x00000005ff007c0c */ /* 0x000fda000bf05300 */
[----:B------:R-:W-:Y:S05]  /*95f0*/  @!P0 BRA `(.L_x_263) ;  /* 0x0000000000148947 */ /* 0x000fea0003800000 */
[----:B------:R-:W3:Y:S02]  /*9600*/  LDC.64 R2, c[0x0][0xa08] ;  /* 0x00028200ff027b82 */ /* 0x000ee40000000a00 */
[----:B---3--:R-:W-:-:S05]  /*9610*/  IMAD.WIDE R2, R33, 0x4, R2 ;  /* 0x0000000421027825 */ /* 0x008fca00078e0202 */
[----:B------:R-:W3:Y:S04]  /*9620*/  LDG.E R35, desc[UR50][R2.64] ;  /* 0x0000003202237981 */ /* 0x000ee8000c1e1900 */
[----:B012---:R-:W3:Y:S02]  /*9630*/  LDG.E R0, desc[UR50][R2.64+0x4] ;  /* 0x0000043202007981 */ /* 0x007ee4000c1e1900 */
[----:B---3--:R-:W-:-:S07]  /*9640*/  IMAD.IADD R35, R0, 0x1, -R35 ;  /* 0x0000000100237824 */ /* 0x008fce00078e0a23 */
.L_x_263:
[----:B-----5:R-:W-:Y:S01]  /*9650*/  IMAD.IADD R35, R35, 0x1, -R36 ;  /* 0x0000000123237824 */ /* 0x020fe200078e0a24 */
[----:B------:R-:W-:Y:S03]  /*9660*/  BSSY B7, `(.L_x_264) ;  /* 0x0000377000077945 */ /* 0x000fe60003800000 */
[C---:B012---:R-:W-:Y:S01]  /*9670*/  VIADD R0, R35.reuse, 0x7f ;  /* 0x0000007f23007836 */ /* 0x047fe20000000000 */
[----:B------:R-:W-:-:S04]  /*9680*/  ISETP.GT.AND P0, PT, R35, RZ, PT ;  /* 0x000000ff2300720c */ /* 0x000fc80003f04270 */
[----:B---3--:R-:W-:-:S04]  /*9690*/  SHF.R.S32.HI R3, RZ, 0x1f, R0 ;  /* 0x0000001fff037819 */ /* 0x008fc80000011400 */
[----:B------:R-:W-:-:S05]  /*96a0*/  LEA.HI R32, R3, R0, RZ, 0x7 ;  /* 0x0000000003207211 */ /* 0x000fca00078f38ff */
[----:B------:R0:W-:Y:S01]  /*96b0*/  STL [R1+0x18], R32 ;  /* 0x0000182001007387 */ /* 0x0001e20000100800 */
[----:B------:R-:W-:Y:S05]  /*96c0*/  @P0 BRA `(.L_x_265) ;  /* 0x0000000000440947 */ /* 0x000fea0003800000 */
[----:B------:R-:W1:Y:S02]  /*96d0*/  S2R R2, SR_TID.X ;  /* 0x0000000000027919 */ /* 0x000e640000002100 */
[----:B-1----:R-:W-:-:S04]  /*96e0*/  LOP3.LUT R2, R2, 0x7f, RZ, 0xc0, !PT ;  /* 0x0000007f02027812 */ /* 0x002fc800078ec0ff */
[----:B------:R-:W-:-:S13]  /*96f0*/  ISETP.NE.AND P0, PT, R2, RZ, PT ;  /* 0x000000ff0200720c */ /* 0x000fda0003f05270 */
[----:B------:R-:W-:Y:S05]  /*9700*/  @P0 BRA `(.L_x_266) ;  /* 0x0000003400b00947 */ /* 0x000fea0003800000 */
[----:B------:R-:W1:Y:S01]  /*9710*/  S2R R7, SR_LANEID ;  /* 0x0000000000077919 */ /* 0x000e620000000000 */
[----:B------:R-:W-:Y:S01]  /*9720*/  VOTEU.ANY UR4, UPT, PT ;  /* 0x0000000000047886 */ /* 0x000fe200038e0100 */
[----:B------:R-:W2:Y:S01]  /*9730*/  LDC.64 R2, c[0x0][0xc60] ;  /* 0x00031800ff027b82 */ /* 0x000ea20000000a00 */
[----:B------:R-:W1:Y:S08]  /*9740*/  FLO.U32 R0, UR4 ;  /* 0x0000000400007d00 */ /* 0x000e7000080e0000 */
[----:B------:R-:W2:Y:S01]  /*9750*/  POPC R5, UR4 ;  /* 0x0000000400057d09 */ /* 0x000ea20008000000 */
[----:B-1----:R-:W-:-:S13]  /*9760*/  ISETP.EQ.U32.AND P0, PT, R0, R7, PT ;  /* 0x000000070000720c */ /* 0x002fda0003f02070 */
[----:B--2---:R-:W2:Y:S01]  /*9770*/  @P0 ATOMG.E.ADD.STRONG.GPU PT, R3, desc[UR50][R2.64], R5 ;  /* 0x00000005020309a8 */ /* 0x004ea200081ee1f2 */
[----:B------:R-:W1:Y:S02]  /*9780*/  S2R R4, SR_LTMASK ;  /* 0x0000000000047919 */ /* 0x000e640000003900 */
[----:B-1----:R-:W-:-:S04]  /*9790*/  LOP3.LUT R4, R4, UR4, RZ, 0xc0, !PT ;  /* 0x0000000404047c12 */ /* 0x002fc8000f8ec0ff */
[----:B------:R-:W1:Y:S01]  /*97a0*/  POPC R7, R4 ;  /* 0x0000000400077309 */ /* 0x000e620000000000 */
[----:B--2---:R-:W1:Y:S02]  /*97b0*/  SHFL.IDX PT, R0, R3, R0, 0x1f ;  /* 0x00001f0003007589 */ /* 0x004e6400000e0000 */
[----:B-1----:R-:W-:Y:S01]  /*97c0*/  IADD3 R16, R0, UR38, R7 ;  /* 0x0000002600107c10 */ /* 0x002fe2000fffe007 */
[----:B------:R-:W-:Y:S06]  /*97d0*/  BRA `(.L_x_266) ;  /* 0x00000034007c7947 */ /* 0x000fec0003800000 */
.L_x_265:
[----:B------:R-:W-:Y:S01]  /*97e0*/  VIADD R0, R22, 0x18400 ;  /* 0x0001840016007836 */ /* 0x000fe20000000000 */
[----:B------:R-:W-:Y:S04]  /*97f0*/  BSSY B6, `(.L_x_267) ;  /* 0x0000013000067945 */ /* 0x000fe80003800000 */
[----:B------:R-:W-:-:S13]  /*9800*/  LOP3.LUT P0, RZ, R0, 0x3ff, RZ, 0xc0, !PT ;  /* 0x000003ff00ff7812 */ /* 0x000fda000780c0ff */
        /* <DEDUP_REMOVED lines=8> */
[----:B------:R-:W-:Y:S02]  /*9890*/  IMAD.U32 R5, RZ, RZ, UR7 ;  /* 0x00000007ff057e24 */ /* 0x000fe4000f8e00ff */
[----:B------:R-:W-:Y:S02]  /*98a0*/  IMAD.U32 R6, RZ, RZ, UR8 ;  /* 0x00000008ff067e24 */ /* 0x000fe4000f8e00ff */
[----:B------:R-:W-:-:S02]  /*98b0*/  IMAD.U32 R7, RZ, RZ, UR9 ;  /* 0x00000009ff077e24 */ /* 0x000fc4000f8e00ff */
[----:B------:R-:W-:Y:S02]  /*98c0*/  IMAD.U32 R11, RZ, RZ, UR5 ;  /* 0x00000005ff0b7e24 */ /* 0x000fe4000f8e00ff */
[----:B------:R-:W-:Y:S02]  /*98d0*/  IMAD.MOV.U32 R8, RZ, RZ, 0x70 ;  /* 0x00000070ff087424 */ /* 0x000fe400078e00ff */
[----:B------:R-:W-:Y:S02]  /*98e0*/  IMAD.MOV.U32 R12, RZ, RZ, 0x1 ;  /* 0x00000001ff0c7424 */ /* 0x000fe400078e00ff */
[----:B------:R-:W-:-:S07]  /*98f0*/  IMAD.MOV.U32 R13, RZ, RZ, RZ ;  /* 0x000000ffff0d7224 */ /* 0x000fce00078e00ff */
[----:B------:R-:W-:-:S07]  /*9900*/  LEPC R20, `(.L_x_268) ;  /* 0x000000001014794e */ /* 0x000fce0000000000 */
[----:B01----:R-:W-:Y:S05]  /*9910*/  CALL.ABS.NOINC R2 ;  /* 0x0000000002007343 */ /* 0x003fea0003c00000 */
.L_x_268:
[----:B------:R-:W-:Y:S05]  /*9920*/  BSYNC B6 ;  /* 0x0000000000067941 */ /* 0x000fea0003800000 */
.L_x_267:
        /* <DEDUP_REMOVED lines=8> */
[----:B------:R1:W2:Y:S01]  /*99b0*/  LDC.64 R2, c[0x4][R26] ;  /* 0x010000001a027b82 */ /* 0x0002a20000000a00 */
        /* <DEDUP_REMOVED lines=8> */
[----:B-1----:R-:W-:-:S07]  /*9a40*/  IMAD.MOV.U32 R13, RZ, RZ, RZ ;  /* 0x000000ffff0d7224 */ /* 0x002fce00078e00ff */
[----:B------:R-:W-:-:S07]  /*9a50*/  LEPC R20, `(.L_x_271) ;  /* 0x000000001014794e */ /* 0x000fce0000000000 */
[----:B0-2---:R-:W-:Y:S05]  /*9a60*/  CALL.ABS.NOINC R2 ;  /* 0x0000000002007343 */ /* 0x005fea0003c00000 */
.L_x_271:
[----:B------:R0:W1:Y:S01]  /*9a70*/  LDC.64 R2, c[0x4][R26] ;  /* 0x010000001a027b82 */ /* 0x0000620000000a00 */
[----:B------:R-:W-:Y:S01]  /*9a80*/  ULDC.64 UR6, c[0x4][0x80] ;  /* 0x0100200000067ab9 */ /* 0x000fe20000000a00 */
[----:B------:R-:W-:Y:S01]  /*9a90*/  ULDC.64 UR8, c[0x4][0x88] ;  /* 0x0100220000087ab9 */ /* 0x000fe20000000a00 */
[----:B------:R-:W-:Y:S01]  /*9aa0*/  ULDC.64 UR4, c[0x4][0x18] ;  /* 0x0100060000047ab9 */ /* 0x000fe20000000a00 */
        /* <DEDUP_REMOVED lines=11> */
.L_x_270:
[----:B------:R-:W-:Y:S05]  /*9b60*/  BSYNC B6 ;  /* 0x0000000000067941 */ /* 0x000fea0003800000 */
.L_x_269:
[----:B------:R-:W-:Y:S01]  /*9b70*/  ULDC.64 UR4, c[0x0][0x9f8] ;  /* 0x00027e0000047ab9 */ /* 0x000fe20000000a00 */
[----:B------:R-:W1:Y:S01]  /*9b80*/  S2R R20, SR_TID.X ;  /* 0x0000000000147919 */ /* 0x000e620000002100 */
[----:B------:R-:W-:Y:S01]  /*9b90*/  ISETP.NE.U32.AND P0, PT, RZ, UR4, PT ;  /* 0x00000004ff007c0c */ /* 0x000fe2000bf05070 */
[----:B------:R-:W2:Y:S03]  /*9ba0*/  LDC R6, c[0x0][0x430] ;  /* 0x00010c00ff067b82 */ /* 0x000ea60000000800 */
[----:B------:R-:W-:-:S13]  /*9bb0*/  ISETP.NE.AND.EX P0, PT, RZ, UR5, PT, P0 ;  /* 0x00000005ff007c0c */ /* 0x000fda000bf05300 */
[----:B------:R-:W-:Y:S01]  /*9bc0*/  @P0 IADD3 R2, P1, R23, UR4, RZ ;  /* 0x0000000417020c10 */ /* 0x000fe2000ff3e0ff */
[----:B------:R-:W3:Y:S01]  /*9bd0*/  S2R R21, SR_TID.X ;  /* 0x0000000000157919 */ /* 0x000ee20000002100 */
[----:B------:R-:W-:Y:S01]  /*9be0*/  LEA.HI.SX32 R26, R32, 0xffffffff, 0x19 ;  /* 0xffffffff201a7811 */ /* 0x000fe200078fcaff */
[----:B------:R-:W-:Y:S01]  /*9bf0*/  IMAD.U32 R10, RZ, RZ, UR37 ;  /* 0x00000025ff0a7e24 */ /* 0x000fe2000f8e00ff */
[----:B------:R-:W-:Y:S01]  /*9c00*/  @P0 IADD3.X R3, R24, UR5, RZ, P1, !PT ;  /* 0x0000000518030c10 */ /* 0x000fe20008ffe4ff */
[----:B------:R-:W-:-:S04]  /*9c10*/  ULDC UR4, c[0x0][0x2f4] ;  /* 0x0000bd0000047ab9 */ /* 0x000fc80000000800 */
[----:B------:R4:W4:Y:S01]  /*9c20*/  @P0 LDG.E R33, desc[UR50][R2.64] ;  /* 0x0000003202210981 */ /* 0x000922000c1e1900 */
[----:B--2---:R-:W-:Y:S01]  /*9c30*/  ISETP.NE.AND P2, PT, R6, 0x1, PT ;  /* 0x000000010600780c */ /* 0x004fe20003f45270 */
[----:B------:R-:W-:Y:S01]  /*9c40*/  IMAD.SHL.U32 R8, R26, 0x80, RZ ;  /* 0x000000801a087824 */ /* 0x000fe200078e00ff */
[----:B------:R-:W-:Y:S02]  /*9c50*/  LOP3.LUT R27, R27, 0xfffffff7, RZ, 0xc0, !PT ;  /* 0xfffffff71b1b7812 */ /* 0x000fe400078ec0ff */
[----:B-1----:R-:W-:-:S04]  /*9c60*/  LOP3.LUT R20, R20, 0x7f, RZ, 0xc0, !PT ;  /* 0x0000007f14147812 */ /* 0x002fc800078ec0ff */
[----:B------:R-:W-:-:S05]  /*9c70*/  SHF.R.U32.HI R20, RZ, 0x3, R20 ;  /* 0x00000003ff147819 */ /* 0x000fca0000011614 */
[----:B------:R-:W1:Y:S01]  /*9c80*/  @P2 LDC R0, c[0x0][0x434] ;  /* 0x00010d00ff002b82 */ /* 0x000e620000000800 */
[----:B------:R-:W-:-:S07]  /*9c90*/  @P2 LOP3.LUT R27, R27, 0x8, RZ, 0xfc, !PT ;  /* 0x000000081b1b2812 */ /* 0x000fce00078efcff */
[----:B------:R-:W2:Y:S01]  /*9ca0*/  @P2 LDC R7, c[0x0][0x438] ;  /* 0x00010e00ff072b82 */ /* 0x000ea20000000800 */
[----:B---3--:R-:W-:-:S05]  /*9cb0*/  IMAD.SHL.U32 R21, R21, 0x10, RZ ;  /* 0x0000001015157824 */ /* 0x008fca00078e00ff */
[----:B------:R-:W-:-:S04]  /*9cc0*/  LOP3.LUT R21, R21, 0x70, RZ, 0xc0, !PT ;  /* 0x0000007015157812 */ /* 0x000fc800078ec0ff */
[----:B------:R-:W-:-:S04]  /*9cd0*/  LOP3.LUT R4, R8, R20, R21, 0xfe, !PT ;  /* 0x0000001408047212 */ /* 0x000fc800078efe15 */
[C---:B------:R-:W-:Y:S01]  /*9ce0*/  ISETP.GE.AND P0, PT, R4.reuse, R35, PT ;  /* 0x000000230400720c */ /* 0x040fe20003f06270 */
[----:B------:R-:W-:-:S04]  /*9cf0*/  IMAD.IADD R9, R4, 0x1, R36 ;  /* 0x0000000104097824 */ /* 0x000fc800078e0224 */
[----:B-1----:R-:W-:Y:S01]  /*9d00*/  @P2 IMAD.HI.U32 R0, R9, R0, RZ ;  /* 0x0000000009002227 */ /* 0x002fe200078e00ff */
[----:B----4-:R-:W-:-:S04]  /*9d10*/  MOV R2, R9 ;  /* 0x0000000900027202 */ /* 0x010fc80000000f00 */
[----:B--2---:R-:W-:-:S03]  /*9d20*/  @P2 SHF.R.U32.HI R2, RZ, R7, R0 ;  /* 0x00000007ff022219 */ /* 0x004fc60000011600 */
[----:B------:R-:W1:Y:S01]  /*9d30*/  @!P0 LDC.64 R4, c[0x0][0x428] ;  /* 0x00010a00ff048b82 */ /* 0x000e620000000a00 */
[--C-:B------:R-:W-:Y:S01]  /*9d40*/  @!P0 SHF.R.S32.HI R3, RZ, 0x1f, R2.reuse ;  /* 0x0000001fff038819 */ /* 0x100fe20000011402 */
[----:B------:R-:W-:-:S04]  /*9d50*/  IMAD.MOV R0, RZ, RZ, -R2 ;  /* 0x000000ffff007224 */ /* 0x000fc800078e0a02 */
[----:B------:R-:W-:Y:S01]  /*9d60*/  IMAD R0, R6, R0, R9 ;  /* 0x0000000006007224 */ /* 0x000fe200078e0209 */
[----:B------:R-:W-:Y:S02]  /*9d70*/  ISETP.NE.AND P2, PT, R10, 0x3, PT ;  /* 0x000000030a00780c */ /* 0x000fe40003f45270 */
[----:B------:R-:W-:-:S11]  /*9d80*/  LOP3.LUT R27, R27, 0xfffffffb, RZ, 0xc0, !PT ;  /* 0xfffffffb1b1b7812 */ /* 0x000fd600078ec0ff */
[----:B------:R-:W-:-:S04]  /*9d90*/  @P2 LOP3.LUT R27, R27, 0x4, RZ, 0xfc, !PT ;  /* 0x000000041b1b2812 */ /* 0x000fc800078efcff */
[----:B------:R-:W-:Y:S01]  /*9da0*/  LOP3.LUT R27, R27, 0xfffffffd, RZ, 0xc0, !PT ;  /* 0xfffffffd1b1b7812 */ /* 0x000fe200078ec0ff */
[----:B------:R-:W-:Y:S01]  /*9db0*/  UMOV UR5, 0xffffffff ;  /* 0xffffffff00057882 */ /* 0x000fe20000000000 */
[-C--:B-1----:R-:W-:Y:S01]  /*9dc0*/  @!P0 IMAD.WIDE.U32 R6, R33, R4.reuse, R2 ;  /* 0x0000000421068225 */ /* 0x082fe200078e0002 */
[----:B------:R-:W-:Y:S01]  /*9dd0*/  SHF.R.S32.HI R37, RZ, 0x1f, R33 ;  /* 0x0000001fff257819 */ /* 0x000fe20000011421 */
[----:B------:R-:W1:Y:S04]  /*9de0*/  @!P0 LDC.64 R2, c[0x0][0x418] ;  /* 0x00010600ff028b82 */ /* 0x000e680000000a00 */
[----:B------:R-:W-:Y:S02]  /*9df0*/  @!P0 IMAD R9, R37, R4, RZ ;  /* 0x0000000425098224 */ /* 0x000fe400078e02ff */
[----:B------:R-:W-:-:S02]  /*9e00*/  IMAD.MOV.U32 R4, RZ, RZ, RZ ;  /* 0x000000ffff047224 */ /* 0x000fc400078e00ff */
[----:B------:R-:W-:-:S04]  /*9e10*/  @!P0 IMAD R5, R33, R5, R9 ;  /* 0x0000000521058224 */ /* 0x000fc800078e0209 */
[----:B------:R-:W-:Y:S01]  /*9e20*/  @!P0 IMAD.IADD R5, R7, 0x1, R5 ;  /* 0x0000000107058824 */ /* 0x000fe200078e0205 */
[----:B-1----:R-:W-:-:S04]  /*9e30*/  @!P0 LEA R2, P1, R6, R2, 0x2 ;  /* 0x0000000206028211 */ /* 0x002fc800078210ff */
[----:B------:R-:W-:-:S05]  /*9e40*/  @!P0 LEA.HI.X R3, R6, R3, R5, 0x2, P1 ;  /* 0x0000000306038211 */ /* 0x000fca00008f1405 */
[----:B------:R1:W5:Y:S01]  /*9e50*/  @!P0 LDG.E R4, desc[UR50][R2.64] ;  /* 0x0000003202048981 */ /* 0x000362000c1e1900 */
[----:B------:R-:W-:-:S13]  /*9e60*/  ISETP.GE.AND P0, PT, R30, UR4, PT ;  /* 0x000000041e007c0c */ /* 0x000fda000bf06270 */
[----:B------:R-:W-:Y:S02]  /*9e70*/  @P0 LOP3.LUT R27, R27, 0x2, RZ, 0xfc, !PT ;  /* 0x000000021b1b0812 */ /* 0x000fe400078efcff */
[----:B------:R-:W-:Y:S02]  /*9e80*/  ISETP.GE.AND P0, PT, R29, UR4, PT ;  /* 0x000000041d007c0c */ /* 0x000fe4000bf06270 */
[----:B------:R-:W-:-:S11]  /*9e90*/  LOP3.LUT R27, R27, 0xfffffffe, RZ, 0xc0, !PT ;  /* 0xfffffffe1b1b7812 */ /* 0x000fd600078ec0ff */
[----:B------:R-:W-:Y:S01]  /*9ea0*/  @P0 LOP3.LUT R27, R27, 0x1, RZ, 0xfc, !PT ;  /* 0x000000011b1b0812 */ /* 0x000fe200078efcff */
[----:B-1----:R-:W-:Y:S06]  /*9eb0*/  BRA.DIV UR5, `(.L_x_272) ;  /* 0x0000003e05a07947 */ /* 0x002fec000b800000 */
.L_x_340:
[----:B0-----:R-:W-:Y:S01]  /*9ec0*/  SHF.R.S32.HI R32, RZ, 0x1f, R18 ;  /* 0x0000001fff207819 */ /* 0x001fe20000011412 */
[----:B------:R-:W-:Y:S06]  /*9ed0*/  @!P2 BRA `(.L_x_273) ;  /* 0x000000000004a947 */ /* 0x000fec0003800000 */
[----:B------:R-:W-:Y:S01]  /*9ee0*/  BPT.TRAP 0x1 ;  /* 0x000000040000795c */ /* 0x000fe20000300000 */
.L_x_273:
[----:B------:R-:W-:Y:S01]  /*9ef0*/  SHF.R.S32.HI R6, RZ, 0x1f, R0 ;  /* 0x0000001fff067819 */ /* 0x000fe20000011400 */
[----:B------:R-:W-:Y:S01]  /*9f00*/  ULDC.64 UR4, c[0x0][0x328] ;  /* 0x0000ca0000047ab9 */ /* 0x000fe20000000a00 */
[----:B------:R-:W-:Y:S01]  /*9f10*/  BSSY B0, `(.L_x_274) ;  /* 0x0000017000007945 */ /* 0x000fe20003800000 */
[----:B------:R-:W-:-:S04]  /*9f20*/  IMAD.WIDE.U32 R2, R0, UR4, RZ ;  /* 0x0000000400027c25 */ /* 0x000fc8000f8e00ff */
[----:B------:R-:W-:-:S04]  /*9f30*/  IMAD R5, R6, UR4, RZ ;  /* 0x0000000406057c24 */ /* 0x000fc8000f8e02ff */
[----:B------:R-:W-:Y:S01]  /*9f40*/  IMAD R5, R0, UR5, R5 ;  /* 0x0000000500057c24 */ /* 0x000fe2000f8e0205 */
[----:B------:R-:W-:-:S03]  /*9f50*/  ULDC.64 UR4, c[0x0][0x338] ;  /* 0x0000ce0000047ab9 */ /* 0x000fc60000000a00 */
[----:B------:R-:W-:Y:S01]  /*9f60*/  IMAD.IADD R3, R3, 0x1, R5 ;  /* 0x0000000103037824 */ /* 0x000fe200078e0205 */
[----:B-----5:R-:W-:Y:S01]  /*9f70*/  SHF.R.S32.HI R5, RZ, 0x1f, R4 ;  /* 0x0000001fff057819 */ /* 0x020fe20000011404 */
[----:B------:R-:W-:-:S04]  /*9f80*/  IMAD.WIDE.U32 R2, R4, UR4, R2 ;  /* 0x0000000404027c25 */ /* 0x000fc8000f8e0002 */
[----:B------:R-:W-:-:S04]  /*9f90*/  IMAD R7, R5, UR4, RZ ;  /* 0x0000000405077c24 */ /* 0x000fc8000f8e02ff */
[----:B------:R-:W-:Y:S01]  /*9fa0*/  IMAD R7, R4, UR5, R7 ;  /* 0x0000000504077c24 */ /* 0x000fe2000f8e0207 */
[----:B------:R-:W-:-:S03]  /*9fb0*/  ULDC.64 UR4, c[0x0][0x330] ;  /* 0x0000cc0000047ab9 */ /* 0x000fc60000000a00 */
[----:B------:R-:W-:Y:S02]  /*9fc0*/  IMAD.IADD R3, R3, 0x1, R7 ;  /* 0x0000000103037824 */ /* 0x000fe400078e0207 */
[----:B------:R-:W-:Y:S02]  /*9fd0*/  IMAD R7, R32, UR4, RZ ;  /* 0x0000000420077c24 */ /* 0x000fe4000f8e02ff */
[----:B------:R-:W-:-:S04]  /*9fe0*/  IMAD.WIDE.U32 R2, R18, UR4, R2 ;  /* 0x0000000412027c25 */ /* 0x000fc8000f8e0002 */
[----:B------:R-:W-:Y:S01]  /*9ff0*/  IMAD R7, R18, UR5, R7 ;  /* 0x0000000512077c24 */ /* 0x000fe2000f8e0207 */
[----:B------:R-:W-:Y:S02]  /*a000*/  ULDC.64 UR4, c[0x0][0x318] ;  /* 0x0000c60000047ab9 */ /* 0x000fe40000000a00 */
[----:B------:R-:W-:Y:S01]  /*a010*/  LEA R23, P0, R2, UR4, 0x1 ;  /* 0x0000000402177c11 */ /* 0x000fe2000f8008ff */
[----:B------:R-:W-:-:S05]  /*a020*/  IMAD.IADD R7, R3, 0x1, R7 ;  /* 0x0000000103077824 */ /* 0x000fca00078e0207 */
[----:B------:R-:W-:Y:S01]  /*a030*/  LEA.HI.X R24, R2, UR5, R7, 0x1, P0 ;  /* 0x0000000502187c11 */ /* 0x000fe200080f0c07 */
[----:B------:R-:W-:Y:S01]  /*a040*/  IMAD R7, R25, 0x8, R22 ;  /* 0x0000000819077824 */ /* 0x000fe200078e0216 */
[----:B------:R-:W-:-:S04]  /*a050*/  SHF.L.U32 R2, R28, 0x1f, RZ ;  /* 0x0000001f1c027819 */ /* 0x000fc800000006ff */
[----:B------:R-:W0:Y:S02]  /*a060*/  SYNCS.PHASECHK.TRANS64.TRYWAIT P0, [R7+URZ+0x28840], R2 ;  /* 0x02884002070075a7 */ /* 0x000e24000800017f */
[----:B0-----:R-:W-:Y:S05]  /*a070*/  @!P0 BRA `(.L_x_275) ;  /* 0x0000003c00648947 */ /* 0x001fea0003800000 */
.L_x_341:
[----:B------:R-:W-:Y:S05]  /*a080*/  BSYNC B0 ;  /* 0x0000000000007941 */ /* 0x000fea0003800000 */
.L_x_274:
[----:B------:R-:W1:Y:S01]  /*a090*/  S2R R9, SR_TID.X ;  /* 0x0000000000097919 */ /* 0x000e620000002100 */
        /* <DEDUP_REMOVED lines=8> */
[----:B------:R-:W-:Y:S02]  /*a120*/  IADD3 R3, R3, R6, RZ ;  /* 0x0000000603037210 */ /* 0x000fe40007ffe0ff */
[C---:B------:R-:W-:Y:S02]  /*a130*/  IMAD R5, R4.reuse, UR5, R5 ;  /* 0x0000000504057c24 */ /* 0x040fe4000f8e0205 */
[----:B------:R-:W-:Y:S01]  /*a140*/  IMAD.WIDE.U32 R2, R4, UR4, R2 ;  /* 0x0000000404027c25 */ /* 0x000fe2000f8e0002 */
[----:B------:R-:W-:-:S03]  /*a150*/  ULDC.64 UR4, c[0x0][0x308] ;  /* 0x0000c20000047ab9 */ /* 0x000fc60000000a00 */
[----:B------:R-:W-:Y:S02]  /*a160*/  IMAD.IADD R3, R3, 0x1, R5 ;  /* 0x0000000103037824 */ /* 0x000fe400078e0205 */
[----:B------:R-:W-:Y:S02]  /*a170*/  IMAD R0, R32, UR4, RZ ;  /* 0x0000000420007c24 */ /* 0x000fe4000f8e02ff */
[----:B------:R-:W-:-:S04]  /*a180*/  IMAD.WIDE.U32 R2, R18, UR4, R2 ;  /* 0x0000000412027c25 */ /* 0x000fc8000f8e0002 */
[----:B------:R-:W-:Y:S01]  /*a190*/  IMAD R0, R18, UR5, R0 ;  /* 0x0000000512007c24 */ /* 0x000fe2000f8e0200 */
[----:B-1----:R-:W-:Y:S01]  /*a1a0*/  LOP3.LUT R9, R9, 0x7f, RZ, 0xc0, !PT ;  /* 0x0000007f09097812 */ /* 0x002fe200078ec0ff */
[----:B------:R-:W-:Y:S01]  /*a1b0*/  ULDC.64 UR4, c[0x0][0x2e8] ;  /* 0x0000ba0000047ab9 */ /* 0x000fe20000000a00 */
[----:B------:R-:W-:Y:S01]  /*a1c0*/  IMAD R5, R25, 0x4000, R34 ;  /* 0x0000400019057824 */ /* 0x000fe200078e0222 */
[----:B------:R-:W-:Y:S01]  /*a1d0*/  LEA R4, P0, R2, UR4, 0x1 ;  /* 0x0000000402047c11 */ /* 0x000fe2000f8008ff */
[----:B------:R-:W-:Y:S01]  /*a1e0*/  IMAD.IADD R0, R3, 0x1, R0 ;  /* 0x0000000103007824 */ /* 0x000fe200078e0200 */
[----:B------:R-:W-:Y:S01]  /*a1f0*/  SHF.R.U32.HI R9, RZ, 0x3, R9 ;  /* 0x00000003ff097819 */ /* 0x000fe20000011609 */
[----:B------:R-:W-:-:S03]  /*a200*/  UMOV UR4, 0xffffffff ;  /* 0xffffffff00047882 */ /* 0x000fc60000000000 */
[----:B------:R-:W-:Y:S02]  /*a210*/  IADD3 R6, -R9, R35, -R8 ;  /* 0x0000002309067210 */ /* 0x000fe40007ffe908 */
[----:B------:R-:W-:Y:S02]  /*a220*/  LEA.HI.X R0, R2, UR5, R0, 0x1, P0 ;  /* 0x0000000502007c11 */ /* 0x000fe400080f0c00 */
[----:B------:R-:W-:Y:S01]  /*a230*/  ISETP.GE.AND P0, PT, R6, 0x1, PT ;  /* 0x000000010600780c */ /* 0x000fe20003f06270 */
[----:B------:R-:W-:-:S12]  /*a240*/  BRA.DIV UR4, `(.L_x_276) ;  /* 0x0000003e04047947 */ /* 0x000fd8000b800000 */
[----:B------:R-:W0:Y:S01]  /*a250*/  SHFL.IDX PT, R3, R4, RZ, 0x181f ;  /* 0x00181fff04037589 */ /* 0x000e2200000e0000 */
[----:B------:R-:W-:-:S03]  /*a260*/  @P0 IMAD R8, R5, 0x2, R22 ;  /* 0x0000000205080824 */ /* 0x000fc600078e0216 */
[----:B------:R-:W1:Y:S01]  /*a270*/  SHFL.IDX PT, R2, R0, RZ, 0x181f ;  /* 0x00181fff00027589 */ /* 0x000e6200000e0000 */
[----:B0-----:R-:W-:-:S05]  /*a280*/  @P0 LEA R3, P1, R30, R3, 0x1 ;  /* 0x000000031e030211 */ /* 0x001fca00078208ff */
[----:B-1----:R-:W-:Y:S01]  /*a290*/  @P0 IMAD.X R2, RZ, RZ, R2, P1 ;  /* 0x000000ffff020224 */ /* 0x002fe200008e0602 */
[----:B------:R-:W-:-:S04]  /*a2a0*/  ISETP.GE.AND P1, PT, R6, 0x11, PT ;  /* 0x000000110600780c */ /* 0x000fc80003f26270 */
[----:B------:R-:W-:-:S04]  /*a2b0*/  @P0 LOP3.LUT R3, R3, R2, RZ, 0x3c, !PT ;  /* 0x0000000203030212 */ /* 0x000fc800078e3cff */
[----:B------:R-:W-:-:S04]  /*a2c0*/  @P0 LOP3.LUT R2, R3, R2, RZ, 0x3c, !PT ;  /* 0x0000000203020212 */ /* 0x000fc800078e3cff */
[----:B------:R-:W-:-:S05]  /*a2d0*/  @P0 LOP3.LUT R3, R3, R2, RZ, 0x3c, !PT ;  /* 0x0000000203030212 */ /* 0x000fca00078e3cff */
[----:B------:R-:W-:Y:S01]  /*a2e0*/  @!PT LDS RZ, [RZ] ;  /* 0x00000000fffff984 */ /* 0x000fe20000000800 */
[----:B------:R-:W-:Y:S04]  /*a2f0*/  @P0 LDGSTS.E.BYPASS.LTC128B.128 [R8+0x18400], desc[UR50][R2.64], !P3 ;  /* 0x1840000002080fae */ /* 0x000fe8000d901d72 */
[----:B------:R0:W-:Y:S04]  /*a300*/  @P0 LDGSTS.E.BYPASS.LTC128B.128 [R8+0x1c400], desc[UR50][R2.64+0x80], !P2 ;  /* 0x1c40008002080fae */ /* 0x0001e8000d101d72 */
[----:B0-----:R-:W0:Y:S01]  /*a310*/  SHFL.IDX PT, R3, R4, 0x1, 0x181f ;  /* 0x00381f0004037f89 */ /* 0x001e2200000e0000 */
[----:B------:R-:W-:-:S03]  /*a320*/  @P1 IMAD R8, R5, 0x2, R22 ;  /* 0x0000000205081824 */ /* 0x000fc600078e0216 */
[----:B------:R-:W1:Y:S01]  /*a330*/  SHFL.IDX PT, R2, R0, 0x1, 0x181f ;  /* 0x00381f0000027f89 */ /* 0x000e6200000e0000 */
[----:B0-----:R-:W-:-:S05]  /*a340*/  @P1 LEA R3, P0, R30, R3, 0x1 ;  /* 0x000000031e031211 */ /* 0x001fca00078008ff */
[----:B-1----:R-:W-:-:S05]  /*a350*/  @P1 IMAD.X R2, RZ, RZ, R2, P0 ;  /* 0x000000ffff021224 */ /* 0x002fca00000e0602 */
[----:B------:R-:W-:-:S04]  /*a360*/  @P1 LOP3.LUT R3, R3, R2, RZ, 0x3c, !PT ;  /* 0x0000000203031212 */ /* 0x000fc800078e3cff */
[----:B------:R-:W-:-:S04]  /*a370*/  @P1 LOP3.LUT R2, R3, R2, RZ, 0x3c, !PT ;  /* 0x0000000203021212 */ /* 0x000fc800078e3cff */
[----:B------:R-:W-:-:S05]  /*a380*/  @P1 LOP3.LUT R3, R3, R2, RZ, 0x3c, !PT ;  /* 0x0000000203031212 */ /* 0x000fca00078e3cff */
[----:B------:R-:W-:Y:S04]  /*a390*/  @P1 LDGSTS.E.BYPASS.LTC128B.128 [R8+0x18c00], desc[UR50][R2.64], !P3 ;  /* 0x18c0000002081fae */ /* 0x000fe8000d901d72 */
[----:B------:R0:W-:Y:S01]  /*a3a0*/  @P1 LDGSTS.E.BYPASS.LTC128B.128 [R8+0x1cc00], desc[UR50][R2.64+0x80], !P2 ;  /* 0x1cc0008002081fae */ /* 0x0001e2000d101d72 */
[----:B------:R-:W-:-:S03]  /*a3b0*/  ISETP.GE.AND P1, PT, R6, 0x21, PT ;  /* 0x000000210600780c */ /* 0x000fc60003f26270 */
[----:B0-----:R-:W0:Y:S10]  /*a3c0*/  SHFL.IDX PT, R3, R4, 0x2, 0x181f ;  /* 0x00581f0004037f89 */ /* 0x001e3400000e0000 */
[----:B------:R-:W-:Y:S01]  /*a3d0*/  @P1 LEA R8, R5, R22, 0x1 ;  /* 0x0000001605081211 */ /* 0x000fe200078e08ff */
        /* <DEDUP_REMOVED lines=10> */
[----:B------:R-:W-:Y:S01]  /*a480*/  @P1 IMAD R8, R5, 0x2, R22 ;  /* 0x0000000205081824 */ /* 0x000fe200078e0216 */
        /* <DEDUP_REMOVED lines=33> */
[----:B------:R-:W1:Y:S04]  /*a6a0*/  SHFL.IDX PT, R2, R0, 0x6, 0x181f ;  /* 0x00d81f0000027f89 */ /* 0x000e6800000e0000 */
[----:B------:R-:W2:Y:S01]  /*a6b0*/  SHFL.IDX PT, R0, R0, 0x7, 0x181f ;  /* 0x00f81f0000007f89 */ /* 0x000ea200000e0000 */
[----:B0-----:R-:W-:-:S05]  /*a6c0*/  @P1 LEA R3, P0, R30, R3, 0x1 ;  /* 0x000000031e031211 */ /* 0x001fca00078008ff */
[----:B-1----:R-:W-:-:S05]  /*a6d0*/  @P1 IMAD.X R2, RZ, RZ, R2, P0 ;  /* 0x000000ffff021224 */ /* 0x002fca00000e0602 */
[----:B------:R-:W-:-:S04]  /*a6e0*/  @P1 LOP3.LUT R3, R3, R2, RZ, 0x3c, !PT ;  /* 0x0000000203031212 */ /* 0x000fc800078e3cff */
[----:B------:R-:W-:-:S04]  /*a6f0*/  @P1 LOP3.LUT R2, R3, R2, RZ, 0x3c, !PT ;  /* 0x0000000203021212 */ /* 0x000fc800078e3cff */
[----:B------:R-:W-:-:S05]  /*a700*/  @P1 LOP3.LUT R3, R3, R2, RZ, 0x3c, !PT ;  /* 0x0000000203031212 */ /* 0x000fca00078e3cff */
[----:B------:R-:W-:Y:S04]  /*a710*/  @P1 LDGSTS.E.BYPASS.LTC128B.128 [R8+0x1b400], desc[UR50][R2.64], !P3 ;  /* 0x1b40000002081fae */ /* 0x000fe8000d901d72 */
[----:B------:R0:W-:Y:S04]  /*a720*/  @P1 LDGSTS.E.BYPASS.LTC128B.128 [R8+0x1f400], desc[UR50][R2.64+0x80], !P2 ;  /* 0x1f40008002081fae */ /* 0x0001e8000d101d72 */
[----:B0-2---:R0:W1:Y:S02]  /*a730*/  SHFL.IDX PT, R2, R4, 0x7, 0x181f ;  /* 0x00f81f0004027f89 */ /* 0x00506400000e0000 */
.L_x_359:
[----:B------:R-:W-:-:S13]  /*a740*/  ISETP.GE.AND P0, PT, R6, 0x71, PT ;  /* 0x000000710600780c */ /* 0x000fda0003f06270 */
[----:B-1----:R-:W-:Y:S01]  /*a750*/  @P0 LEA R2, P1, R30, R2, 0x1 ;  /* 0x000000021e020211 */ /* 0x002fe200078208ff */
[----:B------:R-:W-:-:S03]  /*a760*/  @P0 IMAD R5, R5, 0x2, R22 ;  /* 0x0000000205050824 */ /* 0x000fc600078e0216 */
[----:B------:R-:W-:-:S05]  /*a770*/  @P0 IADD3.X R3, RZ, R0, RZ, P1, !PT ;  /* 0x00000000ff030210 */ /* 0x000fca0000ffe4ff */
[----:B------:R-:W-:Y:S01]  /*a780*/  @!PT LDS RZ, [RZ] ;  /* 0x00000000fffff984 */ /* 0x000fe20000000800 */
[----:B------:R-:W-:Y:S01]  /*a790*/  @!PT LDS RZ, [RZ] ;  /* 0x00000000fffff984 */ /* 0x000fe20000000800 */
[----:B------:R-:W-:Y:S01]  /*a7a0*/  @!PT LDS RZ, [RZ] ;  /* 0x00000000fffff984 */ /* 0x000fe20000000800 */
[----:B------:R1:W-:Y:S04]  /*a7b0*/  @P0 LDGSTS.E.BYPASS.LTC128B.128 [R5+0x1bc00], desc[UR50][R2.64], !P3 ;  /* 0x1bc0000002050fae */ /* 0x0003e8000d901d72 */
[----:B------:R1:W-:Y:S01]  /*a7c0*/  @P0 LDGSTS.E.BYPASS.LTC128B.128 [R5+0x1fc00], desc[UR50][R2.64+0x80], !P2 ;  /* 0x1fc0008002050fae */ /* 0x0003e2000d101d72 */
[----:B------:R-:W-:Y:S01]  /*a7d0*/  PLOP3.LUT P0, PT, PT, PT, PT, 0x80, 0x0 ;  /* 0x000000000000781c */ /* 0x000fe20003f0f070 */
[----:B------:R-:W-:-:S12]  /*a7e0*/  NOP ;  /* 0x0000000000007918 */ /* 0x000fd80000000000 */
.L_x_277:
        /* <DEDUP_REMOVED lines=11> */
.L_x_278:
[----:B-1----:R1:W5:Y:S01]  /*a8a0*/  LDL.LU R3, [R1+0x4] ;  /* 0x0000040001037983 */ /* 0x0023620000300800 */
[----:B------:R1:W-:Y:S03]  /*a8b0*/  SYNCS.ARRIVE.TRANS64.A1T0 RZ, [R7+URZ+0x28830], RZ ;  /* 0x028830ff07ff79a7 */ /* 0x0003e6000810003f */
[----:B0-----:R1:W5:Y:S02]  /*a8c0*/  LDL.LU R4, [R1+0x10] ;  /* 0x0000100001047983 */ /* 0x0013640000300800 */
[----:B------:R-:W-:Y:S05]  /*a8d0*/  WARPSYNC.ALL ;  /* 0x0000000000007948 */ /* 0x000fea0003800000 */
[----:B------:R-:W-:Y:S01]  /*a8e0*/  ULDC.64 UR4, c[0x0][0x298] ;  /* 0x0000a60000047ab9 */ /* 0x000fe20000000a00 */
[----:B------:R-:W-:Y:S01]  /*a8f0*/  VIADD R2, R22, 0x10400 ;  /* 0x0001040016027836 */ /* 0x000fe20000000000 */
[----:B------:R-:W-:Y:S01]  /*a900*/  BAR.SYNC.DEFER_BLOCKING 0x8, 0x180 ;  /* 0x0206000000007b1d */ /* 0x000fe20000010000 */
[----:B------:R-:W-:-:S03]  /*a910*/  LOP3.LUT P1, RZ, R27, 0x10, RZ, 0xc0, !PT ;  /* 0x000000101bff7812 */ /* 0x000fc6000782c0ff */
[----:B------:R-:W-:Y:S02]  /*a920*/  LOP3.LUT P0, RZ, R2, 0x3ff, RZ, 0xc0, !PT ;  /* 0x000003ff02ff7812 */ /* 0x000fe4000780c0ff */
[----:B------:R-:W-:Y:S01]  /*a930*/  BSSY B6, `(.L_x_279) ;  /* 0x000001c000067945 */ /* 0x000fe20003800000 */
[----:B------:R-:W-:Y:S02]  /*a940*/  SEL R31, R31, RZ, !P1 ;  /* 0x000000ff1f1f7207 */ /* 0x000fe40004800000 */
[----:B-----5:R-:W-:Y:S02]  /*a950*/  SHF.R.S32.HI R0, RZ, 0x1f, R3 ;  /* 0x0000001fff007819 */ /* 0x020fe40000011403 */
[----:B------:R-:W-:-:S03]  /*a960*/  SEL R4, R4, RZ, !P1 ;  /* 0x000000ff04047207 */ /* 0x000fc60004800000 */
[----:B------:R-:W-:-:S04]  /*a970*/  IMAD R0, R0, UR4, RZ ;  /* 0x0000000400007c24 */ /* 0x000fc8000f8e02ff */
[C---:B------:R-:W-:Y:S02]  /*a980*/  IMAD R0, R3.reuse, UR5, R0 ;  /* 0x0000000503007c24 */ /* 0x040fe4000f8e0200 */
[----:B------:R-:W-:-:S04]  /*a990*/  IMAD.WIDE.U32 R2, R3, UR4, RZ ;  /* 0x0000000403027c25 */ /* 0x000fc8000f8e00ff */
[----:B------:R-:W-:Y:S01]  /*a9a0*/  IMAD.IADD R0, R3, 0x1, R0 ;  /* 0x0000000103007824 */ /* 0x000fe200078e0200 */
[----:B------:R0:W-:Y:S04]  /*a9b0*/  STL.64 [R1+0x8], R2 ;  /* 0x0000080201007387 */ /* 0x0001e80000100a00 */
[----:B------:R0:W-:Y:S04]  /*a9c0*/  STL [R1+0x10], R4 ;  /* 0x0000100401007387 */ /* 0x0001e80000100800 */
[----:B------:R0:W-:Y:S01]  /*a9d0*/  STL [R1+0x4], R0 ;  /* 0x0000040001007387 */ /* 0x0001e20000100800 */
[----:B------:R-:W-:Y:S05]  /*a9e0*/  @!P0 BRA `(.L_x_280) ;  /* 0x0000000000408947 */ /* 0x000fea0003800000 */
[----:B0-----:R-:W-:Y:S01]  /*a9f0*/  MOV R2, 0x0 ;  /* 0x0000000000027802 */ /* 0x001fe20000000f00 */
[----:B------:R-:W-:Y:S01]  /*aa00*/  ULDC.64 UR4, c[0x4][0x80] ;  /* 0x0100200000047ab9 */ /* 0x000fe20000000a00 */
[----:B------:R-:W-:Y:S01]  /*aa10*/  ULDC.64 UR6, c[0x4][0x88] ;  /* 0x0100220000067ab9 */ /* 0x000fe20000000a00 */
[----:B------:R-:W-:Y:S01]  /*aa20*/  ULDC.64 UR8, c[0x4][0x20] ;  /* 0x0100080000087ab9 */ /* 0x000fe20000000a00 */
[----:B------:R-:W-:Y:S01]  /*aa30*/  IMAD.U32 R4, RZ, RZ, UR4 ;  /* 0x00000004ff047e24 */ /* 0x000fe2000f8e00ff */
[----:B------:R-:W-:Y:S01]  /*aa40*/  MOV R10, UR8 ;  /* 0x00000008000a7c02 */ /* 0x000fe20008000f00 */
[----:B------:R-:W0:Y:S01]  /*aa50*/  LDC.64 R2, c[0x4][R2] ;  /* 0x0100000002027b82 */ /* 0x000e220000000a00 */
[----:B------:R-:W-:Y:S02]  /*aa60*/  IMAD.U32 R5, RZ, RZ, UR5 ;  /* 0x00000005ff057e24 */ /* 0x000fe4000f8e00ff */
[----:B------:R-:W-:Y:S02]  /*aa70*/  IMAD.U32 R6, RZ, RZ, UR6 ;  /* 0x00000006ff067e24 */ /* 0x000fe4000f8e00ff */
[----:B-1----:R-:W-:-:S02]  /*aa80*/  IMAD.U32 R7, RZ, RZ, UR7 ;  /* 0x00000007ff077e24 */ /* 0x002fc4000f8e00ff */
[----:B------:R-:W-:Y:S02]  /*aa90*/  IMAD.U32 R11, RZ, RZ, UR9 ;  /* 0x00000009ff0b7e24 */ /* 0x000fe4000f8e00ff */
[----:B------:R-:W-:Y:S02]  /*aaa0*/  IMAD.MOV.U32 R8, RZ, RZ, 0x70 ;  /* 0x00000070ff087424 */ /* 0x000fe400078e00ff */
[----:B------:R-:W-:Y:S02]  /*aab0*/  IMAD.MOV.U32 R12, RZ, RZ, 0x1 ;  /* 0x00000001ff0c7424 */ /* 0x000fe400078e00ff */
[----:B------:R-:W-:-:S07]  /*aac0*/  IMAD.MOV.U32 R13, RZ, RZ, RZ ;  /* 0x000000ffff0d7224 */ /* 0x000fce00078e00ff */
[----:B------:R-:W-:-:S07]  /*aad0*/  LEPC R20, `(.L_x_280) ;  /* 0x000000001014794e */ /* 0x000fce0000000000 */
[----:B0-----:R-:W-:Y:S05]  /*aae0*/  CALL.ABS.NOINC R2 ;  /* 0x0000000002007343 */ /* 0x001fea0003c00000 */
.L_x_280:
[----:B------:R-:W-:Y:S05]  /*aaf0*/  BSYNC B6 ;  /* 0x0000000000067941 */ /* 0x000fea0003800000 */
.L_x_279:
[----:B------:R-:W2:Y:S01]  /*ab00*/  LDL.LU R21, [R1+0x4] ;  /* 0x0000040001157983 */ /* 0x000ea20000300800 */
[----:B------:R-:W3:Y:S01]  /*ab10*/  LDC R6, c[0x0][0x448] ;  /* 0x00011200ff067b82 */ /* 0x000ee20000000800 */
[----:B------:R-:W-:Y:S02]  /*ab20*/  ULDC.64 UR4, c[0x0][0x2d8] ;  /* 0x0000b60000047ab9 */ /* 0x000fe40000000a00 */
[----:B0-----:R-:W2:Y:S04]  /*ab30*/  LDL.LU.64 R2, [R1+0x8] ;  /* 0x0000080001027983 */ /* 0x001ea80000300a00 */
[----:B------:R-:W4:Y:S01]  /*ab40*/  LDL.LU R20, [R1+0x10] ;  /* 0x0000100001147983 */ /* 0x000f220000300800 */
[----:B------:R-:W-:-:S03]  /*ab50*/  IMAD R0, R32, UR4, RZ ;  /* 0x0000000420007c24 */ /* 0x000fc6000f8e02ff */
[----:B------:R0:W5:Y:S01]  /*ab60*/  LDL R10, [R1] ;  /* 0x00000000010a7983 */ /* 0x0001620000100800 */
[----:B------:R-:W-:Y:S01]  /*ab70*/  IMAD R5, R18, UR5, R0 ;  /* 0x0000000512057c24 */ /* 0x000fe2000f8e0200 */
[----:B------:R-:W0:Y:S01]  /*ab80*/  S2R R4, SR_TID.X ;  /* 0x0000000000047919 */ /* 0x000e220000002100 */
[----:B---3--:R-:W-:-:S13]  /*ab90*/  ISETP.NE.AND P0, PT, R6, 0x1, PT ;  /* 0x000000010600780c */ /* 0x008fda0003f05270 */
[----:B-1----:R-:W1:Y:S01]  /*aba0*/  @P0 LDC R7, c[0x0][0x450] ;  /* 0x00011400ff070b82 */ /* 0x002e620000000800 */
[----:B0-----:R-:W-:Y:S01]  /*abb0*/  IMAD.SHL.U32 R8, R4, 0x10, RZ ;  /* 0x0000001004087824 */ /* 0x001fe200078e00ff */
[----:B------:R-:W-:-:S04]  /*abc0*/  SHF.L.U32 R4, R17, 0x7, RZ ;  /* 0x0000000711047819 */ /* 0x000fc800000006ff */
[----:B------:R-:W-:Y:S01]  /*abd0*/  LOP3.LUT R8, R8, 0x70, RZ, 0xc0, !PT ;  /* 0x0000007008087812 */ /* 0x000fe200078ec0ff */
[----:B--2---:R-:W-:Y:S02]  /*abe0*/  IMAD.MOV.U32 R3, RZ, RZ, R21 ;  /* 0x000000ffff037224 */ /* 0x004fe400078e0015 */
[----:B------:R0:W5:Y:S01]  /*abf0*/  LDL R21, [R1+0x14] ;  /* 0x0000140001157983 */ /* 0x0001620000100800 */
[----:B------:R-:W-:Y:S01]  /*ac00*/  IMAD.WIDE.U32 R2, R18, UR4, R2 ;  /* 0x0000000412027c25 */ /* 0x000fe2000f8e0002 */
[----:B------:R-:W-:-:S03]  /*ac10*/  ULDC.64 UR4, c[0x0][0x2e0] ;  /* 0x0000b80000047ab9 */ /* 0x000fc60000000a00 */
[----:B----4-:R-:W-:Y:S02]  /*ac20*/  IMAD R0, R20, UR4, RZ ;  /* 0x0000000414007c24 */ /* 0x010fe4000f8e02ff */
[----:B------:R-:W2:Y:S01]  /*ac30*/  S2R R20, SR_TID.X ;  /* 0x0000000000147919 */ /* 0x000ea20000002100 */
[----:B------:R-:W-:Y:S02]  /*ac40*/  IMAD.IADD R3, R3, 0x1, R5 ;  /* 0x0000000103037824 */ /* 0x000fe400078e0205 */
[----:B------:R-:W3:Y:S01]  /*ac50*/  @P0 LDC R5, c[0x0][0x44c] ;  /* 0x00011300ff050b82 */ /* 0x000ee20000000800 */
[C---:B------:R-:W-:Y:S02]  /*ac60*/  IMAD R0, R31.reuse, UR5, R0 ;  /* 0x000000051f007c24 */ /* 0x040fe4000f8e0200 */
[----:B------:R-:W-:Y:S01]  /*ac70*/  IMAD.WIDE.U32 R2, R31, UR4, R2 ;  /* 0x000000041f027c25 */ /* 0x000fe2000f8e0002 */
[----:B------:R-:W-:-:S03]  /*ac80*/  ULDC.64 UR4, c[0x0][0x2d0] ;  /* 0x0000b40000047ab9 */ /* 0x000fc60000000a00 */
[----:B------:R-:W-:Y:S01]  /*ac90*/  IMAD.IADD R3, R3, 0x1, R0 ;  /* 0x0000000103037824 */ /* 0x000fe200078e0200 */
[----:B--2---:R-:W-:-:S04]  /*aca0*/  LOP3.LUT R20, R20, 0x7f, RZ, 0xc0, !PT ;  /* 0x0000007f14147812 */ /* 0x004fc800078ec0ff */
[----:B------:R-:W-:-:S04]  /*acb0*/  SHF.R.U32.HI R20, RZ, 0x3, R20 ;  /* 0x00000003ff147819 */ /* 0x000fc80000011614 */
[----:B------:R-:W-:-:S05]  /*acc0*/  LOP3.LUT R0, R4, R20, R8, 0xfe, !PT ;  /* 0x0000001404007212 */ /* 0x000fca00078efe08 */
[----:B---3--:R-:W-:-:S04]  /*acd0*/  @P0 IMAD.HI.U32 R8, R0, R5, RZ ;  /* 0x0000000500080227 */ /* 0x008fc800078e00ff */
[----:B------:R-:W-:Y:S01]  /*ace0*/  IMAD.MOV.U32 R9, RZ, RZ, R0 ;  /* 0x000000ffff097224 */ /* 0x000fe200078e0000 */
[----:B-1----:R-:W-:-:S04]  /*acf0*/  @P0 SHF.R.U32.HI R9, RZ, R7, R8 ;  /* 0x00000007ff090219 */ /* 0x002fc80000011608 */
[--C-:B------:R-:W-:Y:S01]  /*ad00*/  SHF.R.S32.HI R8, RZ, 0x1f, R9.reuse ;  /* 0x0000001fff087819 */ /* 0x100fe20000011409 */
[----:B------:R-:W-:-:S04]  /*ad10*/  IMAD.MOV R5, RZ, RZ, -R9 ;  /* 0x000000ffff057224 */ /* 0x000fc800078e0a09 */
[----:B------:R-:W-:Y:S02]  /*ad20*/  IMAD R0, R6, R5, R0 ;  /* 0x0000000506007224 */ /* 0x000fe400078e0200 */
[----:B------:R-:W-:Y:S02]  /*ad30*/  IMAD R8, R8, UR4, RZ ;  /* 0x0000000408087c24 */ /* 0x000fe4000f8e02ff */
[----:B------:R-:W-:Y:S01]  /*ad40*/  IMAD.WIDE.U32 R2, R9, UR4, R2 ;  /* 0x0000000409027c25 */ /* 0x000fe2000f8e0002 */
[----:B------:R-:W-:-:S03]  /*ad50*/  SHF.R.S32.HI R7, RZ, 0x1f, R0 ;  /* 0x0000001fff077819 */ /* 0x000fc60000011400 */
[----:B------:R-:W-:Y:S01]  /*ad60*/  IMAD R5, R9, UR5, R8 ;  /* 0x0000000509057c24 */ /* 0x000fe2000f8e0208 */
[----:B------:R-:W-:Y:S02]  /*ad70*/  ULDC.64 UR4, c[0x0][0x2c8] ;  /* 0x0000b20000047ab9 */ /* 0x000fe40000000a00 */
[----:B------:R-:W-:Y:S02]  /*ad80*/  IMAD R7, R7, UR4, RZ ;  /* 0x0000000407077c24 */ /* 0x000fe4000f8e02ff */
[----:B------:R-:W-:Y:S02]  /*ad90*/  IMAD.IADD R3, R3, 0x1, R5 ;  /* 0x0000000103037824 */ /* 0x000fe400078e0205 */
[C---:B------:R-:W-:Y:S02]  /*ada0*/  IMAD R5, R0.reuse, UR5, R7 ;  /* 0x0000000500057c24 */ /* 0x040fe4000f8e0207 */
[----:B------:R-:W-:Y:S01]  /*adb0*/  IMAD.WIDE.U32 R2, R0, UR4, R2 ;  /* 0x0000000400027c25 */ /* 0x000fe2000f8e0002 */
[----:B------:R-:W-:-:S03]  /*adc0*/  ULDC.64 UR4, c[0x0][0x280] ;  /* 0x0000a00000047ab9 */ /* 0x000fc60000000a00 */
[----:B------:R-:W-:Y:S01]  /*add0*/  IMAD.IADD R5, R3, 0x1, R5 ;  /* 0x0000000103057824 */ /* 0x000fe200078e0205 */
[C---:B------:R-:W-:Y:S01]  /*ade0*/  LEA R0, P0, R2.reuse, UR4, 0x1 ;  /* 0x0000000402007c11 */ /* 0x040fe2000f8008ff */
[----:B------:R-:W-:Y:S02]  /*adf0*/  ULDC UR4, c[0x0][0x2b8] ;  /* 0x0000ae0000047ab9 */ /* 0x000fe40000000800 */
[----:B------:R-:W-:Y:S02]  /*ae00*/  ISETP.GE.AND P1, PT, R29, UR4, PT ;  /* 0x000000041d007c0c */ /* 0x000fe4000bf26270 */
[----:B------:R-:W-:Y:S02]  /*ae10*/  LEA.HI.X R5, R2, UR5, R5, 0x1, P0 ;  /* 0x0000000502057c11 */ /* 0x000fe400080f0c05 */
[----:B------:R-:W-:Y:S01]  /*ae20*/  ISETP.GE.AND P0, PT, R30, UR4, PT ;  /* 0x000000041e007c0c */ /* 0x000fe2000bf06270 */
[----:B------:R-:W-:-:S03]  /*ae30*/  UMOV UR4, 0xffffffff ;  /* 0xffffffff00047882 */ /* 0x000fc60000000000 */
[----:B0-----:R-:W-:Y:S09]  /*ae40*/  BRA.DIV UR4, `(.L_x_281) ;  /* 0x0000003a04d07947 */ /* 0x001ff2000b800000 */
[----:B------:R-:W0:Y:S01]  /*ae50*/  SHFL.IDX PT, R14, R0, RZ, 0x181f ;  /* 0x00181fff000e7589 */ /* 0x000e2200000e0000 */
[----:B-----5:R-:W-:Y:S02]  /*ae60*/  IMAD R6, R21, R6, RZ ;  /* 0x0000000615067224 */ /* 0x020fe400078e02ff */
[----:B------:R-:W-:Y:S01]  /*ae70*/  IMAD.IADD R4, R20, 0x1, R4 ;  /* 0x0000000114047824 */ /* 0x000fe200078e0204 */
[----:B------:R-:W1:Y:S03]  /*ae80*/  SHFL.IDX PT, R2, R5, RZ, 0x181f ;  /* 0x00181fff05027589 */ /* 0x000e6600000e0000 */
[C---:B------:R-:W-:Y:S01]  /*ae90*/  VIADD R7, R4.reuse, 0x10 ;  /* 0x0000001004077836 */ /* 0x040fe20000000000 */
[----:B------:R-:W-:-:S13]  /*aea0*/  ISETP.GE.AND P2, PT, R4, R6, PT ;  /* 0x000000060400720c */ /* 0x000fda0003f46270 */
[----:B0-----:R-:W-:-:S05]  /*aeb0*/  @!P2 LEA R14, P3, R30, R14, 0x1 ;  /* 0x0000000e1e0ea211 */ /* 0x001fca00078608ff */
[----:B-1----:R-:W-:Y:S02]  /*aec0*/  @!P2 IMAD.X R3, RZ, RZ, R2, P3 ;  /* 0x000000ffff03a224 */ /* 0x002fe400018e0602 */
[----:B------:R-:W-:Y:S02]  /*aed0*/  @!P2 IMAD.MOV.U32 R2, RZ, RZ, R14 ;  /* 0x000000ffff02a224 */ /* 0x000fe400078e000e */
[----:B------:R-:W0:Y:S04]  /*aee0*/  SHFL.IDX PT, R14, R0, 0x1, 0x181f ;  /* 0x00381f00000e7f89 */ /* 0x000e2800000e0000 */
[----:B------:R-:W-:Y:S04]  /*aef0*/  @!P2 LDGSTS.E.BYPASS.LTC128B.128 [R10+0x10400], desc[UR50][R2.64], !P0 ;  /* 0x10400000020aafae */ /* 0x000fe8000c101d72 */
[----:B------:R1:W-:Y:S01]  /*af00*/  @!P2 LDGSTS.E.BYPASS.LTC128B.128 [R10+0x14400], desc[UR50][R2.64+0x80], !P1 ;  /* 0x14400080020aafae */ /* 0x0003e2000c901d72 */
[----:B------:R-:W-:-:S03]  /*af10*/  ISETP.GE.AND P2, PT, R7, R6, PT ;  /* 0x000000060700720c */ /* 0x000fc60003f46270 */
[----:B-1----:R-:W1:Y:S10]  /*af20*/  SHFL.IDX PT, R2, R5, 0x1, 0x181f ;  /* 0x00381f0005027f89 */ /* 0x002e7400000e0000 */
[----:B0-----:R-:W-:-:S04]  /*af30*/  @!P2 LEA R14, P3, R30, R14, 0x1 ;  /* 0x0000000e1e0ea211 */ /* 0x001fc800078608ff */
[----:B-1----:R-:W-:Y:S01]  /*af40*/  @!P2 IADD3.X R7, RZ, R2, RZ, P3, !PT ;  /* 0x00000002ff07a210 */ /* 0x002fe20001ffe4ff */
[----:B------:R-:W-:Y:S02]  /*af50*/  @!P2 IMAD.MOV.U32 R2, RZ, RZ, R14 ;  /* 0x000000ffff02a224 */ /* 0x000fe400078e000e */
[----:B------:R-:W0:Y:S02]  /*af60*/  SHFL.IDX PT, R14, R0, 0x2, 0x181f ;  /* 0x00581f00000e7f89 */ /* 0x000e2400000e0000 */
[----:B------:R-:W-:Y:S02]  /*af70*/  @!P2 IMAD.MOV.U32 R3, RZ, RZ, R7 ;  /* 0x000000ffff03a224 */ /* 0x000fe400078e0007 */
[----:B------:R-:W-:-:S03]  /*af80*/  VIADD R7, R4, 0x20 ;  /* 0x0000002004077836 */ /* 0x000fc60000000000 */
[----:B------:R-:W-:Y:S04]  /*af90*/  @!P2 LDGSTS.E.BYPASS.LTC128B.128 [R10+0x10c00], desc[UR50][R2.64], !P0 ;  /* 0x10c00000020aafae */ /* 0x000fe8000c101d72 */
[----:B------:R1:W-:Y:S01]  /*afa0*/  @!P2 LDGSTS.E.BYPASS.LTC128B.128 [R10+0x14c00], desc[UR50][R2.64+0x80], !P1 ;  /* 0x14c00080020aafae */ /* 0x0003e2000c901d72 */
[----:B------:R-:W-:-:S03]  /*afb0*/  ISETP.GE.AND P2, PT, R7, R6, PT ;  /* 0x000000060700720c */ /* 0x000fc60003f46270 */
[----:B-1----:R-:W1:Y:S10]  /*afc0*/  SHFL.IDX PT, R2, R5, 0x2, 0x181f ;  /* 0x00581f0005027f89 */ /* 0x002e7400000e0000 */
[----:B0-----:R-:W-:-:S05]  /*afd0*/  @!P2 LEA R14, P3, R30, R14, 0x1 ;  /* 0x0000000e1e0ea211 */ /* 0x001fca00078608ff */
[----:B-1----:R-:W-:Y:S02]  /*afe0*/  @!P2 IMAD.X R7, RZ, RZ, R2, P3 ;  /* 0x000000ffff07a224 */ /* 0x002fe400018e0602 */
[----:B------:R-:W-:Y:S02]  /*aff0*/  @!P2 IMAD.MOV.U32 R2, RZ, RZ, R14 ;  /* 0x000000ffff02a224 */ /* 0x000fe400078e000e */
[----:B------:R-:W-:Y:S01]  /*b000*/  @!P2 IMAD.MOV.U32 R3, RZ, RZ, R7 ;  /* 0x000000ffff03a224 */ /* 0x000fe200078e0007 */
[----:B------:R-:W0:Y:S01]  /*b010*/  SHFL.IDX PT, R14, R0, 0x3, 0x181f ;  /* 0x00781f00000e7f89 */ /* 0x000e2200000e0000 */
[----:B------:R-:W-:-:S03]  /*b020*/  VIADD R7, R4, 0x30 ;  /* 0x0000003004077836 */ /* 0x000fc60000000000 */
[----:B------:R-:W-:Y:S04]  /*b030*/  @!P2 LDGSTS.E.BYPASS.LTC128B.128 [R10+0x11400], desc[UR50][R2.64], !P0 ;  /* 0x11400000020aafae */ /* 0x000fe8000c101d72 */
[----:B------:R1:W-:Y:S01]  /*b040*/  @!P2 LDGSTS.E.BYPASS.LTC128B.128 [R10+0x15400], desc[UR50][R2.64+0x80], !P1 ;  /* 0x15400080020aafae */ /* 0x0003e2000c901d72 */
[----:B------:R-:W-:-:S03]  /*b050*/  ISETP.GE.AND P2, PT, R7, R6, PT ;  /* 0x000000060700720c */ /* 0x000fc60003f46270 */
[----:B-1----:R-:W1:Y:S10]  /*b060*/  SHFL.IDX PT, R2, R5, 0x3, 0x181f ;  /* 0x00781f0005027f89 */ /* 0x002e7400000e0000 */
[----:B0-----:R-:W-:-:S05]  /*b070*/  @!P2 LEA R14, P3, R30, R14, 0x1 ;  /* 0x0000000e1e0ea211 */ /* 0x001fca00078608ff */
[----:B-1----:R-:W-:Y:S01]  /*b080*/  @!P2 IMAD.X R7, RZ, RZ, R2, P3 ;  /* 0x000000ffff07a224 */ /* 0x002fe200018e0602 */
[----:B------:R-:W-:Y:S02]  /*b090*/  @!P2 MOV R2, R14 ;  /* 0x0000000e0002a202 */ /* 0x000fe40000000f00 */
[----:B------:R-:W0:Y:S01]  /*b0a0*/  SHFL.IDX PT, R14, R0, 0x4, 0x181f ;  /* 0x00981f00000e7f89 */ /* 0x000e2200000e0000 */
        /* <DEDUP_REMOVED lines=19> */
[----:B------:R-:W0:Y:S01]  /*b1e0*/  SHFL.IDX PT, R14, R0, 0x6, 0x181f ;  /* 0x00d81f00000e7f89 */ /* 0x000e2200000e0000 */
[----:B------:R-:W-:Y:S01]  /*b1f0*/  @!P2 MOV R3, R7 ;  /* 0x000000070003a202 */ /* 0x000fe20000000f00 */
[----:B------:R-:W-:-:S04]  /*b200*/  VIADD R7, R4, 0x60 ;  /* 0x0000006004077836 */ /* 0x000fc80000000000 */
[----:B------:R-:W-:Y:S04]  /*b210*/  @!P2 LDGSTS.E.BYPASS.LTC128B.128 [R10+0x12c00], desc[UR50][R2.64], !P0 ;  /* 0x12c00000020aafae */ /* 0x000fe8000c101d72 */
[----:B------:R1:W-:Y:S01]  /*b220*/  @!P2 LDGSTS.E.BYPASS.LTC128B.128 [R10+0x16c00], desc[UR50][R2.64+0x80], !P1 ;  /* 0x16c00080020aafae */ /* 0x0003e2000c901d72 */
[----:B------:R-:W-:-:S03]  /*b230*/  ISETP.GE.AND P2, PT, R7, R6, PT ;  /* 0x000000060700720c */ /* 0x000fc60003f46270 */
[----:B-1----:R-:W1:Y:S10]  /*b240*/  SHFL.IDX PT, R2, R5, 0x6, 0x181f ;  /* 0x00d81f0005027f89 */ /* 0x002e7400000e0000 */
[----:B0-----:R-:W-:Y:S01]  /*b250*/  @!P2 LEA R14, P3, R30, R14, 0x1 ;  /* 0x0000000e1e0ea211 */ /* 0x001fe200078608ff */
[----:B------:R-:W0:Y:S04]  /*b260*/  SHFL.IDX PT, R5, R5, 0x7, 0x181f ;  /* 0x00f81f0005057f89 */ /* 0x000e2800000e0000 */
[----:B-1----:R-:W-:-:S02]  /*b270*/  @!P2 IMAD.X R7, RZ, RZ, R2, P3 ;  /* 0x000000ffff07a224 */ /* 0x002fc400018e0602 */
[----:B------:R-:W-:Y:S02]  /*b280*/  @!P2 IMAD.MOV.U32 R2, RZ, RZ, R14 ;  /* 0x000000ffff02a224 */ /* 0x000fe400078e000e */
[----:B------:R-:W-:Y:S01]  /*b290*/  @!P2 IMAD.MOV.U32 R3, RZ, RZ, R7 ;  /* 0x000000ffff03a224 */ /* 0x000fe200078e0007 */
[----:B------:R1:W2:Y:S04]  /*b2a0*/  SHFL.IDX PT, R14, R0, 0x7, 0x181f ;  /* 0x00f81f00000e7f89 */ /* 0x0002a800000e0000 */
[----:B------:R1:W-:Y:S04]  /*b2b0*/  @!P2 LDGSTS.E.BYPASS.LTC128B.128 [R10+0x13400], desc[UR50][R2.64], !P0 ;  /* 0x13400000020aafae */ /* 0x0003e8000c101d72 */
[----:B0-----:R1:W-:Y:S02]  /*b2c0*/  @!P2 LDGSTS.E.BYPASS.LTC128B.128 [R10+0x17400], desc[UR50][R2.64+0x80], !P1 ;  /* 0x17400080020aafae */ /* 0x0013e4000c901d72 */
.L_x_376:
[----:B-1----:R-:W-:Y:S01]  /*b2d0*/  VIADD R3, R4, 0x70 ;  /* 0x0000007004037836 */ /* 0x002fe20000000000 */
[----:B------:R-:W-:Y:S04]  /*b2e0*/  BSSY B0, `(.L_x_282) ;  /* 0x000000a000007945 */ /* 0x000fe80003800000 */
[----:B------:R-:W-:-:S13]  /*b2f0*/  ISETP.GE.AND P2, PT, R3, R6, PT ;  /* 0x000000060300720c */ /* 0x000fda0003f46270 */
[----:B------:R-:W-:Y:S05]  /*b300*/  @P2 BRA `(.L_x_283) ;  /* 0x00000000001c2947 */ /* 0x000fea0003800000 */
[----:B--2---:R-:W-:-:S05]  /*b310*/  LEA R2, P2, R30, R14, 0x1 ;  /* 0x0000000e1e027211 */ /* 0x004fca00078408ff */
[----:B------:R-:W-:-:S05]  /*b320*/  IMAD.X R3, RZ, RZ, R5, P2 ;  /* 0x000000ffff037224 */ /* 0x000fca00010e0605 */
[----:B------:R-:W-:Y:S01]  /*b330*/  @!PT LDS RZ, [RZ] ;  /* 0x00000000fffff984 */ /* 0x000fe20000000800 */
[----:B------:R-:W-:Y:S01]  /*b340*/  @!PT LDS RZ, [RZ] ;  /* 0x00000000fffff984 */ /* 0x000fe20000000800 */
[----:B------:R-:W-:Y:S01]  /*b350*/  @!PT LDS RZ, [RZ] ;  /* 0x00000000fffff984 */ /* 0x000fe20000000800 */
[----:B------:R0:W-:Y:S04]  /*b360*/  LDGSTS.E.BYPASS.LTC128B.128 [R10+0x13c00], desc[UR50][R2.64], !P0 ;  /* 0x13c00000020a7fae */ /* 0x0001e8000c101d72 */
[----:B------:R0:W-:Y:S02]  /*b370*/  LDGSTS.E.BYPASS.LTC128B.128 [R10+0x17c00], desc[UR50][R2.64+0x80], !P1 ;  /* 0x17c00080020a7fae */ /* 0x0001e4000c901d72 */
.L_x_283:
[----:B------:R-:W-:Y:S05]  /*b380*/  BSYNC B0 ;  /* 0x0000000000007941 */ /* 0x000fea0003800000 */
.L_x_282:
[----:B------:R-:W-:Y:S01]  /*b390*/  NOP ;  /* 0x0000000000007918 */ /* 0x000fe20000000000 */
[----:B------:R-:W-:-:S13]  /*b3a0*/  PLOP3.LUT P0, PT, PT, PT, PT, 0x80, 0x0 ;  /* 0x000000000000781c */ /* 0x000fda0003f0f070 */
.L_x_284:
[----:B------:R-:W-:Y:S02]  /*b3b0*/  PLOP3.LUT P1, PT, P1, P0, PT, 0xa2, 0x0 ;  /* 0x000000000000781c */ /* 0x000fe40000f21472 */
[----:B------:R-:W-:-:S08]  /*b3c0*/  @P0 R2UR P1, UR4, R22 ;  /* 0x00000000160402ca */ /* 0x000fd00000020000 */
[----:B------:R-:W-:-:S05]  /*b3d0*/  @P0 PLOP3.LUT P0, PT, P1, PT, PT, 0x80, 0x0 ;  /* 0x000000000000081c */ /* 0x000fca0000f0f070 */
[----:B------:R-:W-:Y:S01]  /*b3e0*/  @!P1 SYNCS.ARRIVE.TRANS64.RED.A0T1 RZ, [UR4+0x28800], RZ ;  /* 0x028800ffffff99a7 */ /* 0x000fe20008200404 */
[----:B------:R-:W-:Y:S07]  /*b3f0*/  @!P1 ARRIVES.LDGSTSBAR.64.TRANSCNT [UR4+0x28800] ;  /* 0x02880000ff0099b0 */ /* 0x000fee0008000a84 */
[----:B------:R-:W-:Y:S05]  /*b400*/  @P0 BRA.U.ANY `(.L_x_284) ;  /* 0xfffffffd00e80947 */ /* 0x000fea000393ffff */
[----:B0-----:R-:W3:Y:S02]  /*b410*/  LDL.LU R2, [R1+0x1c] ;  /* 0x00001c0001027983 */ /* 0x001ee40000300800 */
[----:B---3--:R-:W-:-:S05]  /*b420*/  VIADD R2, R2, 0x1 ;  /* 0x0000000102027836 */ /* 0x008fca0000000000 */
[----:B------:R0:W-:Y:S01]  /*b430*/  STL [R1+0x1c], R2 ;  /* 0x00001c0201007387 */ /* 0x0001e20000100800 */
[----:B------:R-:W-:-:S04]  /*b440*/  LEA.HI R0, R2, R2, RZ, 0x1 ;  /* 0x0000000202007211 */ /* 0x000fc800078f08ff */
[----:B------:R-:W-:-:S05]  /*b450*/  LOP3.LUT R0, R0, 0xfffffffe, RZ, 0xc0, !PT ;  /* 0xfffffffe00007812 */ /* 0x000fca00078ec0ff */
[----:B------:R-:W-:-:S05]  /*b460*/  IMAD.IADD R0, R2, 0x1, -R0 ;  /* 0x0000000102007824 */ /* 0x000fca00078e0a00 */
[----:B------:R-:W-:Y:S01]  /*b470*/  SHF.L.U32 R3, R0, 0x1f, RZ ;  /* 0x0000001f00037819 */ /* 0x000fe200000006ff */
[----:B------:R-:W-:Y:S01]  /*b480*/  NOP ;  /* 0x0000000000007918 */ /* 0x000fe20000000000 */
[----:B------:R0:W-:Y:S01]  /*b490*/  SYNCS.ARRIVE.TRANS64.A1T0 RZ, [R22+URZ+0x28800], RZ ;  /* 0x028800ff16ff79a7 */ /* 0x0001e2000810003f */
[----:B------:R-:W-:Y:S01]  /*b4a0*/  BSSY B0, `(.L_x_285) ;  /* 0x0000004000007945 */ /* 0x000fe20003800000 */
[----:B------:R-:W-:Y:S01]  /*b4b0*/  ISETP.GE.AND P0, PT, R35, 0x81, PT ;  /* 0x000000812300780c */ /* 0x000fe20003f06270 */
[----:B------:R-:W1:Y:S02]  /*b4c0*/  SYNCS.PHASECHK.TRANS64.TRYWAIT P1, [R22+URZ+0x28820], R3 ;  /* 0x02882003160075a7 */ /* 0x000e64000802017f */
[----:B01----:R-:W-:Y:S10]  /*b4d0*/  @!P1 BRA `(.L_x_286) ;  /* 0x0000003c00ac9947 */ /* 0x003ff40003800000 */
.L_x_377:
[----:B------:R-:W-:Y:S05]  /*b4e0*/  BSYNC B0 ;  /* 0x0000000000007941 */ /* 0x000fea0003800000 */
.L_x_285:
[----:B------:R-:W-:Y:S04]  /*b4f0*/  BSSY B0, `(.L_x_287) ;  /* 0x000010e000007945 */ /* 0x000fe80003800000 */
[----:B------:R-:W-:Y:S05]  /*b500*/  @!P0 BRA `(.L_x_288) ;  /* 0x0000001000308947 */ /* 0x000fea0003800000 */
[----:B------:R-:W3:Y:S01]  /*b510*/  LDL.LU R0, [R1+0x18] ;  /* 0x0000180001007983 */ /* 0x000ee20000300800 */
[----:B------:R-:W-:Y:S01]  /*b520*/  ULDC UR4, c[0x0][0x2f4] ;  /* 0x0000bd0000047ab9 */ /* 0x000fe20000000800 */
[----:B------:R-:W-:Y:S01]  /*b530*/  MOV R17, R28 ;  /* 0x0000001c00117202 */ /* 0x000fe20000000f00 */
[----:B------:R-:W-:Y:S01]  /*b540*/  IMAD.MOV.U32 R10, RZ, RZ, R25 ;  /* 0x000000ffff0a7224 */ /* 0x000fe200078e0019 */
[----:B------:R-:W-:Y:S01]  /*b550*/  ISETP.GE.AND P2, PT, R30, UR4, PT ;  /* 0x000000041e007c0c */ /* 0x000fe2000bf46270 */
[----:B------:R-:W-:Y:S01]  /*b560*/  IMAD.MOV.U32 R31, RZ, RZ, R26 ;  /* 0x000000ffff1f7224 */ /* 0x000fe200078e001a */
[----:B------:R-:W-:Y:S02]  /*b570*/  ISETP.GE.AND P1, PT, R29, UR4, PT ;  /* 0x000000041d007c0c */ /* 0x000fe4000bf26270 */
[----:B---3--:R-:W-:-:S11]  /*b580*/  LEA.HI.SX32 R6, R0, 0xfffffffe, 0x19 ;  /* 0xfffffffe00067811 */ /* 0x008fd600078fcaff */
.L_x_301:
[----:B0-----:R-:W0:Y:S01]  /*b590*/  S2R R3, SR_TID.X ;  /* 0x0000000000037919 */ /* 0x001e220000002100 */
[----:B------:R-:W1:Y:S01]  /*b5a0*/  LDC R4, c[0x0][0x430] ;  /* 0x00010c00ff047b82 */ /* 0x000e620000000800 */
[----:B------:R-:W-:Y:S05]  /*b5b0*/  YIELD ;  /* 0x0000000000007946 */ /* 0x000fea0003800000 */
[----:B------:R-:W-:Y:S01]  /*b5c0*/  ULDC.64 UR4, c[0x0][0x428] ;  /* 0x00010a0000047ab9 */ /* 0x000fe20000000a00 */
[----:B------:R-:W-:Y:S01]  /*b5d0*/  VIADD R25, R10, 0x1 ;  /* 0x000000010a197836 */ /* 0x000fe20000000000 */
[----:B-1----:R-:W-:Y:S02]  /*b5e0*/  ISETP.NE.AND P0, PT, R4, 0x1, PT ;  /* 0x000000010400780c */ /* 0x002fe40003f05270 */
[C---:B0-----:R-:W-:Y:S01]  /*b5f0*/  LOP3.LUT R0, R3.reuse, 0x7f, RZ, 0xc0, !PT ;  /* 0x0000007f03007812 */ /* 0x041fe200078ec0ff */
[----:B------:R-:W-:-:S03]  /*b600*/  IMAD.SHL.U32 R4, R3, 0x10, RZ ;  /* 0x0000001003047824 */ /* 0x000fc600078e00ff */
[----:B------:R-:W-:-:S07]  /*b610*/  SHF.R.U32.HI R5, RZ, 0x3, R0 ;  /* 0x00000003ff057819 */ /* 0x000fce0000011600 */
[----:B------:R-:W0:Y:S01]  /*b620*/  @P0 LDC R0, c[0x0][0x434] ;  /* 0x00010d00ff000b82 */ /* 0x000e220000000800 */
[----:B------:R-:W-:Y:S01]  /*b630*/  LOP3.LUT R4, R4, 0x70, RZ, 0xc0, !PT ;  /* 0x0000007004047812 */ /* 0x000fe200078ec0ff */
[----:B------:R-:W-:-:S06]  /*b640*/  IMAD R7, R6, 0x80, R5 ;  /* 0x0000008006077824 */ /* 0x000fcc00078e0205 */
[----:B------:R-:W1:Y:S01]  /*b650*/  @P0 LDC R3, c[0x0][0x438] ;  /* 0x00010e00ff030b82 */ /* 0x000e620000000800 */
[----:B------:R-:W-:-:S05]  /*b660*/  IADD3 R7, R4, R7, R36 ;  /* 0x0000000704077210 */ /* 0x000fca0007ffe024 */
[----:B------:R-:W-:Y:S02]  /*b670*/  IMAD.MOV.U32 R8, RZ, RZ, R7 ;  /* 0x000000ffff087224 */ /* 0x000fe400078e0007 */
[----:B0-----:R-:W-:-:S05]  /*b680*/  @P0 IMAD.HI.U32 R0, R7, R0, RZ ;  /* 0x0000000007000227 */ /* 0x001fca00078e00ff */
[----:B-1----:R-:W-:Y:S01]  /*b690*/  @P0 SHF.R.U32.HI R8, RZ, R3, R0 ;  /* 0x00000003ff080219 */ /* 0x002fe20000011600 */
[----:B------:R-:W-:-:S03]  /*b6a0*/  IMAD R0, R37, UR4, RZ ;  /* 0x0000000425007c24 */ /* 0x000fc6000f8e02ff */
[--C-:B------:R-:W-:Y:S01]  /*b6b0*/  SHF.R.S32.HI R3, RZ, 0x1f, R8.reuse ;  /* 0x0000001fff037819 */ /* 0x100fe20000011408 */
[----:B------:R-:W-:Y:S02]  /*b6c0*/  IMAD.MOV.U32 R2, RZ, RZ, R8 ;  /* 0x000000ffff027224 */ /* 0x000fe400078e0008 */
[C---:B------:R-:W-:Y:S02]  /*b6d0*/  IMAD R5, R33.reuse, UR5, R0 ;  /* 0x0000000521057c24 */ /* 0x040fe4000f8e0200 */
[----:B------:R-:W-:Y:S01]  /*b6e0*/  IMAD.WIDE.U32 R2, R33, UR4, R2 ;  /* 0x0000000421027c25 */ /* 0x000fe2000f8e0002 */
[----:B------:R-:W-:-:S03]  /*b6f0*/  ULDC.64 UR4, c[0x0][0x418] ;  /* 0x0001060000047ab9 */ /* 0x000fc60000000a00 */
[----:B------:R-:W-:Y:S01]  /*b700*/  IMAD.IADD R3, R5, 0x1, R3 ;  /* 0x0000000105037824 */ /* 0x000fe200078e0203 */
[----:B------:R-:W-:Y:S01]  /*b710*/  LEA R4, P0, R2, UR4, 0x2 ;  /* 0x0000000402047c11 */ /* 0x000fe2000f8010ff */
[----:B------:R-:W-:-:S03]  /*b720*/  ULDC UR4, c[0x0][0x430] ;  /* 0x00010c0000047ab9 */ /* 0x000fc60000000800 */
[----:B------:R-:W-:Y:S02]  /*b730*/  LEA.HI.X R5, R2, UR5, R3, 0x2, P0 ;  /* 0x0000000502057c11 */ /* 0x000fe400080f1403 */
[----:B------:R-:W-:Y:S01]  /*b740*/  MOV R9, UR37 ;  /* 0x0000002500097c02 */ /* 0x000fe20008000f00 */
[----:B------:R-:W-:Y:S01]  /*b750*/  IMAD.MOV R2, RZ, RZ, -R8 ;  /* 0x000000ffff027224 */ /* 0x000fe200078e0a08 */
[----:B------:R-:W-:Y:S01]  /*b760*/  ISETP.NE.AND P0, PT, R25, 0x2, PT ;  /* 0x000000021900780c */ /* 0x000fe20003f05270 */
[----:B------:R0:W3:Y:S01]  /*b770*/  LDG.E R0, desc[UR50][R4.64] ;  /* 0x0000003204007981 */ /* 0x0000e2000c1e1900 */
[----:B------:R-:W-:Y:S02]  /*b780*/  ISETP.NE.AND P3, PT, R9, 0x3, PT ;  /* 0x000000030900780c */ /* 0x000fe40003f65270 */
[----:B------:R-:W-:Y:S01]  /*b790*/  SEL R28, RZ, 0x1, P0 ;  /* 0x00000001ff1c7807 */ /* 0x000fe20000000000 */
[----:B------:R-:W-:Y:S01]  /*b7a0*/  IMAD.MOV.U32 R26, RZ, RZ, R6 ;  /* 0x000000ffff1a7224 */ /* 0x000fe200078e0006 */
[----:B------:R-:W-:-:S02]  /*b7b0*/  SEL R25, R25, RZ, P0 ;  /* 0x000000ff19197207 */ /* 0x000fc40000000000 */
[----:B------:R-:W-:Y:S01]  /*b7c0*/  LOP3.LUT R28, R17, R28, RZ, 0x3c, !PT ;  /* 0x0000001c111c7212 */ /* 0x000fe200078e3cff */
[----:B0-----:R-:W-:Y:S01]  /*b7d0*/  IMAD R4, R2, UR4, R7 ;  /* 0x0000000402047c24 */ /* 0x001fe2000f8e0207 */
[----:B---3--:R-:W-:-:S05]  /*b7e0*/  SHF.R.S32.HI R21, RZ, 0x1f, R0 ;  /* 0x0000001fff157819 */ /* 0x008fca0000011400 */
[----:B------:R-:W-:Y:S05]  /*b7f0*/  @!P3 BRA `(.L_x_289) ;  /* 0x000000000004b947 */ /* 0x000fea0003800000 */
[----:B------:R-:W-:Y:S01]  /*b800*/  BPT.TRAP 0x1 ;  /* 0x000000040000795c */ /* 0x000fe20000300000 */
.L_x_289:
[----:B------:R-:W-:Y:S01]  /*b810*/  IMAD R6, R25, 0x8, R22 ;  /* 0x0000000819067824 */ /* 0x000fe200078e0216 */
[----:B------:R-:W-:Y:S01]  /*b820*/  SHF.L.U32 R3, R28, 0x1f, RZ ;  /* 0x0000001f1c037819 */ /* 0x000fe200000006ff */
[----:B------:R-:W-:Y:S03]  /*b830*/  BSSY B1, `(.L_x_290) ;  /* 0x0000003000017945 */ /* 0x000fe60003800000 */
[----:B------:R-:W0:Y:S02]  /*b840*/  SYNCS.PHASECHK.TRANS64.TRYWAIT P0, [R6+URZ+0x28840], R3 ;  /* 0x02884003060075a7 */ /* 0x000e24000800017f */
[----:B0-----:R-:W-:Y:S05]  /*b850*/  @!P0 BRA `(.L_x_291) ;  /* 0x0000003800e08947 */ /* 0x001fea0003800000 */
.L_x_378:
[----:B------:R-:W-:Y:S05]  /*b860*/  BSYNC B1 ;  /* 0x0000000000017941 */ /* 0x000fea0003800000 */
.L_x_290:
[----:B------:R-:W-:Y:S01]  /*b870*/  SHF.R.S32.HI R20, RZ, 0x1f, R4 ;  /* 0x0000001fff147819 */ /* 0x000fe20000011404 */
[----:B------:R-:W-:Y:S01]  /*b880*/  ULDC.64 UR4, c[0x0][0x300] ;  /* 0x0000c00000047ab9 */ /* 0x000fe20000000a00 */
[C---:B------:R-:W-:Y:S01]  /*b890*/  LOP3.LUT P4, RZ, R27.reuse, 0x2, RZ, 0xc0, !PT ;  /* 0x000000021bff7812 */ /* 0x040fe2000788c0ff */
[----:B0-----:R-:W-:Y:S01]  /*b8a0*/  IMAD.WIDE.U32 R2, R4, UR4, RZ ;  /* 0x0000000404027c25 */ /* 0x001fe2000f8e00ff */
[----:B------:R-:W-:-:S03]  /*b8b0*/  LOP3.LUT P3, RZ, R27, 0x1, RZ, 0xc0, !PT ;  /* 0x000000011bff7812 */ /* 0x000fc6000786c0ff */
[----:B------:R-:W-:Y:S02]  /*b8c0*/  IMAD R5, R20, UR4, RZ ;  /* 0x0000000414057c24 */ /* 0x000fe4000f8e02ff */
[----:B------:R-:W-:Y:S02]  /*b8d0*/  IMAD R8, R25, 0x4000, R34 ;  /* 0x0000400019087824 */ /* 0x000fe400078e0222 */
[----:B------:R-:W-:Y:S01]  /*b8e0*/  IMAD R5, R4, UR5, R5 ;  /* 0x0000000504057c24 */ /* 0x000fe2000f8e0205 */
[----:B------:R-:W-:-:S03]  /*b8f0*/  ULDC.64 UR4, c[0x0][0x310] ;  /* 0x0000c40000047ab9 */ /* 0x000fc60000000a00 */
[----:B------:R-:W-:Y:S02]  /*b900*/  IMAD.IADD R3, R3, 0x1, R5 ;  /* 0x0000000103037824 */ /* 0x000fe400078e0205 */
[----:B------:R-:W-:Y:S02]  /*b910*/  IMAD R5, R21, UR4, RZ ;  /* 0x0000000415057c24 */ /* 0x000fe4000f8e02ff */
[----:B------:R-:W-:-:S04]  /*b920*/  IMAD.WIDE.U32 R2, R0, UR4, R2 ;  /* 0x0000000400027c25 */ /* 0x000fc8000f8e0002 */
        /* <DEDUP_REMOVED lines=13> */
[----:B------:R-:W-:Y:S02]  /*ba00*/  IMAD.SHL.U32 R5, R30, 0x2, RZ ;  /* 0x000000021e057824 */ /* 0x000fe400078e00ff */
[----:B------:R-:W-:Y:S01]  /*ba10*/  IMAD R8, R8, 0x2, R22 ;  /* 0x0000000208087824 */ /* 0x000fe200078e0216 */
[----:B------:R-:W1:Y:S02]  /*ba20*/  SHFL.IDX PT, R3, R9, RZ, 0x181f ;  /* 0x00181fff09037589 */ /* 0x000e6400000e0000 */
[----:B0-----:R-:W-:-:S04]  /*ba30*/  IADD3 R2, P0, R2, R5, RZ ;  /* 0x0000000502027210 */ /* 0x001fc80007f1e0ff */
[----:B-1----:R-:W-:-:S05]  /*ba40*/  IADD3.X R3, RZ, R3, RZ, P0, !PT ;  /* 0x00000003ff037210 */ /* 0x002fca00007fe4ff */
[----:B------:R-:W-:Y:S01]  /*ba50*/  @!PT LDS RZ, [RZ] ;  /* 0x00000000fffff984 */ /* 0x000fe20000000800 */
[----:B------:R-:W-:Y:S04]  /*ba60*/  LDGSTS.E.BYPASS.LTC128B.128 [R8+0x18400], desc[UR50][R2.64], !P4 ;  /* 0x1840000002087fae */ /* 0x000fe8000e101d72 */
[----:B------:R0:W-:Y:S04]  /*ba70*/  LDGSTS.E.BYPASS.LTC128B.128 [R8+0x1c400], desc[UR50][R2.64+0x80], !P3 ;  /* 0x1c40008002087fae */ /* 0x0001e8000d901d72 */
[----:B0-----:R-:W0:Y:S04]  /*ba80*/  SHFL.IDX PT, R2, R7, 0x1, 0x181f ;  /* 0x00381f0007027f89 */ /* 0x001e2800000e0000 */
[----:B------:R-:W1:Y:S01]  /*ba90*/  SHFL.IDX PT, R3, R9, 0x1, 0x181f ;  /* 0x00381f0009037f89 */ /* 0x000e6200000e0000 */
[----:B0-----:R-:W-:-:S05]  /*baa0*/  IADD3 R2, P0, R2, R5, RZ ;  /* 0x0000000502027210 */ /* 0x001fca0007f1e0ff */
[----:B-1----:R-:W-:-:S05]  /*bab0*/  IMAD.X R3, RZ, RZ, R3, P0 ;  /* 0x000000ffff037224 */ /* 0x002fca00000e0603 */
        /* <DEDUP_REMOVED lines=27> */
[----:B------:R-:W1:Y:S04]  /*bc70*/  SHFL.IDX PT, R3, R9, 0x6, 0x181f ;  /* 0x00d81f0009037f89 */ /* 0x000e6800000e0000 */
[----:B------:R-:W3:Y:S01]  /*bc80*/  SHFL.IDX PT, R9, R9, 0x7, 0x181f ;  /* 0x00f81f0009097f89 */ /* 0x000ee200000e0000 */
[----:B0-----:R-:W-:-:S05]  /*bc90*/  IADD3 R2, P0, R2, R5, RZ ;  /* 0x0000000502027210 */ /* 0x001fca0007f1e0ff */
[----:B-1----:R-:W-:-:S05]  /*bca0*/  IMAD.X R3, RZ, RZ, R3, P0 ;  /* 0x000000ffff037224 */ /* 0x002fca00000e0603 */
[----:B------:R-:W-:Y:S04]  /*bcb0*/  LDGSTS.E.BYPASS.LTC128B.128 [R8+0x1b400], desc[UR50][R2.64], !P4 ;  /* 0x1b40000002087fae */ /* 0x000fe8000e101d72 */
[----:B------:R0:W-:Y:S04]  /*bcc0*/  LDGSTS.E.BYPASS.LTC128B.128 [R8+0x1f400], desc[UR50][R2.64+0x80], !P3 ;  /* 0x1f40008002087fae */ /* 0x0001e8000d901d72 */
[----:B0--3--:R0:W1:Y:S02]  /*bcd0*/  SHFL.IDX PT, R2, R7, 0x7, 0x181f ;  /* 0x00f81f0007027f89 */ /* 0x00906400000e0000 */
.L_x_396:
[----:B-1----:R-:W-:-:S05]  /*bce0*/  IADD3 R2, P0, R2, R5, RZ ;  /* 0x0000000502027210 */ /* 0x002fca0007f1e0ff */
[----:B------:R-:W-:Y:S01]  /*bcf0*/  IMAD.X R3, RZ, RZ, R9, P0 ;  /* 0x000000ffff037224 */ /* 0x000fe200000e0609 */
[----:B------:R-:W-:-:S04]  /*bd00*/  PLOP3.LUT P0, PT, PT, PT, PT, 0x80, 0x0 ;  /* 0x000000000000781c */ /* 0x000fc80003f0f070 */
[----:B------:R-:W-:Y:S01]  /*bd10*/  @!PT LDS RZ, [RZ] ;  /* 0x00000000fffff984 */ /* 0x000fe20000000800 */
[----:B------:R-:W-:Y:S01]  /*bd20*/  @!PT LDS RZ, [RZ] ;  /* 0x00000000fffff984 */ /* 0x000fe20000000800 */
[----:B------:R-:W-:Y:S01]  /*bd30*/  @!PT LDS RZ, [RZ] ;  /* 0x00000000fffff984 */ /* 0x000fe20000000800 */
[----:B------:R1:W-:Y:S04]  /*bd40*/  LDGSTS.E.BYPASS.LTC128B.128 [R8+0x1bc00], desc[UR50][R2.64], !P4 ;  /* 0x1bc0000002087fae */ /* 0x0003e8000e101d72 */
[----:B------:R1:W-:Y:S01]  /*bd50*/  LDGSTS.E.BYPASS.LTC128B.128 [R8+0x1fc00], desc[UR50][R2.64+0x80], !P3 ;  /* 0x1fc0008002087fae */ /* 0x0003e2000d901d72 */
[----:B------:R-:W-:-:S04]  /*bd60*/  NOP ;  /* 0x0000000000007918 */ /* 0x000fc80000000000 */
.L_x_293:
[----:B------:R-:W-:Y:S02]  /*bd70*/  PLOP3.LUT P3, PT, P3, P0, PT, 0xa2, 0x0 ;  /* 0x000000000000781c */ /* 0x000fe40001f61472 */
[----:B------:R-:W-:-:S08]  /*bd80*/  @P0 R2UR P3, UR4, R6 ;  /* 0x00000000060402ca */ /* 0x000fd00000060000 */
[----:B------:R-:W-:-:S05]  /*bd90*/  @P0 PLOP3.LUT P0, PT, P3, PT, PT, 0x80, 0x0 ;  /* 0x000000000000081c */ /* 0x000fca0001f0f070 */
[----:B------:R-:W-:Y:S01]  /*bda0*/  @!P3 SYNCS.ARRIVE.TRANS64.RED.A0T1 RZ, [UR4+0x28830], RZ ;  /* 0x028830ffffffb9a7 */ /* 0x000fe20008200404 */
[----:B------:R-:W-:Y:S07]  /*bdb0*/  @!P3 ARRIVES.LDGSTSBAR.64.TRANSCNT [UR4+0x28830] ;  /* 0x02883000ff00b9b0 */ /* 0x000fee0008000a84 */
[----:B------:R-:W-:Y:S05]  /*bdc0*/  @P0 BRA.U.ANY `(.L_x_293) ;  /* 0xfffffffd00e80947 */ /* 0x000fea000393ffff */
[----:B------:R-:W-:Y:S01]  /*bdd0*/  NOP ;  /* 0x0000000000007918 */ /* 0x000fe20000000000 */
[----:B-1----:R-:W-:-:S04]  /*bde0*/  MOV R2, UR37 ;  /* 0x0000002500027c02 */ /* 0x002fc80008000f00 */
[----:B------:R-:W-:-:S13]  /*bdf0*/  ISETP.NE.AND P4, PT, R2, 0x3, PT ;  /* 0x000000030200780c */ /* 0x000fda0003f85270 */
[----:B------:R-:W-:Y:S05]  /*be00*/  @!P4 BRA `(.L_x_294) ;  /* 0x000000000004c947 */ /* 0x000fea0003800000 */
[----:B------:R-:W-:Y:S01]  /*be10*/  BPT.TRAP 0x1 ;  /* 0x000000040000795c */ /* 0x000fe20000300000 */
.L_x_294:
[----:B------:R1:W-:Y:S01]  /*be20*/  SYNCS.ARRIVE.TRANS64.A1T0 RZ, [R6+URZ+0x28830], RZ ;  /* 0x028830ff06ff79a7 */ /* 0x0003e2000810003f */
[----:B------:R-:W-:Y:S05]  /*be30*/  @!P4 BRA `(.L_x_295) ;  /* 0x000000000004c947 */ /* 0x000fea0003800000 */
[----:B------:R-:W-:Y:S01]  /*be40*/  BPT.TRAP 0x1 ;  /* 0x000000040000795c */ /* 0x000fe20000300000 */
.L_x_295:
[----:B------:R-:W-:Y:S01]  /*be50*/  SHF.L.U32 R3, R17, 0x1f, RZ ;  /* 0x0000001f11037819 */ /* 0x000fe200000006ff */
[----:B-1----:R-:W-:Y:S01]  /*be60*/  IMAD R6, R10, 0x8, R22 ;  /* 0x000000080a067824 */ /* 0x002fe200078e0216 */
[----:B------:R-:W-:Y:S01]  /*be70*/  BSSY B1, `(.L_x_296) ;  /* 0x0000004000017945 */ /* 0x000fe20003800000 */
[----:B------:R-:W-:Y:S02]  /*be80*/  IMAD R8, R31, -0x80, R35 ;  /* 0xffffff801f087824 */ /* 0x000fe400078e0223 */
[----:B------:R-:W1:Y:S02]  /*be90*/  SYNCS.PHASECHK.TRANS64.TRYWAIT P0, [R6+URZ+0x28860], R3 ;  /* 0x02886003060075a7 */ /* 0x000e64000800017f */
[----:B-1----:R-:W-:Y:S05]  /*bea0*/  @!P0 BRA `(.L_x_297) ;  /* 0x0000003c00ac8947 */ /* 0x002fea0003800000 */
.L_x_397:
[----:B------:R-:W-:Y:S05]  /*beb0*/  BSYNC B1 ;  /* 0x0000000000017941 */ /* 0x000fea0003800000 */
.L_x_296:
[----:B------:R-:W3:Y:S01]  /*bec0*/  S2R R2, SR_TID.X ;  /* 0x0000000000027919 */ /* 0x000ee20000002100 */
[----:B------:R-:W-:Y:S01]  /*bed0*/  UMOV UR4, 0xffffffff ;  /* 0xffffffff00047882 */ /* 0x000fe20000000000 */
[----:B0-----:R-:W-:Y:S01]  /*bee0*/  IMAD R7, R10, 0x4000, R34 ;  /* 0x000040000a077824 */ /* 0x001fe200078e0222 */
[----:B---3--:R-:W-:-:S04]  /*bef0*/  LOP3.LUT R2, R2, 0x7f, RZ, 0xc0, !PT ;  /* 0x0000007f02027812 */ /* 0x008fc800078ec0ff */
[----:B------:R-:W-:-:S05]  /*bf00*/  SHF.R.U32.HI R2, RZ, 0x3, R2 ;  /* 0x00000003ff027819 */ /* 0x000fca0000011602 */
[----:B------:R-:W-:Y:S01]  /*bf10*/  IMAD.IADD R8, R8, 0x1, -R2 ;  /* 0x0000000108087824 */ /* 0x000fe200078e0a02 */
[----:B------:R-:W-:Y:S06]  /*bf20*/  BRA.DIV UR4, `(.L_x_298) ;  /* 0x0000003e04a07947 */ /* 0x000fec000b800000 */
[----:B--2---:R-:W0:Y:S01]  /*bf30*/  SHFL.IDX PT, R14, R23, RZ, 0x181f ;  /* 0x00181fff170e7589 */ /* 0x004e2200000e0000 */
[----:B------:R-:W-:-:S03]  /*bf40*/  IMAD R7, R7, 0x2, R22 ;  /* 0x0000000207077824 */ /* 0x000fc600078e0216 */
[----:B-1----:R-:W1:Y:S01]  /*bf50*/  SHFL.IDX PT, R3, R24, RZ, 0x181f ;  /* 0x00181fff18037589 */ /* 0x002e6200000e0000 */
[----:B0-----:R-:W-:-:S03]  /*bf60*/  IADD3 R2, P0, R14, R5, RZ ;  /* 0x000000050e027210 */ /* 0x001fc60007f1e0ff */
[----:B------:R-:W0:Y:S02]  /*bf70*/  SHFL.IDX PT, R14, R23, 0x1, 0x181f ;  /* 0x00381f00170e7f89 */ /* 0x000e2400000e0000 */
[----:B-1----:R-:W-:Y:S01]  /*bf80*/  IMAD.X R3, RZ, RZ, R3, P0 ;  /* 0x000000ffff037224 */ /* 0x002fe200000e0603 */
[----:B------:R-:W-:-:S13]  /*bf90*/  ISETP.LT.OR P0, PT, R8, 0x1, P2 ;  /* 0x000000010800780c */ /* 0x000fda0001701670 */
[----:B------:R-:W-:Y:S01]  /*bfa0*/  LDGSTS.E.BYPASS.LTC128B.128 [R7+0x400], desc[UR50][R2.64], !P0 ;  /* 0x0040000002077fae */ /* 0x000fe2000c101d72 */
[----:B------:R-:W-:-:S13]  /*bfb0*/  ISETP.LT.OR P0, PT, R8, 0x1, P1 ;  /* 0x000000010800780c */ /* 0x000fda0000f01670 */
[----:B------:R1:W-:Y:S04]  /*bfc0*/  LDGSTS.E.BYPASS.LTC128B.128 [R7+0x4400], desc[UR50][R2.64+0x80], !P0 ;  /* 0x0440008002077fae */ /* 0x0003e8000c101d72 */
[----:B-1----:R-:W1:Y:S01]  /*bfd0*/  SHFL.IDX PT, R3, R24, 0x1, 0x181f ;  /* 0x00381f0018037f89 */ /* 0x002e6200000e0000 */
        /* <DEDUP_REMOVED lines=25> */
[----:B------:R-:W0:Y:S01]  /*c170*/  SHFL.IDX PT, R14, R23, 0x5, 0x181f ;  /* 0x00b81f00170e7f89 */ /* 0x000e2200000e0000 */
[----:B-1----:R-:W-:Y:S02]  /*c180*/  IADD3.X R3, RZ, R3, RZ, P0, !PT ;  /* 0x00000003ff037210 */ /* 0x002fe400007fe4ff */
        /* <DEDUP_REMOVED lines=14> */
[----:B------:R-:W2:Y:S04]  /*c270*/  SHFL.IDX PT, R24, R24, 0x7, 0x181f ;  /* 0x00f81f0018187f89 */ /* 0x000ea800000e0000 */
[----:B------:R3:W4:Y:S01]  /*c280*/  SHFL.IDX PT, R14, R23, 0x7, 0x181f ;  /* 0x00f81f00170e7f89 */ /* 0x00072200000e0000 */
[----:B-1----:R-:W-:Y:S01]  /*c290*/  IMAD.X R3, RZ, RZ, R3, P0 ;  /* 0x000000ffff037224 */ /* 0x002fe200000e0603 */
[----:B------:R-:W-:-:S13]  /*c2a0*/  ISETP.LT.OR P0, PT, R8, 0x61, P2 ;  /* 0x000000610800780c */ /* 0x000fda0001701670 */
[----:B------:R3:W-:Y:S01]  /*c2b0*/  LDGSTS.E.BYPASS.LTC128B.128 [R7+0x3400], desc[UR50][R2.64], !P0 ;  /* 0x0340000002077fae */ /* 0x0007e2000c101d72 */
[----:B------:R-:W-:-:S13]  /*c2c0*/  ISETP.LT.OR P0, PT, R8, 0x61, P1 ;  /* 0x000000610800780c */ /* 0x000fda0000f01670 */
[----:B--2-4-:R3:W-:Y:S02]  /*c2d0*/  LDGSTS.E.BYPASS.LTC128B.128 [R7+0x7400], desc[UR50][R2.64+0x80], !P0 ;  /* 0x0740008002077fae */ /* 0x0147e4000c101d72 */
.L_x_415:
[----:B0--3--:R-:W-:Y:S01]  /*c2e0*/  IADD3 R2, P0, R14, R5, RZ ;  /* 0x000000050e027210 */ /* 0x009fe20007f1e0ff */
[----:B------:R-:W-:Y:S02]  /*c2f0*/  ULDC.64 UR4, c[0x0][0x328] ;  /* 0x0000ca0000047ab9 */ /* 0x000fe40000000a00 */
[----:B------:R-:W-:Y:S02]  /*c300*/  IMAD R5, R20, UR4, RZ ;  /* 0x0000000414057c24 */ /* 0x000fe4000f8e02ff */
[----:B------:R-:W-:Y:S01]  /*c310*/  IMAD.X R3, RZ, RZ, R24, P0 ;  /* 0x000000ffff037224 */ /* 0x000fe200000e0618 */
        /* <DEDUP_REMOVED lines=14> */
[----:B------:R-:W-:Y:S01]  /*c400*/  ULDC.64 UR4, c[0x0][0x330] ;  /* 0x0000cc0000047ab9 */ /* 0x000fe20000000a00 */
[----:B------:R-:W-:Y:S01]  /*c410*/  NOP ;  /* 0x0000000000007918 */ /* 0x000fe20000000000 */
[----:B------:R-:W-:Y:S02]  /*c420*/  IMAD R5, R32, UR4, RZ ;  /* 0x0000000420057c24 */ /* 0x000fe4000f8e02ff */
[----:B------:R-:W-:Y:S02]  /*c430*/  IMAD.IADD R3, R3, 0x1, R21 ;  /* 0x0000000103037824 */ /* 0x000fe400078e0215 */
[C---:B------:R-:W-:Y:S02]  /*c440*/  IMAD R5, R18.reuse, UR5, R5 ;  /* 0x0000000512057c24 */ /* 0x040fe4000f8e0205 */
[----:B------:R-:W-:Y:S01]  /*c450*/  IMAD.WIDE.U32 R2, R18, UR4, R2 ;  /* 0x0000000412027c25 */ /* 0x000fe2000f8e0002 */
[----:B------:R-:W-:-:S03]  /*c460*/  ULDC.64 UR4, c[0x0][0x318] ;  /* 0x0000c60000047ab9 */ /* 0x000fc60000000a00 */
[----:B------:R-:W-:Y:S01]  /*c470*/  IMAD.IADD R3, R5, 0x1, R3 ;  /* 0x0000000105037824 */ /* 0x000fe200078e0203 */
[----:B------:R-:W-:-:S04]  /*c480*/  LEA R23, P0, R2, UR4, 0x1 ;  /* 0x0000000402177c11 */ /* 0x000fc8000f8008ff */
[----:B------:R-:W-:Y:S02]  /*c490*/  LEA.HI.X R24, R2, UR5, R3, 0x1, P0 ;  /* 0x0000000502187c11 */ /* 0x000fe400080f0c03 */
[----:B------:R-:W-:-:S13]  /*c4a0*/  PLOP3.LUT P0, PT, PT, PT, PT, 0x80, 0x0 ;  /* 0x000000000000781c */ /* 0x000fda0003f0f070 */
.L_x_299:
        /* <DEDUP_REMOVED lines=11> */
.L_x_300:
[C---:B------:R-:W-:Y:S01]  /*c560*/  ISETP.GT.AND P0, PT, R26.reuse, RZ, PT ;  /* 0x000000ff1a00720c */ /* 0x040fe20003f04270 */
[----:B------:R0:W-:Y:S01]  /*c570*/  SYNCS.ARRIVE.TRANS64.A1T0 RZ, [R6+URZ+0x28850], RZ ;  /* 0x028850ff06ff79a7 */ /* 0x0001e2000810003f */
[----:B------:R-:W-:Y:S01]  /*c580*/  MOV R17, R28 ;  /* 0x0000001c00117202 */ /* 0x000fe20000000f00 */
[----:B------:R-:W-:Y:S02]  /*c590*/  IMAD.MOV.U32 R10, RZ, RZ, R25 ;  /* 0x000000ffff0a7224 */ /* 0x000fe400078e0019 */
[----:B------:R-:W-:Y:S02]  /*c5a0*/  IMAD.MOV.U32 R31, RZ, RZ, R26 ;  /* 0x000000ffff1f7224 */ /* 0x000fe400078e001a */
[----:B0-----:R-:W-:-:S06]  /*c5b0*/  VIADD R6, R26, 0xffffffff ;  /* 0xffffffff1a067836 */ /* 0x001fcc0000000000 */
[----:B------:R-:W-:Y:S05]  /*c5c0*/  @P0 BRA `(.L_x_301) ;  /* 0xffffffec00f00947 */ /* 0x000fea000383ffff */
.L_x_288:
[----:B------:R-:W-:Y:S05]  /*c5d0*/  BSYNC B0 ;  /* 0x0000000000007941 */ /* 0x000fea0003800000 */
.L_x_287:
[----:B------:R-:W1:Y:S01]  /*c5e0*/  S2R R0, SR_TID.X ;  /* 0x0000000000007919 */ /* 0x000e620000002100 */
[----:B------:R-:W-:Y:S01]  /*c5f0*/  BSSY B0, `(.L_x_302) ;  /* 0x0000010000007945 */ /* 0x000fe20003800000 */
[----:B-1----:R-:W-:-:S04]  /*c600*/  LOP3.LUT R0, R0, 0x7f, RZ, 0xc0, !PT ;  /* 0x0000007f00007812 */ /* 0x002fc800078ec0ff */
[----:B------:R-:W-:-:S13]  /*c610*/  ISETP.NE.AND P0, PT, R0, RZ, PT ;  /* 0x000000ff0000720c */ /* 0x000fda0003f05270 */
[----:B------:R-:W-:Y:S05]  /*c620*/  @P0 BRA `(.L_x_303) ;  /* 0x0000000000300947 */ /* 0x000fea0003800000 */
[----:B------:R-:W1:Y:S01]  /*c630*/  S2R R5, SR_LANEID ;  /* 0x0000000000057919 */ /* 0x000e620000000000 */
[----:B------:R-:W-:Y:S01]  /*c640*/  VOTEU.ANY UR4, UPT, PT ;  /* 0x0000000000047886 */ /* 0x000fe200038e0100 */
[----:B0-----:R-:W0:Y:S01]  /*c650*/  LDC.64 R2, c[0x0][0xc60] ;  /* 0x00031800ff027b82 */ /* 0x001e220000000a00 */
[----:B------:R-:W1:Y:S02]  /*c660*/  FLO.U32 R0, UR4 ;  /* 0x0000000400007d00 */ /* 0x000e6400080e0000 */
[----:B-1----:R-:W-:-:S06]  /*c670*/  ISETP.EQ.U32.AND P0, PT, R0, R5, PT ;  /* 0x000000050000720c */ /* 0x002fcc0003f02070 */
[----:B------:R-:W0:Y:S07]  /*c680*/  POPC R5, UR4 ;  /* 0x0000000400057d09 */ /* 0x000e2e0008000000 */
[----:B0-----:R-:W3:Y:S01]  /*c690*/  @P0 ATOMG.E.ADD.STRONG.GPU PT, R3, desc[UR50][R2.64], R5 ;  /* 0x00000005020309a8 */ /* 0x001ee200081ee1f2 */
[----:B------:R-:W0:Y:S02]  /*c6a0*/  S2R R4, SR_LTMASK ;  /* 0x0000000000047919 */ /* 0x000e240000003900 */
[----:B0-----:R-:W-:-:S04]  /*c6b0*/  LOP3.LUT R4, R4, UR4, RZ, 0xc0, !PT ;  /* 0x0000000404047c12 */ /* 0x001fc8000f8ec0ff */
[----:B------:R-:W0:Y:S01]  /*c6c0*/  POPC R7, R4 ;  /* 0x0000000400077309 */ /* 0x000e220000000000 */
[----:B---3--:R-:W0:Y:S02]  /*c6d0*/  SHFL.IDX PT, R0, R3, R0, 0x1f ;  /* 0x00001f0003007589 */ /* 0x008e2400000e0000 */
[----:B0-----:R-:W-:-:S07]  /*c6e0*/  IADD3 R16, R0, UR38, R7 ;  /* 0x0000002600107c10 */ /* 0x001fce000fffe007 */
.L_x_303:
[----:B------:R-:W-:Y:S05]  /*c6f0*/  BSYNC B0 ;  /* 0x0000000000007941 */ /* 0x000fea0003800000 */
.L_x_302:
[----:B------:R-:W-:-:S05]  /*c700*/  IMAD.U32 R0, RZ, RZ, UR37 ;  /* 0x00000025ff007e24 */ /* 0x000fca000f8e00ff */
[----:B------:R-:W-:-:S13]  /*c710*/  ISETP.NE.AND P0, PT, R0, 0x3, PT ;  /* 0x000000030000780c */ /* 0x000fda0003f05270 */
[----:B------:R-:W-:Y:S05]  /*c720*/  @!P0 BRA `(.L_x_304) ;  /* 0x0000000000048947 */ /* 0x000fea0003800000 */
[----:B------:R-:W-:Y:S01]  /*c730*/  BPT.TRAP 0x1 ;  /* 0x000000040000795c */ /* 0x000fe20000300000 */
.L_x_304:
[----:B------:R-:W-:Y:S01]  /*c740*/  IMAD R0, R25, 0x8, R22 ;  /* 0x0000000819007824 */ /* 0x000fe200078e0216 */
[----:B0-----:R-:W-:Y:S01]  /*c750*/  SHF.L.U32 R3, R28, 0x1f, RZ ;  /* 0x0000001f1c037819 */ /* 0x001fe200000006ff */
[----:B------:R-:W-:Y:S01]  /*c760*/  BSSY B0, `(.L_x_305) ;  /* 0x0000004000007945 */ /* 0x000fe20003800000 */
[----:B------:R-:W-:Y:S02]  /*c770*/  IMAD R6, R26, -0x80, R35 ;  /* 0xffffff801a067824 */ /* 0x000fe400078e0223 */
[----:B------:R-:W0:Y:S02]  /*c780*/  SYNCS.PHASECHK.TRANS64.TRYWAIT P0, [R0+URZ+0x28860], R3 ;  /* 0x02886003000075a7 */ /* 0x000e24000800017f */
[----:B0-----:R-:W-:Y:S05]  /*c790*/  @!P0 BRA `(.L_x_306) ;  /* 0x0000003c00f08947 */ /* 0x001fea0003800000 */
.L_x_416:
[----:B------:R-:W-:Y:S05]  /*c7a0*/  BSYNC B0 ;  /* 0x0000000000007941 */ /* 0x000fea0003800000 */
.L_x_305:
[----:B------:R-:W1:Y:S01]  /*c7b0*/  S2R R2, SR_TID.X ;  /* 0x0000000000027919 */ /* 0x000e620000002100 */
[----:B------:R-:W-:Y:S01]  /*c7c0*/  UMOV UR4, 0xffffffff ;  /* 0xffffffff00047882 */ /* 0x000fe20000000000 */
[----:B------:R-:W-:Y:S01]  /*c7d0*/  IMAD R9, R25, 0x4000, R34 ;  /* 0x0000400019097824 */ /* 0x000fe200078e0222 */
[----:B-1----:R-:W-:-:S04]  /*c7e0*/  LOP3.LUT R2, R2, 0x7f, RZ, 0xc0, !PT ;  /* 0x0000007f02027812 */ /* 0x002fc800078ec0ff */
[----:B------:R-:W-:-:S05]  /*c7f0*/  SHF.R.U32.HI R2, RZ, 0x3, R2 ;  /* 0x00000003ff027819 */ /* 0x000fca0000011602 */
[----:B------:R-:W-:Y:S01]  /*c800*/  IMAD.IADD R6, R6, 0x1, -R2 ;  /* 0x0000000106067824 */ /* 0x000fe200078e0a02 */
[----:B------:R-:W-:Y:S06]  /*c810*/  BRA.DIV UR4, `(.L_x_307) ;  /* 0x0000003e04e47947 */ /* 0x000fec000b800000 */
[----:B--2---:R-:W1:Y:S01]  /*c820*/  SHFL.IDX PT, R14, R23, RZ, 0x181f ;  /* 0x00181fff170e7589 */ /* 0x004e6200000e0000 */
[----:B------:R-:W-:Y:S01]  /*c830*/  ULDC UR4, c[0x0][0x2f4] ;  /* 0x0000bd0000047ab9 */ /* 0x000fe20000000800 */
[C---:B------:R-:W-:Y:S01]  /*c840*/  IMAD.SHL.U32 R5, R30.reuse, 0x2, RZ ;  /* 0x000000021e057824 */ /* 0x040fe200078e00ff */
[----:B------:R-:W-:Y:S01]  /*c850*/  ISETP.GE.AND P1, PT, R30, UR4, PT ;  /* 0x000000041e007c0c */ /* 0x000fe2000bf26270 */
[----:B0-----:R-:W0:Y:S01]  /*c860*/  SHFL.IDX PT, R3, R24, RZ, 0x181f ;  /* 0x00181fff18037589 */ /* 0x001e2200000e0000 */
[----:B------:R-:W-:Y:S01]  /*c870*/  ISETP.GE.AND P0, PT, R29, UR4, PT ;  /* 0x000000041d007c0c */ /* 0x000fe2000bf06270 */
[----:B------:R-:W-:Y:S01]  /*c880*/  IMAD R4, R9, 0x2, R22 ;  /* 0x0000000209047824 */ /* 0x000fe200078e0216 */
[C---:B------:R-:W-:Y:S01]  /*c890*/  ISETP.LT.OR P2, PT, R6.reuse, 0x1, P1 ;  /* 0x000000010600780c */ /* 0x040fe20000f41670 */
[----:B------:R-:W2:Y:S01]  /*c8a0*/  SHFL.IDX PT, R10, R23, 0x1, 0x181f ;  /* 0x00381f00170a7f89 */ /* 0x000ea200000e0000 */
[----:B------:R-:W-:-:S03]  /*c8b0*/  ISETP.LT.OR P3, PT, R6, 0x1, P0 ;  /* 0x000000010600780c */ /* 0x000fc60000761670 */
[----:B------:R-:W3:Y:S04]  /*c8c0*/  SHFL.IDX PT, R7, R24, 0x1, 0x181f ;  /* 0x00381f0018077f89 */ /* 0x000ee800000e0000 */
[----:B------:R-:W-:Y:S01]  /*c8d0*/  SHFL.IDX PT, R8, R24, 0x2, 0x181f ;  /* 0x00581f0018087f89 */ /* 0x000fe200000e0000 */
[----:B-1----:R-:W-:-:S03]  /*c8e0*/  IADD3 R2, P4, R14, R5, RZ ;  /* 0x000000050e027210 */ /* 0x002fc60007f9e0ff */
[----:B------:R-:W1:Y:S01]  /*c8f0*/  SHFL.IDX PT, R14, R23, 0x2, 0x181f ;  /* 0x00581f00170e7f89 */ /* 0x000e6200000e0000 */
[----:B0-----:R-:W-:-:S05]  /*c900*/  IADD3.X R3, RZ, R3, RZ, P4, !PT ;  /* 0x00000003ff037210 */ /* 0x001fca00027fe4ff */
[----:B------:R-:W-:Y:S01]  /*c910*/  LDGSTS.E.BYPASS.LTC128B.128 [R4+0x400], desc[UR50][R2.64], !P2 ;  /* 0x0040000002047fae */ /* 0x000fe2000d101d72 */
[----:B------:R-:W-:-:S03]  /*c920*/  ISETP.LT.OR P2, PT, R6, 0x11, P1 ;  /* 0x000000110600780c */ /* 0x000fc60000f41670 */
[----:B------:R2:W-:Y:S01]  /*c930*/  LDGSTS.E.BYPASS.LTC128B.128 [R4+0x4400], desc[UR50][R2.64+0x80], !P3 ;  /* 0x0440008002047fae */ /* 0x0005e2000d901d72 */
[----:B------:R-:W-:Y:S02]  /*c940*/  ISETP.LT.OR P3, PT, R6, 0x11, P0 ;  /* 0x000000110600780c */ /* 0x000fe40000761670 */
[----:B--2---:R-:W-:Y:S02]  /*c950*/  IADD3 R2, P4, R10, R5, RZ ;  /* 0x000000050a027210 */ /* 0x004fe40007f9e0ff */
[----:B------:R-:W-:Y:S03]  /*c960*/  SHFL.IDX PT, R10, R23, 0x4, 0x181f ;  /* 0x00981f00170a7f89 */ /* 0x000fe600000e0000 */
[----:B---3--:R-:W-:Y:S02]  /*c970*/  IMAD.X R3, RZ, RZ, R7, P4 ;  /* 0x000000ffff037224 */ /* 0x008fe400020e0607 */
[----:B------:R-:W-:Y:S04]  /*c980*/  SHFL.IDX PT, R7, R24, 0x3, 0x181f ;  /* 0x00781f0018077f89 */ /* 0x000fe800000e0000 */
[----:B------:R-:W-:Y:S01]  /*c990*/  LDGSTS.E.BYPASS.LTC128B.128 [R4+0xc00], desc[UR50][R2.64], !P2 ;  /* 0x00c0000002047fae */ /* 0x000fe2000d101d72 */
[----:B------:R-:W-:-:S03]  /*c9a0*/  ISETP.LT.OR P2, PT, R6, 0x21, P1 ;  /* 0x000000210600780c */ /* 0x000fc60000f41670 */
[----:B------:R1:W-:Y:S01]  /*c9b0*/  LDGSTS.E.BYPASS.LTC128B.128 [R4+0x4c00], desc[UR50][R2.64+0x80], !P3 ;  /* 0x04c0008002047fae */ /* 0x0003e2000d901d72 */
[----:B------:R-:W-:Y:S02]  /*c9c0*/  ISETP.LT.OR P3, PT, R6, 0x21, P0 ;  /* 0x000000210600780c */ /* 0x000fe40000761670 */
[----:B-1----:R-:W-:Y:S02]  /*c9d0*/  IADD3 R2, P4, R14, R5, RZ ;  /* 0x000000050e027210 */ /* 0x002fe40007f9e0ff */
[----:B------:R-:W0:Y:S03]  /*c9e0*/  SHFL.IDX PT, R14, R23, 0x3, 0x181f ;  /* 0x00781f00170e7f89 */ /* 0x000e2600000e0000 */
[----:B------:R-:W-:Y:S02]  /*c9f0*/  IMAD.X R3, RZ, RZ, R8, P4 ;  /* 0x000000ffff037224 */ /* 0x000fe400020e0608 */
[----:B------:R-:W1:Y:S04]  /*ca00*/  SHFL.IDX PT, R8, R24, 0x4, 0x181f ;  /* 0x00981f0018087f89 */ /* 0x000e6800000e0000 */
[----:B------:R-:W-:Y:S01]  /*ca10*/  LDGSTS.E.BYPASS.LTC128B.128 [R4+0x1400], desc[UR50][R2.64], !P2 ;  /* 0x0140000002047fae */ /* 0x000fe2000d101d72 */
[----:B------:R-:W-:-:S03]  /*ca20*/  ISETP.LT.OR P2, PT, R6, 0x31, P1 ;  /* 0x000000310600780c */ /* 0x000fc60000f41670 */
[----:B------:R0:W-:Y:S01]  /*ca30*/  LDGSTS.E.BYPASS.LTC128B.128 [R4+0x5400], desc[UR50][R2.64+0x80], !P3 ;  /* 0x0540008002047fae */ /* 0x0001e2000d901d72 */
[----:B------:R-:W-:Y:S02]  /*ca40*/  ISETP.LT.OR P3, PT, R6, 0x31, P0 ;  /* 0x000000310600780c */ /* 0x000fe40000761670 */
[----:B0-----:R-:W-:Y:S02]  /*ca50*/  IADD3 R2, P4, R14, R5, RZ ;  /* 0x000000050e027210 */ /* 0x001fe40007f9e0ff */
[----:B------:R-:W0:Y:S03]  /*ca60*/  SHFL.IDX PT, R14, R23, 0x5, 0x181f ;  /* 0x00b81f00170e7f89 */ /* 0x000e2600000e0000 */
[----:B------:R-:W-:Y:S02]  /*ca70*/  IMAD.X R3, RZ, RZ, R7, P4 ;  /* 0x000000ffff037224 */ /* 0x000fe400020e0607 */
[----:B------:R-:W2:Y:S04]  /*ca80*/  SHFL.IDX PT, R7, R24, 0x5, 0x181f ;  /* 0x00b81f0018077f89 */ /* 0x000ea800000e0000 */
[----:B------:R-:W-:Y:S01]  /*ca90*/  LDGSTS.E.BYPASS.LTC128B.128 [R4+0x1c00], desc[UR50][R2.64], !P2 ;  /* 0x01c0000002047fae */ /* 0x000fe2000d101d72 */
[----:B------:R-:W-:-:S03]  /*caa0*/  ISETP.LT.OR P2, PT, R6, 0x41, P1 ;  /* 0x000000410600780c */ /* 0x000fc60000f41670 */
[----:B------:R3:W-:Y:S01]  /*cab0*/  LDGSTS.E.BYPASS.LTC128B.128 [R4+0x5c00], desc[UR50][R2.64+0x80], !P3 ;  /* 0x05c0008002047fae */ /* 0x0007e2000d901d72 */
[----:B------:R-:W-:Y:S02]  /*cac0*/  ISETP.LT.OR P3, PT, R6, 0x41, P0 ;  /* 0x000000410600780c */ /* 0x000fe40000761670 */
[----:B---3--:R-:W-:Y:S02]  /*cad0*/  IADD3 R2, P4, R10, R5, RZ ;  /* 0x000000050a027210 */ /* 0x008fe40007f9e0ff */
[----:B------:R-:W3:Y:S03]  /*cae0*/  SHFL.IDX PT, R10, R23, 0x6, 0x181f ;  /* 0x00d81f00170a7f89 */ /* 0x000ee600000e0000 */
[----:B-1----:R-:W-:Y:S02]  /*caf0*/  IMAD.X R3, RZ, RZ, R8, P4 ;  /* 0x000000ffff037224 */ /* 0x002fe400020e0608 */
[----:B------:R-:W1:Y:S04]  /*cb00*/  SHFL.IDX PT, R8, R24, 0x6, 0x181f ;  /* 0x00d81f0018087f89 */ /* 0x000e6800000e0000 */
[----:B------:R-:W-:Y:S01]  /*cb10*/  LDGSTS.E.BYPASS.LTC128B.128 [R4+0x2400], desc[UR50][R2.64], !P2 ;  /* 0x0240000002047fae */ /* 0x000fe2000d101d72 */
[----:B------:R-:W-:-:S03]  /*cb20*/  ISETP.LT.OR P2, PT, R6, 0x51, P1 ;  /* 0x000000510600780c */ /* 0x000fc60000f41670 */
[----:B------:R0:W-:Y:S01]  /*cb30*/  LDGSTS.E.BYPASS.LTC128B.128 [R4+0x6400], desc[UR50][R2.64+0x80], !P3 ;  /* 0x0640008002047fae */ /* 0x0001e2000d901d72 */
[----:B------:R-:W-:-:S03]  /*cb40*/  ISETP.LT.OR P3, PT, R6, 0x51, P0 ;  /* 0x000000510600780c */ /* 0x000fc60000761670 */
[----:B------:R-:W4:Y:S01]  /*cb50*/  SHFL.IDX PT, R24, R24, 0x7, 0x181f ;  /* 0x00f81f0018187f89 */ /* 0x000f2200000e0000 */
[----:B0-----:R-:W-:-:S03]  /*cb60*/  IADD3 R2, P4, R14, R5, RZ ;  /* 0x000000050e027210 */ /* 0x001fc60007f9e0ff */
[----:B------:R0:W0:Y:S02]  /*cb70*/  SHFL.IDX PT, R14, R23, 0x7, 0x181f ;  /* 0x00f81f00170e7f89 */ /* 0x00002400000e0000 */
[----:B--2---:R-:W-:-:S05]  /*cb80*/  IMAD.X R3, RZ, RZ, R7, P4 ;  /* 0x000000ffff037224 */ /* 0x004fca00020e0607 */
[----:B------:R-:W-:Y:S01]  /*cb90*/  LDGSTS.E.BYPASS.LTC128B.128 [R4+0x2c00], desc[UR50][R2.64], !P2 ;  /* 0x02c0000002047fae */ /* 0x000fe2000d101d72 */
[----:B------:R-:W-:-:S03]  /*cba0*/  ISETP.LT.OR P2, PT, R6, 0x61, P1 ;  /* 0x000000610600780c */ /* 0x000fc60000f41670 */
[----:B------:R3:W-:Y:S01]  /*cbb0*/  LDGSTS.E.BYPASS.LTC128B.128 [R4+0x6c00], desc[UR50][R2.64+0x80], !P3 ;  /* 0x06c0008002047fae */ /* 0x0007e2000d901d72 */
[----:B------:R-:W-:Y:S02]  /*cbc0*/  ISETP.LT.OR P3, PT, R6, 0x61, P0 ;  /* 0x000000610600780c */ /* 0x000fe40000761670 */
[----:B---3--:R-:W-:-:S05]  /*cbd0*/  IADD3 R2, P4, R10, R5, RZ ;  /* 0x000000050a027210 */ /* 0x008fca0007f9e0ff */
[----:B-1----:R-:W-:-:S05]  /*cbe0*/  IMAD.X R3, RZ, RZ, R8, P4 ;  /* 0x000000ffff037224 */ /* 0x002fca00020e0608 */
[----:B------:R1:W-:Y:S04]  /*cbf0*/  LDGSTS.E.BYPASS.LTC128B.128 [R4+0x3400], desc[UR50][R2.64], !P2 ;  /* 0x0340000002047fae */ /* 0x0003e8000d101d72 */
[----:B0---4-:R1:W-:Y:S02]  /*cc00*/  LDGSTS.E.BYPASS.LTC128B.128 [R4+0x7400], desc[UR50][R2.64+0x80], !P3 ;  /* 0x0740008002047fae */ /* 0x0113e4000d901d72 */
.L_x_434:
[C---:B------:R-:W-:Y:S02]  /*cc10*/  ISETP.LT.OR P1, PT, R6.reuse, 0x71, P1 ;  /* 0x000000710600780c */ /* 0x040fe40000f21670 */
[----:B------:R-:W-:Y:S02]  /*cc20*/  ISETP.LT.OR P0, PT, R6, 0x71, P0 ;  /* 0x000000710600780c */ /* 0x000fe40000701670 */
[----:B-1----:R-:W-:-:S05]  /*cc30*/  IADD3 R2, P2, R14, R5, RZ ;  /* 0x000000050e027210 */ /* 0x002fca0007f5e0ff */
[----:B------:R-:W-:-:S05]  /*cc40*/  IMAD.X R3, RZ, RZ, R24, P2 ;  /* 0x000000ffff037224 */ /* 0x000fca00010e0618 */
[----:B------:R-:W-:Y:S01]  /*cc50*/  @!PT LDS RZ, [RZ] ;  /* 0x00000000fffff984 */ /* 0x000fe20000000800 */
[----:B------:R-:W-:Y:S01]  /*cc60*/  @!PT LDS RZ, [RZ] ;  /* 0x00000000fffff984 */ /* 0x000fe20000000800 */
[----:B------:R-:W-:Y:S01]  /*cc70*/  @!PT LDS RZ, [RZ] ;  /* 0x00000000fffff984 */ /* 0x000fe20000000800 */
[----:B------:R0:W-:Y:S04]  /*cc80*/  LDGSTS.E.BYPASS.LTC128B.128 [R4+0x3c00], desc[UR50][R2.64], !P1 ;  /* 0x03c0000002047fae */ /* 0x0001e8000c901d72 */
[----:B------:R0:W-:Y:S01]  /*cc90*/  LDGSTS.E.BYPASS.LTC128B.128 [R4+0x7c00], desc[UR50][R2.64+0x80], !P0 ;  /* 0x07c0008002047fae */ /* 0x0001e2000c101d72 */
[----:B------:R-:W-:Y:S01]  /*cca0*/  PLOP3.LUT P0, PT, PT, PT, PT, 0x80, 0x0 ;  /* 0x000000000000781c */ /* 0x000fe20003f0f070 */
[----:B------:R-:W-:-:S12]  /*ccb0*/  NOP ;  /* 0x0000000000007918 */ /* 0x000fd80000000000 */
.L_x_308:
[----:B------:R-:W-:Y:S02]  /*ccc0*/  PLOP3.LUT P1, PT, P1, P0, PT, 0xa2, 0x0 ;  /* 0x000000000000781c */ /* 0x000fe40000f21472 */
[----:B------:R-:W-:-:S08]  /*ccd0*/  @P0 R2UR P1, UR4, R0 ;  /* 0x00000000000402ca */ /* 0x000fd00000020000 */
[----:B------:R-:W-:-:S05]  /*cce0*/  @P0 PLOP3.LUT P0, PT, P1, PT, PT, 0x80, 0x0 ;  /* 0x000000000000081c */ /* 0x000fca0000f0f070 */
[----:B------:R-:W-:Y:S01]  /*ccf0*/  @!P1 SYNCS.ARRIVE.TRANS64.RED.A0T1 RZ, [UR4+0x28850], RZ ;  /* 0x028850ffffff99a7 */ /* 0x000fe20008200404 */
[----:B------:R-:W-:Y:S07]  /*cd00*/  @!P1 ARRIVES.LDGSTSBAR.64.TRANSCNT [UR4+0x28850] ;  /* 0x02885000ff0099b0 */ /* 0x000fee0008000a84 */
[----:B------:R-:W-:Y:S05]  /*cd10*/  @P0 BRA.U.ANY `(.L_x_308) ;  /* 0xfffffffd00e80947 */ /* 0x000fea000393ffff */
[----:B------:R-:W-:Y:S01]  /*cd20*/  NOP ;  /* 0x0000000000007918 */ /* 0x000fe20000000000 */
[----:B0-----:R-:W-:-:S04]  /*cd30*/  MOV R2, UR37 ;  /* 0x0000002500027c02 */ /* 0x001fc80008000f00 */
[----:B------:R-:W-:-:S13]  /*cd40*/  ISETP.NE.AND P2, PT, R2, 0x3, PT ;  /* 0x000000030200780c */ /* 0x000fda0003f45270 */
[----:B------:R-:W-:Y:S05]  /*cd50*/  @!P2 BRA `(.L_x_309) ;  /* 0x000000000004a947 */ /* 0x000fea0003800000 */
[----:B------:R-:W-:Y:S01]  /*cd60*/  BPT.TRAP 0x1 ;  /* 0x000000040000795c */ /* 0x000fe20000300000 */
.L_x_309:
[----:B------:R1:W-:Y:S01]  /*cd70*/  SYNCS.ARRIVE.TRANS64.A1T0 RZ, [R0+URZ+0x28850], RZ ;  /* 0x028850ff00ff79a7 */ /* 0x0003e2000810003f */
[----:B------:R-:W-:-:S05]  /*cd80*/  VIADD R25, R25, 0x1 ;  /* 0x0000000119197836 */ /* 0x000fca0000000000 */
[----:B------:R-:W-:-:S04]  /*cd90*/  ISETP.NE.AND P0, PT, R25, 0x2, PT ;  /* 0x000000021900780c */ /* 0x000fc80003f05270 */
[----:B------:R-:W-:Y:S02]  /*cda0*/  SEL R3, RZ, 0x1, P0 ;  /* 0x00000001ff037807 */ /* 0x000fe40000000000 */
[----:B------:R-:W-:Y:S02]  /*cdb0*/  SEL R25, R25, RZ, P0 ;  /* 0x000000ff19197207 */ /* 0x000fe40000000000 */
[----:B-1----:R-:W-:-:S07]  /*cdc0*/  LOP3.LUT R28, R28, R3, RZ, 0x3c, !PT ;  /* 0x000000031c1c7212 */ /* 0x002fce00078e3cff */
.L_x_266:
[----:B------:R-:W-:Y:S05]  /*cdd0*/  BSYNC B7 ;  /* 0x0000000000077941 */ /* 0x000fea0003800000 */
.L_x_264:
[----:B------:R-:W-:-:S13]  /*cde0*/  LOP3.LUT P0, RZ, R27, 0x20, RZ, 0xc0, !PT ;  /* 0x000000201bff7812 */ /* 0x000fda000780c0ff */
[----:B------:R-:W-:Y:S05]  /*cdf0*/  @!P0 BRA `(.L_x_310) ;  /* 0x0000000000248947 */ /* 0x000fea0003800000 */
[----:B------:R-:W-:Y:S05]  /*ce00*/  WARPSYNC.ALL ;  /* 0x0000000000007948 */ /* 0x000fea0003800000 */
[----:B------:R-:W1:Y:S08]  /*ce10*/  S2UR UR5, SR_CgaCtaId ;  /* 0x00000000000579c3 */ /* 0x000e700000008800 */
[----:B------:R-:W-:Y:S06]  /*ce20*/  BAR.SYNC.DEFER_BLOCKING 0x5, 0x180 ;  /* 0x0146000000007b1d */ /* 0x000fec0000010000 */
[----:B------:R-:W-:-:S02]  /*ce30*/  UMOV UR4, 0x400 ;  /* 0x0000040000047882 */ /* 0x000fc40000000000 */
[----:B-1----:R-:W-:-:S06]  /*ce40*/  ULEA UR4, UR5, UR4, 0x18 ;  /* 0x0000000405047291 */ /* 0x002fcc000f8ec03f */
[----:B------:R-:W-:-:S05]  /*ce50*/  IMAD.U32 R22, RZ, RZ, UR4 ;  /* 0x00000004ff167e24 */ /* 0x000fca000f8e00ff */
[----:B------:R1:W2:Y:S01]  /*ce60*/  LDS.128 R16, [R22+0x288d0] ;  /* 0x0288d00016107984 */ /* 0x0002a20000000c00 */
[----:B------:R-:W-:Y:S06]  /*ce70*/  BAR.ARV 0x4, 0x180 ;  /* 0x0106000000007b1d */ /* 0x000fec0000002000 */
[----:B------:R-:W-:Y:S05]  /*ce80*/  BRA `(.L_x_311) ;  /* 0x0000000800407947 */ /* 0x000fea0003800000 */
.L_x_310:
[----:B------:R-:W1:Y:S01]  /*ce90*/  S2R R0, SR_TID.X ;  /* 0x0000000000007919 */ /* 0x000e620000002100 */
[----:B------:R-:W-:Y:S01]  /*cea0*/  UMOV UR4, 0xffffffff ;  /* 0xffffffff00047882 */ /* 0x000fe20000000000 */
[----:B-1----:R-:W-:-:S04]  /*ceb0*/  LOP3.LUT R8, R0, 0x1f, RZ, 0xc0, !PT ;  /* 0x0000001f00087812 */ /* 0x002fc800078ec0ff */
[----:B------:R-:W-:Y:S01]  /*cec0*/  ISETP.NE.AND P0, PT, R8, 0x1f, PT ;  /* 0x0000001f0800780c */ /* 0x000fe20003f05270 */
[----:B------:R-:W-:-:S12]  /*ced0*/  BRA.DIV UR4, `(.L_x_312) ;  /* 0x0000004204b07947 */ /* 0x000fd8000b800000 */
[----:B------:R-:W-:Y:S01]  /*cee0*/  IMAD.IADD R5, R19, 0x1, R8 ;  /* 0x0000000113057824 */ /* 0x000fe200078e0208 */
[----:B------:R-:W-:-:S04]  /*cef0*/  ULDC UR4, c[0x0][0xc3c] ;  /* 0x00030f0000047ab9 */ /* 0x000fc80000000800 */
[----:B------:R-:W-:-:S13]  /*cf00*/  ISETP.GE.OR P1, PT, R5, UR4, !P0 ;  /* 0x0000000405007c0c */ /* 0x000fda000c726670 */
[----:B------:R-:W1:Y:S02]  /*cf10*/  @!P1 LDC.64 R2, c[0x0][0xc80] ;  /* 0x00032000ff029b82 */ /* 0x000e640000000a00 */
[----:B-1----:R-:W-:-:S06]  /*cf20*/  @!P1 IMAD.WIDE R2, R5, 0x4, R2 ;  /* 0x0000000405029825 */ /* 0x002fcc00078e0202 */
[----:B------:R-:W2:Y:S01]  /*cf30*/  @!P1 LDG.E R2, desc[UR50][R2.64] ;  /* 0x0000003202029981 */ /* 0x000ea2000c1e1900 */
[----:B------:R-:W-:Y:S01]  /*cf40*/  IMAD.MOV.U32 R4, RZ, RZ, RZ ;  /* 0x000000ffff047224 */ /* 0x000fe200078e00ff */
[C---:B------:R-:W-:Y:S02]  /*cf50*/  ISETP.GE.U32.AND P2, PT, R8.reuse, 0x2, PT ;  /* 0x000000020800780c */ /* 0x040fe40003f46070 */
[C---:B------:R-:W-:Y:S01]  /*cf60*/  ISETP.GE.U32.AND P3, PT, R8.reuse, 0x4, PT ;  /* 0x000000040800780c */ /* 0x040fe20003f66070 */
[----:B------:R-:W-:Y:S01]  /*cf70*/  SHFL.IDX PT, R0, R16, 0x1, 0x1f ;  /* 0x00201f0010007f89 */ /* 0x000fe200000e0000 */
[C---:B------:R-:W-:Y:S02]  /*cf80*/  ISETP.GE.U32.AND P4, PT, R8.reuse, 0x8, PT ;  /* 0x000000080800780c */ /* 0x040fe40003f86070 */
[C---:B------:R-:W-:Y:S01]  /*cf90*/  ISETP.GE.U32.AND P5, PT, R8.reuse, 0x10, PT ;  /* 0x000000100800780c */ /* 0x040fe20003fa6070 */
[----:B--2---:R-:W-:Y:S01]  /*cfa0*/  @!P1 IMAD.MOV.U32 R4, RZ, RZ, R2 ;  /* 0x000000ffff049224 */ /* 0x004fe200078e0002 */
[----:B------:R-:W-:-:S04]  /*cfb0*/  ISETP.NE.AND P1, PT, R8, RZ, PT ;  /* 0x000000ff0800720c */ /* 0x000fc80003f25270 */
[----:B------:R-:W1:Y:S02]  /*cfc0*/  SHFL.UP PT, R14, R4, 0x1, RZ ;  /* 0x04200000040e7989 */ /* 0x000e6400000e00ff */
[----:B-1----:R-:W-:-:S05]  /*cfd0*/  SEL R5, R14, RZ, P1 ;  /* 0x000000ff0e057207 */ /* 0x002fca0000800000 */
[----:B------:R-:W-:Y:S02]  /*cfe0*/  IMAD.IADD R6, R4, 0x1, R5 ;  /* 0x0000000104067824 */ /* 0x000fe400078e0205 */
[----:B------:R-:W-:Y:S04]  /*cff0*/  SHFL.IDX PT, R5, R16, RZ, 0x1f ;  /* 0x00001fff10057589 */ /* 0x000fe800000e0000 */
[----:B------:R-:W1:Y:S02]  /*d000*/  SHFL.UP PT, R14, R6, 0x2, RZ ;  /* 0x04400000060e7989 */ /* 0x000e6400000e00ff */
[----:B-1----:R-:W-:-:S05]  /*d010*/  SEL R7, R14, RZ, P2 ;  /* 0x000000ff0e077207 */ /* 0x002fca0001000000 */
[----:B------:R-:W-:-:S05]  /*d020*/  IMAD.IADD R7, R6, 0x1, R7 ;  /* 0x0000000106077824 */ /* 0x000fca00078e0207 */
[----:B------:R-:W1:Y:S02]  /*d030*/  SHFL.UP PT, R14, R7, 0x4, RZ ;  /* 0x04800000070e7989 */ /* 0x000e6400000e00ff */
[----:B-1----:R-:W-:-:S04]  /*d040*/  SEL R2, R14, RZ, P3 ;  /* 0x000000ff0e027207 */ /* 0x002fc80001800000 */
[----:B------:R-:W-:-:S05]  /*d050*/  IADD3 R2, R7, R2, RZ ;  /* 0x0000000207027210 */ /* 0x000fca0007ffe0ff */
[----:B------:R-:W1:Y:S02]  /*d060*/  SHFL.UP PT, R14, R2, 0x8, RZ ;  /* 0x05000000020e7989 */ /* 0x000e6400000e00ff */
[----:B-1----:R-:W-:-:S05]  /*d070*/  SEL R3, R14, RZ, P4 ;  /* 0x000000ff0e037207 */ /* 0x002fca0002000000 */
[----:B------:R-:W-:-:S05]  /*d080*/  IMAD.IADD R3, R2, 0x1, R3 ;  /* 0x0000000102037824 */ /* 0x000fca00078e0203 */
[----:B------:R-:W1:Y:S02]  /*d090*/  SHFL.UP PT, R14, R3, 0x10, RZ ;  /* 0x06000000030e7989 */ /* 0x000e6400000e00ff */
[----:B-1----:R-:W-:-:S05]  /*d0a0*/  SEL R6, R14, RZ, P5 ;  /* 0x000000ff0e067207 */ /* 0x002fca0002800000 */
[----:B------:R-:W-:-:S05]  /*d0b0*/  IMAD.IADD R6, R3, 0x1, R6 ;  /* 0x0000000103067824 */ /* 0x000fca00078e0206 */
[----:B------:R1:W2:Y:S02]  /*d0c0*/  SHFL.IDX PT, R14, R6, 0x1f, 0x1f ;  /* 0x03e01f00060e7f89 */ /* 0x0002a400000e0000 */
.L_x_444:
[----:B------:R-:W-:Y:S02]  /*d0d0*/  ULDC UR4, c[0x0][0xc38] ;  /* 0x00030e0000047ab9 */ /* 0x000fe40000000800 */
[----:B------:R-:W-:-:S04]  /*d0e0*/  IMAD.U32 R7, RZ, RZ, UR4 ;  /* 0x00000004ff077e24 */ /* 0x000fc8000f8e00ff */
[----:B--2---:R-:W-:-:S04]  /*d0f0*/  IMAD R3, R14, R7, RZ ;  /* 0x000000070e037224 */ /* 0x004fc800078e02ff */
[----:B------:R-:W-:-:S05]  /*d100*/  IMAD.IADD R8, R0, 0x1, R3 ;  /* 0x0000000100087824 */ /* 0x000fca00078e0203 */
[----:B------:R-:W-:-:S13]  /*d110*/  ISETP.GT.AND P6, PT, R8, R5, PT ;  /* 0x000000050800720c */ /* 0x000fda0003fc4270 */
[----:B------:R-:W-:Y:S05]  /*d120*/  @P6 BRA `(.L_x_313) ;  /* 0x00000000009c6947 */ /* 0x000fea0003800000 */
.L_x_318:
[----:B------:R-:W2:Y:S01]  /*d130*/  LDC R0, c[0x0][0xc3c] ;  /* 0x00030f00ff007b82 */ /* 0x000ea20000000800 */
[----:B------:R-:W-:-:S05]  /*d140*/  VIADD R19, R19, 0x1f ;  /* 0x0000001f13137836 */ /* 0x000fca0000000000 */
[----:B--2---:R-:W-:-:S13]  /*d150*/  ISETP.GE.AND P6, PT, R19, R0, PT ;  /* 0x000000001300720c */ /* 0x004fda0003fc6270 */
[----:B------:R-:W-:Y:S05]  /*d160*/  @P6 BRA `(.L_x_314) ;  /* 0x0000000400446947 */ /* 0x000fea0003800000 */
[----:B------:R-:W2:Y:S01]  /*d170*/  S2R R2, SR_TID.X ;  /* 0x0000000000027919 */ /* 0x000ea20000002100 */
[----:B------:R-:W-:Y:S01]  /*d180*/  BSSY B0, `(.L_x_315) ;  /* 0x0000009000007945 */ /* 0x000fe20003800000 */
[----:B------:R-:W-:Y:S01]  /*d190*/  IMAD.MOV.U32 R4, RZ, RZ, RZ ;  /* 0x000000ffff047224 */ /* 0x000fe200078e00ff */
[----:B--2---:R-:W-:-:S05]  /*d1a0*/  LOP3.LUT R2, R2, 0x1f, RZ, 0xc0, !PT ;  /* 0x0000001f02027812 */ /* 0x004fca00078ec0ff */
[----:B------:R-:W-:-:S05]  /*d1b0*/  IMAD.IADD R7, R19, 0x1, R2 ;  /* 0x0000000113077824 */ /* 0x000fca00078e0202 */
[----:B------:R-:W-:-:S13]  /*d1c0*/  ISETP.GE.OR P6, PT, R7, R0, !P0 ;  /* 0x000000000700720c */ /* 0x000fda00047c6670 */
[----:B------:R-:W-:Y:S05]  /*d1d0*/  @P6 BRA `(.L_x_316) ;  /* 0x00000000000c6947 */ /* 0x000fea0003800000 */
[----:B------:R-:W2:Y:S02]  /*d1e0*/  LDC.64 R2, c[0x0][0xc80] ;  /* 0x00032000ff027b82 */ /* 0x000ea40000000a00 */
[----:B--2---:R-:W-:-:S05]  /*d1f0*/  IMAD.WIDE R2, R7, 0x4, R2 ;  /* 0x0000000407027825 */ /* 0x004fca00078e0202 */
[----:B------:R2:W5:Y:S02]  /*d200*/  LDG.E R4, desc[UR50][R2.64] ;  /* 0x0000003202047981 */ /* 0x000564000c1e1900 */
.L_x_316:
[----:B------:R-:W-:Y:S05]  /*d210*/  BSYNC B0 ;  /* 0x0000000000007941 */ /* 0x000fea0003800000 */
.L_x_315:
[----:B------:R-:W-:-:S03]  /*d220*/  UMOV UR4, 0xffffffff ;  /* 0xffffffff00047882 */ /* 0x000fc60000000000 */
[----:B------:R-:W-:Y:S05]  /*d230*/  BRA.DIV UR4, `(.L_x_317) ;  /* 0x0000004204fc7947 */ /* 0x000fea000b800000 */
[----:B-----5:R-:W3:Y:S02]  /*d240*/  SHFL.UP PT, R14, R4, 0x1, RZ ;  /* 0x04200000040e7989 */ /* 0x020ee400000e00ff */
[----:B---3--:R-:W-:-:S04]  /*d250*/  SEL R13, R14, RZ, P1 ;  /* 0x000000ff0e0d7207 */ /* 0x008fc80000800000 */
[----:B------:R-:W-:-:S05]  /*d260*/  IADD3 R13, R4, R13, RZ ;  /* 0x0000000d040d7210 */ /* 0x000fca0007ffe0ff */
[----:B------:R-:W3:Y:S02]  /*d270*/  SHFL.UP PT, R14, R13, 0x2, RZ ;  /* 0x044000000d0e7989 */ /* 0x000ee400000e00ff */
[----:B---3--:R-:W-:-:S05]  /*d280*/  SEL R0, R14, RZ, P2 ;  /* 0x000000ff0e007207 */ /* 0x008fca0001000000 */
[----:B------:R-:W-:-:S05]  /*d290*/  IMAD.IADD R0, R13, 0x1, R0 ;  /* 0x000000010d007824 */ /* 0x000fca00078e0200 */
[----:B------:R-:W2:Y:S02]  /*d2a0*/  SHFL.UP PT, R14, R0, 0x4, RZ ;  /* 0x04800000000e7989 */ /* 0x000ea400000e00ff */
[----:B--2---:R-:W-:-:S05]  /*d2b0*/  SEL R3, R14, RZ, P3 ;  /* 0x000000ff0e037207 */ /* 0x004fca0001800000 */
[----:B------:R-:W-:-:S05]  /*d2c0*/  IMAD.IADD R2, R0, 0x1, R3 ;  /* 0x0000000100027824 */ /* 0x000fca00078e0203 */
[----:B------:R-:W2:Y:S02]  /*d2d0*/  SHFL.UP PT, R14, R2, 0x8, RZ ;  /* 0x05000000020e7989 */ /* 0x000ea400000e00ff */
[----:B--2---:R-:W-:-:S05]  /*d2e0*/  SEL R3, R14, RZ, P4 ;  /* 0x000000ff0e037207 */ /* 0x004fca0002000000 */
[----:B------:R-:W-:-:S05]  /*d2f0*/  IMAD.IADD R3, R2, 0x1, R3 ;  /* 0x0000000102037824 */ /* 0x000fca00078e0203 */
[----:B------:R-:W1:Y:S02]  /*d300*/  SHFL.UP PT, R14, R3, 0x10, RZ ;  /* 0x06000000030e7989 */ /* 0x000e6400000e00ff */
[----:B-1----:R-:W-:-:S05]  /*d310*/  SEL R6, R14, RZ, P5 ;  /* 0x000000ff0e067207 */ /* 0x002fca0002800000 */
[----:B------:R-:W-:-:S05]  /*d320*/  IMAD.IADD R6, R3, 0x1, R6 ;  /* 0x0000000103067824 */ /* 0x000fca00078e0206 */
[----:B------:R1:W2:Y:S02]  /*d330*/  SHFL.IDX PT, R14, R6, 0x1f, 0x1f ;  /* 0x03e01f00060e7f89 */ /* 0x0002a400000e0000 */
.L_x_452:
[----:B------:R-:W-:Y:S02]  /*d340*/  ULDC UR4, c[0x0][0xc38] ;  /* 0x00030e0000047ab9 */ /* 0x000fe40000000800 */
[----:B------:R-:W-:-:S04]  /*d350*/  IMAD.U32 R7, RZ, RZ, UR4 ;  /* 0x00000004ff077e24 */ /* 0x000fc8000f8e00ff */
[----:B--2---:R-:W-:-:S04]  /*d360*/  IMAD R3, R14, R7, RZ ;  /* 0x000000070e037224 */ /* 0x004fc800078e02ff */
[----:B------:R-:W-:-:S05]  /*d370*/  IMAD.IADD R8, R3, 0x1, R8 ;  /* 0x0000000103087824 */ /* 0x000fca00078e0208 */
[----:B------:R-:W-:-:S13]  /*d380*/  ISETP.GT.AND P6, PT, R8, R5, PT ;  /* 0x000000050800720c */ /* 0x000fda0003fc4270 */
[----:B------:R-:W-:Y:S05]  /*d390*/  @!P6 BRA `(.L_x_318) ;  /* 0xfffffffc0064e947 */ /* 0x000fea000383ffff */
.L_x_313:
[----:B------:R-:W-:Y:S01]  /*d3a0*/  IMAD.IADD R8, R8, 0x1, -R3 ;  /* 0x0000000108087824 */ /* 0x000fe200078e0a03 */
[----:B------:R-:W-:-:S03]  /*d3b0*/  UMOV UR4, 0xffffffff ;  /* 0xffffffff00047882 */ /* 0x000fc60000000000 */
[----:B------:R-:W-:-:S05]  /*d3c0*/  IMAD R0, R6, R7, R8 ;  /* 0x0000000706007224 */ /* 0x000fca00078e0208 */
[----:B------:R-:W-:Y:S01]  /*d3d0*/  ISETP.GT.AND P6, PT, R0, R5, PT ;  /* 0x000000050000720c */ /* 0x000fe20003fc4270 */
[----:B------:R-:W-:-:S12]  /*d3e0*/  BRA.DIV UR4, `(.L_x_319) ;  /* 0x00000046044c7947 */ /* 0x000fd8000b800000 */
[----:B------:R-:W-:-:S04]  /*d3f0*/  VOTE.ANY R2, PT, !P6 ;  /* 0x0000000000027806 */ /* 0x000fc800070e0100 */
[----:B------:R-:W2:Y:S02]  /*d400*/  POPC R0, R2 ;  /* 0x0000000200007309 */ /* 0x000ea40000000000 */
[----:B--2---:R2:W3:Y:S02]  /*d410*/  SHFL.IDX PT, R4, R4, R0, 0x1f ;  /* 0x00001f0004047589 */ /* 0x0044e400000e0000 */
.L_x_456:
[----:B------:R-:W-:Y:S02]  /*d420*/  ISETP.NE.AND P0, PT, R2, RZ, PT ;  /* 0x000000ff0200720c */ /* 0x000fe40003f05270 */
[----:B------:R-:W-:-:S11]  /*d430*/  MOV R14, RZ ;  /* 0x000000ff000e7202 */ /* 0x000fd60000000f00 */
[----:B------:R-:W-:Y:S05]  /*d440*/  @!P0 BRA `(.L_x_320) ;  /* 0x0000000000108947 */ /* 0x000fea0003800000 */
[----:B------:R-:W-:Y:S01]  /*d450*/  UMOV UR4, 0xffffffff ;  /* 0xffffffff00047882 */ /* 0x000fe20000000000 */
[----:B------:R-:W-:Y:S02]  /*d460*/  VIADD R12, R0, 0xffffffff ;  /* 0xffffffff000c7836 */ /* 0x000fe40000000000 */
[----:B------:R-:W-:Y:S05]  /*d470*/  BRA.DIV UR4, `(.L_x_321) ;  /* 0x0000004604707947 */ /* 0x000fea000b800000 */
[----:B------:R4:W0:Y:S02]  /*d480*/  SHFL.IDX PT, R14, R6, R12, 0x1f ;  /* 0x00001f0c060e7589 */ /* 0x00082400000e0000 */
.L_x_320:
[----:B-1-34-:R-:W-:Y:S01]  /*d490*/  IABS R6, R4 ;  /* 0x0000000400067213 */ /* 0x01afe20000000000 */
[----:B0-----:R-:W-:Y:S02]  /*d4a0*/  IMAD R16, R14, R7, R8 ;  /* 0x000000070e107224 */ /* 0x001fe400078e0208 */
[----:B------:R-:W-:Y:S01]  /*d4b0*/  IMAD.IADD R19, R0, 0x1, R19 ;  /* 0x0000000100137824 */ /* 0x000fe200078e0213 */
[----:B------:R-:W0:Y:S08]  /*d4c0*/  I2F.RP R9, R6 ;  /* 0x0000000600097306 */ /* 0x000e300000209400 */
[----:B0-----:R-:W0:Y:S02]  /*d4d0*/  MUFU.RCP R9, R9 ;  /* 0x0000000900097308 */ /* 0x001e240000001000 */
[----:B0-----:R-:W-:-:S06]  /*d4e0*/  VIADD R2, R9, 0xffffffe ;  /* 0x0ffffffe09027836 */ /* 0x001fcc0000000000 */
[----:B------:R0:W1:Y:S02]  /*d4f0*/  F2I.FTZ.U32.TRUNC.NTZ R3, R2 ;  /* 0x0000000200037305 */ /* 0x000064000021f000 */
[----:B0-----:R-:W-:Y:S02]  /*d500*/  IMAD.MOV.U32 R2, RZ, RZ, RZ ;  /* 0x000000ffff027224 */ /* 0x001fe400078e00ff */
[----:B-1----:R-:W-:-:S04]  /*d510*/  IMAD.MOV R7, RZ, RZ, -R3 ;  /* 0x000000ffff077224 */ /* 0x002fc800078e0a03 */
[----:B------:R-:W-:-:S04]  /*d520*/  IMAD R7, R7, R6, RZ ;  /* 0x0000000607077224 */ /* 0x000fc800078e02ff */
[----:B------:R-:W-:-:S04]  /*d530*/  IMAD.HI.U32 R3, R3, R7, R2 ;  /* 0x0000000703037227 */ /* 0x000fc800078e0002 */
[----:B------:R-:W-:Y:S01]  /*d540*/  IMAD.IADD R7, R5, 0x1, -R16 ;  /* 0x0000000105077824 */ /* 0x000fe200078e0a10 */
[----:B------:R-:W-:-:S04]  /*d550*/  IABS R5, R4 ;  /* 0x0000000400057213 */ /* 0x000fc80000000000 */
[----:B------:R-:W-:Y:S01]  /*d560*/  IABS R2, R7 ;  /* 0x0000000700027213 */ /* 0x000fe20000000000 */
[----:B------:R-:W-:-:S04]  /*d570*/  IMAD.MOV R5, RZ, RZ, -R5 ;  /* 0x000000ffff057224 */ /* 0x000fc800078e0a05 */
[----:B------:R-:W-:-:S04]  /*d580*/  IMAD.HI.U32 R3, R3, R2, RZ ;  /* 0x0000000203037227 */ /* 0x000fc800078e00ff */
[----:B------:R-:W-:Y:S01]  /*d590*/  IMAD R5, R3, R5, R2 ;  /* 0x0000000503057224 */ /* 0x000fe200078e0202 */
[----:B------:R-:W-:-:S04]  /*d5a0*/  LOP3.LUT R2, R7, R4, RZ, 0x3c, !PT ;  /* 0x0000000407027212 */ /* 0x000fc800078e3cff */
[----:B------:R-:W-:Y:S02]  /*d5b0*/  ISETP.GT.U32.AND P1, PT, R6, R5, PT ;  /* 0x000000050600720c */ /* 0x000fe40003f24070 */
[----:B------:R-:W-:-:S11]  /*d5c0*/  ISETP.GE.AND P2, PT, R2, RZ, PT ;  /* 0x000000ff0200720c */ /* 0x000fd60003f46270 */
[----:B------:R-:W-:Y:S01]  /*d5d0*/  @!P1 IMAD.IADD R5, R5, 0x1, -R6 ;  /* 0x0000000105059824 */ /* 0x000fe200078e0a06 */
[----:B------:R-:W-:Y:S02]  /*d5e0*/  @!P1 IADD3 R3, R3, 0x1, RZ ;  /* 0x0000000103039810 */ /* 0x000fe40007ffe0ff */
[----:B------:R-:W-:Y:S02]  /*d5f0*/  ISETP.NE.AND P1, PT, R4, RZ, PT ;  /* 0x000000ff0400720c */ /* 0x000fe40003f25270 */
[----:B------:R-:W-:-:S13]  /*d600*/  ISETP.GE.U32.AND P0, PT, R5, R6, PT ;  /* 0x000000060500720c */ /* 0x000fda0003f06070 */
[----:B------:R-:W-:-:S04]  /*d610*/  @P0 VIADD R3, R3, 0x1 ;  /* 0x0000000103030836 */ /* 0x000fc80000000000 */
[----:B------:R-:W-:Y:S01]  /*d620*/  @!P2 IMAD.MOV R3, RZ, RZ, -R3 ;  /* 0x000000ffff03a224 */ /* 0x000fe200078e0a03 */
[----:B------:R-:W-:-:S05]  /*d630*/  @!P1 LOP3.LUT R3, RZ, R4, RZ, 0x33, !PT ;  /* 0x00000004ff039212 */ /* 0x000fca00078e33ff */
[--C-:B------:R-:W-:Y:S02]  /*d640*/  IMAD.MOV R17, RZ, RZ, -R3.reuse ;  /* 0x000000ffff117224 */ /* 0x100fe400078e0a03 */
[----:B------:R-:W-:Y:S02]  /*d650*/  IMAD.MOV.U32 R18, RZ, RZ, R3 ;  /* 0x000000ffff127224 */ /* 0x000fe400078e0003 */
[----:B------:R-:W-:Y:S01]  /*d660*/  IMAD R17, R4, R17, R7 ;  /* 0x0000001104117224 */ /* 0x000fe200078e0207 */
[----:B------:R-:W-:Y:S06]  /*d670*/  BRA `(.L_x_322) ;  /* 0x00000000001c7947 */ /* 0x000fec0003800000 */
.L_x_314:
[----:B------:R-:W-:Y:S01]  /*d680*/  UMOV UR4, URZ ;  /* 0x0000003f00047c82 */ /* 0x000fe20008000000 */
[----:B------:R-:W-:Y:S01]  /*d690*/  UMOV UR5, URZ ;  /* 0x0000003f00057c82 */ /* 0x000fe20008000000 */
[----:B------:R-:W-:Y:S01]  /*d6a0*/  ULDC UR6, c[0x0][0xc3c] ;  /* 0x00030f0000067ab9 */ /* 0x000fe20000000800 */
[----:B------:R-:W-:Y:S01]  /*d6b0*/  IMAD.MOV.U32 R16, RZ, RZ, R5 ;  /* 0x000000ffff107224 */ /* 0x000fe200078e0005 */
[----:B------:R-:W-:Y:S01]  /*d6c0*/  MOV R18, UR5 ;  /* 0x0000000500127c02 */ /* 0x000fe20008000f00 */
[----:B------:R-:W-:Y:S02]  /*d6d0*/  IMAD.U32 R17, RZ, RZ, UR4 ;  /* 0x00000004ff117e24 */ /* 0x000fe4000f8e00ff */
[----:B------:R-:W-:-:S07]  /*d6e0*/  IMAD.U32 R19, RZ, RZ, UR6 ;  /* 0x00000006ff137e24 */ /* 0x000fce000f8e00ff */
.L_x_322:
[----:B--2---:R-:W2:Y:S01]  /*d6f0*/  S2R R0, SR_TID.X ;  /* 0x0000000000007919 */ /* 0x004ea20000002100 */
[----:B------:R-:W-:Y:S05]  /*d700*/  WARPSYNC.ALL ;  /* 0x0000000000007948 */ /* 0x000fea0003800000 */
[----:B------:R-:W-:Y:S01]  /*d710*/  BAR.SYNC.DEFER_BLOCKING 0x4, 0x180 ;  /* 0x0106000000007b1d */ /* 0x000fe20000010000 */
[----:B--2---:R-:W-:-:S04]  /*d720*/  LOP3.LUT R0, R0, 0x1f, RZ, 0xc0, !PT ;  /* 0x0000001f00007812 */ /* 0x004fc800078ec0ff */
[----:B------:R-:W-:-:S13]  /*d730*/  ISETP.NE.AND P0, PT, R0, RZ, PT ;  /* 0x000000ff0000720c */ /* 0x000fda0003f05270 */
[----:B------:R-:W2:Y:S01]  /*d740*/  @!P0 S2R R3, SR_CgaCtaId ;  /* 0x0000000000038919 */ /* 0x000ea20000008800 */
[----:B------:R-:W-:-:S04]  /*d750*/  @!P0 MOV R0, 0x400 ;  /* 0x0000040000008802 */ /* 0x000fc80000000f00 */
[----:B--2---:R-:W-:-:S05]  /*d760*/  @!P0 LEA R22, R3, R0, 0x18 ;  /* 0x0000000003168211 */ /* 0x004fca00078ec0ff */
[----:B------:R3:W-:Y:S01]  /*d770*/  @!P0 STS.128 [R22+0x288d0], R16 ;  /* 0x0288d01016008388 */ /* 0x0007e20000000c00 */
[----:B------:R-:W-:Y:S06]  /*d780*/  BAR.ARV 0x5, 0x180 ;  /* 0x0146000000007b1d */ /* 0x000fec0000002000 */
.L_x_311:
[----:B------:R-:W-:Y:S02]  /*d790*/  ULDC UR4, c[0x0][0xc3c] ;  /* 0x00030f0000047ab9 */ /* 0x000fe40000000800 */
[----:B--2---:R-:W-:-:S13]  /*d7a0*/  ISETP.GE.AND P0, PT, R19, UR4, PT ;  /* 0x0000000413007c0c */ /* 0x004fda000bf06270 */
[----:B------:R-:W-:Y:S05]  /*d7b0*/  @!P0 BRA `(.L_x_323) ;  /* 0xffffffb800988947 */ /* 0x000fea000383ffff */
[----:B------:R-:W-:Y:S05]  /*d7c0*/  BSYNC B8 ;  /* 0x0000000000087941 */ /* 0x000fea0003800000 */
.L_x_260:
[----:B-1----:R-:W2:Y:S01]  /*d7d0*/  LDL.LU R0, [R1+0x1c] ;  /* 0x00001c0001007983 */ /* 0x002ea20000300800 */
[----:B------:R-:W-:Y:S01]  /*d7e0*/  BSSY B0, `(.L_x_324) ;  /* 0x000000b000007945 */ /* 0x000fe20003800000 */
[----:B------:R-:W1:Y:S01]  /*d7f0*/  S2R R5, SR_CgaCtaId ;  /* 0x0000000000057919 */ /* 0x000e620000008800 */
[----:B--2---:R-:W-:-:S05]  /*d800*/  VIADD R0, R0, 0x1 ;  /* 0x0000000100007836 */ /* 0x004fca0000000000 */
[----:B------:R-:W-:-:S04]  /*d810*/  LEA.HI R2, R0, R0, RZ, 0x1 ;  /* 0x0000000000027211 */ /* 0x000fc800078f08ff */
[----:B------:R-:W-:Y:S02]  /*d820*/  LOP3.LUT R3, R2, 0xfffffffe, RZ, 0xc0, !PT ;  /* 0xfffffffe02037812 */ /* 0x000fe400078ec0ff */
[----:B------:R-:W-:-:S03]  /*d830*/  MOV R2, 0x400 ;  /* 0x0000040000027802 */ /* 0x000fc60000000f00 */
[----:B------:R-:W-:Y:S01]  /*d840*/  IMAD.IADD R0, R0, 0x1, -R3 ;  /* 0x0000000100007824 */ /* 0x000fe200078e0a03 */
[----:B-1----:R-:W-:-:S04]  /*d850*/  LEA R4, R5, R2, 0x18 ;  /* 0x0000000205047211 */ /* 0x002fc800078ec0ff */
[----:B------:R-:W-:-:S04]  /*d860*/  SHF.L.U32 R0, R0, 0x1f, RZ ;  /* 0x0000001f00007819 */ /* 0x000fc800000006ff */
[----:B------:R-:W1:Y:S02]  /*d870*/  SYNCS.PHASECHK.TRANS64.TRYWAIT P0, [R4+URZ+0x28820], R0 ;  /* 0x02882000040075a7 */ /* 0x000e64000800017f */
[----:B-1----:R-:W-:Y:S05]  /*d880*/  @!P0 BRA `(.L_x_325) ;  /* 0x0000004000908947 */ /* 0x002fea0003800000 */
.L_x_459:
[----:B------:R-:W-:Y:S05]  /*d890*/  BSYNC B0 ;  /* 0x0000000000007941 */ /* 0x000fea0003800000 */
.L_x_324:
[----:B------:R-:W-:-:S03]  /*d8a0*/  UMOV UR4, 0xffffffff ;  /* 0xffffffff00047882 */ /* 0x000fc60000000000 */
[----:B------:R-:W-:Y:S05]  /*d8b0*/  BRA.DIV UR4, `(.L_x_326) ;  /* 0x0000004204987947 */ /* 0x000fea000b800000 */
[----:B-1----:R-:W1:Y:S02]  /*d8c0*/  S2R R0, SR_TID.X ;  /* 0x0000000000007919 */ /* 0x002e640000002100 */
[----:B-1----:R-:W-:-:S04]  /*d8d0*/  SHF.R.U32.HI R0, RZ, 0x5, R0 ;  /* 0x00000005ff007819 */ /* 0x002fc80000011600 */
[----:B------:R-:W-:-:S05]  /*d8e0*/  LOP3.LUT R0, R0, 0x3, RZ, 0xc0, !PT ;  /* 0x0000000300007812 */ /* 0x000fca00078ec0ff */
[----:B------:R1:W2:Y:S02]  /*d8f0*/  SHFL.IDX PT, R14, R0, RZ, 0x1f ;  /* 0x00001fff000e7589 */ /* 0x0002a400000e0000 */
.L_x_462:
[----:B--2---:R-:W-:Y:S01]  /*d900*/  ISETP.NE.AND P0, PT, R14, RZ, PT ;  /* 0x000000ff0e00720c */ /* 0x004fe20003f05270 */
[----:B------:R-:W-:-:S12]  /*d910*/  BSSY B0, `(.L_x_327) ;  /* 0x0000024000007945 */ /* 0x000fd80003800000 */
[----:B------:R-:W-:Y:S05]  /*d920*/  @P0 BRA `(.L_x_328) ;  /* 0x0000000000880947 */ /* 0x000fea0003800000 */
[----:B------:R-:W-:-:S03]  /*d930*/  UMOV UR4, 0xffffffff ;  /* 0xffffffff00047882 */ /* 0x000fc60000000000 */
[----:B------:R-:W-:Y:S05]  /*d940*/  BRA.DIV UR4, `(.L_x_329) ;  /* 0x0000004204a87947 */ /* 0x000fea000b800000 */
[----:B------:R-:W-:-:S13]  /*d950*/  ELECT P6, URZ, PT ;  /* 0x00000000003f782f */ /* 0x000fda00038c0000 */
.L_x_465:
[----:B------:R-:W-:Y:S05]  /*d960*/  @!P6 BRA `(.L_x_328) ;  /* 0x000000000078e947 */ /* 0x000fea0003800000 */
[----:B------:R-:W-:-:S06]  /*d970*/  ULOP3.LUT UR4, UR36, 0x2, URZ, 0xfc, !UPT ;  /* 0x0000000224047892 */ /* 0x000fcc000f8efc3f */
[----:B-1----:R-:W-:-:S05]  /*d980*/  IMAD.U32 R0, RZ, RZ, UR4 ;  /* 0x00000004ff007e24 */ /* 0x002fca000f8e00ff */
[----:B------:R-:W-:-:S13]  /*d990*/  ISETP.NE.AND P0, PT, R0, 0x3, PT ;  /* 0x000000030000780c */ /* 0x000fda0003f05270 */
[----:B------:R-:W-:Y:S05]  /*d9a0*/  @!P0 BRA `(.L_x_330) ;  /* 0x0000000000048947 */ /* 0x000fea0003800000 */
[----:B------:R-:W-:Y:S01]  /*d9b0*/  BPT.TRAP 0x1 ;  /* 0x000000040000795c */ /* 0x000fe20000300000 */
.L_x_330:
[C---:B------:R-:W-:Y:S01]  /*d9c0*/  IMAD R5, R25.reuse, 0x8, R4 ;  /* 0x0000000819057824 */ /* 0x040fe200078e0204 */
[----:B------:R-:W-:Y:S01]  /*d9d0*/  SHF.L.U32 R0, R28, 0x1f, RZ ;  /* 0x0000001f1c007819 */ /* 0x000fe200000006ff */
[----:B------:R-:W-:-:S03]  /*d9e0*/  VIADD R25, R25, 0x1 ;  /* 0x0000000119197836 */ /* 0x000fc60000000000 */
[----:B------:R-:W1:Y:S02]  /*d9f0*/  SYNCS.PHASECHK.TRANS64.TRYWAIT P1, [R5+URZ+0x28840], R0 ;  /* 0x02884000050075a7 */ /* 0x000e64000802017f */
[----:B------:R-:W-:-:S04]  /*da00*/  ISETP.NE.AND P2, PT, R25, 0x2, PT ;  /* 0x000000021900780c */ /* 0x000fc80003f45270 */
[----:B------:R-:W-:Y:S01]  /*da10*/  SEL R3, RZ, 0x1, P2 ;  /* 0x00000001ff037807 */ /* 0x000fe20001000000 */
[----:B-1----:R-:W-:Y:S08]  /*da20*/  @!P1 BRA `(.L_x_331) ;  /* 0x0000004000909947 */ /* 0x002ff00003800000 */
.L_x_466:
[----:B------:R-:W-:Y:S02]  /*da30*/  SEL R25, R25, RZ, P2 ;  /* 0x000000ff19197207 */ /* 0x000fe40001000000 */
[----:B------:R-:W-:Y:S01]  /*da40*/  LOP3.LUT R2, R28, R3, RZ, 0x3c, !PT ;  /* 0x000000031c027212 */ /* 0x000fe200078e3cff */
[----:B------:R-:W-:Y:S06]  /*da50*/  @!P0 BRA `(.L_x_332) ;  /* 0x0000000000048947 */ /* 0x000fec0003800000 */
[----:B------:R-:W-:Y:S01]  /*da60*/  BPT.TRAP 0x1 ;  /* 0x000000040000795c */ /* 0x000fe20000300000 */
.L_x_332:
[----:B------:R-:W-:Y:S01]  /*da70*/  IMAD R25, R25, 0x8, R4 ;  /* 0x0000000819197824 */ /* 0x000fe200078e0204 */
[----:B------:R-:W-:-:S04]  /*da80*/  SHF.L.U32 R2, R2, 0x1f, RZ ;  /* 0x0000001f02027819 */ /* 0x000fc800000006ff */
[----:B------:R-:W2:Y:S02]  /*da90*/  SYNCS.PHASECHK.TRANS64.TRYWAIT P1, [R25+URZ+0x28840], R2 ;  /* 0x02884002190075a7 */ /* 0x000ea4000802017f */
[----:B--2---:R-:W-:Y:S05]  /*daa0*/  @!P1 BRA `(.L_x_333) ;  /* 0x0000004000849947 */ /* 0x004fea0003800000 */
.L_x_467:
[----:B------:R-:W-:Y:S05]  /*dab0*/  @!P0 BRA `(.L_x_334) ;  /* 0x0000000000048947 */ /* 0x000fea0003800000 */
[----:B------:R-:W-:Y:S01]  /*dac0*/  BPT.TRAP 0x1 ;  /* 0x000000040000795c */ /* 0x000fe20000300000 */
.L_x_334:
[----:B------:R-:W4:Y:S02]  /*dad0*/  SYNCS.PHASECHK.TRANS64.TRYWAIT P1, [R5+URZ+0x28860], R0 ;  /* 0x02886000050075a7 */ /* 0x000f24000802017f */
[----:B----4-:R-:W-:Y:S05]  /*dae0*/  @!P1 BRA `(.L_x_335) ;  /* 0x0000004000889947 */ /* 0x010fea0003800000 */
.L_x_468:
[----:B------:R-:W-:Y:S05]  /*daf0*/  @!P0 BRA `(.L_x_336) ;  /* 0x0000000000048947 */ /* 0x000fea0003800000 */
[----:B------:R-:W-:Y:S01]  /*db00*/  BPT.TRAP 0x1 ;  /* 0x000000040000795c */ /* 0x000fe20000300000 */
.L_x_336:
[----:B------:R0:W0:Y:S02]  /*db10*/  SYNCS.PHASECHK.TRANS64.TRYWAIT P0, [R25+URZ+0x28860], R2 ;  /* 0x02886002190075a7 */ /* 0x000024000800017f */
[----:B0-----:R-:W-:Y:S05]  /*db20*/  @!P0 NANOSLEEP.SYNCS 0x989680 ;  /* 0x009896800000895d */ /* 0x001fea0003900000 */
[----:B------:R-:W0:Y:S02]  /*db30*/  @!P0 SYNCS.PHASECHK.TRANS64 P0, [R25+URZ+0x28860], R2 ;  /* 0x02886002190085a7 */ /* 0x000e24000800007f */
[----:B0-----:R-:W-:Y:S05]  /*db40*/  @!P0 BRA `(.L_x_336) ;  /* 0xfffffffc00f08947 */ /* 0x001fea000383ffff */
.L_x_328:
[----:B------:R-:W-:Y:S05]  /*db50*/  BSYNC B0 ;  /* 0x0000000000007941 */ /* 0x000fea0003800000 */
.L_x_327:
[----:B------:R-:W-:Y:S05]  /*db60*/  EXIT ;  /* 0x000000000000794d */ /* 0x000fea0003800000 */
.L_x_208:
[----:B0-----:R-:W-:-:S04]  /*db70*/  MOV R3, UR49 ;  /* 0x0000003100037c02 */ /* 0x001fc80008000f00 */
[----:B------:R0:W1:Y:S03]  /*db80*/  SYNCS.PHASECHK.TRANS64.TRYWAIT P1, [R3+URZ+0x28800], R0 ;  /* 0x02880000030075a7 */ /* 0x000066000802017f */
[----:B-1----:R-:W-:Y:S05]  /*db90*/  @!P1 NANOSLEEP.SYNCS 0x989680 ;  /* 0x009896800000995d */ /* 0x002fea0003900000 */
[----:B------:R-:W1:Y:S02]  /*dba0*/  @!P1 SYNCS.PHASECHK.TRANS64 P1, [R3+URZ+0x28800], R0 ;  /* 0x02880000030095a7 */ /* 0x000e64000802007f */
[----:B-1----:R-:W-:Y:S05]  /*dbb0*/  @!P1 BRA `(.L_x_208) ;  /* 0xfffffffc00ec9947 */ /* 0x002fea000383ffff */
[----:B------:R-:W-:Y:S05]  /*dbc0*/  BRA `(.L_x_337) ;  /* 0xffffff38007c7947 */ /* 0x000fea000383ffff */
.L_x_212:
[----:B-1----:R1:W2:Y:S02]  /*dbd0*/  SYNCS.PHASECHK.TRANS64.TRYWAIT P1, [R5+URZ+0x28830], R0 ;  /* 0x02883000050075a7 */ /* 0x0022a4000802017f */
[----:B--2---:R-:W-:Y:S05]  /*dbe0*/  @!P1 NANOSLEEP.SYNCS 0x989680 ;  /* 0x009896800000995d */ /* 0x004fea0003900000 */
[----:B------:R-:W2:Y:S02]  /*dbf0*/  @!P1 SYNCS.PHASECHK.TRANS64 P1, [R5+URZ+0x28830], R0 ;  /* 0x02883000050095a7 */ /* 0x000ea4000802007f */
[----:B--2---:R-:W-:Y:S05]  /*dc00*/  @!P1 BRA `(.L_x_212) ;  /* 0xfffffffc00f09947 */ /* 0x004fea000383ffff */
[----:B------:R-:W-:Y:S05]  /*dc10*/  BRA `(.L_x_211) ;  /* 0xffffff38009c7947 */ /* 0x000fea000383ffff */
.L_x_218:
[----:B-1----:R-:W-:-:S04]  /*dc20*/  IMAD.U32 R3, RZ, RZ, UR6 ;  /* 0x00000006ff037e24 */ /* 0x002fc8000f8e00ff */
[----:B------:R1:W2:Y:S03]  /*dc30*/  SYNCS.PHASECHK.TRANS64.TRYWAIT P1, [R3+URZ+0x28830], R0 ;  /* 0x02883000030075a7 */ /* 0x0002a6000802017f */
[----:B--2---:R-:W-:Y:S05]  /*dc40*/  @!P1 NANOSLEEP.SYNCS 0x989680 ;  /* 0x009896800000995d */ /* 0x004fea0003900000 */
[----:B------:R-:W2:Y:S02]  /*dc50*/  @!P1 SYNCS.PHASECHK.TRANS64 P1, [R3+URZ+0x28830], R0 ;  /* 0x02883000030095a7 */ /* 0x000ea4000802007f */
[----:B--2---:R-:W-:Y:S05]  /*dc60*/  @!P1 BRA `(.L_x_218) ;  /* 0xfffffffc00ec9947 */ /* 0x004fea000383ffff */
[----:B------:R-:W-:Y:S05]  /*dc70*/  BRA `(.L_x_215) ;  /* 0xffffff5c00f47947 */ /* 0x000fea000383ffff */
.L_x_222:
[----:B-1----:R-:W-:-:S04]  /*dc80*/  IMAD.U32 R3, RZ, RZ, UR6 ;  /* 0x00000006ff037e24 */ /* 0x002fc8000f8e00ff */
[----:B------:R1:W2:Y:S03]  /*dc90*/  SYNCS.PHASECHK.TRANS64.TRYWAIT P1, [R3+URZ+0x28850], R0 ;  /* 0x02885000030075a7 */ /* 0x0002a6000802017f */
[----:B--2---:R-:W-:Y:S05]  /*dca0*/  @!P1 NANOSLEEP.SYNCS 0x989680 ;  /* 0x009896800000995d */ /* 0x004fea0003900000 */
[----:B------:R-:W2:Y:S02]  /*dcb0*/  @!P1 SYNCS.PHASECHK.TRANS64 P1, [R3+URZ+0x28850], R0 ;  /* 0x02885000030095a7 */ /* 0x000ea4000802007f */
[----:B--2---:R-:W-:Y:S05]  /*dcc0*/  @!P1 BRA `(.L_x_222) ;  /* 0xfffffffc00ec9947 */ /* 0x004fea000383ffff */
[----:B------:R-:W-:Y:S05]  /*dcd0*/  BRA `(.L_x_219) ;  /* 0xffffff6000cc7947 */ /* 0x000fea000383ffff */
.L_x_229:
[----:B-1----:R-:W-:-:S04]  /*dce0*/  IMAD.U32 R8, RZ, RZ, UR5 ;  /* 0x00000005ff087e24 */ /* 0x002fc8000f8e00ff */
[----:B------:R1:W2:Y:S03]  /*dcf0*/  SYNCS.PHASECHK.TRANS64.TRYWAIT P1, [R8+URZ+0x28850], R7 ;  /* 0x02885007080075a7 */ /* 0x0002a6000802017f */
[----:B--2---:R-:W-:Y:S05]  /*dd00*/  @!P1 NANOSLEEP.SYNCS 0x989680 ;  /* 0x009896800000995d */ /* 0x004fea0003900000 */
[----:B------:R-:W2:Y:S02]  /*dd10*/  @!P1 SYNCS.PHASECHK.TRANS64 P1, [R8+URZ+0x28850], R7 ;  /* 0x02885007080095a7 */ /* 0x000ea4000802007f */
[----:B--2---:R-:W-:Y:S05]  /*dd20*/  @!P1 BRA `(.L_x_229) ;  /* 0xfffffffc00ec9947 */ /* 0x004fea000383ffff */
[----:B------:R-:W-:Y:S05]  /*dd30*/  BRA `(.L_x_228) ;  /* 0xffffff7c00cc7947 */ /* 0x000fea000383ffff */
.L_x_272:
[----:B------:R-:W1:Y:S01]  /*dd40*/  S2R R20, SR_TID.X ;  /* 0x0000000000147919 */ /* 0x000e620000002100 */
[----:B------:R-:W-:Y:S01]  /*dd50*/  BSSY B0, `(.L_x_338) ;  /* 0x000000a000007945 */ /* 0x000fe20003800000 */
[----:B------:R-:W-:Y:S02]  /*dd60*/  IMAD.MOV.U32 R12, RZ, RZ, RZ ;  /* 0x000000ffff0c7224 */ /* 0x000fe400078e00ff */
[----:B------:R-:W-:Y:S02]  /*dd70*/  IMAD.MOV.U32 R11, RZ, RZ, 0x1f ;  /* 0x0000001fff0b7424 */ /* 0x000fe400078e00ff */
[----:B------:R-:W-:Y:S01]  /*dd80*/  IMAD.MOV.U32 R15, RZ, RZ, -0x1 ;  /* 0xffffffffff0f7424 */ /* 0x000fe200078e00ff */
[----:B-1----:R-:W-:-:S04]  /*dd90*/  SHF.R.U32.HI R10, RZ, 0x5, R20 ;  /* 0x00000005ff0a7819 */ /* 0x002fc80000011614 */
[----:B------:R-:W-:-:S05]  /*dda0*/  LOP3.LUT R10, R10, 0x3, RZ, 0xc0, !PT ;  /* 0x000000030a0a7812 */ /* 0x000fca00078ec0ff */
[----:B------:R-:W-:-:S07]  /*ddb0*/  IMAD.MOV.U32 R13, RZ, RZ, R10 ;  /* 0x000000ffff0d7224 */ /* 0x000fce00078e000a */
[----:B0----5:R-:W-:Y:S05]  /*ddc0*/  WARPSYNC.COLLECTIVE R15, `(.L_x_339) ;  /* 0x000000000f087348 */ /* 0x021fea0003c00000 */
[----:B------:R1:W2:Y:S02]  /*ddd0*/  SHFL.IDX P6, R14, R13, R12, R11 ;  /* 0x0000000c0d0e7389 */ /* 0x0002a400000c000b */
[----:B012--5:R-:W-:Y:S01]  /*dde0*/  ENDCOLLECTIVE ;  /* 0x000000000000791b */ /* 0x027fe20003800000 */
.L_x_339:
[----:B------:R-:W-:Y:S05]  /*ddf0*/  BSYNC B0 ;  /* 0x0000000000007941 */ /* 0x000fea0003800000 */
.L_x_338:
[----:B------:R-:W-:Y:S05]  /*de00*/  BRA `(.L_x_340) ;  /* 0xffffffc0002c7947 */ /* 0x000fea000383ffff */
.L_x_275:
[----:B0-----:R0:W1:Y:S02]  /*de10*/  SYNCS.PHASECHK.TRANS64.TRYWAIT P0, [R7+URZ+0x28840], R2 ;  /* 0x02884002070075a7 */ /* 0x001064000800017f */
[----:B-1----:R-:W-:Y:S05]  /*de20*/  @!P0 NANOSLEEP.SYNCS 0x989680 ;  /* 0x009896800000895d */ /* 0x002fea0003900000 */
[----:B------:R-:W1:Y:S02]  /*de30*/  @!P0 SYNCS.PHASECHK.TRANS64 P0, [R7+URZ+0x28840], R2 ;  /* 0x02884002070085a7 */ /* 0x000e64000800007f */
[----:B-1----:R-:W-:Y:S05]  /*de40*/  @!P0 BRA `(.L_x_275) ;  /* 0xfffffffc00f08947 */ /* 0x002fea000383ffff */
[----:B------:R-:W-:Y:S05]  /*de50*/  BRA `(.L_x_341) ;  /* 0xffffffc000887947 */ /* 0x000fea000383ffff */
.L_x_276:
[----:B------:R-:W-:Y:S01]  /*de60*/  BSSY B0, `(.L_x_342) ;  /* 0x0000008000007945 */ /* 0x000fe20003800000 */
[----:B------:R-:W-:Y:S01]  /*de70*/  MOV R13, R0 ;  /* 0x00000000000d7202 */ /* 0x000fe20000000f00 */
[----:B------:R-:W-:Y:S02]  /*de80*/  IMAD.MOV.U32 R12, RZ, RZ, RZ ;  /* 0x000000ffff0c7224 */ /* 0x000fe400078e00ff */
[----:B------:R-:W-:Y:S02]  /*de90*/  IMAD.MOV.U32 R11, RZ, RZ, 0x181f ;  /* 0x0000181fff0b7424 */ /* 0x000fe400078e00ff */
[----:B------:R-:W-:-:S07]  /*dea0*/  IMAD.MOV.U32 R15, RZ, RZ, -0x1 ;  /* 0xffffffffff0f7424 */ /* 0x000fce00078e00ff */
[----:B------:R-:W-:Y:S05]  /*deb0*/  WARPSYNC.COLLECTIVE R15, `(.L_x_343) ;  /* 0x000000000f087348 */ /* 0x000fea0003c00000 */
[----:B------:R0:W1:Y:S02]  /*dec0*/  SHFL.IDX P6, R14, R13, R12, R11 ;  /* 0x0000000c0d0e7389 */ /* 0x00006400000c000b */
[----:B01----:R-:W-:Y:S01]  /*ded0*/  ENDCOLLECTIVE ;  /* 0x000000000000791b */ /* 0x003fe20003800000 */
.L_x_343:
[----:B------:R-:W-:Y:S05]  /*dee0*/  BSYNC B0 ;  /* 0x0000000000007941 */ /* 0x000fea0003800000 */
.L_x_342:
[----:B------:R-:W-:Y:S01]  /*def0*/  IMAD.MOV.U32 R13, RZ, RZ, R4 ;  /* 0x000000ffff0d7224 */ /* 0x000fe200078e0004 */
[----:B------:R-:W-:Y:S01]  /*df00*/  MOV R15, 0xffffffff ;  /* 0xffffffff000f7802 */ /* 0x000fe20000000f00 */
[----:B------:R-:W-:Y:S02]  /*df10*/  IMAD.MOV.U32 R12, RZ, RZ, RZ ;  /* 0x000000ffff0c7224 */ /* 0x000fe400078e00ff */
[----:B------:R-:W-:Y:S02]  /*df20*/  IMAD.MOV.U32 R11, RZ, RZ, 0x181f ;  /* 0x0000181fff0b7424 */ /* 0x000fe400078e00ff */
[----:B------:R-:W-:Y:S02]  /*df30*/  IMAD.MOV.U32 R2, RZ, RZ, R14 ;  /* 0x000000ffff027224 */ /* 0x000fe400078e000e */
[----:B------:R-:W-:-:S07]  /*df40*/  @P0 IMAD R8, R5, 0x2, R22 ;  /* 0x0000000205080824 */ /* 0x000fce00078e0216 */
[----:B------:R-:W-:Y:S05]  /*df50*/  WARPSYNC.COLLECTIVE R15, `(.L_x_344) ;  /* 0x000000000f087348 */ /* 0x000fea0003c00000 */
[----:B------:R0:W1:Y:S02]  /*df60*/  SHFL.IDX P6, R14, R13, R12, R11 ;  /* 0x0000000c0d0e7389 */ /* 0x00006400000c000b */
[----:B01----:R-:W-:Y:S01]  /*df70*/  ENDCOLLECTIVE ;  /* 0x000000000000791b */ /* 0x003fe20003800000 */
.L_x_344:
[----:B------:R-:W-:Y:S02]  /*df80*/  IMAD.MOV.U32 R13, RZ, RZ, R0 ;  /* 0x000000ffff0d7224 */ /* 0x000fe400078e0000 */
[----:B------:R-:W-:Y:S02]  /*df90*/  IMAD.MOV.U32 R12, RZ, RZ, 0x1 ;  /* 0x00000001ff0c7424 */ /* 0x000fe400078e00ff */
[----:B------:R-:W-:-:S07]  /*dfa0*/  IMAD.MOV.U32 R3, RZ, RZ, R14 ;  /* 0x000000ffff037224 */ /* 0x000fce00078e000e */
[----:B------:R-:W-:Y:S05]  /*dfb0*/  WARPSYNC.COLLECTIVE R15, `(.L_x_345) ;  /* 0x000000000f087348 */ /* 0x000fea0003c00000 */
[----:B------:R0:W1:Y:S02]  /*dfc0*/  SHFL.IDX P6, R14, R13, R12, R11 ;  /* 0x0000000c0d0e7389 */ /* 0x00006400000c000b */
[----:B01----:R-:W-:Y:S01]  /*dfd0*/  ENDCOLLECTIVE ;  /* 0x000000000000791b */ /* 0x003fe20003800000 */
.L_x_345:
[----:B------:R-:W-:-:S05]  /*dfe0*/  @P0 LEA R3, P1, R30, R3, 0x1 ;  /* 0x000000031e030211 */ /* 0x000fca00078208ff */
[----:B------:R-:W-:Y:S01]  /*dff0*/  @P0 IMAD.X R2, RZ, RZ, R2, P1 ;  /* 0x000000ffff020224 */ /* 0x000fe200008e0602 */
[----:B------:R-:W-:-:S04]  /*e000*/  ISETP.GE.AND P1, PT, R6, 0x11, PT ;  /* 0x000000110600780c */ /* 0x000fc80003f26270 */
[----:B------:R-:W-:Y:S01]  /*e010*/  @P0 LOP3.LUT R3, R3, R2, RZ, 0x3c, !PT ;  /* 0x0000000203030212 */ /* 0x000fe200078e3cff */
[----:B------:R-:W-:-:S03]  /*e020*/  IMAD.MOV.U32 R13, RZ, RZ, R4 ;  /* 0x000000ffff0d7224 */ /* 0x000fc600078e0004 */
[----:B------:R-:W-:-:S04]  /*e030*/  @P0 LOP3.LUT R2, R3, R2, RZ, 0x3c, !PT ;  /* 0x0000000203020212 */ /* 0x000fc800078e3cff */
[----:B------:R-:W-:-:S05]  /*e040*/  @P0 LOP3.LUT R3, R3, R2, RZ, 0x3c, !PT ;  /* 0x0000000203030212 */ /* 0x000fca00078e3cff */
[----:B------:R-:W-:Y:S01]  /*e050*/  @!PT LDS RZ, [RZ] ;  /* 0x00000000fffff984 */ /* 0x000fe20000000800 */
[----:B------:R-:W-:Y:S01]  /*e060*/  @!PT LDS RZ, [RZ] ;  /* 0x00000000fffff984 */ /* 0x000fe20000000800 */
[----:B------:R-:W-:Y:S01]  /*e070*/  @!PT LDS RZ, [RZ] ;  /* 0x00000000fffff984 */ /* 0x000fe20000000800 */
[----:B------:R-:W-:Y:S04]  /*e080*/  @P0 LDGSTS.E.BYPASS.LTC128B.128 [R8+0x18400], desc[UR50][R2.64], !P3 ;  /* 0x1840000002080fae */ /* 0x000fe8000d901d72 */
[----:B------:R0:W-:Y:S02]  /*e090*/  @P0 LDGSTS.E.BYPASS.LTC128B.128 [R8+0x1c400], desc[UR50][R2.64+0x80], !P2 ;  /* 0x1c40008002080fae */ /* 0x0001e4000d101d72 */
[----:B0-----:R-:W-:-:S07]  /*e0a0*/  IMAD.MOV.U32 R2, RZ, RZ, R14 ;  /* 0x000000ffff027224 */ /* 0x001fce00078e000e */
[----:B------:R-:W-:Y:S05]  /*e0b0*/  WARPSYNC.COLLECTIVE R15, `(.L_x_346) ;  /* 0x000000000f087348 */ /* 0x000fea0003c00000 */
[----:B------:R0:W1:Y:S02]  /*e0c0*/  SHFL.IDX P6, R14, R13, R12, R11 ;  /* 0x0000000c0d0e7389 */ /* 0x00006400000c000b */
[----:B01----:R-:W-:Y:S01]  /*e0d0*/  ENDCOLLECTIVE ;  /* 0x000000000000791b */ /* 0x003fe20003800000 */
.L_x_346:
[----:B------:R-:W-:Y:S02]  /*e0e0*/  @P1 IMAD R8, R5, 0x2, R22 ;  /* 0x0000000205081824 */ /* 0x000fe400078e0216 */
[----:B------:R-:W-:Y:S02]  /*e0f0*/  IMAD.MOV.U32 R13, RZ, RZ, R0 ;  /* 0x000000ffff0d7224 */ /* 0x000fe400078e0000 */
[----:B------:R-:W-:Y:S01]  /*e100*/  IMAD.MOV.U32 R12, RZ, RZ, 0x2 ;  /* 0x00000002ff0c7424 */ /* 0x000fe200078e00ff */
[----:B------:R-:W-:-:S07]  /*e110*/  MOV R3, R14 ;  /* 0x0000000e00037202 */ /* 0x000fce0000000f00 */
[----:B------:R-:W-:Y:S05]  /*e120*/  WARPSYNC.COLLECTIVE R15, `(.L_x_347) ;  /* 0x000000000f087348 */ /* 0x000fea0003c00000 */
[----:B------:R0:W1:Y:S02]  /*e130*/  SHFL.IDX P6, R14, R13, R12, R11 ;  /* 0x0000000c0d0e7389 */ /* 0x00006400000c000b */
[----:B01----:R-:W-:Y:S01]  /*e140*/  ENDCOLLECTIVE ;  /* 0x000000000000791b */ /* 0x003fe20003800000 */
.L_x_347:
[----:B------:R-:W-:-:S05]  /*e150*/  @P1 LEA R3, P0, R30, R3, 0x1 ;  /* 0x000000031e031211 */ /* 0x000fca00078008ff */
[----:B------:R-:W-:-:S05]  /*e160*/  @P1 IMAD.X R2, RZ, RZ, R2, P0 ;  /* 0x000000ffff021224 */ /* 0x000fca00000e0602 */
        /* <DEDUP_REMOVED lines=8> */
[----:B------:R0:W-:Y:S01]  /*e1f0*/  @P1 LDGSTS.E.BYPASS.LTC128B.128 [R8+0x1cc00], desc[UR50][R2.64+0x80], !P2 ;  /* 0x1cc0008002081fae */ /* 0x0001e2000d101d72 */
[----:B------:R-:W-:Y:S01]  /*e200*/  ISETP.GE.AND P1, PT, R6, 0x21, PT ;  /* 0x000000210600780c */ /* 0x000fe20003f26270 */
[----:B0-----:R-:W-:-:S12]  /*e210*/  IMAD.MOV.U32 R2, RZ, RZ, R14 ;  /* 0x000000ffff027224 */ /* 0x001fd800078e000e */
[----:B------:R-:W-:Y:S05]  /*e220*/  WARPSYNC.COLLECTIVE R15, `(.L_x_348) ;  /* 0x000000000f087348 */ /* 0x000fea0003c00000 */
[----:B------:R0:W1:Y:S02]  /*e230*/  SHFL.IDX P6, R14, R13, R12, R11 ;  /* 0x0000000c0d0e7389 */ /* 0x00006400000c000b */
[----:B01----:R-:W-:Y:S01]  /*e240*/  ENDCOLLECTIVE ;  /* 0x000000000000791b */ /* 0x003fe20003800000 */
.L_x_348:
[----:B------:R-:W-:Y:S02]  /*e250*/  @P1 IMAD R8, R5, 0x2, R22 ;  /* 0x0000000205081824 */ /* 0x000fe400078e0216 */
[----:B------:R-:W-:Y:S02]  /*e260*/  IMAD.MOV.U32 R13, RZ, RZ, R0 ;  /* 0x000000ffff0d7224 */ /* 0x000fe400078e0000 */
[----:B------:R-:W-:Y:S02]  /*e270*/  IMAD.MOV.U32 R12, RZ, RZ, 0x3 ;  /* 0x00000003ff0c7424 */ /* 0x000fe400078e00ff */
[----:B------:R-:W-:-:S07]  /*e280*/  IMAD.MOV.U32 R3, RZ, RZ, R14 ;  /* 0x000000ffff037224 */ /* 0x000fce00078e000e */
[----:B------:R-:W-:Y:S05]  /*e290*/  WARPSYNC.COLLECTIVE R15, `(.L_x_349) ;  /* 0x000000000f087348 */ /* 0x000fea0003c00000 */
[----:B------:R0:W1:Y:S02]  /*e2a0*/  SHFL.IDX P6, R14, R13, R12, R11 ;  /* 0x0000000c0d0e7389 */ /* 0x00006400000c000b */
[----:B01----:R-:W-:Y:S01]  /*e2b0*/  ENDCOLLECTIVE ;  /* 0x000000000000791b */ /* 0x003fe20003800000 */
.L_x_349:
[----:B------:R-:W-:-:S04]  /*e2c0*/  @P1 LEA R3, P0, R30, R3, 0x1 ;  /* 0x000000031e031211 */ /* 0x000fc800078008ff */
[----:B------:R-:W-:-:S04]  /*e2d0*/  @P1 IADD3.X R2, RZ, R2, RZ, P0, !PT ;  /* 0x00000002ff021210 */ /* 0x000fc800007fe4ff */
        /* <DEDUP_REMOVED lines=14> */
.L_x_350:
[----:B------:R-:W-:Y:S01]  /*e3c0*/  @P1 LEA R8, R5, R22, 0x1 ;  /* 0x0000001605081211 */ /* 0x000fe200078e08ff */
[----:B------:R-:W-:Y:S02]  /*e3d0*/  IMAD.MOV.U32 R13, RZ, RZ, R0 ;  /* 0x000000ffff0d7224 */ /* 0x000fe400078e0000 */
[----:B------:R-:W-:Y:S02]  /*e3e0*/  IMAD.MOV.U32 R12, RZ, RZ, 0x4 ;  /* 0x00000004ff0c7424 */ /* 0x000fe400078e00ff */
[----:B------:R-:W-:-:S07]  /*e3f0*/  IMAD.MOV.U32 R3, RZ, RZ, R14 ;  /* 0x000000ffff037224 */ /* 0x000fce00078e000e */
[----:B------:R-:W-:Y:S05]  /*e400*/  WARPSYNC.COLLECTIVE R15, `(.L_x_351) ;  /* 0x000000000f087348 */ /* 0x000fea0003c00000 */
[----:B------:R0:W1:Y:S02]  /*e410*/  SHFL.IDX P6, R14, R13, R12, R11 ;  /* 0x0000000c0d0e7389 */ /* 0x00006400000c000b */
[----:B01----:R-:W-:Y:S01]  /*e420*/  ENDCOLLECTIVE ;  /* 0x000000000000791b */ /* 0x003fe20003800000 */
.L_x_351:
        /* <DEDUP_REMOVED lines=16> */
.L_x_352:
[----:B------:R-:W-:Y:S01]  /*e530*/  @P1 IMAD R8, R5, 0x2, R22 ;  /* 0x0000000205081824 */ /* 0x000fe200078e0216 */
[----:B------:R-:W-:Y:S01]  /*e540*/  MOV R13, R0 ;  /* 0x00000000000d7202 */ /* 0x000fe20000000f00 */
[----:B------:R-:W-:Y:S02]  /*e550*/  IMAD.MOV.U32 R12, RZ, RZ, 0x5 ;  /* 0x00000005ff0c7424 */ /* 0x000fe400078e00ff */
[----:B------:R-:W-:-:S07]  /*e560*/  IMAD.MOV.U32 R3, RZ, RZ, R14 ;  /* 0x000000ffff037224 */ /* 0x000fce00078e000e */
[----:B------:R-:W-:Y:S05]  /*e570*/  WARPSYNC.COLLECTIVE R15, `(.L_x_353) ;  /* 0x000000000f087348 */ /* 0x000fea0003c00000 */
[----:B------:R0:W1:Y:S02]  /*e580*/  SHFL.IDX P6, R14, R13, R12, R11 ;  /* 0x0000000c0d0e7389 */ /* 0x00006400000c000b */
[----:B01----:R-:W-:Y:S01]  /*e590*/  ENDCOLLECTIVE ;  /* 0x000000000000791b */ /* 0x003fe20003800000 */
.L_x_353:
        /* <DEDUP_REMOVED lines=16> */
.L_x_354:
[----:B------:R-:W-:Y:S02]  /*e6a0*/  @P1 IMAD R8, R5, 0x2, R22 ;  /* 0x0000000205081824 */ /* 0x000fe400078e0216 */
[----:B------:R-:W-:Y:S01]  /*e6b0*/  IMAD.MOV.U32 R13, RZ, RZ, R0 ;  /* 0x000000ffff0d7224 */ /* 0x000fe200078e0000 */
[----:B------:R-:W-:Y:S01]  /*e6c0*/  MOV R12, 0x6 ;  /* 0x00000006000c7802 */ /* 0x000fe20000000f00 */
[----:B------:R-:W-:-:S07]  /*e6d0*/  IMAD.MOV.U32 R3, RZ, RZ, R14 ;  /* 0x000000ffff037224 */ /* 0x000fce00078e000e */
[----:B------:R-:W-:Y:S05]  /*e6e0*/  WARPSYNC.COLLECTIVE R15, `(.L_x_355) ;  /* 0x000000000f087348 */ /* 0x000fea0003c00000 */
[----:B------:R0:W1:Y:S02]  /*e6f0*/  SHFL.IDX P6, R14, R13, R12, R11 ;  /* 0x0000000c0d0e7389 */ /* 0x00006400000c000b */
[----:B01----:R-:W-:Y:S01]  /*e700*/  ENDCOLLECTIVE ;  /* 0x000000000000791b */ /* 0x003fe20003800000 */
.L_x_355:
        /* <DEDUP_REMOVED lines=16> */
.L_x_356:
[----:B------:R-:W-:Y:S02]  /*e810*/  @P1 IMAD R8, R5, 0x2, R22 ;  /* 0x0000000205081824 */ /* 0x000fe400078e0216 */
[----:B------:R-:W-:Y:S02]  /*e820*/  IMAD.MOV.U32 R13, RZ, RZ, R0 ;  /* 0x000000ffff0d7224 */ /* 0x000fe400078e0000 */
[----:B------:R-:W-:Y:S02]  /*e830*/  IMAD.MOV.U32 R12, RZ, RZ, 0x7 ;  /* 0x00000007ff0c7424 */ /* 0x000fe400078e00ff */
[----:B------:R-:W-:-:S07]  /*e840*/  IMAD.MOV.U32 R3, RZ, RZ, R14 ;  /* 0x000000ffff037224 */ /* 0x000fce00078e000e */
[----:B------:R-:W-:Y:S05]  /*e850*/  WARPSYNC.COLLECTIVE R15, `(.L_x_357) ;  /* 0x000000000f087348 */ /* 0x000fea0003c00000 */
[----:B------:R0:W1:Y:S02]  /*e860*/  SHFL.IDX P6, R14, R13, R12, R11 ;  /* 0x0000000c0d0e7389 */ /* 0x00006400000c000b */
[----:B01----:R-:W-:Y:S01]  /*e870*/  ENDCOLLECTIVE ;  /* 0x000000000000791b */ /* 0x003fe20003800000 */
.L_x_357:
[----:B------:R-:W-:-:S05]  /*e880*/  @P1 LEA R3, P0, R30, R3, 0x1 ;  /* 0x000000031e031211 */ /* 0x000fca00078008ff */
[----:B------:R-:W-:-:S05]  /*e890*/  @P1 IMAD.X R2, RZ, RZ, R2, P0 ;  /* 0x000000ffff021224 */ /* 0x000fca00000e0602 */
[----:B------:R-:W-:Y:S01]  /*e8a0*/  @P1 LOP3.LUT R3, R3, R2, RZ, 0x3c, !PT ;  /* 0x0000000203031212 */ /* 0x000fe200078e3cff */
[----:B------:R-:W-:-:S03]  /*e8b0*/  IMAD.MOV.U32 R13, RZ, RZ, R4 ;  /* 0x000000ffff0d7224 */ /* 0x000fc600078e0004 */
[----:B------:R-:W-:-:S04]  /*e8c0*/  @P1 LOP3.LUT R2, R3, R2, RZ, 0x3c, !PT ;  /* 0x0000000203021212 */ /* 0x000fc800078e3cff */
[----:B------:R-:W-:Y:S02]  /*e8d0*/  @P1 LOP3.LUT R3, R3, R2, RZ, 0x3c, !PT ;  /* 0x0000000203031212 */ /* 0x000fe400078e3cff */
[----:B------:R-:W-:-:S07]  /*e8e0*/  MOV R0, R14 ;  /* 0x0000000e00007202 */ /* 0x000fce0000000f00 */
[----:B------:R-:W-:Y:S05]  /*e8f0*/  WARPSYNC.COLLECTIVE R15, `(.L_x_358) ;  /* 0x000000000f087348 */ /* 0x000fea0003c00000 */
[----:B------:R0:W1:Y:S02]  /*e900*/  SHFL.IDX P6, R14, R13, R12, R11 ;  /* 0x0000000c0d0e7389 */ /* 0x00006400000c000b */
[----:B01----:R-:W-:Y:S01]  /*e910*/  ENDCOLLECTIVE ;  /* 0x000000000000791b */ /* 0x003fe20003800000 */
.L_x_358:
[----:B------:R-:W-:Y:S01]  /*e920*/  @!PT LDS RZ, [RZ] ;  /* 0x00000000fffff984 */ /* 0x000fe20000000800 */
[----:B------:R-:W-:Y:S01]  /*e930*/  @!PT LDS RZ, [RZ] ;  /* 0x00000000fffff984 */ /* 0x000fe20000000800 */
[----:B------:R-:W-:Y:S01]  /*e940*/  @!PT LDS RZ, [RZ] ;  /* 0x00000000fffff984 */ /* 0x000fe20000000800 */
[----:B------:R-:W-:Y:S04]  /*e950*/  @P1 LDGSTS.E.BYPASS.LTC128B.128 [R8+0x1b400], desc[UR50][R2.64], !P3 ;  /* 0x1b40000002081fae */ /* 0x000fe8000d901d72 */
[----:B------:R0:W-:Y:S02]  /*e960*/  @P1 LDGSTS.E.BYPASS.LTC128B.128 [R8+0x1f400], desc[UR50][R2.64+0x80], !P2 ;  /* 0x1f40008002081fae */ /* 0x0001e4000d101d72 */
[----:B0-----:R-:W-:Y:S01]  /*e970*/  IMAD.MOV.U32 R2, RZ, RZ, R14 ;  /* 0x000000ffff027224 */ /* 0x001fe200078e000e */
[----:B------:R-:W-:Y:S06]  /*e980*/  BRA `(.L_x_359) ;  /* 0xffffffbc006c7947 */ /* 0x000fec000383ffff */
.L_x_281:
[----:B------:R-:W-:Y:S02]  /*e990*/  IMAD.MOV.U32 R13, RZ, RZ, R5 ;  /* 0x000000ffff0d7224 */ /* 0x000fe400078e0005 */
[----:B------:R-:W-:Y:S02]  /*e9a0*/  IMAD.MOV.U32 R12, RZ, RZ, RZ ;  /* 0x000000ffff0c7224 */ /* 0x000fe400078e00ff */
[----:B------:R-:W-:Y:S02]  /*e9b0*/  IMAD.MOV.U32 R11, RZ, RZ, 0x181f ;  /* 0x0000181fff0b7424 */ /* 0x000fe400078e00ff */
[----:B------:R-:W-:Y:S02]  /*e9c0*/  IMAD.MOV.U32 R15, RZ, RZ, -0x1 ;  /* 0xffffffffff0f7424 */ /* 0x000fe400078e00ff */
[----:B-----5:R-:W-:Y:S02]  /*e9d0*/  IMAD R6, R21, R6, RZ ;  /* 0x0000000615067224 */ /* 0x020fe400078e02ff */
[----:B------:R-:W-:-:S07]  /*e9e0*/  IMAD.IADD R4, R20, 0x1, R4 ;  /* 0x0000000114047824 */ /* 0x000fce00078e0204 */
[----:B------:R-:W-:Y:S05]  /*e9f0*/  WARPSYNC.COLLECTIVE R15, `(.L_x_360) ;  /* 0x000000000f087348 */ /* 0x000fea0003c00000 */
[----:B------:R0:W1:Y:S02]  /*ea00*/  SHFL.IDX P6, R14, R13, R12, R11 ;  /* 0x0000000c0d0e7389 */ /* 0x00006400000c000b */
[----:B01----:R-:W-:Y:S01]  /*ea10*/  ENDCOLLECTIVE ;  /* 0x000000000000791b */ /* 0x003fe20003800000 */
.L_x_360:
[C---:B------:R-:W-:Y:S01]  /*ea20*/  VIADD R7, R4.reuse, 0x10 ;  /* 0x0000001004077836 */ /* 0x040fe20000000000 */
[----:B------:R-:W-:Y:S02]  /*ea30*/  ISETP.GE.AND P2, PT, R4, R6, PT ;  /* 0x000000060400720c */ /* 0x000fe40003f46270 */
[----:B------:R-:W-:Y:S01]  /*ea40*/  MOV R13, R0 ;  /* 0x00000000000d7202 */ /* 0x000fe20000000f00 */
[----:B------:R-:W-:-:S10]  /*ea50*/  IMAD.MOV.U32 R2, RZ, RZ, R14 ;  /* 0x000000ffff027224 */ /* 0x000fd400078e000e */
[----:B------:R-:W-:Y:S05]  /*ea60*/  WARPSYNC.COLLECTIVE R15, `(.L_x_361) ;  /* 0x000000000f087348 */ /* 0x000fea0003c00000 */
[----:B------:R0:W1:Y:S02]  /*ea70*/  SHFL.IDX P6, R14, R13, R12, R11 ;  /* 0x0000000c0d0e7389 */ /* 0x00006400000c000b */
[----:B01----:R-:W-:Y:S01]  /*ea80*/  ENDCOLLECTIVE ;  /* 0x000000000000791b */ /* 0x003fe20003800000 */
.L_x_361:
[----:B------:R-:W-:Y:S02]  /*ea90*/  IMAD.MOV.U32 R13, RZ, RZ, R5 ;  /* 0x000000ffff0d7224 */ /* 0x000fe400078e0005 */
[----:B------:R-:W-:Y:S01]  /*eaa0*/  IMAD.MOV.U32 R12, RZ, RZ, 0x1 ;  /* 0x00000001ff0c7424 */ /* 0x000fe200078e00ff */
[----:B------:R-:W-:-:S05]  /*eab0*/  @!P2 LEA R14, P3, R30, R14, 0x1 ;  /* 0x0000000e1e0ea211 */ /* 0x000fca00078608ff */
[----:B------:R-:W-:Y:S02]  /*eac0*/  @!P2 IMAD.X R3, RZ, RZ, R2, P3 ;  /* 0x000000ffff03a224 */ /* 0x000fe400018e0602 */
[----:B------:R-:W-:-:S07]  /*ead0*/  @!P2 IMAD.MOV.U32 R2, RZ, RZ, R14 ;  /* 0x000000ffff02a224 */ /* 0x000fce00078e000e */
[----:B------:R-:W-:Y:S05]  /*eae0*/  WARPSYNC.COLLECTIVE R15, `(.L_x_362) ;  /* 0x000000000f087348 */ /* 0x000fea0003c00000 */
[----:B------:R0:W1:Y:S02]  /*eaf0*/  SHFL.IDX P6, R14, R13, R12, R11 ;  /* 0x0000000c0d0e7389 */ /* 0x00006400000c000b */
[----:B01----:R-:W-:Y:S01]  /*eb00*/  ENDCOLLECTIVE ;  /* 0x000000000000791b */ /* 0x003fe20003800000 */
.L_x_362:
[----:B------:R-:W-:Y:S01]  /*eb10*/  @!PT LDS RZ, [RZ] ;  /* 0x00000000fffff984 */ /* 0x000fe20000000800 */
[----:B------:R-:W-:Y:S01]  /*eb20*/  @!PT LDS RZ, [RZ] ;  /* 0x00000000fffff984 */ /* 0x000fe20000000800 */
[----:B------:R-:W-:Y:S01]  /*eb30*/  @!PT LDS RZ, [RZ] ;  /* 0x00000000fffff984 */ /* 0x000fe20000000800 */
[----:B------:R-:W-:Y:S04]  /*eb40*/  @!P2 LDGSTS.E.BYPASS.LTC128B.128 [R10+0x10400], desc[UR50][R2.64], !P0 ;  /* 0x10400000020aafae */ /* 0x000fe8000c101d72 */
[----:B------:R0:W-:Y:S01]  /*eb50*/  @!P2 LDGSTS.E.BYPASS.LTC128B.128 [R10+0x14400], desc[UR50][R2.64+0x80], !P1 ;  /* 0x14400080020aafae */ /* 0x0001e2000c901d72 */
[----:B------:R-:W-:Y:S02]  /*eb60*/  ISETP.GE.AND P2, PT, R7, R6, PT ;  /* 0x000000060700720c */ /* 0x000fe40003f46270 */
[----:B------:R-:W-:Y:S01]  /*eb70*/  MOV R13, R0 ;  /* 0x00000000000d7202 */ /* 0x000fe20000000f00 */
[----:B0-----:R-:W-:-:S10]  /*eb80*/  IMAD.MOV.U32 R2, RZ, RZ, R14 ;  /* 0x000000ffff027224 */ /* 0x001fd400078e000e */
[----:B------:R-:W-:Y:S05]  /*eb90*/  WARPSYNC.COLLECTIVE R15, `(.L_x_363) ;  /* 0x000000000f087348 */ /* 0x000fea0003c00000 */
[----:B------:R0:W1:Y:S02]  /*eba0*/  SHFL.IDX P6, R14, R13, R12, R11 ;  /* 0x0000000c0d0e7389 */ /* 0x00006400000c000b */
[----:B01----:R-:W-:Y:S01]  /*ebb0*/  ENDCOLLECTIVE ;  /* 0x000000000000791b */ /* 0x003fe20003800000 */
.L_x_363:
        /* <DEDUP_REMOVED lines=8> */
.L_x_364:
[----:B------:R-:W-:Y:S02]  /*ec40*/  @!P2 IMAD.MOV.U32 R3, RZ, RZ, R7 ;  /* 0x000000ffff03a224 */ /* 0x000fe400078e0007 */
[----:B------:R-:W-:-:S03]  /*ec50*/  VIADD R7, R4, 0x20 ;  /* 0x0000002004077836 */ /* 0x000fc60000000000 */
        /* <DEDUP_REMOVED lines=11> */
.L_x_365:
        /* <DEDUP_REMOVED lines=8> */
.L_x_366:
        /* <DEDUP_REMOVED lines=13> */
.L_x_367:
        /* <DEDUP_REMOVED lines=8> */
.L_x_368:
        /* <DEDUP_REMOVED lines=13> */
.L_x_369:
        /* <DEDUP_REMOVED lines=8> */
.L_x_370:
        /* <DEDUP_REMOVED lines=13> */
.L_x_371:
        /* <DEDUP_REMOVED lines=8> */
.L_x_372:
        /* <DEDUP_REMOVED lines=13> */
.L_x_373:
        /* <DEDUP_REMOVED lines=8> */
.L_x_374:
        /* <DEDUP_REMOVED lines=11> */
.L_x_375:
[----:B------:R-:W-:Y:S05]  /*f380*/  BRA `(.L_x_376) ;  /* 0xffffffbc00d07947 */ /* 0x000fea000383ffff */
.L_x_286:
[----:B0-----:R0:W1:Y:S02]  /*f390*/  SYNCS.PHASECHK.TRANS64.TRYWAIT P1, [R22+URZ+0x28820], R3 ;  /* 0x02882003160075a7 */ /* 0x001064000802017f */
[----:B-1----:R-:W-:Y:S05]  /*f3a0*/  @!P1 NANOSLEEP.SYNCS 0x989680 ;  /* 0x009896800000995d */ /* 0x002fea0003900000 */
[----:B------:R-:W1:Y:S02]  /*f3b0*/  @!P1 SYNCS.PHASECHK.TRANS64 P1, [R22+URZ+0x28820], R3 ;  /* 0x02882003160095a7 */ /* 0x000e64000802007f */
[----:B-1----:R-:W-:Y:S05]  /*f3c0*/  @!P1 BRA `(.L_x_286) ;  /* 0xfffffffc00f09947 */ /* 0x002fea000383ffff */
[----:B------:R-:W-:Y:S05]  /*f3d0*/  BRA `(.L_x_377) ;  /* 0xffffffc000407947 */ /* 0x000fea000383ffff */
.L_x_291:
[----:B0-----:R0:W1:Y:S02]  /*f3e0*/  SYNCS.PHASECHK.TRANS64.TRYWAIT P0, [R6+URZ+0x28840], R3 ;  /* 0x02884003060075a7 */ /* 0x001064000800017f */
[----:B-1----:R-:W-:Y:S05]  /*f3f0*/  @!P0 NANOSLEEP.SYNCS 0x989680 ;  /* 0x009896800000895d */ /* 0x002fea0003900000 */
[----:B------:R-:W1:Y:S02]  /*f400*/  @!P0 SYNCS.PHASECHK.TRANS64 P0, [R6+URZ+0x28840], R3 ;  /* 0x02884003060085a7 */ /* 0x000e64000800007f */
[----:B-1----:R-:W-:Y:S05]  /*f410*/  @!P0 BRA `(.L_x_291) ;  /* 0xfffffffc00f08947 */ /* 0x002fea000383ffff */
[----:B------:R-:W-:Y:S05]  /*f420*/  BRA `(.L_x_378) ;  /* 0xffffffc4000c7947 */ /* 0x000fea000383ffff */
.L_x_292:
[----:B------:R-:W-:Y:S01]  /*f430*/  BSSY B1, `(.L_x_379) ;  /* 0x0000008000017945 */ /* 0x000fe20003800000 */
[----:B------:R-:W-:Y:S01]  /*f440*/  MOV R13, R9 ;  /* 0x00000009000d7202 */ /* 0x000fe20000000f00 */
[----:B------:R-:W-:Y:S02]  /*f450*/  IMAD.MOV.U32 R12, RZ, RZ, RZ ;  /* 0x000000ffff0c7224 */ /* 0x000fe400078e00ff */
[----:B------:R-:W-:Y:S02]  /*f460*/  IMAD.MOV.U32 R11, RZ, RZ, 0x181f ;  /* 0x0000181fff0b7424 */ /* 0x000fe400078e00ff */
[----:B------:R-:W-:-:S07]  /*f470*/  IMAD.MOV.U32 R15, RZ, RZ, -0x1 ;  /* 0xffffffffff0f7424 */ /* 0x000fce00078e00ff */
[----:B--2---:R-:W-:Y:S05]  /*f480*/  WARPSYNC.COLLECTIVE R15, `(.L_x_380) ;  /* 0x000000000f087348 */ /* 0x004fea0003c00000 */
[----:B--2---:R0:W1:Y:S02]  /*f490*/  SHFL.IDX P6, R14, R13, R12, R11 ;  /* 0x0000000c0d0e7389 */ /* 0x00406400000c000b */
[----:B01----:R-:W-:Y:S01]  /*f4a0*/  ENDCOLLECTIVE ;  /* 0x000000000000791b */ /* 0x003fe20003800000 */
.L_x_380:
[----:B------:R-:W-:Y:S05]  /*f4b0*/  BSYNC B1 ;  /* 0x0000000000017941 */ /* 0x000fea0003800000 */
.L_x_379:
[----:B------:R-:W-:Y:S01]  /*f4c0*/  IMAD.MOV.U32 R13, RZ, RZ, R7 ;  /* 0x000000ffff0d7224 */ /* 0x000fe200078e0007 */
[----:B------:R-:W-:Y:S01]  /*f4d0*/  MOV R15, 0xffffffff ;  /* 0xffffffff000f7802 */ /* 0x000fe20000000f00 */
[----:B------:R-:W-:Y:S02]  /*f4e0*/  IMAD.MOV.U32 R12, RZ, RZ, RZ ;  /* 0x000000ffff0c7224 */ /* 0x000fe400078e00ff */
[----:B------:R-:W-:Y:S02]  /*f4f0*/  IMAD.MOV.U32 R11, RZ, RZ, 0x181f ;  /* 0x0000181fff0b7424 */ /* 0x000fe400078e00ff */
[----:B------:R-:W-:Y:S02]  /*f500*/  IMAD.MOV.U32 R3, RZ, RZ, R14 ;  /* 0x000000ffff037224 */ /* 0x000fe400078e000e */
[----:B------:R-:W-:-:S07]  /*f510*/  IMAD.SHL.U32 R5, R30, 0x2, RZ ;  /* 0x000000021e057824 */ /* 0x000fce00078e00ff */
[----:B------:R-:W-:Y:S05]  /*f520*/  WARPSYNC.COLLECTIVE R15, `(.L_x_381) ;  /* 0x000000000f087348 */ /* 0x000fea0003c00000 */
[----:B------:R0:W1:Y:S02]  /*f530*/  SHFL.IDX P6, R14, R13, R12, R11 ;  /* 0x0000000c0d0e7389 */ /* 0x00006400000c000b */
[----:B01----:R-:W-:Y:S01]  /*f540*/  ENDCOLLECTIVE ;  /* 0x000000000000791b */ /* 0x003fe20003800000 */
.L_x_381:
[----:B------:R-:W-:Y:S02]  /*f550*/  IMAD R8, R8, 0x2, R22 ;  /* 0x0000000208087824 */ /* 0x000fe400078e0216 */
[----:B------:R-:W-:Y:S02]  /*f560*/  IMAD.MOV.U32 R13, RZ, RZ, R9 ;  /* 0x000000ffff0d7224 */ /* 0x000fe400078e0009 */
[----:B------:R-:W-:Y:S02]  /*f570*/  IMAD.MOV.U32 R12, RZ, RZ, 0x1 ;  /* 0x00000001ff0c7424 */ /* 0x000fe400078e00ff */
[----:B------:R-:W-:-:S07]  /*f580*/  IMAD.MOV.U32 R2, RZ, RZ, R14 ;  /* 0x000000ffff027224 */ /* 0x000fce00078e000e */
[----:B------:R-:W-:Y:S05]  /*f590*/  WARPSYNC.COLLECTIVE R15, `(.L_x_382) ;  /* 0x000000000f087348 */ /* 0x000fea0003c00000 */
[----:B------:R0:W1:Y:S02]  /*f5a0*/  SHFL.IDX P6, R14, R13, R12, R11 ;  /* 0x0000000c0d0e7389 */ /* 0x00006400000c000b */
[----:B01----:R-:W-:Y:S01]  /*f5b0*/  ENDCOLLECTIVE ;  /* 0x000000000000791b */ /* 0x003fe20003800000 */
.L_x_382:
[----:B------:R-:W-:-:S05]  /*f5c0*/  IADD3 R2, P0, R2, R5, RZ ;  /* 0x0000000502027210 */ /* 0x000fca0007f1e0ff */
[----:B------:R-:W-:-:S05]  /*f5d0*/  IMAD.X R3, RZ, RZ, R3, P0 ;  /* 0x000000ffff037224 */ /* 0x000fca00000e0603 */
[----:B------:R-:W-:Y:S01]  /*f5e0*/  @!PT LDS RZ, [RZ] ;  /* 0x00000000fffff984 */ /* 0x000fe20000000800 */
[----:B------:R-:W-:Y:S01]  /*f5f0*/  @!PT LDS RZ, [RZ] ;  /* 0x00000000fffff984 */ /* 0x000fe20000000800 */
[----:B------:R-:W-:Y:S01]  /*f600*/  @!PT LDS RZ, [RZ] ;  /* 0x00000000fffff984 */ /* 0x000fe20000000800 */
[----:B------:R-:W-:Y:S01]  /*f610*/  LDGSTS.E.BYPASS.LTC128B.128 [R8+0x18400], desc[UR50][R2.64], !P4 ;  /* 0x1840000002087fae */ /* 0x000fe2000e101d72 */
[----:B------:R-:W-:-:S03]  /*f620*/  MOV R13, R7 ;  /* 0x00000007000d7202 */ /* 0x000fc60000000f00 */
[----:B------:R0:W-:Y:S02]  /*f630*/  LDGSTS.E.BYPASS.LTC128B.128 [R8+0x1c400], desc[UR50][R2.64+0x80], !P3 ;  /* 0x1c40008002087fae */ /* 0x0001e4000d901d72 */
[----:B0-----:R-:W-:-:S07]  /*f640*/  IMAD.MOV.U32 R3, RZ, RZ, R14 ;  /* 0x000000ffff037224 */ /* 0x001fce00078e000e */
[----:B------:R-:W-:Y:S05]  /*f650*/  WARPSYNC.COLLECTIVE R15, `(.L_x_383) ;  /* 0x000000000f087348 */ /* 0x000fea0003c00000 */
[----:B------:R0:W1:Y:S02]  /*f660*/  SHFL.IDX P6, R14, R13, R12, R11 ;  /* 0x0000000c0d0e7389 */ /* 0x00006400000c000b */
[----:B01----:R-:W-:Y:S01]  /*f670*/  ENDCOLLECTIVE ;  /* 0x000000000000791b */ /* 0x003fe20003800000 */
.L_x_383:
[----:B------:R-:W-:Y:S02]  /*f680*/  IMAD.MOV.U32 R13, RZ, RZ, R9 ;  /* 0x000000ffff0d7224 */ /* 0x000fe400078e0009 */
[----:B------:R-:W-:Y:S02]  /*f690*/  IMAD.MOV.U32 R12, RZ, RZ, 0x2 ;  /* 0x00000002ff0c7424 */ /* 0x000fe400078e00ff */
[----:B------:R-:W-:-:S07]  /*f6a0*/  IMAD.MOV.U32 R2, RZ, RZ, R14 ;  /* 0x000000ffff027224 */ /* 0x000fce00078e000e */
[----:B------:R-:W-:Y:S05]  /*f6b0*/  WARPSYNC.COLLECTIVE R15, `(.L_x_384) ;  /* 0x000000000f087348 */ /* 0x000fea0003c00000 */
[----:B------:R0:W1:Y:S02]  /*f6c0*/  SHFL.IDX P6, R14, R13, R12, R11 ;  /* 0x0000000c0d0e7389 */ /* 0x00006400000c000b */
[----:B01----:R-:W-:Y:S01]  /*f6d0*/  ENDCOLLECTIVE ;  /* 0x000000000000791b */ /* 0x003fe20003800000 */
.L_x_384:
[----:B------:R-:W-:-:S05]  /*f6e0*/  IADD3 R2, P0, R2, R5, RZ ;  /* 0x0000000502027210 */ /* 0x000fca0007f1e0ff */
[----:B------:R-:W-:-:S05]  /*f6f0*/  IMAD.X R3, RZ, RZ, R3, P0 ;  /* 0x000000ffff037224 */ /* 0x000fca00000e0603 */
[----:B------:R-:W-:Y:S01]  /*f700*/  @!PT LDS RZ, [RZ] ;  /* 0x00000000fffff984 */ /* 0x000fe20000000800 */
[----:B------:R-:W-:Y:S01]  /*f710*/  @!PT LDS RZ, [RZ] ;  /* 0x00000000fffff984 */ /* 0x000fe20000000800 */
[----:B------:R-:W-:Y:S01]  /*f720*/  @!PT LDS RZ, [RZ] ;  /* 0x00000000fffff984 */ /* 0x000fe20000000800 */
[----:B------:R-:W-:Y:S01]  /*f730*/  LDGSTS.E.BYPASS.LTC128B.128 [R8+0x18c00], desc[UR50][R2.64], !P4 ;  /* 0x18c0000002087fae */ /* 0x000fe2000e101d72 */
[----:B------:R-:W-:-:S03]  /*f740*/  IMAD.MOV.U32 R13, RZ, RZ, R7 ;  /* 0x000000ffff0d7224 */ /* 0x000fc600078e0007 */
[----:B------:R0:W-:Y:S02]  /*f750*/  LDGSTS.E.BYPASS.LTC128B.128 [R8+0x1cc00], desc[UR50][R2.64+0x80], !P3 ;  /* 0x1cc0008002087fae */ /* 0x0001e4000d901d72 */
[----:B0-----:R-:W-:-:S07]  /*f760*/  IMAD.MOV.U32 R3, RZ, RZ, R14 ;  /* 0x000000ffff037224 */ /* 0x001fce00078e000e */
[----:B------:R-:W-:Y:S05]  /*f770*/  WARPSYNC.COLLECTIVE R15, `(.L_x_385) ;  /* 0x000000000f087348 */ /* 0x000fea0003c00000 */
[----:B------:R0:W1:Y:S02]  /*f780*/  SHFL.IDX P6, R14, R13, R12, R11 ;  /* 0x0000000c0d0e7389 */ /* 0x00006400000c000b */
[----:B01----:R-:W-:Y:S01]  /*f790*/  ENDCOLLECTIVE ;  /* 0x000000000000791b */ /* 0x003fe20003800000 */
.L_x_385:
[----:B------:R-:W-:Y:S02]  /*f7a0*/  IMAD.MOV.U32 R13, RZ, RZ, R9 ;  /* 0x000000ffff0d7224 */ /* 0x000fe400078e0009 */
[----:B------:R-:W-:Y:S02]  /*f7b0*/  IMAD.MOV.U32 R12, RZ, RZ, 0x3 ;  /* 0x00000003ff0c7424 */ /* 0x000fe400078e00ff */
[----:B------:R-:W-:-:S07]  /*f7c0*/  IMAD.MOV.U32 R2, RZ, RZ, R14 ;  /* 0x000000ffff027224 */ /* 0x000fce00078e000e */
[----:B------:R-:W-:Y:S05]  /*f7d0*/  WARPSYNC.COLLECTIVE R15, `(.L_x_386) ;  /* 0x000000000f087348 */ /* 0x000fea0003c00000 */
[----:B------:R0:W1:Y:S02]  /*f7e0*/  SHFL.IDX P6, R14, R13, R12, R11 ;  /* 0x0000000c0d0e7389 */ /* 0x00006400000c000b */
[----:B01----:R-:W-:Y:S01]  /*f7f0*/  ENDCOLLECTIVE ;  /* 0x000000000000791b */ /* 0x003fe20003800000 */
.L_x_386:
[----:B------:R-:W-:-:S04]  /*f800*/  IADD3 R2, P0, R2, R5, RZ ;  /* 0x0000000502027210 */ /* 0x000fc80007f1e0ff */
[----:B------:R-:W-:-:S05]  /*f810*/  IADD3.X R3, RZ, R3, RZ, P0, !PT ;  /* 0x00000003ff037210 */ /* 0x000fca00007fe4ff */
        /* <DEDUP_REMOVED lines=10> */
.L_x_387:
[----:B------:R-:W-:Y:S01]  /*f8c0*/  IMAD.MOV.U32 R13, RZ, RZ, R9 ;  /* 0x000000ffff0d7224 */ /* 0x000fe200078e0009 */
[----:B------:R-:W-:Y:S01]  /*f8d0*/  MOV R12, 0x4 ;  /* 0x00000004000c7802 */ /* 0x000fe20000000f00 */
[----:B------:R-:W-:-:S07]  /*f8e0*/  IMAD.MOV.U32 R2, RZ, RZ, R14 ;  /* 0x000000ffff027224 */ /* 0x000fce00078e000e */
[----:B------:R-:W-:Y:S05]  /*f8f0*/  WARPSYNC.COLLECTIVE R15, `(.L_x_388) ;  /* 0x000000000f087348 */ /* 0x000fea0003c00000 */
[----:B------:R0:W1:Y:S02]  /*f900*/  SHFL.IDX P6, R14, R13, R12, R11 ;  /* 0x0000000c0d0e7389 */ /* 0x00006400000c000b */
[----:B01----:R-:W-:Y:S01]  /*f910*/  ENDCOLLECTIVE ;  /* 0x000000000000791b */ /* 0x003fe20003800000 */
.L_x_388:
        /* <DEDUP_REMOVED lines=12> */
.L_x_389:
[----:B------:R-:W-:Y:S02]  /*f9e0*/  IMAD.MOV.U32 R13, RZ, RZ, R9 ;  /* 0x000000ffff0d7224 */ /* 0x000fe400078e0009 */
[----:B------:R-:W-:Y:S02]  /*f9f0*/  IMAD.MOV.U32 R12, RZ, RZ, 0x5 ;  /* 0x00000005ff0c7424 */ /* 0x000fe400078e00ff */
[----:B------:R-:W-:-:S07]  /*fa00*/  IMAD.MOV.U32 R2, RZ, RZ, R14 ;  /* 0x000000ffff027224 */ /* 0x000fce00078e000e */
[----:B------:R-:W-:Y:S05]  /*fa10*/  WARPSYNC.COLLECTIVE R15, `(.L_x_390) ;  /* 0x000000000f087348 */ /* 0x000fea0003c00000 */
[----:B------:R0:W1:Y:S02]  /*fa20*/  SHFL.IDX P6, R14, R13, R12, R11 ;  /* 0x0000000c0d0e7389 */ /* 0x00006400000c000b */
[----:B01----:R-:W-:Y:S01]  /*fa30*/  ENDCOLLECTIVE ;  /* 0x000000000000791b */ /* 0x003fe20003800000 */
.L_x_390:
        /* <DEDUP_REMOVED lines=12> */
.L_x_391:
[----:B------:R-:W-:Y:S02]  /*fb00*/  IMAD.MOV.U32 R13, RZ, RZ, R9 ;  /* 0x000000ffff0d7224 */ /* 0x000fe400078e0009 */
[----:B------:R-:W-:Y:S02]  /*fb10*/  IMAD.MOV.U32 R12, RZ, RZ, 0x6 ;  /* 0x00000006ff0c7424 */ /* 0x000fe400078e00ff */
[----:B------:R-:W-:-:S07]  /*fb20*/  IMAD.MOV.U32 R2, RZ, RZ, R14 ;  /* 0x000000ffff027224 */ /* 0x000fce00078e000e */
[----:B------:R-:W-:Y:S05]  /*fb30*/  WARPSYNC.COLLECTIVE R15, `(.L_x_392) ;  /* 0x000000000f087348 */ /* 0x000fea0003c00000 */
[----:B------:R0:W1:Y:S02]  /*fb40*/  SHFL.IDX P6, R14, R13, R12, R11 ;  /* 0x0000000c0d0e7389 */ /* 0x00006400000c000b */
[----:B01----:R-:W-:Y:S01]  /*fb50*/  ENDCOLLECTIVE ;  /* 0x000000000000791b */ /* 0x003fe20003800000 */
.L_x_392:
        /* <DEDUP_REMOVED lines=12> */
.L_x_393:
[----:B------:R-:W-:Y:S02]  /*fc20*/  IMAD.MOV.U32 R13, RZ, RZ, R9 ;  /* 0x000000ffff0d7224 */ /* 0x000fe400078e0009 */
[----:B------:R-:W-:Y:S02]  /*fc30*/  IMAD.MOV.U32 R12, RZ, RZ, 0x7 ;  /* 0x00000007ff0c7424 */ /* 0x000fe400078e00ff */
[----:B------:R-:W-:-:S07]  /*fc40*/  IMAD.MOV.U32 R2, RZ, RZ, R14 ;  /* 0x000000ffff027224 */ /* 0x000fce00078e000e */
[----:B------:R-:W-:Y:S05]  /*fc50*/  WARPSYNC.COLLECTIVE R15, `(.L_x_394) ;  /* 0x000000000f087348 */ /* 0x000fea0003c00000 */
[----:B------:R0:W1:Y:S02]  /*fc60*/  SHFL.IDX P6, R14, R13, R12, R11 ;  /* 0x0000000c0d0e7389 */ /* 0x00006400000c000b */
[----:B01----:R-:W-:Y:S01]  /*fc70*/  ENDCOLLECTIVE ;  /* 0x000000000000791b */ /* 0x003fe20003800000 */
.L_x_394:
[----:B------:R-:W-:-:S04]  /*fc80*/  IADD3 R2, P0, R2, R5, RZ ;  /* 0x0000000502027210 */ /* 0x000fc80007f1e0ff */
[----:B------:R-:W-:-:S05]  /*fc90*/  IADD3.X R3, RZ, R3, RZ, P0, !PT ;  /* 0x00000003ff037210 */ /* 0x000fca00007fe4ff */
[----:B------:R-:W-:Y:S01]  /*fca0*/  @!PT LDS RZ, [RZ] ;  /* 0x00000000fffff984 */ /* 0x000fe20000000800 */
[----:B------:R-:W-:Y:S01]  /*fcb0*/  @!PT LDS RZ, [RZ] ;  /* 0x00000000fffff984 */ /* 0x000fe20000000800 */
[----:B------:R-:W-:Y:S01]  /*fcc0*/  @!PT LDS RZ, [RZ] ;  /* 0x00000000fffff984 */ /* 0x000fe20000000800 */
[----:B------:R0:W-:Y:S01]  /*fcd0*/  LDGSTS.E.BYPASS.LTC128B.128 [R8+0x1b400], desc[UR50][R2.64], !P4 ;  /* 0x1b40000002087fae */ /* 0x0001e2000e101d72 */
[----:B------:R-:W-:-:S03]  /*fce0*/  IMAD.MOV.U32 R13, RZ, RZ, R7 ;  /* 0x000000ffff0d7224 */ /* 0x000fc600078e0007 */
[----:B------:R0:W-:Y:S01]  /*fcf0*/  LDGSTS.E.BYPASS.LTC128B.128 [R8+0x1f400], desc[UR50][R2.64+0x80], !P3 ;  /* 0x1f40008002087fae */ /* 0x0001e2000d901d72 */
[----:B------:R-:W-:-:S07]  /*fd00*/  IMAD.MOV.U32 R9, RZ, RZ, R14 ;  /* 0x000000ffff097224 */ /* 0x000fce00078e000e */
[----:B0-----:R-:W-:Y:S05]  /*fd10*/  WARPSYNC.COLLECTIVE R15, `(.L_x_395) ;  /* 0x000000000f087348 */ /* 0x001fea0003c00000 */
[----:B------:R1:W2:Y:S02]  /*fd20*/  SHFL.IDX P6, R14, R13, R12, R11 ;  /* 0x0000000c0d0e7389 */ /* 0x0002a400000c000b */
[----:B012---:R-:W-:Y:S01]  /*fd30*/  ENDCOLLECTIVE ;  /* 0x000000000000791b */ /* 0x007fe20003800000 */
.L_x_395:
[----:B------:R-:W-:Y:S01]  /*fd40*/  IMAD.MOV.U32 R2, RZ, RZ, R14 ;  /* 0x000000ffff027224 */ /* 0x000fe200078e000e */
[----:B------:R-:W-:Y:S06]  /*fd50*/  BRA `(.L_x_396) ;  /* 0xffffffbc00e07947 */ /* 0x000fec000383ffff */
.L_x_297:
[----:B-1----:R1:W3:Y:S02]  /*fd60*/  SYNCS.PHASECHK.TRANS64.TRYWAIT P0, [R6+URZ+0x28860], R3 ;  /* 0x02886003060075a7 */ /* 0x0022e4000800017f */
[----:B---3--:R-:W-:Y:S05]  /*fd70*/  @!P0 NANOSLEEP.SYNCS 0x989680 ;  /* 0x009896800000895d */ /* 0x008fea0003900000 */
[----:B------:R-:W3:Y:S02]  /*fd80*/  @!P0 SYNCS.PHASECHK.TRANS64 P0, [R6+URZ+0x28860], R3 ;  /* 0x02886003060085a7 */ /* 0x000ee4000800007f */
[----:B---3--:R-:W-:Y:S05]  /*fd90*/  @!P0 BRA `(.L_x_297) ;  /* 0xfffffffc00f08947 */ /* 0x008fea000383ffff */
[----:B------:R-:W-:Y:S05]  /*fda0*/  BRA `(.L_x_397) ;  /* 0xffffffc000407947 */ /* 0x000fea000383ffff */
.L_x_298:
[----:B------:R-:W-:Y:S01]  /*fdb0*/  BSSY B1, `(.L_x_398) ;  /* 0x0000008000017945 */ /* 0x000fe20003800000 */
[----:B------:R-:W-:Y:S01]  /*fdc0*/  IMAD.MOV.U32 R13, RZ, RZ, R24 ;  /* 0x000000ffff0d7224 */ /* 0x000fe200078e0018 */
[----:B------:R-:W-:Y:S01]  /*fdd0*/  MOV R11, 0x181f ;  /* 0x0000181f000b7802 */ /* 0x000fe20000000f00 */
[----:B------:R-:W-:Y:S02]  /*fde0*/  IMAD.MOV.U32 R12, RZ, RZ, RZ ;  /* 0x000000ffff0c7224 */ /* 0x000fe400078e00ff */
[----:B------:R-:W-:-:S07]  /*fdf0*/  IMAD.MOV.U32 R15, RZ, RZ, -0x1 ;  /* 0xffffffffff0f7424 */ /* 0x000fce00078e00ff */
[----:B-12---:R-:W-:Y:S05]  /*fe00*/  WARPSYNC.COLLECTIVE R15, `(.L_x_399) ;  /* 0x000000000f087348 */ /* 0x006fea0003c00000 */
[----:B--2---:R0:W2:Y:S02]  /*fe10*/  SHFL.IDX P6, R14, R13, R12, R11 ;  /* 0x0000000c0d0e7389 */ /* 0x0040a400000c000b */
[----:B012---:R-:W-:Y:S01]  /*fe20*/  ENDCOLLECTIVE ;  /* 0x000000000000791b */ /* 0x007fe20003800000 */
.L_x_399:
[----:B------:R-:W-:Y:S05]  /*fe30*/  BSYNC B1 ;  /* 0x0000000000017941 */ /* 0x000fea0003800000 */
.L_x_398:
[----:B------:R-:W-:Y:S01]  /*fe40*/  IMAD.MOV.U32 R13, RZ, RZ, R23 ;  /* 0x000000ffff0d7224 */ /* 0x000fe200078e0017 */
[----:B------:R-:W-:Y:S01]  /*fe50*/  LEA R7, R7, R22, 0x1 ;  /* 0x0000001607077211 */ /* 0x000fe200078e08ff */
[----:B------:R-:W-:Y:S02]  /*fe60*/  IMAD.MOV.U32 R12, RZ, RZ, RZ ;  /* 0x000000ffff0c7224 */ /* 0x000fe400078e00ff */
[----:B------:R-:W-:Y:S02]  /*fe70*/  IMAD.MOV.U32 R11, RZ, RZ, 0x181f ;  /* 0x0000181fff0b7424 */ /* 0x000fe400078e00ff */
[----:B------:R-:W-:Y:S02]  /*fe80*/  IMAD.MOV.U32 R15, RZ, RZ, -0x1 ;  /* 0xffffffffff0f7424 */ /* 0x000fe400078e00ff */
[----:B------:R-:W-:-:S07]  /*fe90*/  IMAD.MOV.U32 R3, RZ, RZ, R14 ;  /* 0x000000ffff037224 */ /* 0x000fce00078e000e */
[----:B------:R-:W-:Y:S05]  /*fea0*/  WARPSYNC.COLLECTIVE R15, `(.L_x_400) ;  /* 0x000000000f087348 */ /* 0x000fea0003c00000 */
[----:B------:R0:W1:Y:S02]  /*feb0*/  SHFL.IDX P6, R14, R13, R12, R11 ;  /* 0x0000000c0d0e7389 */ /* 0x00006400000c000b */
[----:B01----:R-:W-:Y:S01]  /*fec0*/  ENDCOLLECTIVE ;  /* 0x000000000000791b */ /* 0x003fe20003800000 */
.L_x_400:
[----:B------:R-:W-:Y:S02]  /*fed0*/  IMAD.MOV.U32 R13, RZ, RZ, R24 ;  /* 0x000000ffff0d7224 */ /* 0x000fe400078e0018 */
[----:B------:R-:W-:Y:S01]  /*fee0*/  IMAD.MOV.U32 R12, RZ, RZ, 0x1 ;  /* 0x00000001ff0c7424 */ /* 0x000fe200078e00ff */
[----:B------:R-:W-:-:S13]  /*fef0*/  IADD3 R2, P0, R14, R5, RZ ;  /* 0x000000050e027210 */ /* 0x000fda0007f1e0ff */
[----:B------:R-:W-:Y:S05]  /*ff00*/  WARPSYNC.COLLECTIVE R15, `(.L_x_401) ;  /* 0x000000000f087348 */ /* 0x000fea0003c00000 */
[----:B------:R0:W1:Y:S02]  /*ff10*/  SHFL.IDX P6, R14, R13, R12, R11 ;  /* 0x0000000c0d0e7389 */ /* 0x00006400000c000b */
[----:B01----:R-:W-:Y:S01]  /*ff20*/  ENDCOLLECTIVE ;  /* 0x000000000000791b */ /* 0x003fe20003800000 */
.L_x_401:
        /* <DEDUP_REMOVED lines=13> */
.L_x_402:
[----:B------:R-:W-:Y:S02]  /*10000*/  IMAD.MOV.U32 R13, RZ, RZ, R24 ;  /* 0x000000ffff0d7224 */ /* 0x000fe400078e0018 */
[----:B------:R-:W-:Y:S01]  /*10010*/  IMAD.MOV.U32 R12, RZ, RZ, 0x2 ;  /* 0x00000002ff0c7424 */ /* 0x000fe200078e00ff */
[----:B------:R-:W-:-:S13]  /*10020*/  IADD3 R2, P0, R14, R5, RZ ;  /* 0x000000050e027210 */ /* 0x000fda0007f1e0ff */
[----:B------:R-:W-:Y:S05]  /*10030*/  WARPSYNC.COLLECTIVE R15, `(.L_x_403) ;  /* 0x000000000f087348 */ /* 0x000fea0003c00000 */
[----:B------:R0:W1:Y:S02]  /*10040*/  SHFL.IDX P6, R14, R13, R12, R11 ;  /* 0x0000000c0d0e7389 */ /* 0x00006400000c000b */
[----:B01----:R-:W-:Y:S01]  /*10050*/  ENDCOLLECTIVE ;  /* 0x000000000000791b */ /* 0x003fe20003800000 */
.L_x_403:
        /* <DEDUP_REMOVED lines=9> */
[----:B0-----:R-:W-:-:S07]  /*100f0*/  MOV R3, R14 ;  /* 0x0000000e00037202 */ /* 0x001fce0000000f00 */
[----:B------:R-:W-:Y:S05]  /*10100*/  WARPSYNC.COLLECTIVE R15, `(.L_x_404) ;  /* 0x000000000f087348 */ /* 0x000fea0003c00000 */
[----:B------:R0:W1:Y:S02]  /*10110*/  SHFL.IDX P6, R14, R13, R12, R11 ;  /* 0x0000000c0d0e7389 */ /* 0x00006400000c000b */
[----:B01----:R-:W-:Y:S01]  /*10120*/  ENDCOLLECTIVE ;  /* 0x000000000000791b */ /* 0x003fe20003800000 */
.L_x_404:
[----:B------:R-:W-:Y:S02]  /*10130*/  IMAD.MOV.U32 R13, RZ, RZ, R24 ;  /* 0x000000ffff0d7224 */ /* 0x000fe400078e0018 */
[----:B------:R-:W-:Y:S01]  /*10140*/  IMAD.MOV.U32 R12, RZ, RZ, 0x3 ;  /* 0x00000003ff0c7424 */ /* 0x000fe200078e00ff */
[----:B------:R-:W-:-:S13]  /*10150*/  IADD3 R2, P0, R14, R5, RZ ;  /* 0x000000050e027210 */ /* 0x000fda0007f1e0ff */
[----:B------:R-:W-:Y:S05]  /*10160*/  WARPSYNC.COLLECTIVE R15, `(.L_x_405) ;  /* 0x000000000f087348 */ /* 0x000fea0003c00000 */
[----:B------:R0:W1:Y:S02]  /*10170*/  SHFL.IDX P6, R14, R13, R12, R11 ;  /* 0x0000000c0d0e7389 */ /* 0x00006400000c000b */
[----:B01----:R-:W-:Y:S01]  /*10180*/  ENDCOLLECTIVE ;  /* 0x000000000000791b */ /* 0x003fe20003800000 */
.L_x_405:
        /* <DEDUP_REMOVED lines=13> */
.L_x_406:
[----:B------:R-:W-:Y:S01]  /*10260*/  MOV R13, R24 ;  /* 0x00000018000d7202 */ /* 0x000fe20000000f00 */
[----:B------:R-:W-:Y:S01]  /*10270*/  IMAD.MOV.U32 R12, RZ, RZ, 0x4 ;  /* 0x00000004ff0c7424 */ /* 0x000fe200078e00ff */
[----:B------:R-:W-:-:S13]  /*10280*/  IADD3 R2, P0, R14, R5, RZ ;  /* 0x000000050e027210 */ /* 0x000fda0007f1e0ff */
[----:B------:R-:W-:Y:S05]  /*10290*/  WARPSYNC.COLLECTIVE R15, `(.L_x_407) ;  /* 0x000000000f087348 */ /* 0x000fea0003c00000 */
[----:B------:R0:W1:Y:S02]  /*102a0*/  SHFL.IDX P6, R14, R13, R12, R11 ;  /* 0x0000000c0d0e7389 */ /* 0x00006400000c000b */
[----:B01----:R-:W-:Y:S01]  /*102b0*/  ENDCOLLECTIVE ;  /* 0x000000000000791b */ /* 0x003fe20003800000 */
.L_x_407:
        /* <DEDUP_REMOVED lines=13> */
.L_x_408:
[----:B------:R-:W-:Y:S02]  /*10390*/  IMAD.MOV.U32 R13, RZ, RZ, R24 ;  /* 0x000000ffff0d7224 */ /* 0x000fe400078e0018 */
[----:B------:R-:W-:Y:S01]  /*103a0*/  IMAD.MOV.U32 R12, RZ, RZ, 0x5 ;  /* 0x00000005ff0c7424 */ /* 0x000fe200078e00ff */
[----:B------:R-:W-:-:S13]  /*103b0*/  IADD3 R2, P0, R14, R5, RZ ;  /* 0x000000050e027210 */ /* 0x000fda0007f1e0ff */
[----:B------:R-:W-:Y:S05]  /*103c0*/  WARPSYNC.COLLECTIVE R15, `(.L_x_409) ;  /* 0x000000000f087348 */ /* 0x000fea0003c00000 */
[----:B------:R0:W1:Y:S02]  /*103d0*/  SHFL.IDX P6, R14, R13, R12, R11 ;  /* 0x0000000c0d0e7389 */ /* 0x00006400000c000b */
[----:B01----:R-:W-:Y:S01]  /*103e0*/  ENDCOLLECTIVE ;  /* 0x000000000000791b */ /* 0x003fe20003800000 */
.L_x_409:
[----:B------:R-:W-:Y:S01]  /*103f0*/  IMAD.X R3, RZ, RZ, R3, P0 ;  /* 0x000000ffff037224 */ /* 0x000fe200000e0603 */
[----:B------:R-:W-:Y:S02]  /*10400*/  ISETP.LT.OR P0, PT, R8, 0x41, P2 ;  /* 0x000000410800780c */ /* 0x000fe40001701670 */
[----:B------:R-:W-:-:S11]  /*10410*/  MOV R13, R23 ;  /* 0x00000017000d7202 */ /* 0x000fd60000000f00 */
        /* <DEDUP_REMOVED lines=10> */
.L_x_410:
[----:B------:R-:W-:Y:S02]  /*104c0*/  IMAD.MOV.U32 R13, RZ, RZ, R24 ;  /* 0x000000ffff0d7224 */ /* 0x000fe400078e0018 */
[----:B------:R-:W-:Y:S01]  /*104d0*/  IMAD.MOV.U32 R12, RZ, RZ, 0x6 ;  /* 0x00000006ff0c7424 */ /* 0x000fe200078e00ff */
[----:B------:R-:W-:-:S13]  /*104e0*/  IADD3 R2, P0, R14, R5, RZ ;  /* 0x000000050e027210 */ /* 0x000fda0007f1e0ff */
[----:B------:R-:W-:Y:S05]  /*104f0*/  WARPSYNC.COLLECTIVE R15, `(.L_x_411) ;  /* 0x000000000f087348 */ /* 0x000fea0003c00000 */
[----:B------:R0:W1:Y:S02]  /*10500*/  SHFL.IDX P6, R14, R13, R12, R11 ;  /* 0x0000000c0d0e7389 */ /* 0x00006400000c000b */
[----:B01----:R-:W-:Y:S01]  /*10510*/  ENDCOLLECTIVE ;  /* 0x000000000000791b */ /* 0x003fe20003800000 */
.L_x_411:
        /* <DEDUP_REMOVED lines=13> */
.L_x_412:
[----:B------:R-:W-:Y:S01]  /*105f0*/  IMAD.MOV.U32 R13, RZ, RZ, R24 ;  /* 0x000000ffff0d7224 */ /* 0x000fe200078e0018 */
[----:B------:R-:W-:Y:S02]  /*10600*/  MOV R12, 0x7 ;  /* 0x00000007000c7802 */ /* 0x000fe40000000f00 */
[----:B------:R-:W-:-:S13]  /*10610*/  IADD3 R2, P0, R14, R5, RZ ;  /* 0x000000050e027210 */ /* 0x000fda0007f1e0ff */
[----:B------:R-:W-:Y:S05]  /*10620*/  WARPSYNC.COLLECTIVE R15, `(.L_x_413) ;  /* 0x000000000f087348 */ /* 0x000fea0003c00000 */
[----:B------:R0:W1:Y:S02]  /*10630*/  SHFL.IDX P6, R14, R13, R12, R11 ;  /* 0x0000000c0d0e7389 */ /* 0x00006400000c000b */
[----:B01----:R-:W-:Y:S01]  /*10640*/  ENDCOLLECTIVE ;  /* 0x000000000000791b */ /* 0x003fe20003800000 */
.L_x_413:
        /* <DEDUP_REMOVED lines=12> */
.L_x_414:
[----:B------:R-:W-:Y:S01]  /*10710*/  @!PT LDS RZ, [RZ] ;  /* 0x00000000fffff984 */ /* 0x000fe20000000800 */
[----:B------:R-:W-:Y:S01]  /*10720*/  @!PT LDS RZ, [RZ] ;  /* 0x00000000fffff984 */ /* 0x000fe20000000800 */
[----:B------:R-:W-:Y:S01]  /*10730*/  @!PT LDS RZ, [RZ] ;  /* 0x00000000fffff984 */ /* 0x000fe20000000800 */
[----:B------:R0:W-:Y:S01]  /*10740*/  LDGSTS.E.BYPASS.LTC128B.128 [R7+0x7400], desc[UR50][R2.64+0x80], !P0 ;  /* 0x0740008002077fae */ /* 0x0001e2000c101d72 */
[----:B------:R-:W-:Y:S05]  /*10750*/  BRA `(.L_x_415) ;  /* 0xffffffb800e07947 */ /* 0x000fea000383ffff */
.L_x_306:
[----:B0-----:R0:W1:Y:S02]  /*10760*/  SYNCS.PHASECHK.TRANS64.TRYWAIT P0, [R0+URZ+0x28860], R3 ;  /* 0x02886003000075a7 */ /* 0x001064000800017f */
[----:B-1----:R-:W-:Y:S05]  /*10770*/  @!P0 NANOSLEEP.SYNCS 0x989680 ;  /* 0x009896800000895d */ /* 0x002fea0003900000 */
[----:B------:R-:W1:Y:S02]  /*10780*/  @!P0 SYNCS.PHASECHK.TRANS64 P0, [R0+URZ+0x28860], R3 ;  /* 0x02886003000085a7 */ /* 0x000e64000800007f */
[----:B-1----:R-:W-:Y:S05]  /*10790*/  @!P0 BRA `(.L_x_306) ;  /* 0xfffffffc00f08947 */ /* 0x002fea000383ffff */
[----:B------:R-:W-:Y:S05]  /*107a0*/  BRA `(.L_x_416) ;  /* 0xffffffbc00fc7947 */ /* 0x000fea000383ffff */
.L_x_307:
[----:B------:R-:W-:Y:S01]  /*107b0*/  BSSY B0, `(.L_x_417) ;  /* 0x0000008000007945 */ /* 0x000fe20003800000 */
[----:B------:R-:W-:Y:S02]  /*107c0*/  IMAD.MOV.U32 R13, RZ, RZ, R24 ;  /* 0x000000ffff0d7224 */ /* 0x000fe400078e0018 */
[----:B------:R-:W-:Y:S02]  /*107d0*/  IMAD.MOV.U32 R12, RZ, RZ, RZ ;  /* 0x000000ffff0c7224 */ /* 0x000fe400078e00ff */
[----:B------:R-:W-:Y:S02]  /*107e0*/  IMAD.MOV.U32 R11, RZ, RZ, 0x181f ;  /* 0x0000181fff0b7424 */ /* 0x000fe400078e00ff */
[----:B------:R-:W-:-:S07]  /*107f0*/  IMAD.MOV.U32 R15, RZ, RZ, -0x1 ;  /* 0xffffffffff0f7424 */ /* 0x000fce00078e00ff */
[----:B0-2---:R-:W-:Y:S05]  /*10800*/  WARPSYNC.COLLECTIVE R15, `(.L_x_418) ;  /* 0x000000000f087348 */ /* 0x005fea0003c00000 */
[----:B--2---:R1:W2:Y:S02]  /*10810*/  SHFL.IDX P6, R14, R13, R12, R11 ;  /* 0x0000000c0d0e7389 */ /* 0x0042a400000c000b */
[----:B012---:R-:W-:Y:S01]  /*10820*/  ENDCOLLECTIVE ;  /* 0x000000000000791b */ /* 0x007fe20003800000 */
.L_x_418:
[----:B------:R-:W-:Y:S05]  /*10830*/  BSYNC B0 ;  /* 0x0000000000007941 */ /* 0x000fea0003800000 */
.L_x_417:
[----:B------:R-:W-:Y:S01]  /*10840*/  MOV R13, R23 ;  /* 0x00000017000d7202 */ /* 0x000fe20000000f00 */
[----:B------:R-:W-:Y:S02]  /*10850*/  IMAD.MOV.U32 R12, RZ, RZ, RZ ;  /* 0x000000ffff0c7224 */ /* 0x000fe400078e00ff */
[----:B------:R-:W-:Y:S02]  /*10860*/  IMAD.MOV.U32 R11, RZ, RZ, 0x181f ;  /* 0x0000181fff0b7424 */ /* 0x000fe400078e00ff */
[----:B------:R-:W-:Y:S02]  /*10870*/  IMAD.MOV.U32 R15, RZ, RZ, -0x1 ;  /* 0xffffffffff0f7424 */ /* 0x000fe400078e00ff */
[----:B------:R-:W-:Y:S02]  /*10880*/  IMAD.MOV.U32 R3, RZ, RZ, R14 ;  /* 0x000000ffff037224 */ /* 0x000fe400078e000e */
[----:B------:R-:W-:-:S07]  /*10890*/  IMAD.SHL.U32 R5, R30, 0x2, RZ ;  /* 0x000000021e057824 */ /* 0x000fce00078e00ff */
[----:B------:R-:W-:Y:S05]  /*108a0*/  WARPSYNC.COLLECTIVE R15, `(.L_x_419) ;  /* 0x000000000f087348 */ /* 0x000fea0003c00000 */
[----:B------:R0:W1:Y:S02]  /*108b0*/  SHFL.IDX P6, R14, R13, R12, R11 ;  /* 0x0000000c0d0e7389 */ /* 0x00006400000c000b */
[----:B01----:R-:W-:Y:S01]  /*108c0*/  ENDCOLLECTIVE ;  /* 0x000000000000791b */ /* 0x003fe20003800000 */
.L_x_419:
[----:B------:R-:W-:Y:S01]  /*108d0*/  ULDC UR4, c[0x0][0x2f4] ;  /* 0x0000bd0000047ab9 */ /* 0x000fe20000000800 */
[----:B------:R-:W-:Y:S01]  /*108e0*/  IMAD R4, R9, 0x2, R22 ;  /* 0x0000000209047824 */ /* 0x000fe200078e0216 */
[----:B------:R-:W-:Y:S02]  /*108f0*/  ISETP.GE.AND P1, PT, R30, UR4, PT ;  /* 0x000000041e007c0c */ /* 0x000fe4000bf26270 */
[----:B------:R-:W-:Y:S02]  /*10900*/  ISETP.GE.AND P0, PT, R29, UR4, PT ;  /* 0x000000041d007c0c */ /* 0x000fe4000bf06270 */
[C---:B------:R-:W-:Y:S02]  /*10910*/  ISETP.LT.OR P3, PT, R6.reuse, 0x1, P1 ;  /* 0x000000010600780c */ /* 0x040fe40000f61670 */
[----:B------:R-:W-:Y:S01]  /*10920*/  ISETP.LT.OR P4, PT, R6, 0x1, P0 ;  /* 0x000000010600780c */ /* 0x000fe20000781670 */
[----:B------:R-:W-:Y:S01]  /*10930*/  IMAD.MOV.U32 R13, RZ, RZ, R24 ;  /* 0x000000ffff0d7224 */ /* 0x000fe200078e0018 */
[----:B------:R-:W-:-:S02]  /*10940*/  MOV R12, 0x1 ;  /* 0x00000001000c7802 */ /* 0x000fc40000000f00 */
[----:B------:R-:W-:-:S13]  /*10950*/  IADD3 R2, P2, R14, R5, RZ ;  /* 0x000000050e027210 */ /* 0x000fda0007f5e0ff */
[----:B------:R-:W-:Y:S05]  /*10960*/  WARPSYNC.COLLECTIVE R15, `(.L_x_420) ;  /* 0x000000000f087348 */ /* 0x000fea0003c00000 */
[----:B------:R0:W1:Y:S02]  /*10970*/  SHFL.IDX P6, R14, R13, R12, R11 ;  /* 0x0000000c0d0e7389 */ /* 0x00006400000c000b */
[----:B01----:R-:W-:Y:S01]  /*10980*/  ENDCOLLECTIVE ;  /* 0x000000000000791b */ /* 0x003fe20003800000 */
.L_x_420:
[----:B------:R-:W-:-:S05]  /*10990*/  IMAD.X R3, RZ, RZ, R3, P2 ;  /* 0x000000ffff037224 */ /* 0x000fca00010e0603 */
[----:B------:R-:W-:Y:S01]  /*109a0*/  @!PT LDS RZ, [RZ] ;  /* 0x00000000fffff984 */ /* 0x000fe20000000800 */
[----:B------:R-:W-:Y:S01]  /*109b0*/  @!PT LDS RZ, [RZ] ;  /* 0x00000000fffff984 */ /* 0x000fe20000000800 */
[----:B------:R-:W-:Y:S01]  /*109c0*/  @!PT LDS RZ, [RZ] ;  /* 0x00000000fffff984 */ /* 0x000fe20000000800 */
[----:B------:R0:W-:Y:S01]  /*109d0*/  LDGSTS.E.BYPASS.LTC128B.128 [R4+0x400], desc[UR50][R2.64], !P3 ;  /* 0x0040000002047fae */ /* 0x0001e2000d901d72 */
[----:B------:R-:W-:-:S03]  /*109e0*/  ISETP.LT.OR P3, PT, R6, 0x11, P1 ;  /* 0x000000110600780c */ /* 0x000fc60000f61670 */
[----:B------:R0:W-:Y:S01]  /*109f0*/  LDGSTS.E.BYPASS.LTC128B.128 [R4+0x4400], desc[UR50][R2.64+0x80], !P4 ;  /* 0x0440008002047fae */ /* 0x0001e2000e101d72 */
[----:B------:R-:W-:Y:S01]  /*10a00*/  ISETP.LT.OR P4, PT, R6, 0x11, P0 ;  /* 0x000000110600780c */ /* 0x000fe20000781670 */
[----:B------:R-:W-:Y:S02]  /*10a10*/  IMAD.MOV.U32 R13, RZ, RZ, R23 ;  /* 0x000000ffff0d7224 */ /* 0x000fe400078e0017 */
[----:B------:R-:W-:-:S10]  /*10a20*/  IMAD.MOV.U32 R7, RZ, RZ, R14 ;  /* 0x000000ffff077224 */ /* 0x000fd400078e000e */
[----:B0-----:R-:W-:Y:S05]  /*10a30*/  WARPSYNC.COLLECTIVE R15, `(.L_x_421) ;  /* 0x000000000f087348 */ /* 0x001fea0003c00000 */
[----:B------:R1:W2:Y:S02]  /*10a40*/  SHFL.IDX P6, R14, R13, R12, R11 ;  /* 0x0000000c0d0e7389 */ /* 0x0002a400000c000b */
[----:B012---:R-:W-:Y:S01]  /*10a50*/  ENDCOLLECTIVE ;  /* 0x000000000000791b */ /* 0x007fe20003800000 */
.L_x_421:
[----:B------:R-:W-:Y:S02]  /*10a60*/  IMAD.MOV.U32 R13, RZ, RZ, R24 ;  /* 0x000000ffff0d7224 */ /* 0x000fe400078e0018 */
[----:B------:R-:W-:Y:S02]  /*10a70*/  IMAD.MOV.U32 R12, RZ, RZ, 0x2 ;  /* 0x00000002ff0c7424 */ /* 0x000fe400078e00ff */
[----:B------:R-:W-:-:S07]  /*10a80*/  IMAD.MOV.U32 R10, RZ, RZ, R14 ;  /* 0x000000ffff0a7224 */ /* 0x000fce00078e000e */
[----:B------:R-:W-:Y:S05]  /*10a90*/  WARPSYNC.COLLECTIVE R15, `(.L_x_422) ;  /* 0x000000000f087348 */ /* 0x000fea0003c00000 */
[----:B------:R0:W1:Y:S02]  /*10aa0*/  SHFL.IDX P6, R14, R13, R12, R11 ;  /* 0x0000000c0d0e7389 */ /* 0x00006400000c000b */
[----:B01----:R-:W-:Y:S01]  /*10ab0*/  ENDCOLLECTIVE ;  /* 0x000000000000791b */ /* 0x003fe20003800000 */
.L_x_422:
[----:B------:R-:W-:-:S05]  /*10ac0*/  IADD3 R2, P2, R10, R5, RZ ;  /* 0x000000050a027210 */ /* 0x000fca0007f5e0ff */
[----:B------:R-:W-:-:S05]  /*10ad0*/  IMAD.X R3, RZ, RZ, R7, P2 ;  /* 0x000000ffff037224 */ /* 0x000fca00010e0607 */
[----:B------:R-:W-:Y:S01]  /*10ae0*/  @!PT LDS RZ, [RZ] ;  /* 0x00000000fffff984 */ /* 0x000fe20000000800 */
[----:B------:R-:W-:Y:S01]  /*10af0*/  @!PT LDS RZ, [RZ] ;  /* 0x00000000fffff984 */ /* 0x000fe20000000800 */
[----:B------:R-:W-:Y:S01]  /*10b00*/  @!PT LDS RZ, [RZ] ;  /* 0x00000000fffff984 */ /* 0x000fe20000000800 */
[----:B------:R0:W-:Y:S01]  /*10b10*/  LDGSTS.E.BYPASS.LTC128B.128 [R4+0xc00], desc[UR50][R2.64], !P3 ;  /* 0x00c0000002047fae */ /* 0x0001e2000d901d72 */
[----:B------:R-:W-:Y:S02]  /*10b20*/  MOV R13, R23 ;  /* 0x00000017000d7202 */ /* 0x000fe40000000f00 */
[C---:B------:R-:W-:Y:S01]  /*10b30*/  ISETP.LT.OR P3, PT, R6.reuse, 0x21, P1 ;  /* 0x000000210600780c */ /* 0x040fe20000f61670 */
[----:B------:R0:W-:Y:S01]  /*10b40*/  LDGSTS.E.BYPASS.LTC128B.128 [R4+0x4c00], desc[UR50][R2.64+0x80], !P4 ;  /* 0x04c0008002047fae */ /* 0x0001e2000e101d72 */
[----:B------:R-:W-:Y:S01]  /*10b50*/  ISETP.LT.OR P4, PT, R6, 0x21, P0 ;  /* 0x000000210600780c */ /* 0x000fe20000781670 */
[----:B------:R-:W-:-:S12]  /*10b60*/  IMAD.MOV.U32 R8, RZ, RZ, R14 ;  /* 0x000000ffff087224 */ /* 0x000fd800078e000e */
[----:B0-----:R-:W-:Y:S05]  /*10b70*/  WARPSYNC.COLLECTIVE R15, `(.L_x_423) ;  /* 0x000000000f087348 */ /* 0x001fea0003c00000 */
[----:B------:R1:W2:Y:S02]  /*10b80*/  SHFL.IDX P6, R14, R13, R12, R11 ;  /* 0x0000000c0d0e7389 */ /* 0x0002a400000c000b */
[----:B012---:R-:W-:Y:S01]  /*10b90*/  ENDCOLLECTIVE ;  /* 0x000000000000791b */ /* 0x007fe20003800000 */
.L_x_423:
[----:B------:R-:W-:Y:S02]  /*10ba0*/  IMAD.MOV.U32 R13, RZ, RZ, R24 ;  /* 0x000000ffff0d7224 */ /* 0x000fe400078e0018 */
[----:B------:R-:W-:Y:S01]  /*10bb0*/  IMAD.MOV.U32 R12, RZ, RZ, 0x3 ;  /* 0x00000003ff0c7424 */ /* 0x000fe200078e00ff */
[----:B------:R-:W-:-:S13]  /*10bc0*/  IADD3 R2, P2, R14, R5, RZ ;  /* 0x000000050e027210 */ /* 0x000fda0007f5e0ff */
[----:B------:R-:W-:Y:S05]  /*10bd0*/  WARPSYNC.COLLECTIVE R15, `(.L_x_424) ;  /* 0x000000000f087348 */ /* 0x000fea0003c00000 */
[----:B------:R0:W1:Y:S02]  /*10be0*/  SHFL.IDX P6, R14, R13, R12, R11 ;  /* 0x0000000c0d0e7389 */ /* 0x00006400000c000b */
[----:B01----:R-:W-:Y:S01]  /*10bf0*/  ENDCOLLECTIVE ;  /* 0x000000000000791b */ /* 0x003fe20003800000 */
.L_x_424:
        /* <DEDUP_REMOVED lines=13> */
.L_x_425:
[----:B------:R-:W-:Y:S01]  /*10cd0*/  IMAD.MOV.U32 R13, RZ, RZ, R24 ;  /* 0x000000ffff0d7224 */ /* 0x000fe200078e0018 */
[----:B------:R-:W-:Y:S02]  /*10ce0*/  MOV R12, 0x4 ;  /* 0x00000004000c7802 */ /* 0x000fe40000000f00 */
[----:B------:R-:W-:-:S13]  /*10cf0*/  IADD3 R2, P2, R14, R5, RZ ;  /* 0x000000050e027210 */ /* 0x000fda0007f5e0ff */
[----:B------:R-:W-:Y:S05]  /*10d00*/  WARPSYNC.COLLECTIVE R15, `(.L_x_426) ;  /* 0x000000000f087348 */ /* 0x000fea0003c00000 */
[----:B------:R0:W1:Y:S02]  /*10d10*/  SHFL.IDX P6, R14, R13, R12, R11 ;  /* 0x0000000c0d0e7389 */ /* 0x00006400000c000b */
[----:B01----:R-:W-:Y:S01]  /*10d20*/  ENDCOLLECTIVE ;  /* 0x000000000000791b */ /* 0x003fe20003800000 */
.L_x_426:
        /* <DEDUP_REMOVED lines=13> */
.L_x_427:
[----:B------:R-:W-:Y:S02]  /*10e00*/  IMAD.MOV.U32 R13, RZ, RZ, R24 ;  /* 0x000000ffff0d7224 */ /* 0x000fe400078e0018 */
[----:B------:R-:W-:Y:S02]  /*10e10*/  IMAD.MOV.U32 R12, RZ, RZ, 0x5 ;  /* 0x00000005ff0c7424 */ /* 0x000fe400078e00ff */
[----:B------:R-:W-:-:S07]  /*10e20*/  IMAD.MOV.U32 R10, RZ, RZ, R14 ;  /* 0x000000ffff0a7224 */ /* 0x000fce00078e000e */
[----:B------:R-:W-:Y:S05]  /*10e30*/  WARPSYNC.COLLECTIVE R15, `(.L_x_428) ;  /* 0x000000000f087348 */ /* 0x000fea0003c00000 */
[----:B------:R0:W1:Y:S02]  /*10e40*/  SHFL.IDX P6, R14, R13, R12, R11 ;  /* 0x0000000c0d0e7389 */ /* 0x00006400000c000b */
[----:B01----:R-:W-:Y:S01]  /*10e50*/  ENDCOLLECTIVE ;  /* 0x000000000000791b */ /* 0x003fe20003800000 */
.L_x_428:
        /* <DEDUP_REMOVED lines=14> */
.L_x_429:
[----:B------:R-:W-:Y:S02]  /*10f40*/  IMAD.MOV.U32 R13, RZ, RZ, R24 ;  /* 0x000000ffff0d7224 */ /* 0x000fe400078e0018 */
[----:B------:R-:W-:Y:S01]  /*10f50*/  IMAD.MOV.U32 R12, RZ, RZ, 0x6 ;  /* 0x00000006ff0c7424 */ /* 0x000fe200078e00ff */
[----:B------:R-:W-:-:S13]  /*10f60*/  IADD3 R2, P2, R14, R5, RZ ;  /* 0x000000050e027210 */ /* 0x000fda0007f5e0ff */
[----:B------:R-:W-:Y:S05]  /*10f70*/  WARPSYNC.COLLECTIVE R15, `(.L_x_430) ;  /* 0x000000000f087348 */ /* 0x000fea0003c00000 */
[----:B------:R0:W1:Y:S02]  /*10f80*/  SHFL.IDX P6, R14, R13, R12, R11 ;  /* 0x0000000c0d0e7389 */ /* 0x00006400000c000b */
[----:B01----:R-:W-:Y:S01]  /*10f90*/  ENDCOLLECTIVE ;  /* 0x000000000000791b */ /* 0x003fe20003800000 */
.L_x_430:
        /* <DEDUP_REMOVED lines=13> */
.L_x_431:
[----:B------:R-:W-:Y:S01]  /*11070*/  MOV R13, R24 ;  /* 0x00000018000d7202 */ /* 0x000fe20000000f00 */
[----:B------:R-:W-:Y:S02]  /*11080*/  IMAD.MOV.U32 R12, RZ, RZ, 0x7 ;  /* 0x00000007ff0c7424 */ /* 0x000fe400078e00ff */
[----:B------:R-:W-:-:S07]  /*11090*/  IMAD.MOV.U32 R10, RZ, RZ, R14 ;  /* 0x000000ffff0a7224 */ /* 0x000fce00078e000e */
[----:B------:R-:W-:Y:S05]  /*110a0*/  WARPSYNC.COLLECTIVE R15, `(.L_x_432) ;  /* 0x000000000f087348 */ /* 0x000fea0003c00000 */
[----:B------:R0:W1:Y:S02]  /*110b0*/  SHFL.IDX P6, R14, R13, R12, R11 ;  /* 0x0000000c0d0e7389 */ /* 0x00006400000c000b */
[----:B01----:R-:W-:Y:S01]  /*110c0*/  ENDCOLLECTIVE ;  /* 0x000000000000791b */ /* 0x003fe20003800000 */
.L_x_432:
[----:B------:R-:W-:-:S05]  /*110d0*/  IADD3 R2, P2, R10, R5, RZ ;  /* 0x000000050a027210 */ /* 0x000fca0007f5e0ff */
[----:B------:R-:W-:-:S05]  /*110e0*/  IMAD.X R3, RZ, RZ, R8, P2 ;  /* 0x000000ffff037224 */ /* 0x000fca00010e0608 */
        /* <DEDUP_REMOVED lines=10> */
.L_x_433:
[----:B------:R-:W-:Y:S05]  /*11190*/  BRA `(.L_x_434) ;  /* 0xffffffb8009c7947 */ /* 0x000fea000383ffff */
.L_x_312:
[----:B------:R-:W-:Y:S01]  /*111a0*/  BSSY B0, `(.L_x_435) ;  /* 0x0000008000007945 */ /* 0x000fe20003800000 */
[----:B------:R-:W-:Y:S02]  /*111b0*/  IMAD.MOV.U32 R13, RZ, RZ, R16 ;  /* 0x000000ffff0d7224 */ /* 0x000fe400078e0010 */
[----:B------:R-:W-:Y:S02]  /*111c0*/  IMAD.MOV.U32 R12, RZ, RZ, RZ ;  /* 0x000000ffff0c7224 */ /* 0x000fe400078e00ff */
[----:B------:R-:W-:Y:S02]  /*111d0*/  IMAD.MOV.U32 R11, RZ, RZ, 0x1f ;  /* 0x0000001fff0b7424 */ /* 0x000fe400078e00ff */
[----:B------:R-:W-:-:S07]  /*111e0*/  IMAD.MOV.U32 R15, RZ, RZ, -0x1 ;  /* 0xffffffffff0f7424 */ /* 0x000fce00078e00ff */
[----:B0-----:R-:W-:Y:S05]  /*111f0*/  WARPSYNC.COLLECTIVE R15, `(.L_x_436) ;  /* 0x000000000f087348 */ /* 0x001fea0003c00000 */
[----:B------:R1:W2:Y:S02]  /*11200*/  SHFL.IDX P6, R14, R13, R12, R11 ;  /* 0x0000000c0d0e7389 */ /* 0x0002a400000c000b */
[----:B012---:R-:W-:Y:S01]  /*11210*/  ENDCOLLECTIVE ;  /* 0x000000000000791b */ /* 0x007fe20003800000 */
.L_x_436:
[----:B------:R-:W-:Y:S05]  /*11220*/  BSYNC B0 ;  /* 0x0000000000007941 */ /* 0x000fea0003800000 */
.L_x_435:
[----:B------:R-:W-:Y:S01]  /*11230*/  IMAD.MOV.U32 R13, RZ, RZ, R16 ;  /* 0x000000ffff0d7224 */ /* 0x000fe200078e0010 */
[----:B------:R-:W-:Y:S01]  /*11240*/  MOV R5, R14 ;  /* 0x0000000e00057202 */ /* 0x000fe20000000f00 */
[----:B------:R-:W-:Y:S02]  /*11250*/  IMAD.MOV.U32 R12, RZ, RZ, 0x1 ;  /* 0x00000001ff0c7424 */ /* 0x000fe400078e00ff */
[----:B------:R-:W-:Y:S02]  /*11260*/  IMAD.MOV.U32 R11, RZ, RZ, 0x1f ;  /* 0x0000001fff0b7424 */ /* 0x000fe400078e00ff */
[----:B------:R-:W-:Y:S02]  /*11270*/  IMAD.MOV.U32 R15, RZ, RZ, -0x1 ;  /* 0xffffffffff0f7424 */ /* 0x000fe400078e00ff */
[----:B------:R-:W-:-:S07]  /*11280*/  IMAD.IADD R7, R19, 0x1, R8 ;  /* 0x0000000113077824 */ /* 0x000fce00078e0208 */
[----:B------:R-:W-:Y:S05]  /*11290*/  WARPSYNC.COLLECTIVE R15, `(.L_x_437) ;  /* 0x000000000f087348 */ /* 0x000fea0003c00000 */
[----:B------:R0:W1:Y:S02]  /*112a0*/  SHFL.IDX P6, R14, R13, R12, R11 ;  /* 0x0000000c0d0e7389 */ /* 0x00006400000c000b */
[----:B01----:R-:W-:Y:S01]  /*112b0*/  ENDCOLLECTIVE ;  /* 0x000000000000791b */ /* 0x003fe20003800000 */
.L_x_437:
[----:B------:R-:W-:Y:S02]  /*112c0*/  ULDC UR4, c[0x0][0xc3c] ;  /* 0x00030f0000047ab9 */ /* 0x000fe40000000800 */
[----:B------:R-:W-:-:S13]  /*112d0*/  ISETP.GE.OR P1, PT, R7, UR4, !P0 ;  /* 0x0000000407007c0c */ /* 0x000fda000c726670 */
[----:B------:R-:W0:Y:S01]  /*112e0*/  @!P1 LDC.64 R2, c[0x0][0xc80] ;  /* 0x00032000ff029b82 */ /* 0x000e220000000a00 */
[----:B------:R-:W-:Y:S02]  /*112f0*/  IMAD.MOV.U32 R4, RZ, RZ, RZ ;  /* 0x000000ffff047224 */ /* 0x000fe400078e00ff */
[----:B------:R-:W-:Y:S02]  /*11300*/  IMAD.MOV.U32 R11, RZ, RZ, RZ ;  /* 0x000000ffff0b7224 */ /* 0x000fe400078e00ff */
[----:B------:R-:W-:Y:S02]  /*11310*/  IMAD.MOV.U32 R0, RZ, RZ, R14 ;  /* 0x000000ffff007224 */ /* 0x000fe400078e000e */
[----:B0-----:R-:W-:-:S06]  /*11320*/  @!P1 IMAD.WIDE R2, R7, 0x4, R2 ;  /* 0x0000000407029825 */ /* 0x001fcc00078e0202 */
[----:B------:R-:W2:Y:S01]  /*11330*/  @!P1 LDG.E R2, desc[UR50][R2.64] ;  /* 0x0000003202029981 */ /* 0x000ea2000c1e1900 */
[C---:B------:R-:W-:Y:S02]  /*11340*/  ISETP.GE.U32.AND P2, PT, R8.reuse, 0x2, PT ;  /* 0x000000020800780c */ /* 0x040fe40003f46070 */
[C---:B------:R-:W-:Y:S02]  /*11350*/  ISETP.GE.U32.AND P3, PT, R8.reuse, 0x4, PT ;  /* 0x000000040800780c */ /* 0x040fe40003f66070 */
[C---:B------:R-:W-:Y:S02]  /*11360*/  ISETP.GE.U32.AND P4, PT, R8.reuse, 0x8, PT ;  /* 0x000000080800780c */ /* 0x040fe40003f86070 */
[C---:B------:R-:W-:Y:S02]  /*11370*/  ISETP.GE.U32.AND P5, PT, R8.reuse, 0x10, PT ;  /* 0x000000100800780c */ /* 0x040fe40003fa6070 */
[----:B--2---:R-:W-:Y:S02]  /*11380*/  @!P1 MOV R4, R2 ;  /* 0x0000000200049202 */ /* 0x004fe40000000f00 */
[----:B------:R-:W-:-:S03]  /*11390*/  ISETP.NE.AND P1, PT, R8, RZ, PT ;  /* 0x000000ff0800720c */ /* 0x000fc60003f25270 */
[----:B------:R-:W-:-:S10]  /*113a0*/  IMAD.MOV.U32 R13, RZ, RZ, R4 ;  /* 0x000000ffff0d7224 */ /* 0x000fd400078e0004 */
[----:B------:R-:W-:Y:S05]  /*113b0*/  WARPSYNC.COLLECTIVE R15, `(.L_x_438) ;  /* 0x000000000f087348 */ /* 0x000fea0003c00000 */
[----:B------:R0:W1:Y:S02]  /*113c0*/  SHFL.UP P6, R14, R13, R12, R11 ;  /* 0x0400000c0d0e7389 */ /* 0x00006400000c000b */
[----:B01----:R-:W-:Y:S01]  /*113d0*/  ENDCOLLECTIVE ;  /* 0x000000000000791b */ /* 0x003fe20003800000 */
.L_x_438:
[----:B------:R-:W-:Y:S01]  /*113e0*/  IMAD.MOV.U32 R12, RZ, RZ, 0x2 ;  /* 0x00000002ff0c7424 */ /* 0x000fe200078e00ff */
[----:B------:R-:W-:-:S05]  /*113f0*/  SEL R7, R14, RZ, P1 ;  /* 0x000000ff0e077207 */ /* 0x000fca0000800000 */
[----:B------:R-:W-:-:S04]  /*11400*/  IMAD.IADD R6, R4, 0x1, R7 ;  /* 0x0000000104067824 */ /* 0x000fc800078e0207 */
[----:B------:R-:W-:-:S07]  /*11410*/  IMAD.MOV.U32 R13, RZ, RZ, R6 ;  /* 0x000000ffff0d7224 */ /* 0x000fce00078e0006 */
[----:B------:R-:W-:Y:S05]  /*11420*/  WARPSYNC.COLLECTIVE R15, `(.L_x_439) ;  /* 0x000000000f087348 */ /* 0x000fea0003c00000 */
[----:B------:R0:W1:Y:S02]  /*11430*/  SHFL.UP P6, R14, R13, R12, R11 ;  /* 0x0400000c0d0e7389 */ /* 0x00006400000c000b */
[----:B01----:R-:W-:Y:S01]  /*11440*/  ENDCOLLECTIVE ;  /* 0x000000000000791b */ /* 0x003fe20003800000 */
.L_x_439:
[----:B------:R-:W-:Y:S02]  /*11450*/  MOV R12, 0x4 ;  /* 0x00000004000c7802 */ /* 0x000fe40000000f00 */
[----:B------:R-:W-:-:S05]  /*11460*/  SEL R7, R14, RZ, P2 ;  /* 0x000000ff0e077207 */ /* 0x000fca0001000000 */
[----:B------:R-:W-:-:S04]  /*11470*/  IMAD.IADD R7, R6, 0x1, R7 ;  /* 0x0000000106077824 */ /* 0x000fc800078e0207 */
[----:B------:R-:W-:-:S07]  /*11480*/  IMAD.MOV.U32 R13, RZ, RZ, R7 ;  /* 0x000000ffff0d7224 */ /* 0x000fce00078e0007 */
[----:B------:R-:W-:Y:S05]  /*11490*/  WARPSYNC.COLLECTIVE R15, `(.L_x_440) ;  /* 0x000000000f087348 */ /* 0x000fea0003c00000 */
[----:B------:R0:W1:Y:S02]  /*114a0*/  SHFL.UP P6, R14, R13, R12, R11 ;  /* 0x0400000c0d0e7389 */ /* 0x00006400000c000b */
[----:B01----:R-:W-:Y:S01]  /*114b0*/  ENDCOLLECTIVE ;  /* 0x000000000000791b */ /* 0x003fe20003800000 */
.L_x_440:
[----:B------:R-:W-:Y:S01]  /*114c0*/  IMAD.MOV.U32 R12, RZ, RZ, 0x8 ;  /* 0x00000008ff0c7424 */ /* 0x000fe200078e00ff */
[----:B------:R-:W-:-:S05]  /*114d0*/  SEL R2, R14, RZ, P3 ;  /* 0x000000ff0e027207 */ /* 0x000fca0001800000 */
[----:B------:R-:W-:-:S04]  /*114e0*/  IMAD.IADD R2, R7, 0x1, R2 ;  /* 0x0000000107027824 */ /* 0x000fc800078e0202 */
[----:B------:R-:W-:-:S07]  /*114f0*/  IMAD.MOV.U32 R13, RZ, RZ, R2 ;  /* 0x000000ffff0d7224 */ /* 0x000fce00078e0002 */
[----:B------:R-:W-:Y:S05]  /*11500*/  WARPSYNC.COLLECTIVE R15, `(.L_x_441) ;  /* 0x000000000f087348 */ /* 0x000fea0003c00000 */
[----:B------:R0:W1:Y:S02]  /*11510*/  SHFL.UP P6, R14, R13, R12, R11 ;  /* 0x0400000c0d0e7389 */ /* 0x00006400000c000b */
[----:B01----:R-:W-:Y:S01]  /*11520*/  ENDCOLLECTIVE ;  /* 0x000000000000791b */ /* 0x003fe20003800000 */
.L_x_441:
[----:B------:R-:W-:Y:S01]  /*11530*/  IMAD.MOV.U32 R12, RZ, RZ, 0x10 ;  /* 0x00000010ff0c7424 */ /* 0x000fe200078e00ff */
[----:B------:R-:W-:-:S05]  /*11540*/  SEL R3, R14, RZ, P4 ;  /* 0x000000ff0e037207 */ /* 0x000fca0002000000 */
[----:B------:R-:W-:-:S04]  /*11550*/  IMAD.IADD R3, R2, 0x1, R3 ;  /* 0x0000000102037824 */ /* 0x000fc800078e0203 */
[----:B------:R-:W-:-:S07]  /*11560*/  IMAD.MOV.U32 R13, RZ, RZ, R3 ;  /* 0x000000ffff0d7224 */ /* 0x000fce00078e0003 */
[----:B------:R-:W-:Y:S05]  /*11570*/  WARPSYNC.COLLECTIVE R15, `(.L_x_442) ;  /* 0x000000000f087348 */ /* 0x000fea0003c00000 */
[----:B------:R0:W1:Y:S02]  /*11580*/  SHFL.UP P6, R14, R13, R12, R11 ;  /* 0x0400000c0d0e7389 */ /* 0x00006400000c000b */
[----:B01----:R-:W-:Y:S01]  /*11590*/  ENDCOLLECTIVE ;  /* 0x000000000000791b */ /* 0x003fe20003800000 */
.L_x_442:
[----:B------:R-:W-:Y:S02]  /*115a0*/  IMAD.MOV.U32 R12, RZ, RZ, 0x1f ;  /* 0x0000001fff0c7424 */ /* 0x000fe400078e00ff */
[----:B------:R-:W-:Y:S01]  /*115b0*/  IMAD.MOV.U32 R11, RZ, RZ, 0x1f ;  /* 0x0000001fff0b7424 */ /* 0x000fe200078e00ff */
[----:B------:R-:W-:-:S05]  /*115c0*/  SEL R6, R14, RZ, P5 ;  /* 0x000000ff0e067207 */ /* 0x000fca0002800000 */
[----:B------:R-:W-:-:S05]  /*115d0*/  IMAD.IADD R6, R3, 0x1, R6 ;  /* 0x0000000103067824 */ /* 0x000fca00078e0206 */
[----:B------:R-:W-:-:S07]  /*115e0*/  MOV R13, R6 ;  /* 0x00000006000d7202 */ /* 0x000fce0000000f00 */
[----:B------:R-:W-:Y:S05]  /*115f0*/  WARPSYNC.COLLECTIVE R15, `(.L_x_443) ;  /* 0x000000000f087348 */ /* 0x000fea0003c00000 */
[----:B------:R0:W1:Y:S02]  /*11600*/  SHFL.IDX P6, R14, R13, R12, R11 ;  /* 0x0000000c0d0e7389 */ /* 0x00006400000c000b */
[----:B01----:R-:W-:Y:S01]  /*11610*/  ENDCOLLECTIVE ;  /* 0x000000000000791b */ /* 0x003fe20003800000 */
.L_x_443:
[----:B------:R-:W-:Y:S05]  /*11620*/  BRA `(.L_x_444) ;  /* 0xffffffb800a87947 */ /* 0x000fea000383ffff */
.L_x_317:
[----:B------:R-:W-:Y:S01]  /*11630*/  BSSY B0, `(.L_x_445) ;  /* 0x0000008000007945 */ /* 0x000fe20003800000 */
[----:B-----5:R-:W-:Y:S02]  /*11640*/  IMAD.MOV.U32 R13, RZ, RZ, R4 ;  /* 0x000000ffff0d7224 */ /* 0x020fe400078e0004 */
[----:B------:R-:W-:Y:S02]  /*11650*/  IMAD.MOV.U32 R12, RZ, RZ, 0x1 ;  /* 0x00000001ff0c7424 */ /* 0x000fe400078e00ff */
[----:B------:R-:W-:Y:S02]  /*11660*/  IMAD.MOV.U32 R11, RZ, RZ, RZ ;  /* 0x000000ffff0b7224 */ /* 0x000fe400078e00ff */
[----:B------:R-:W-:-:S07]  /*11670*/  IMAD.MOV.U32 R15, RZ, RZ, -0x1 ;  /* 0xffffffffff0f7424 */ /* 0x000fce00078e00ff */
[----:B012---:R-:W-:Y:S05]  /*11680*/  WARPSYNC.COLLECTIVE R15, `(.L_x_446) ;  /* 0x000000000f087348 */ /* 0x007fea0003c00000 */
[----:B------:R3:W4:Y:S02]  /*11690*/  SHFL.UP P6, R14, R13, R12, R11 ;  /* 0x0400000c0d0e7389 */ /* 0x00072400000c000b */
[----:B01234-:R-:W-:Y:S01]  /*116a0*/  ENDCOLLECTIVE ;  /* 0x000000000000791b */ /* 0x01ffe20003800000 */
.L_x_446:
[----:B------:R-:W-:Y:S05]  /*116b0*/  BSYNC B0 ;  /* 0x0000000000007941 */ /* 0x000fea0003800000 */
.L_x_445:
[----:B------:R-:W-:Y:S01]  /*116c0*/  SEL R13, R14, RZ, P1 ;  /* 0x000000ff0e0d7207 */ /* 0x000fe20000800000 */
[----:B------:R-:W-:Y:S01]  /*116d0*/  IMAD.MOV.U32 R11, RZ, RZ, RZ ;  /* 0x000000ffff0b7224 */ /* 0x000fe200078e00ff */
[----:B------:R-:W-:Y:S01]  /*116e0*/  MOV R12, 0x2 ;  /* 0x00000002000c7802 */ /* 0x000fe20000000f00 */
[----:B------:R-:W-:Y:S02]  /*116f0*/  IMAD.MOV.U32 R15, RZ, RZ, -0x1 ;  /* 0xffffffffff0f7424 */ /* 0x000fe400078e00ff */
[----:B------:R-:W-:-:S07]  /*11700*/  IMAD.IADD R13, R4, 0x1, R13 ;  /* 0x00000001040d7824 */ /* 0x000fce00078e020d */
[----:B------:R-:W-:Y:S05]  /*11710*/  WARPSYNC.COLLECTIVE R15, `(.L_x_447) ;  /* 0x000000000f087348 */ /* 0x000fea0003c00000 */
[----:B------:R0:W1:Y:S02]  /*11720*/  SHFL.UP P6, R14, R13, R12, R11 ;  /* 0x0400000c0d0e7389 */ /* 0x00006400000c000b */
[----:B01----:R-:W-:Y:S01]  /*11730*/  ENDCOLLECTIVE ;  /* 0x000000000000791b */ /* 0x003fe20003800000 */
.L_x_447:
[----:B------:R-:W-:Y:S01]  /*11740*/  IMAD.MOV.U32 R12, RZ, RZ, 0x4 ;  /* 0x00000004ff0c7424 */ /* 0x000fe200078e00ff */
[----:B------:R-:W-:-:S05]  /*11750*/  SEL R0, R14, RZ, P2 ;  /* 0x000000ff0e007207 */ /* 0x000fca0001000000 */
[----:B------:R-:W-:-:S04]  /*11760*/  IMAD.IADD R0, R13, 0x1, R0 ;  /* 0x000000010d007824 */ /* 0x000fc800078e0200 */
[----:B------:R-:W-:-:S07]  /*11770*/  IMAD.MOV.U32 R13, RZ, RZ, R0 ;  /* 0x000000ffff0d7224 */ /* 0x000fce00078e0000 */
[----:B------:R-:W-:Y:S05]  /*11780*/  WARPSYNC.COLLECTIVE R15, `(.L_x_448) ;  /* 0x000000000f087348 */ /* 0x000fea0003c00000 */
[----:B------:R0:W1:Y:S02]  /*11790*/  SHFL.UP P6, R14, R13, R12, R11 ;  /* 0x0400000c0d0e7389 */ /* 0x00006400000c000b */
[----:B01----:R-:W-:Y:S01]  /*117a0*/  ENDCOLLECTIVE ;  /* 0x000000000000791b */ /* 0x003fe20003800000 */
.L_x_448:
[----:B------:R-:W-:Y:S02]  /*117b0*/  MOV R12, 0x8 ;  /* 0x00000008000c7802 */ /* 0x000fe40000000f00 */
[----:B------:R-:W-:-:S05]  /*117c0*/  SEL R3, R14, RZ, P3 ;  /* 0x000000ff0e037207 */ /* 0x000fca0001800000 */
[----:B------:R-:W-:-:S04]  /*117d0*/  IMAD.IADD R2, R0, 0x1, R3 ;  /* 0x0000000100027824 */ /* 0x000fc800078e0203 */
[----:B------:R-:W-:-:S07]  /*117e0*/  IMAD.MOV.U32 R13, RZ, RZ, R2 ;  /* 0x000000ffff0d7224 */ /* 0x000fce00078e0002 */
[----:B------:R-:W-:Y:S05]  /*117f0*/  WARPSYNC.COLLECTIVE R15, `(.L_x_449) ;  /* 0x000000000f087348 */ /* 0x000fea0003c00000 */
[----:B------:R0:W1:Y:S02]  /*11800*/  SHFL.UP P6, R14, R13, R12, R11 ;  /* 0x0400000c0d0e7389 */ /* 0x00006400000c000b */
[----:B01----:R-:W-:Y:S01]  /*11810*/  ENDCOLLECTIVE ;  /* 0x000000000000791b */ /* 0x003fe20003800000 */
.L_x_449:
[----:B------:R-:W-:Y:S01]  /*11820*/  IMAD.MOV.U32 R12, RZ, RZ, 0x10 ;  /* 0x00000010ff0c7424 */ /* 0x000fe200078e00ff */
[----:B------:R-:W-:-:S05]  /*11830*/  SEL R3, R14, RZ, P4 ;  /* 0x000000ff0e037207 */ /* 0x000fca0002000000 */
[----:B------:R-:W-:-:S04]  /*11840*/  IMAD.IADD R3, R2, 0x1, R3 ;  /* 0x0000000102037824 */ /* 0x000fc800078e0203 */
[----:B------:R-:W-:-:S07]  /*11850*/  IMAD.MOV.U32 R13, RZ, RZ, R3 ;  /* 0x000000ffff0d7224 */ /* 0x000fce00078e0003 */
[----:B------:R-:W-:Y:S05]  /*11860*/  WARPSYNC.COLLECTIVE R15, `(.L_x_450) ;  /* 0x000000000f087348 */ /* 0x000fea0003c00000 */
[----:B------:R0:W1:Y:S02]  /*11870*/  SHFL.UP P6, R14, R13, R12, R11 ;  /* 0x0400000c0d0e7389 */ /* 0x00006400000c000b */
[----:B01----:R-:W-:Y:S01]  /*11880*/  ENDCOLLECTIVE ;  /* 0x000000000000791b */ /* 0x003fe20003800000 */
.L_x_450:
[----:B------:R-:W-:Y:S02]  /*11890*/  IMAD.MOV.U32 R12, RZ, RZ, 0x1f ;  /* 0x0000001fff0c7424 */ /* 0x000fe400078e00ff */
[----:B------:R-:W-:Y:S01]  /*118a0*/  IMAD.MOV.U32 R11, RZ, RZ, 0x1f ;  /* 0x0000001fff0b7424 */ /* 0x000fe200078e00ff */
[----:B------:R-:W-:-:S05]  /*118b0*/  SEL R6, R14, RZ, P5 ;  /* 0x000000ff0e067207 */ /* 0x000fca0002800000 */
[----:B------:R-:W-:-:S04]  /*118c0*/  IMAD.IADD R6, R3, 0x1, R6 ;  /* 0x0000000103067824 */ /* 0x000fc800078e0206 */
[----:B------:R-:W-:-:S07]  /*118d0*/  IMAD.MOV.U32 R13, RZ, RZ, R6 ;  /* 0x000000ffff0d7224 */ /* 0x000fce00078e0006 */
[----:B------:R-:W-:Y:S05]  /*118e0*/  WARPSYNC.COLLECTIVE R15, `(.L_x_451) ;  /* 0x000000000f087348 */ /* 0x000fea0003c00000 */
[----:B------:R0:W1:Y:S02]  /*118f0*/  SHFL.IDX P6, R14, R13, R12, R11 ;  /* 0x0000000c0d0e7389 */ /* 0x00006400000c000b */
[----:B01----:R-:W-:Y:S01]  /*11900*/  ENDCOLLECTIVE ;  /* 0x000000000000791b */ /* 0x003fe20003800000 */
.L_x_451:
[----:B------:R-:W-:Y:S05]  /*11910*/  BRA `(.L_x_452) ;  /* 0xffffffb800887947 */ /* 0x000fea000383ffff */
.L_x_319:
[----:B------:R-:W-:Y:S01]  /*11920*/  BSSY B0, `(.L_x_453) ;  /* 0x0000006000007945 */ /* 0x000fe20003800000 */
[----:B------:R-:W-:Y:S02]  /*11930*/  PLOP3.LUT P6, PT, P6, PT, PT, 0x8, 0x0 ;  /* 0x000000000000781c */ /* 0x000fe400037ce170 */
[----:B------:R-:W-:-:S11]  /*11940*/  MOV R15, 0xffffffff ;  /* 0xffffffff000f7802 */ /* 0x000fd60000000f00 */
[----:B01----:R-:W-:Y:S05]  /*11950*/  WARPSYNC.COLLECTIVE R15, `(.L_x_454) ;  /* 0x000000000f087348 */ /* 0x003fea0003c00000 */
[----:B------:R-:W-:Y:S01]  /*11960*/  VOTE.ANY R14, PT, P6 ;  /* 0x00000000000e7806 */ /* 0x000fe200030e0100 */
[----:B01----:R-:W-:Y:S06]  /*11970*/  ENDCOLLECTIVE ;  /* 0x000000000000791b */ /* 0x003fec0003800000 */
.L_x_454:
[----:B------:R-:W-:Y:S05]  /*11980*/  BSYNC B0 ;  /* 0x0000000000007941 */ /* 0x000fea0003800000 */
.L_x_453:
[----:B------:R-:W-:Y:S02]  /*11990*/  IMAD.MOV.U32 R2, RZ, RZ, R14 ;  /* 0x000000ffff027224 */ /* 0x000fe400078e000e */
[----:B------:R-:W-:Y:S02]  /*119a0*/  IMAD.MOV.U32 R13, RZ, RZ, R4 ;  /* 0x000000ffff0d7224 */ /* 0x000fe400078e0004 */
[----:B------:R-:W0:Y:S01]  /*119b0*/  POPC R0, R2 ;  /* 0x0000000200007309 */ /* 0x000e220000000000 */
[----:B------:R-:W-:Y:S02]  /*119c0*/  IMAD.MOV.U32 R11, RZ, RZ, 0x1f ;  /* 0x0000001fff0b7424 */ /* 0x000fe400078e00ff */
[----:B------:R-:W-:Y:S02]  /*119d0*/  IMAD.MOV.U32 R15, RZ, RZ, -0x1 ;  /* 0xffffffffff0f7424 */ /* 0x000fe400078e00ff */
[----:B0-----:R-:W-:-:S07]  /*119e0*/  IMAD.MOV.U32 R12, RZ, RZ, R0 ;  /* 0x000000ffff0c7224 */ /* 0x001fce00078e0000 */
[----:B------:R-:W-:Y:S05]  /*119f0*/  WARPSYNC.COLLECTIVE R15, `(.L_x_455) ;  /* 0x000000000f087348 */ /* 0x000fea0003c00000 */
[----:B------:R0:W1:Y:S02]  /*11a00*/  SHFL.IDX P6, R14, R13, R12, R11 ;  /* 0x0000000c0d0e7389 */ /* 0x00006400000c000b */
[----:B01----:R-:W-:Y:S01]  /*11a10*/  ENDCOLLECTIVE ;  /* 0x000000000000791b */ /* 0x003fe20003800000 */
.L_x_455:
[----:B------:R-:W-:Y:S01]  /*11a20*/  IMAD.MOV.U32 R4, RZ, RZ, R14 ;  /* 0x000000ffff047224 */ /* 0x000fe200078e000e */
[----:B------:R-:W-:Y:S06]  /*11a30*/  BRA `(.L_x_456) ;  /* 0xffffffb800787947 */ /* 0x000fec000383ffff */
.L_x_321:
[----:B------:R-:W-:Y:S01]  /*11a40*/  BSSY B0, `(.L_x_457) ;  /* 0x0000007000007945 */ /* 0x000fe20003800000 */
[----:B------:R-:W-:Y:S01]  /*11a50*/  IMAD.MOV.U32 R13, RZ, RZ, R6 ;  /* 0x000000ffff0d7224 */ /* 0x000fe200078e0006 */
[----:B------:R-:W-:Y:S01]  /*11a60*/  MOV R11, 0x1f ;  /* 0x0000001f000b7802 */ /* 0x000fe20000000f00 */
[----:B------:R-:W-:-:S07]  /*11a70*/  IMAD.MOV.U32 R15, RZ, RZ, -0x1 ;  /* 0xffffffffff0f7424 */ /* 0x000fce00078e00ff */
[----:B0123--:R-:W-:Y:S05]  /*11a80*/  WARPSYNC.COLLECTIVE R15, `(.L_x_458) ;  /* 0x000000000f087348 */ /* 0x00ffea0003c00000 */
[----:B------:R4:W0:Y:S02]  /*11a90*/  SHFL.IDX P6, R14, R13, R12, R11 ;  /* 0x0000000c0d0e7389 */ /* 0x00082400000c000b */
[----:B01234-:R-:W-:Y:S01]  /*11aa0*/  ENDCOLLECTIVE ;  /* 0x000000000000791b */ /* 0x01ffe20003800000 */
.L_x_458:
[----:B------:R-:W-:Y:S05]  /*11ab0*/  BSYNC B0 ;  /* 0x0000000000007941 */ /* 0x000fea0003800000 */
.L_x_457:
[----:B------:R-:W-:Y:S05]  /*11ac0*/  BRA `(.L_x_320) ;  /* 0xffffffb800707947 */ /* 0x000fea000383ffff */
.L_x_325:
[----:B-1----:R1:W2:Y:S02]  /*11ad0*/  SYNCS.PHASECHK.TRANS64.TRYWAIT P0, [R4+URZ+0x28820], R0 ;  /* 0x02882000040075a7 */ /* 0x0022a4000800017f */
[----:B--2---:R-:W-:Y:S05]  /*11ae0*/  @!P0 NANOSLEEP.SYNCS 0x989680 ;  /* 0x009896800000895d */ /* 0x004fea0003900000 */
[----:B------:R-:W2:Y:S02]  /*11af0*/  @!P0 SYNCS.PHASECHK.TRANS64 P0, [R4+URZ+0x28820], R0 ;  /* 0x02882000040085a7 */ /* 0x000ea4000800007f */
[----:B--2---:R-:W-:Y:S05]  /*11b00*/  @!P0 BRA `(.L_x_325) ;  /* 0xfffffffc00f08947 */ /* 0x004fea000383ffff */
[----:B------:R-:W-:Y:S05]  /*11b10*/  BRA `(.L_x_459) ;  /* 0xffffffbc005c7947 */ /* 0x000fea000383ffff */
.L_x_326:
[----:B------:R-:W2:Y:S01]  /*11b20*/  S2R R2, SR_TID.X ;  /* 0x0000000000027919 */ /* 0x000ea20000002100 */
[----:B------:R-:W-:Y:S01]  /*11b30*/  BSSY B0, `(.L_x_460) ;  /* 0x000000a000007945 */ /* 0x000fe20003800000 */
[----:B------:R-:W-:Y:S02]  /*11b40*/  IMAD.MOV.U32 R12, RZ, RZ, RZ ;  /* 0x000000ffff0c7224 */ /* 0x000fe400078e00ff */
[----:B------:R-:W-:Y:S02]  /*11b50*/  IMAD.MOV.U32 R11, RZ, RZ, 0x1f ;  /* 0x0000001fff0b7424 */ /* 0x000fe400078e00ff */
[----:B------:R-:W-:Y:S01]  /*11b60*/  IMAD.MOV.U32 R15, RZ, RZ, -0x1 ;  /* 0xffffffffff0f7424 */ /* 0x000fe200078e00ff */
[----:B--2---:R-:W-:-:S04]  /*11b70*/  SHF.R.U32.HI R2, RZ, 0x5, R2 ;  /* 0x00000005ff027819 */ /* 0x004fc80000011602 */
[----:B------:R-:W-:-:S05]  /*11b80*/  LOP3.LUT R2, R2, 0x3, RZ, 0xc0, !PT ;  /* 0x0000000302027812 */ /* 0x000fca00078ec0ff */
[----:B------:R-:W-:-:S07]  /*11b90*/  IMAD.MOV.U32 R13, RZ, RZ, R2 ;  /* 0x000000ffff0d7224 */ /* 0x000fce00078e0002 */
[----:B01-3--:R-:W-:Y:S05]  /*11ba0*/  WARPSYNC.COLLECTIVE R15, `(.L_x_461) ;  /* 0x000000000f087348 */ /* 0x00bfea0003c00000 */
[----:B------:R2:W4:Y:S02]  /*11bb0*/  SHFL.IDX P6, R14, R13, R12, R11 ;  /* 0x0000000c0d0e7389 */ /* 0x00052400000c000b */
[----:B01234-:R-:W-:Y:S01]  /*11bc0*/  ENDCOLLECTIVE ;  /* 0x000000000000791b */ /* 0x01ffe20003800000 */
.L_x_461:
[----:B------:R-:W-:Y:S05]  /*11bd0*/  BSYNC B0 ;  /* 0x0000000000007941 */ /* 0x000fea0003800000 */
.L_x_460:
[----:B------:R-:W-:Y:S05]  /*11be0*/  BRA `(.L_x_462) ;  /* 0xffffffbc00447947 */ /* 0x000fea000383ffff */
.L_x_329:
[----:B------:R-:W-:Y:S01]  /*11bf0*/  BSSY B1, `(.L_x_463) ;  /* 0x0000006000017945 */ /* 0x000fe20003800000 */
[----:B------:R-:W-:-:S07]  /*11c00*/  IMAD.MOV.U32 R15, RZ, RZ, -0x1 ;  /* 0xffffffffff0f7424 */ /* 0x000fce00078e00ff */
[----:B01-3--:R-:W-:Y:S05]  /*11c10*/  WARPSYNC.COLLECTIVE R15, `(.L_x_464) ;  /* 0x000000000f0c7348 */ /* 0x00bfea0003c00000 */
[----:B------:R-:W-:Y:S02]  /*11c20*/  ELECT P6, UR62, PT ;  /* 0x00000000003e782f */ /* 0x000fe400038c0000 */
[----:B------:R-:W-:Y:S01]  /*11c30*/  MOV R14, UR62 ;  /* 0x0000003e000e7c02 */ /* 0x000fe20008000f00 */
[----:B01-3--:R-:W-:Y:S10]  /*11c40*/  ENDCOLLECTIVE ;  /* 0x000000000000791b */ /* 0x00bff40003800000 */
.L_x_464:
[----:B------:R-:W-:Y:S05]  /*11c50*/  BSYNC B1 ;  /* 0x0000000000017941 */ /* 0x000fea0003800000 */
.L_x_463:
[----:B------:R-:W-:Y:S05]  /*11c60*/  BRA `(.L_x_465) ;  /* 0xffffffbc003c7947 */ /* 0x000fea000383ffff */
.L_x_331:
[----:B-1----:R1:W2:Y:S02]  /*11c70*/  SYNCS.PHASECHK.TRANS64.TRYWAIT P1, [R5+URZ+0x28840], R0 ;  /* 0x02884000050075a7 */ /* 0x0022a4000802017f */
[----:B--2---:R-:W-:Y:S05]  /*11c80*/  @!P1 NANOSLEEP.SYNCS 0x989680 ;  /* 0x009896800000995d */ /* 0x004fea0003900000 */
[----:B------:R-:W2:Y:S02]  /*11c90*/  @!P1 SYNCS.PHASECHK.TRANS64 P1, [R5+URZ+0x28840], R0 ;  /* 0x02884000050095a7 */ /* 0x000ea4000802007f */
[----:B--2---:R-:W-:Y:S05]  /*11ca0*/  @!P1 BRA `(.L_x_331) ;  /* 0xfffffffc00f09947 */ /* 0x004fea000383ffff */
[----:B------:R-:W-:Y:S05]  /*11cb0*/  BRA `(.L_x_466) ;  /* 0xffffffbc005c7947 */ /* 0x000fea000383ffff */
.L_x_333:
[----:B--2---:R2:W4:Y:S02]  /*11cc0*/  SYNCS.PHASECHK.TRANS64.TRYWAIT P1, [R25+URZ+0x28840], R2 ;  /* 0x02884002190075a7 */ /* 0x004524000802017f */
[----:B----4-:R-:W-:Y:S05]  /*11cd0*/  @!P1 NANOSLEEP.SYNCS 0x989680 ;  /* 0x009896800000995d */ /* 0x010fea0003900000 */
[----:B------:R-:W4:Y:S02]  /*11ce0*/  @!P1 SYNCS.PHASECHK.TRANS64 P1, [R25+URZ+0x28840], R2 ;  /* 0x02884002190095a7 */ /* 0x000f24000802007f */
[----:B----4-:R-:W-:Y:S05]  /*11cf0*/  @!P1 BRA `(.L_x_333) ;  /* 0xfffffffc00f09947 */ /* 0x010fea000383ffff */
[----:B------:R-:W-:Y:S05]  /*11d00*/  BRA `(.L_x_467) ;  /* 0xffffffbc00687947 */ /* 0x000fea000383ffff */
.L_x_335:
[----:B----4-:R4:W0:Y:S02]  /*11d10*/  SYNCS.PHASECHK.TRANS64.TRYWAIT P1, [R5+URZ+0x28860], R0 ;  /* 0x02886000050075a7 */ /* 0x010824000802017f */
[----:B0-----:R-:W-:Y:S05]  /*11d20*/  @!P1 NANOSLEEP.SYNCS 0x989680 ;  /* 0x009896800000995d */ /* 0x001fea0003900000 */
[----:B------:R-:W0:Y:S02]  /*11d30*/  @!P1 SYNCS.PHASECHK.TRANS64 P1, [R5+URZ+0x28860], R0 ;  /* 0x02886000050095a7 */ /* 0x000e24000802007f */
[----:B0-----:R-:W-:Y:S05]  /*11d40*/  @!P1 BRA `(.L_x_335) ;  /* 0xfffffffc00f09947 */ /* 0x001fea000383ffff */
[----:B------:R-:W-:Y:S05]  /*11d50*/  BRA `(.L_x_468) ;  /* 0xffffffbc00647947 */ /* 0x000fea000383ffff */
.L_x_469:
        /* <DEDUP_REMOVED lines=10> */
.L_x_3479:


//--------------------- .text._ZN7cutlass13device_kernelIN5flash11enable_sm90INS1_16FlashAttnFwdSm90INS1_25CollectiveMainloopFwdSm90ILi2EN4cute5tupleIJNS5_1CILi1EEES8_S8_EEENS6_IJNS7_ILi128EEESA_SA_EEELi128ENS_6half_tEfNS_4arch4Sm90ELb0ELb0ELb0ELb1ELb1ELb1ELb0ELb1ELb1ELb1ELb0ELb0EEENS1_21CollectiveEpilogueFwdISB_S9_SC_SE_Li256ELb1ELb1ELb0ELb0EEENS1_36VarlenDynamicPersistentTileSchedulerILi128ELi128ELi256ELi128ELb0ELb1ELb1ELb0ELb1ELb1EEEEEEEEEvNT_6ParamsE --------------------------
	.section	.text._ZN7cutlass13device_kernelIN5flash11enable_sm90INS1_16FlashAttnFwdSm90INS1_25CollectiveMainloopFwdSm90ILi2EN4cute5tupleIJNS5_1CILi1EEES8_S8_EEENS6_IJNS7_ILi128EEESA_SA_EEELi128ENS_6half_tEfNS_4arch4Sm90ELb0ELb0ELb0ELb1ELb1ELb1ELb0ELb1ELb1ELb1ELb0ELb0EEENS1_21CollectiveEpilogueFwdISB_S9_SC_SE_Li256ELb1ELb1ELb0ELb0EEENS1_36VarlenDynamicPersistentTileSchedulerILi128ELi128ELi256ELi128ELb0ELb1ELb1ELb0ELb1ELb1EEEEEEEEEvNT_6ParamsE,"ax",@progbits
	.align	128
.text._ZN7cutlass13device_kernelIN5flash11enable_sm90INS1_16FlashAttnFwdSm90INS1_25CollectiveMainloopFwdSm90ILi2EN4cute5tupleIJNS5_1CILi1EEES8_S8_EEENS6_IJNS7_ILi128EEESA_SA_EEELi128ENS_6half_tEfNS_4arch4Sm90ELb0ELb0ELb0ELb1ELb1ELb1ELb0ELb1ELb1ELb1ELb0ELb0EEENS1_21CollectiveEpilogueFwdISB_S9_SC_SE_Li256ELb1ELb1ELb0ELb0EEENS1_36VarlenDynamicPersistentTileSchedulerILi128ELi128ELi256ELi128ELb0ELb1ELb1ELb0ELb1ELb1EEEEEEEEEvNT_6ParamsE:
        .type           _ZN7cutlass13device_kernelIN5flash11enable_sm90INS1_16FlashAttnFwdSm90INS1_25CollectiveMainloopFwdSm90ILi2EN4cute5tupleIJNS5_1CILi1EEES8_S8_EEENS6_IJNS7_ILi128EEESA_SA_EEELi128ENS_6half_tEfNS_4arch4Sm90ELb0ELb0ELb0ELb1ELb1ELb1ELb0ELb1ELb1ELb1ELb0ELb0EEENS1_21CollectiveEpilogueFwdISB_S9_SC_SE_Li256ELb1ELb1ELb0ELb0EEENS1_36VarlenDynamicPersistentTileSchedulerILi128ELi128ELi256ELi128ELb0ELb1ELb1ELb0ELb1ELb1EEEEEEEEEvNT_6ParamsE,@function
        .size           _ZN7cutlass13device_kernelIN5flash11enable_sm90INS1_16FlashAttnFwdSm90INS1_25CollectiveMainloopFwdSm90ILi2EN4cute5tupleIJNS5_1CILi1EEES8_S8_EEENS6_IJNS7_ILi128EEESA_SA_EEELi128ENS_6half_tEfNS_4arch4Sm90ELb0ELb0ELb0ELb1ELb1ELb1ELb0ELb1ELb1ELb1ELb0ELb0EEENS1_21CollectiveEpilogueFwdISB_S9_SC_SE_Li256ELb1ELb1ELb0ELb0EEENS1_36VarlenDynamicPersistentTileSchedulerILi128ELi128ELi256ELi128ELb0ELb1ELb1ELb0ELb1ELb1EEEEEEEEEvNT_6ParamsE,(.L_x_3480 - _ZN7cutlass13device_kernelIN5flash11enable_sm90INS1_16FlashAttnFwdSm90INS1_25CollectiveMainloopFwdSm90ILi2EN4cute5tupleIJNS5_1CILi1EEES8_S8_EEENS6_IJNS7_ILi128EEESA_SA_EEELi128ENS_6half_tEfNS_4arch4Sm90ELb0ELb0ELb0ELb1ELb1ELb1ELb0ELb1ELb1ELb1ELb0ELb0EEENS1_21CollectiveEpilogueFwdISB_S9_SC_SE_Li256ELb1ELb1ELb0ELb0EEENS1_36VarlenDynamicPersistentTileSchedulerILi128ELi128ELi256ELi128ELb0ELb1ELb1ELb0ELb1ELb1EEEEEEEEEvNT_6ParamsE)
        .other          _ZN7cutlass13device_kernelIN5flash11enable_sm90INS1_16FlashAttnFwdSm90INS1_25CollectiveMainloopFwdSm90ILi2EN4cute5tupleIJNS5_1CILi1EEES8_S8_EEENS6_IJNS7_ILi128EEESA_SA_EEELi128ENS_6half_tEfNS_4arch4Sm90ELb0ELb0ELb0ELb1ELb1ELb1ELb0ELb1ELb1ELb1ELb0ELb0EEENS1_21CollectiveEpilogueFwdISB_S9_SC_SE_Li256ELb1ELb1ELb0ELb0EEENS1_36VarlenDynamicPersistentTileSchedulerILi128ELi128ELi256ELi128ELb0ELb1ELb1ELb0ELb1ELb1EEEEEEEEEvNT_6ParamsE,@"STO_CUDA_ENTRY STV_DEFAULT"
_ZN7cutlass13device_kernelIN5flash11enable_sm90INS1_16FlashAttnFwdSm90INS1_25CollectiveMainloopFwdSm90ILi2EN4cute5tupleIJNS5_1CILi1EEES8_S8_EEENS6_IJNS7_ILi128EEESA_SA_EEELi128ENS_6half_tEfNS_4arch4Sm90ELb0ELb0ELb0ELb1ELb1ELb1ELb0ELb1ELb1ELb1ELb0ELb0EEENS1_21CollectiveEpilogueFwdISB_S9_SC_SE_Li256ELb1ELb1ELb0ELb0EEENS1_36VarlenDynamicPersistentTileSchedulerILi128ELi128ELi256ELi128ELb0ELb1ELb1ELb0ELb1ELb1EEEEEEEEEvNT_6ParamsE:
[----:B------:R-:W0:Y:S02]  /*0000*/  LDC R1, c[0x0][0x28] ;  /* 0x00000a00ff017b82 */ /* 0x000e240000000800 */
[----:B0-----:R-:W-:Y:S01]  /*0010*/  VIADD R1, R1, 0xffffffd0 ;  /* 0xffffffd001017836 */ /* 0x001fe20000000000 */
[----:B------:R-:W0:Y:S01]  /*0020*/  S2R R0, SR_TID.X ;  /* 0x0000000000007919 */ /* 0x000e220000002100 */
[----:B------:R-:W-:Y:S01]  /*0030*/  ELECT P0, URZ, PT ;  /* 0x00000000003f782f */ /* 0x000fe20003800000 */
[----:B------:R-:W-:Y:S01]  /*0040*/  BSSY B0, `(.L_x_470) ;  /* 0x000000d000007945 */ /* 0x000fe20003800000 */
[----:B0-----:R-:W-:-:S05]  /*0050*/  SHF.R.U32.HI R2, RZ, 0x5, R0 ;  /* 0x00000005ff027819 */ /* 0x001fca0000011600 */
[----:B------:R-:W0:Y:S02]  /*0060*/  SHFL.IDX PT, R3, R2, RZ, 0x1f ;  /* 0x00001fff02037589 */ /* 0x000e2400000e0000 */
[----:B0-----:R-:W-:-:S13]  /*0070*/  ISETP.EQ.AND P0, PT, R3, RZ, P0 ;  /* 0x000000ff0300720c */ /* 0x001fda0000702270 */
[----:B------:R-:W-:Y:S05]  /*0080*/  @!P0 BRA `(.L_x_471) ;  /* 0x0000000000208947 */ /* 0x000fea0003800000 */
[----:B------:R-:W-:Y:S02]  /*0090*/  ULDC.64 UR4, c[0x0][0x198] ;  /* 0x0000660000047ab9 */ /* 0x000fe40000000a00 */
[----:B------:R-:W-:Y:S02]  /*00a0*/  UIADD3 UR6, UP0, UR4, 0x570, URZ ;  /* 0x0000057004067890 */ /* 0x000fe4000ff1e03f */
[----:B------:R-:W-:Y:S02]  /*00b0*/  UIADD3 UR4, UP1, UR4, 0x670, URZ ;  /* 0x0000067004047890 */ /* 0x000fe4000ff3e03f */
[----:B------:R-:W-:Y:S02]  /*00c0*/  UIADD3.X UR7, URZ, UR5, URZ, UP0, !UPT ;  /* 0x000000053f077290 */ /* 0x000fe400087fe43f */
[----:B------:R-:W-:-:S07]  /*00d0*/  UIADD3.X UR5, URZ, UR5, URZ, UP1, !UPT ;  /* 0x000000053f057290 */ /* 0x000fce0008ffe43f */
[----:B------:R0:W-:Y:S02]  /*00e0*/  UTMACCTL.PF [UR6] ;  /* 0x00000000060079b9 */ /* 0x0001e40008040000 */
[----:B------:R0:W-:Y:S02]  /*00f0*/  UTMACCTL.PF [UR4] ;  /* 0x00000000040079b9 */ /* 0x0001e40008040000 */
[----:B0-----:R-:W-:Y:S01]  /*0100*/  NOP ;  /* 0x0000000000007918 */ /* 0x001fe20000000000 */
.L_x_471:
[----:B------:R-:W-:Y:S05]  /*0110*/  BSYNC B0 ;  /* 0x0000000000007941 */ /* 0x000fea0003800000 */
.L_x_470:
[----:B------:R-:W-:Y:S01]  /*0120*/  VOTEU.ANY UP0, P0 ;  /* 0x00000000003f7886 */ /* 0x000fe20000000100 */
[----:B------:R-:W0:Y:S01]  /*0130*/  SHFL.IDX PT, R3, R2, RZ, 0x1f ;  /* 0x00001fff02037589 */ /* 0x000e2200000e0000 */
[----:B------:R-:W-:Y:S01]  /*0140*/  UMOV UR4, 0x80 ;  /* 0x0000008000047882 */ /* 0x000fe20000000000 */
[----:B------:R-:W-:Y:S01]  /*0150*/  UMOV UR7, 0x100 ;  /* 0x0000010000077882 */ /* 0x000fe20000000000 */
[----:B------:R-:W-:Y:S01]  /*0160*/  SHF.R.U32.HI R4, RZ, 0x7, R0 ;  /* 0x00000007ff047819 */ /* 0x000fe20000011600 */
[----:B------:R-:W1:Y:S01]  /*0170*/  @UP0 S2UR UR8, SR_CgaCtaId ;  /* 0x00000000000809c3 */ /* 0x000e620000008800 */
[----:B------:R-:W-:Y:S01]  /*0180*/  @UP0 UMOV UR6, 0x400 ;  /* 0x0000040000060882 */ /* 0x000fe20000000000 */
[----:B------:R-:W-:-:S04]  /*0190*/  @UP0 UIADD3 UR4, -UR4, 0x100000, URZ ;  /* 0x0010000004040890 */ /* 0x000fc8000fffe13f */
[----:B------:R-:W-:Y:S02]  /*01a0*/  @UP0 USHF.L.U32 UR5, UR4, 0xb, URZ ;  /* 0x0000000b04050899 */ /* 0x000fe4000800063f */
[----:B------:R-:W-:Y:S01]  /*01b0*/  @UP0 USHF.L.U32 UR4, UR4, 0x1, URZ ;  /* 0x0000000104040899 */ /* 0x000fe2000800063f */
[----:B------:R-:W-:Y:S01]  /*01c0*/  VOTEU.ANY UP1, P0 ;  /* 0x00000000003f7886 */ /* 0x000fe20000020100 */
[----:B0-----:R-:W-:Y:S02]  /*01d0*/  ISETP.NE.AND P1, PT, R3, RZ, PT ;  /* 0x000000ff0300720c */ /* 0x001fe40003f25270 */
[----:B------:R0:W2:Y:S01]  /*01e0*/  SHFL.IDX PT, R3, R4, RZ, 0x1f ;  /* 0x00001fff04037589 */ /* 0x0000a200000e0000 */
[----:B-1----:R-:W-:Y:S02]  /*01f0*/  @UP0 ULEA UR8, UR8, UR6, 0x18 ;  /* 0x0000000608080291 */ /* 0x002fe4000f8ec03f */
[----:B------:R-:W-:-:S04]  /*0200*/  @UP0 UIADD3 UR6, -UR7, 0x100000, URZ ;  /* 0x0010000007060890 */ /* 0x000fc8000fffe13f */
[----:B------:R-:W-:Y:S02]  /*0210*/  @UP0 USHF.L.U32 UR7, UR6, 0xb, URZ ;  /* 0x0000000b06070899 */ /* 0x000fe4000800063f */
[----:B------:R-:W-:Y:S01]  /*0220*/  @UP0 USHF.L.U32 UR6, UR6, 0x1, URZ ;  /* 0x0000000106060899 */ /* 0x000fe2000800063f */
[----:B------:R-:W-:Y:S01]  /*0230*/  VOTEU.ANY UP0, P0 ;  /* 0x00000000003f7886 */ /* 0x000fe20000000100 */
[----:B------:R-:W1:Y:S04]  /*0240*/  FENCE.VIEW.ASYNC.S ;  /* 0x00000000000073c6 */ /* 0x000e680000000000 */
[----:B-1----:R0:W1:Y:S06]  /*0250*/  @UP0 SYNCS.EXCH.64 URZ, [UR8+0x28800], UR4 ;  /* 0x02880004083f05b2 */ /* 0x00206c0008000100 */
[----:B------:R0:W3:Y:S02]  /*0260*/  @UP1 SYNCS.EXCH.64 URZ, [UR8+0x28820], UR6 ;  /* 0x02882006083f15b2 */ /* 0x0000e40008000100 */
[----:B0-----:R-:W-:Y:S05]  /*0270*/  @P1 BRA `(.L_x_472) ;  /* 0x0000000000481947 */ /* 0x001fea0003800000 */
        /* <DEDUP_REMOVED lines=13> */
[----:B0-----:R0:W4:Y:S08]  /*0350*/  SYNCS.EXCH.64 URZ, [UR8+0x28830], UR4 ;  /* 0x02883004083f75b2 */ /* 0x0011300008000100 */
[----:B------:R0:W0:Y:S01]  /*0360*/  SYNCS.EXCH.64 URZ, [UR8+0x28840], UR6 ;  /* 0x02884006083f75b2 */ /* 0x0000220008000100 */
[----:B------:R0:W0:Y:S01]  /*0370*/  SYNCS.EXCH.64 URZ, [UR8+0x28838], UR4 ;  /* 0x02883804083f75b2 */ /* 0x0000220008000100 */
[----:B------:R0:W0:Y:S01]  /*0380*/  SYNCS.EXCH.64 URZ, [UR8+0x28848], UR6 ;  /* 0x02884806083f75b2 */ /* 0x0000220008000100 */
[----:B------:R-:W-:Y:S01]  /*0390*/  NOP ;  /* 0x0000000000007918 */ /* 0x000fe20000000000 */
.L_x_472:
        /* <DEDUP_REMOVED lines=22> */
.L_x_473:
        /* <DEDUP_REMOVED lines=18> */
.L_x_474:
        /* <DEDUP_REMOVED lines=22> */
.L_x_475:
        /* <DEDUP_REMOVED lines=22> */
.L_x_476:
[----:B--2---:R-:W-:Y:S01]  /*08e0*/  ISETP.NE.AND P0, PT, R3, RZ, PT ;  /* 0x000000ff0300720c */ /* 0x004fe20003f05270 */
[----:B------:R-:W-:Y:S01]  /*08f0*/  IMAD.MOV.U32 R3, RZ, RZ, 0x1 ;  /* 0x00000001ff037424 */ /* 0x000fe200078e00ff */
[----:B------:R-:W-:Y:S01]  /*0900*/  NOP ;  /* 0x0000000000007918 */ /* 0x000fe20000000000 */
[----:B------:R-:W-:Y:S01]  /*0910*/  ULDC.64 UR38, c[0x0][0x208] ;  /* 0x0000820000267ab9 */ /* 0x000fe20000000a00 */
[----:B------:R-:W-:Y:S02]  /*0920*/  BSSY B9, `(.L_x_477) ;  /* 0x00018df000097945 */ /* 0x000fe40003800000 */
[----:B------:R-:W-:-:S05]  /*0930*/  SEL R3, R3, 0x2, !P0 ;  /* 0x0000000203037807 */ /* 0x000fca0004000000 */
[----:B------:R2:W-:Y:S01]  /*0940*/  STL [R1+0xc], R3 ;  /* 0x00000c0301007387 */ /* 0x0005e20000100800 */
[----:B01-34-:R-:W-:Y:S06]  /*0950*/  BAR.SYNC.DEFER_BLOCKING 0x0 ;  /* 0x0000000000007b1d */ /* 0x01bfec0000010000 */
[----:B------:R-:W-:Y:S05]  /*0960*/  @!P0 BRA `(.L_x_478) ;  /* 0x0000012400d48947 */ /* 0x000fea0003800000 */
.L_x_479:
[----:B------:R-:W-:-:S08]  /*0970*/  NOP ;  /* 0x0000000000007918 */ /* 0x000fd00000000000 */
[----:B------:R-:W0:Y:S02]  /*0980*/  USETMAXREG.TRY_ALLOC.CTAPOOL UP0, 0xe8 ;  /* 0x000000e8000079c8 */ /* 0x000e240008000600 */
[----:B0-----:R-:W-:-:S13]  /*0990*/  PLOP3.LUT P0, PT, PT, PT, UP0, 0x80, 0x0 ;  /* 0x000000000000781c */ /* 0x001fda0003f0f008 */
[----:B------:R-:W-:Y:S05]  /*09a0*/  @!P0 BRA `(.L_x_479) ;  /* 0xfffffffc00f08947 */ /* 0x000fea000383ffff */
[----:B------:R-:W-:Y:S01]  /*09b0*/  SHF.R.U32.HI R2, RZ, 0x7, R0 ;  /* 0x00000007ff027819 */ /* 0x000fe20000011600 */
[----:B------:R-:W0:Y:S01]  /*09c0*/  S2R R222, SR_CgaCtaId ;  /* 0x0000000000de7919 */ /* 0x000e220000008800 */
[----:B--2---:R-:W-:Y:S01]  /*09d0*/  MOV R3, 0x400 ;  /* 0x0000040000037802 */ /* 0x004fe20000000f00 */
[----:B------:R-:W-:Y:S01]  /*09e0*/  ULDC UR4, c[0x0][0xc3c] ;  /* 0x00030f0000047ab9 */ /* 0x000fe20000000800 */
[----:B------:R-:W-:Y:S06]  /*09f0*/  BAR.ARV 0x8, 0x180 ;  /* 0x0206000000007b1d */ /* 0x000fec0000002000 */
[----:B------:R-:W-:-:S13]  /*0a00*/  ISETP.NE.AND P0, PT, R2, 0x1, PT ;  /* 0x000000010200780c */ /* 0x000fda0003f05270 */
[----:B------:R-:W-:Y:S08]  /*0a10*/  @!P0 BAR.ARV 0x9, 0x100 ;  /* 0x0244000000008b1d */ /* 0x000ff00000002000 */
[----:B------:R-:W-:Y:S01]  /*0a20*/  BAR.SYNC.DEFER_BLOCKING 0x5, 0x180 ;  /* 0x0146000000007b1d */ /* 0x000fe20000010000 */
[----:B0-----:R-:W-:-:S05]  /*0a30*/  LEA R156, R222, R3, 0x18 ;  /* 0x00000003de9c7211 */ /* 0x001fca00078ec0ff */
[----:B------:R-:W0:Y:S02]  /*0a40*/  LDS.128 R40, [R156+0x288d0] ;  /* 0x0288d0009c287984 */ /* 0x000e240000000c00 */
[----:B------:R-:W-:Y:S06]  /*0a50*/  BAR.ARV 0x4, 0x180 ;  /* 0x0106000000007b1d */ /* 0x000fec0000002000 */
[----:B0-----:R-:W-:-:S13]  /*0a60*/  ISETP.GE.AND P0, PT, R43, UR4, PT ;  /* 0x000000042b007c0c */ /* 0x001fda000bf06270 */
[----:B------:R-:W-:Y:S05]  /*0a70*/  @P0 BRA `(.L_x_480) ;  /* 0x0000018c00240947 */ /* 0x000fea0003800000 */
[----:B------:R-:W2:Y:S01]  /*0a80*/  LDL.LU R14, [R1+0xc] ;  /* 0x00000c00010e7983 */ /* 0x000ea20000300800 */
[----:B------:R-:W-:Y:S01]  /*0a90*/  VIADD R13, R0, 0xffffff80 ;  /* 0xffffff80000d7836 */ /* 0x000fe20000000000 */
[----:B------:R-:W-:Y:S01]  /*0aa0*/  CS2R R154, SRZ ;  /* 0x00000000009a7805 */ /* 0x000fe2000001ff00 */
[----:B------:R-:W-:Y:S01]  /*0ab0*/  IMAD.MOV.U32 R12, RZ, RZ, -0x2 ;  /* 0xfffffffeff0c7424 */ /* 0x000fe200078e00ff */
[----:B------:R-:W-:Y:S01]  /*0ac0*/  MOV R158, RZ ;  /* 0x000000ff009e7202 */ /* 0x000fe20000000f00 */
[----:B------:R-:W-:Y:S01]  /*0ad0*/  VIADD R211, R156, 0x10400 ;  /* 0x000104009cd37836 */ /* 0x000fe20000000000 */
[----:B------:R-:W-:Y:S01]  /*0ae0*/  SHF.R.S32.HI R0, RZ, 0x1f, R13 ;  /* 0x0000001fff007819 */ /* 0x000fe2000001140d */
[----:B------:R-:W-:Y:S02]  /*0af0*/  IMAD.MOV.U32 R207, RZ, RZ, RZ ;  /* 0x000000ffffcf7224 */ /* 0x000fe400078e00ff */
[----:B------:R-:W-:Y:S01]  /*0b00*/  IMAD.MOV.U32 R152, RZ, RZ, RZ ;  /* 0x000000ffff987224 */ /* 0x000fe200078e00ff */
[----:B------:R-:W-:-:S02]  /*0b10*/  LEA.HI R2, R0, R13, RZ, 0x7 ;  /* 0x0000000d00027211 */ /* 0x000fc400078f38ff */
[----:B------:R-:W-:Y:S02]  /*0b20*/  LEA.HI R4, R0, R13, RZ, 0x5 ;  /* 0x0000000d00047211 */ /* 0x000fe400078f28ff */
[----:B------:R-:W-:Y:S02]  /*0b30*/  LOP3.LUT R212, R2, 0xffffff80, RZ, 0xc0, !PT ;  /* 0xffffff8002d47812 */ /* 0x000fe400078ec0ff */
[----:B------:R-:W-:Y:S01]  /*0b40*/  SHF.R.S32.HI R221, RZ, 0x7, R2 ;  /* 0x00000007ffdd7819 */ /* 0x000fe20000011402 */
[----:B------:R-:W-:Y:S01]  /*0b50*/  IMAD.SHL.U32 R5, R4, 0x20, RZ ;  /* 0x0000002004057824 */ /* 0x000fe200078e00ff */
[----:B------:R-:W-:Y:S02]  /*0b60*/  IADD3 R212, R13, -R212, RZ ;  /* 0x800000d40dd47210 */ /* 0x000fe40007ffe0ff */
[----:B------:R-:W-:Y:S02]  /*0b70*/  LEA.HI R2, R2, R221, RZ, 0x1 ;  /* 0x000000dd02027211 */ /* 0x000fe400078f08ff */
[----:B------:R-:W-:-:S02]  /*0b80*/  SHF.R.S32.HI R7, RZ, 0x1f, R212 ;  /* 0x0000001fff077819 */ /* 0x000fc400000114d4 */
[----:B------:R-:W-:Y:S02]  /*0b90*/  LOP3.LUT R2, R2, 0x3fffffe, RZ, 0xc0, !PT ;  /* 0x03fffffe02027812 */ /* 0x000fe400078ec0ff */
[CC--:B------:R-:W-:Y:S02]  /*0ba0*/  LEA.HI R8, R7.reuse, R212.reuse, RZ, 0x2 ;  /* 0x000000d407087211 */ /* 0x0c0fe400078f10ff */
[----:B------:R-:W-:Y:S01]  /*0bb0*/  LEA.HI R7, R7, R212, RZ, 0x5 ;  /* 0x000000d407077211 */ /* 0x000fe200078f28ff */
[----:B------:R-:W-:Y:S01]  /*0bc0*/  IMAD.IADD R2, R221, 0x1, -R2 ;  /* 0x00000001dd027824 */ /* 0x000fe200078e0a02 */
[--C-:B------:R-:W-:Y:S02]  /*0bd0*/  SHF.R.S32.HI R9, RZ, 0x2, R8.reuse ;  /* 0x00000002ff097819 */ /* 0x100fe40000011408 */
[----:B------:R-:W-:Y:S02]  /*0be0*/  SHF.R.S32.HI R10, RZ, 0x1f, R8 ;  /* 0x0000001fff0a7819 */ /* 0x000fe40000011408 */
[----:B------:R-:W-:-:S02]  /*0bf0*/  SHF.R.S32.HI R7, RZ, 0x5, R7 ;  /* 0x00000005ff077819 */ /* 0x000fc40000011407 */
[----:B------:R-:W-:Y:S02]  /*0c00*/  LEA.HI R10, R10, R9, RZ, 0x3 ;  /* 0x000000090a0a7211 */ /* 0x000fe400078f18ff */
[-C--:B------:R-:W-:Y:S02]  /*0c10*/  LEA.HI R3, R0, R13.reuse, RZ, 0x4 ;  /* 0x0000000d00037211 */ /* 0x080fe400078f20ff */
[----:B------:R-:W-:Y:S02]  /*0c20*/  LOP3.LUT R10, R10, 0xfffffff8, RZ, 0xc0, !PT ;  /* 0xfffffff80a0a7812 */ /* 0x000fe400078ec0ff */
[----:B------:R-:W-:Y:S02]  /*0c30*/  LEA.HI R11, R0, R13, RZ, 0x2 ;  /* 0x0000000d000b7211 */ /* 0x000fe400078f10ff */
[----:B------:R-:W-:Y:S01]  /*0c40*/  LOP3.LUT R4, R3, 0x3fffff0, RZ, 0xc0, !PT ;  /* 0x03fffff003047812 */ /* 0x000fe200078ec0ff */
[----:B------:R-:W-:Y:S01]  /*0c50*/  IMAD.IADD R10, R9, 0x1, -R10 ;  /* 0x00000001090a7824 */ /* 0x000fe200078e0a0a */
[----:B------:R-:W-:-:S02]  /*0c60*/  LOP3.LUT R11, R11, 0xfffffffc, RZ, 0xc0, !PT ;  /* 0xfffffffc0b0b7812 */ /* 0x000fc400078ec0ff */
[----:B------:R-:W-:Y:S01]  /*0c70*/  SHF.R.S32.HI R6, RZ, 0x4, R3 ;  /* 0x00000004ff067819 */ /* 0x000fe20000011403 */
[----:B------:R-:W-:Y:S01]  /*0c80*/  IMAD R7, R7, 0x10, R10 ;  /* 0x0000001007077824 */ /* 0x000fe200078e020a */
[----:B------:R-:W-:Y:S01]  /*0c90*/  LOP3.LUT R5, R5, 0xfffffc00, RZ, 0xc0, !PT ;  /* 0xfffffc0005057812 */ /* 0x000fe200078ec0ff */
[----:B------:R-:W-:Y:S01]  /*0ca0*/  IMAD.IADD R4, R13, 0x1, -R4 ;  /* 0x000000010d047824 */ /* 0x000fe200078e0a04 */
[----:B------:R-:W-:Y:S01]  /*0cb0*/  LEA.HI R3, R3, R6, RZ, 0x1 ;  /* 0x0000000603037211 */ /* 0x000fe200078f08ff */
[----:B------:R-:W-:Y:S01]  /*0cc0*/  IMAD R223, R2, 0x40, R7 ;  /* 0x0000004002df7824 */ /* 0x000fe200078e0207 */
[CC--:B------:R-:W-:Y:S01]  /*0cd0*/  LEA.HI R2, R0.reuse, R13.reuse, RZ, 0x6 ;  /* 0x0000000d00027211 */ /* 0x0c0fe200078f30ff */
[----:B------:R-:W-:Y:S01]  /*0ce0*/  IMAD.IADD R11, R13, 0x1, -R11 ;  /* 0x000000010d0b7824 */ /* 0x000fe200078e0a0b */
[----:B------:R-:W-:Y:S01]  /*0cf0*/  LEA.HI R0, R0, R13, RZ, 0x3 ;  /* 0x0000000d00007211 */ /* 0x000fe200078f18ff */
[----:B------:R-:W-:Y:S01]  /*0d00*/  IMAD R4, R4, 0x40, R5 ;  /* 0x0000004004047824 */ /* 0x000fe200078e0205 */
[----:B------:R-:W-:Y:S01]  /*0d10*/  LOP3.LUT R3, R3, 0x1ffffffe, RZ, 0xc0, !PT ;  /* 0x1ffffffe03037812 */ /* 0x000fe200078ec0ff */
[----:B------:R-:W-:Y:S01]  /*0d20*/  IMAD.SHL.U32 R2, R2, 0x8, RZ ;  /* 0x0000000802027824 */ /* 0x000fe200078e00ff */
[----:B------:R-:W-:-:S02]  /*0d30*/  SHF.R.S32.HI R153, RZ, 0x3, R0 ;  /* 0x00000003ff997819 */ /* 0x000fc40000011400 */
[----:B------:R-:W-:Y:S02]  /*0d40*/  LEA.HI R5, R11, R11, RZ, 0x1 ;  /* 0x0000000b0b057211 */ /* 0x000fe400078f08ff */
[----:B------:R-:W-:Y:S01]  /*0d50*/  IADD3 R3, R6, -R3, RZ ;  /* 0x8000000306037210 */ /* 0x000fe20007ffe0ff */
[C---:B------:R-:W-:Y:S01]  /*0d60*/  VIADD R218, R153.reuse, 0x60 ;  /* 0x0000006099da7836 */ /* 0x040fe20000000000 */
[----:B------:R-:W-:Y:S01]  /*0d70*/  LOP3.LUT R202, R0, 0xfffffff8, RZ, 0xc0, !PT ;  /* 0xfffffff800ca7812 */ /* 0x000fe200078ec0ff */
[----:B------:R-:W-:Y:S01]  /*0d80*/  VIADD R220, R153, 0x20 ;  /* 0x0000002099dc7836 */ /* 0x000fe20000000000 */
[----:B------:R-:W-:Y:S01]  /*0d90*/  LOP3.LUT R6, R5, 0x1ffffffe, RZ, 0xc0, !PT ;  /* 0x1ffffffe05067812 */ /* 0x000fe200078ec0ff */
[----:B------:R-:W-:Y:S01]  /*0da0*/  VIADD R219, R153, 0x40 ;  /* 0x0000004099db7836 */ /* 0x000fe20000000000 */
[----:B------:R-:W-:Y:S01]  /*0db0*/  SHF.R.S32.HI R7, RZ, 0x1f, R218 ;  /* 0x0000001fff077819 */ /* 0x000fe200000114da */
[----:B------:R-:W-:Y:S01]  /*0dc0*/  IMAD.IADD R202, R13, 0x1, -R202 ;  /* 0x000000010dca7824 */ /* 0x000fe200078e0aca */
[----:B------:R-:W-:Y:S01]  /*0dd0*/  SHF.R.S32.HI R5, RZ, 0x1f, R220 ;  /* 0x0000001fff057819 */ /* 0x000fe200000114dc */
[----:B------:R-:W-:Y:S01]  /*0de0*/  IMAD.SHL.U32 R192, R219, 0x40, RZ ;  /* 0x00000040dbc07824 */ /* 0x000fe200078e00ff */
[----:B------:R-:W-:Y:S01]  /*0df0*/  SHF.R.S32.HI R0, RZ, 0x1f, R219 ;  /* 0x0000001fff007819 */ /* 0x000fe200000114db */
[----:B------:R-:W-:Y:S01]  /*0e00*/  IMAD.SHL.U32 R159, R218, 0x40, RZ ;  /* 0x00000040da9f7824 */ /* 0x000fe200078e00ff */
[----:B------:R-:W-:Y:S01]  /*0e10*/  LOP3.LUT R9, R8, 0x7ffffffc, RZ, 0xc0, !PT ;  /* 0x7ffffffc08097812 */ /* 0x000fe200078ec0ff */
[----:B------:R-:W-:Y:S01]  /*0e20*/  IMAD.SHL.U32 R193, R220, 0x40, RZ ;  /* 0x00000040dcc17824 */ /* 0x000fe200078e00ff */
[----:B------:R-:W-:Y:S01]  /*0e30*/  LEA.HI R7, R7, R218, RZ, 0x3 ;  /* 0x000000da07077211 */ /* 0x000fe200078f18ff */
[----:B------:R-:W-:Y:S01]  /*0e40*/  IMAD R226, R3, 0x8, R4 ;  /* 0x0000000803e27824 */ /* 0x000fe200078e0204 */
[----:B------:R-:W-:-:S02]  /*0e50*/  SHF.L.U32 R228, R153, 0x6, RZ ;  /* 0x0000000699e47819 */ /* 0x000fc400000006ff */
[----:B------:R-:W-:Y:S01]  /*0e60*/  LEA.HI R5, R5, R220, RZ, 0x3 ;  /* 0x000000dc05057211 */ /* 0x000fe200078f18ff */
[----:B------:R-:W-:Y:S01]  /*0e70*/  IMAD.SHL.U32 R7, R7, 0x40, RZ ;  /* 0x0000004007077824 */ /* 0x000fe200078e00ff */
[----:B------:R-:W-:Y:S02]  /*0e80*/  LEA.HI R0, R0, R219, RZ, 0x3 ;  /* 0x000000db00007211 */ /* 0x000fe400078f18ff */
[----:B------:R-:W-:Y:S01]  /*0e90*/  IADD3 R9, R212, -R9, RZ ;  /* 0x80000009d4097210 */ /* 0x000fe20007ffe0ff */
[----:B------:R-:W-:Y:S01]  /*0ea0*/  IMAD.SHL.U32 R5, R5, 0x40, RZ ;  /* 0x0000004005057824 */ /* 0x000fe200078e00ff */
[----:B------:R-:W-:Y:S02]  /*0eb0*/  SHF.L.U32 R16, R202, 0x3, RZ ;  /* 0x00000003ca107819 */ /* 0x000fe400000006ff */
[----:B------:R-:W-:Y:S01]  /*0ec0*/  LOP3.LUT R3, R228, 0x1c0, RZ, 0xc0, !PT ;  /* 0x000001c0e4037812 */ /* 0x000fe200078ec0ff */
[----:B------:R-:W-:Y:S01]  /*0ed0*/  IMAD R225, R9, R12, 0x80 ;  /* 0x0000008009e17424 */ /* 0x000fe200078e020c */
[----:B------:R-:W-:Y:S01]  /*0ee0*/  SHF.L.U32 R18, R202, 0x2, RZ ;  /* 0x00000002ca127819 */ /* 0x000fe200000006ff */
[----:B------:R-:W-:Y:S01]  /*0ef0*/  VIADD R22, R16, 0x40 ;  /* 0x0000004010167836 */ /* 0x000fe20000000000 */
[----:B------:R-:W-:-:S02]  /*0f00*/  LOP3.LUT R192, R192, 0x1c0, RZ, 0xc0, !PT ;  /* 0x000001c0c0c07812 */ /* 0x000fc400078ec0ff */
[----:B------:R-:W-:Y:S01]  /*0f10*/  LOP3.LUT R159, R159, 0x1c0, RZ, 0xc0, !PT ;  /* 0x000001c09f9f7812 */ /* 0x000fe200078ec0ff */
[----:B------:R-:W-:Y:S01]  /*0f20*/  VIADD R23, R18, 0x20 ;  /* 0x0000002012177836 */ /* 0x000fe20000000000 */
[----:B------:R-:W-:Y:S02]  /*0f30*/  SHF.L.U32 R0, R0, 0x6, RZ ;  /* 0x0000000600007819 */ /* 0x000fe400000006ff */
[----:B------:R-:W-:Y:S01]  /*0f40*/  LOP3.LUT R193, R193, 0x1c0, RZ, 0xc0, !PT ;  /* 0x000001c0c1c17812 */ /* 0x000fe200078ec0ff */
[----:B------:R-:W-:Y:S01]  /*0f50*/  IMAD.SHL.U32 R214, R23, 0x2, RZ ;  /* 0x0000000217d67824 */ /* 0x000fe200078e00ff */
[----:B------:R-:W-:Y:S02]  /*0f60*/  SHF.R.U32.HI R198, RZ, 0x3, R3 ;  /* 0x00000003ffc67819 */ /* 0x000fe40000011603 */
[----:B------:R-:W-:Y:S02]  /*0f70*/  LOP3.LUT R201, R3, 0x38, R16, 0xf8, !PT ;  /* 0x0000003803c97812 */ /* 0x000fe400078ef810 */
[----:B------:R-:W-:-:S02]  /*0f80*/  IADD3 R6, R11, -R6, RZ ;  /* 0x800000060b067210 */ /* 0x000fc40007ffe0ff */
[----:B------:R-:W-:Y:S02]  /*0f90*/  LOP3.LUT R199, R2, 0xfffffe00, RZ, 0xc0, !PT ;  /* 0xfffffe0002c77812 */ /* 0x000fe400078ec0ff */
[----:B------:R-:W-:Y:S01]  /*0fa0*/  SHF.R.U32.HI R9, RZ, 0x3, R192 ;  /* 0x00000003ff097819 */ /* 0x000fe200000116c0 */
[----:B------:R-:W-:Y:S01]  /*0fb0*/  IMAD R224, R6, 0x8, R223 ;  /* 0x0000000806e07824 */ /* 0x000fe200078e02df */
[--C-:B------:R-:W-:Y:S02]  /*0fc0*/  LOP3.LUT R3, R192, 0x38, R16.reuse, 0xf8, !PT ;  /* 0x00000038c0037812 */ /* 0x100fe400078ef810 */
[----:B------:R-:W-:Y:S02]  /*0fd0*/  SHF.R.U32.HI R229, RZ, 0x3, R159 ;  /* 0x00000003ffe57819 */ /* 0x000fe4000001169f */
[----:B------:R-:W-:Y:S02]  /*0fe0*/  LOP3.LUT R8, R159, 0x38, R16, 0xf8, !PT ;  /* 0x000000389f087812 */ /* 0x000fe400078ef810 */
[----:B------:R-:W-:-:S02]  /*0ff0*/  LOP3.LUT R196, R0, 0xfffffe00, RZ, 0xc0, !PT ;  /* 0xfffffe0000c47812 */ /* 0x000fc400078ec0ff */
[----:B------:R-:W-:Y:S02]  /*1000*/  LOP3.LUT R195, R7, 0xfffffe00, RZ, 0xc0, !PT ;  /* 0xfffffe0007c37812 */ /* 0x000fe400078ec0ff */
[----:B------:R-:W-:Y:S02]  /*1010*/  SHF.R.U32.HI R11, RZ, 0x3, R193 ;  /* 0x00000003ff0b7819 */ /* 0x000fe400000116c1 */
[----:B------:R-:W-:Y:S02]  /*1020*/  LOP3.LUT R4, R193, 0x38, R16, 0xf8, !PT ;  /* 0x00000038c1047812 */ /* 0x000fe400078ef810 */
[----:B------:R-:W-:Y:S02]  /*1030*/  LOP3.LUT R197, R5, 0xfffffe00, RZ, 0xc0, !PT ;  /* 0xfffffe0005c57812 */ /* 0x000fe400078ec0ff */
[----:B------:R-:W-:Y:S02]  /*1040*/  LOP3.LUT R201, R199, R201, R198, 0xf6, !PT ;  /* 0x000000c9c7c97212 */ /* 0x000fe400078ef6c6 */
[----:B------:R-:W-:-:S02]  /*1050*/  LOP3.LUT R216, R196, R3, R9, 0xf6, !PT ;  /* 0x00000003c4d87212 */ /* 0x000fc400078ef609 */
[----:B------:R-:W-:Y:S01]  /*1060*/  LOP3.LUT R8, R195, R8, R229, 0xf6, !PT ;  /* 0x00000008c3087212 */ /* 0x000fe200078ef6e5 */
[----:B------:R-:W-:Y:S01]  /*1070*/  IMAD R200, R201, 0x2, R211 ;  /* 0x00000002c9c87824 */ /* 0x000fe200078e02d3 */
[----:B------:R-:W-:Y:S01]  /*1080*/  SHF.R.S32.HI R10, RZ, 0x1f, R23 ;  /* 0x0000001fff0a7819 */ /* 0x000fe20000011417 */
[----:B------:R-:W-:Y:S01]  /*1090*/  IMAD R216, R216, 0x2, R211 ;  /* 0x00000002d8d87824 */ /* 0x000fe200078e02d3 */
[----:B------:R-:W-:Y:S01]  /*10a0*/  LOP3.LUT R4, R197, R4, R11, 0xf6, !PT ;  /* 0x00000004c5047212 */ /* 0x000fe200078ef60b */
[----:B------:R-:W-:Y:S01]  /*10b0*/  IMAD R215, R8, 0x2, R211 ;  /* 0x0000000208d77824 */ /* 0x000fe200078e02d3 */
[----:B------:R-:W-:Y:S02]  /*10c0*/  SHF.R.S32.HI R227, RZ, 0x1f, R153 ;  /* 0x0000001fffe37819 */ /* 0x000fe40000011499 */
[----:B------:R-:W-:Y:S02]  /*10d0*/  SHF.R.S32.HI R19, RZ, 0x1f, R18 ;  /* 0x0000001fff137819 */ /* 0x000fe40000011412 */
[----:B------:R-:W-:-:S02]  /*10e0*/  SHF.R.S32.HI R17, RZ, 0x1f, R16 ;  /* 0x0000001fff117819 */ /* 0x000fc40000011410 */
[----:B------:R-:W-:Y:S02]  /*10f0*/  SHF.R.S32.HI R2, RZ, 0x1f, R22 ;  /* 0x0000001fff027819 */ /* 0x000fe40000011416 */
[----:B------:R-:W-:Y:S02]  /*1100*/  SHF.L.U64.HI R213, R23, 0x1, R10 ;  /* 0x0000000117d57819 */ /* 0x000fe4000001020a */
[----:B------:R-:W-:Y:S02]  /*1110*/  LEA R217, R4, R211, 0x1 ;  /* 0x000000d304d97211 */ /* 0x000fe400078e08ff */
[----:B--2---:R-:W-:-:S07]  /*1120*/  LOP3.LUT R157, R14, 0x1, RZ, 0xfc, !PT ;  /* 0x000000010e9d7812 */ /* 0x004fce00078efcff */
.L_x_676:
[----:B0-----:R-:W0:Y:S02]  /*1130*/  LDC.64 R4, c[0x0][0xc88] ;  /* 0x00032200ff047b82 */ /* 0x001e240000000a00 */
[----:B0-----:R-:W-:-:S05]  /*1140*/  IMAD.WIDE R4, R43, 0x4, R4 ;  /* 0x000000042b047825 */ /* 0x001fca00078e0204 */
[----:B--2---:R-:W2:Y:S01]  /*1150*/  LDG.E R206, desc[UR38][R4.64] ;  /* 0x0000002604ce7981 */ /* 0x004ea2000c1e1900 */
[----:B------:R-:W-:Y:S05]  /*1160*/  YIELD ;  /* 0x0000000000007946 */ /* 0x000fea0003800000 */
[----:B------:R-:W-:Y:S01]  /*1170*/  ULDC.64 UR4, c[0x0][0xa28] ;  /* 0x00028a0000047ab9 */ /* 0x000fe20000000a00 */
[----:B------:R-:W-:Y:S01]  /*1180*/  ULDC.64 UR8, c[0x0][0xa18] ;  /* 0x0002860000087ab9 */ /* 0x000fe20000000a00 */
[----:B------:R-:W-:Y:S01]  /*1190*/  ISETP.NE.U32.AND P1, PT, RZ, UR4, PT ;  /* 0x00000004ff007c0c */ /* 0x000fe2000bf25070 */
[----:B------:R-:W-:Y:S01]  /*11a0*/  ULDC.64 UR6, c[0x0][0xa08] ;  /* 0x0002820000067ab9 */ /* 0x000fe20000000a00 */
[----:B------:R-:W-:Y:S01]  /*11b0*/  IMAD.MOV.U32 R0, RZ, RZ, RZ ;  /* 0x000000ffff007224 */ /* 0x000fe200078e00ff */
[----:B------:R-:W-:Y:S01]  /*11c0*/  ISETP.NE.U32.AND P0, PT, RZ, UR6, PT ;  /* 0x00000006ff007c0c */ /* 0x000fe2000bf05070 */
[----:B------:R-:W-:Y:S01]  /*11d0*/  IMAD.MOV.U32 R30, RZ, RZ, RZ ;  /* 0x000000ffff1e7224 */ /* 0x000fe200078e00ff */
[----:B------:R-:W-:-:S02]  /*11e0*/  ISETP.NE.AND.EX P1, PT, RZ, UR5, PT, P1 ;  /* 0x00000005ff007c0c */ /* 0x000fc4000bf25310 */
[----:B------:R-:W-:Y:S02]  /*11f0*/  ISETP.NE.AND.EX P0, PT, RZ, UR7, PT, P0 ;  /* 0x00000007ff007c0c */ /* 0x000fe4000bf05300 */
[----:B--2---:R-:W-:-:S09]  /*1200*/  SHF.R.S32.HI R209, RZ, 0x1f, R206 ;  /* 0x0000001fffd17819 */ /* 0x004fd200000114ce */
[C---:B------:R-:W-:Y:S02]  /*1210*/  @P1 LEA R6, P2, R206.reuse, UR4, 0x2 ;  /* 0x00000004ce061c11 */ /* 0x040fe4000f8410ff */
[C---:B------:R-:W-:Y:S02]  /*1220*/  SHF.L.U32 R204, R206.reuse, 0x2, RZ ;  /* 0x00000002cecc7819 */ /* 0x040fe400000006ff */
[C-C-:B----4-:R-:W-:Y:S02]  /*1230*/  @P1 LEA.HI.X R7, R206.reuse, UR5, R209.reuse, 0x2, P2 ;  /* 0x00000005ce071c11 */ /* 0x150fe400090f14d1 */
[----:B------:R-:W-:Y:S01]  /*1240*/  ISETP.NE.U32.AND P2, PT, RZ, UR8, PT ;  /* 0x00000008ff007c0c */ /* 0x000fe2000bf45070 */
[----:B------:R-:W-:Y:S01]  /*1250*/  ULDC UR4, c[0x0][0x288] ;  /* 0x0000a20000047ab9 */ /* 0x000fe20000000800 */
[----:B------:R-:W-:Y:S01]  /*1260*/  SHF.L.U64.HI R205, R206, 0x2, R209 ;  /* 0x00000002cecd7819 */ /* 0x000fe200000102d1 */
[----:B------:R0:W5:Y:S01]  /*1270*/  @P1 LDG.E R0, desc[UR38][R6.64] ;  /* 0x0000002606001981 */ /* 0x000162000c1e1900 */
[----:B------:R-:W-:-:S02]  /*1280*/  ISETP.NE.AND.EX P2, PT, RZ, UR9, PT, P2 ;  /* 0x00000009ff007c0c */ /* 0x000fc4000bf45320 */
[----:B------:R-:W-:Y:S01]  /*1290*/  IADD3 R8, P3, R204, UR6, RZ ;  /* 0x00000006cc087c10 */ /* 0x000fe2000ff7e0ff */
[----:B------:R-:W-:Y:S01]  /*12a0*/  IMAD.U32 R95, RZ, RZ, UR4 ;  /* 0x00000004ff5f7e24 */ /* 0x000fe2000f8e00ff */
[----:B------:R-:W-:Y:S02]  /*12b0*/  ULDC.64 UR4, c[0x0][0x418] ;  /* 0x0001060000047ab9 */ /* 0x000fe40000000a00 */
[----:B------:R-:W-:-:S05]  /*12c0*/  IADD3.X R9, R205, UR7, RZ, P3, !PT ;  /* 0x00000007cd097c10 */ /* 0x000fca0009ffe4ff */
[----:B------:R0:W5:Y:S02]  /*12d0*/  @P0 LDG.E R30, desc[UR38][R8.64] ;  /* 0x00000026081e0981 */ /* 0x000164000c1e1900 */
[----:B------:R-:W-:-:S04]  /*12e0*/  @P2 IADD3 R4, P1, R204, UR8, RZ ;  /* 0x00000008cc042c10 */ /* 0x000fc8000ff3e0ff */
[----:B------:R-:W-:-:S05]  /*12f0*/  @P2 IADD3.X R5, R205, UR9, RZ, P1, !PT ;  /* 0x00000009cd052c10 */ /* 0x000fca0008ffe4ff */
[----:B------:R0:W5:Y:S01]  /*1300*/  @P2 LDG.E R95, desc[UR38][R4.64] ;  /* 0x00000026045f2981 */ /* 0x000162000c1e1900 */
[----:B------:R-:W-:-:S03]  /*1310*/  UISETP.NE.U32.AND UP0, UPT, UR4, URZ, UPT ;  /* 0x0000003f0400728c */ /* 0x000fc6000bf05070 */
[----:B------:R-:W-:Y:S01]  /*1320*/  ULDC UR4, c[0x0][0x424] ;  /* 0x0001090000047ab9 */ /* 0x000fe20000000800 */
[----:B------:R-:W-:-:S03]  /*1330*/  UISETP.NE.AND.EX UP0, UPT, UR5, URZ, UPT, UP0 ;  /* 0x0000003f0500728c */ /* 0x000fc6000bf05300 */
[----:B------:R-:W-:Y:S01]  /*1340*/  ULDC UR5, c[0x0][0x2f0] ;  /* 0x0000bc0000057ab9 */ /* 0x000fe20000000800 */
[----:B------:R-:W-:-:S04]  /*1350*/  USEL UR4, UR4, 0x1, UP0 ;  /* 0x0000000104047887 */ /* 0x000fc80008000000 */
[----:B------:R-:W-:-:S03]  /*1360*/  UIMAD UR4, UR4, UR5, URZ ;  /* 0x00000005040472a4 */ /* 0x000fc6000f8e023f */
[----:B------:R-:W-:Y:S02]  /*1370*/  ULDC UR5, c[0x0][0x348] ;  /* 0x0000d20000057ab9 */ /* 0x000fe40000000800 */
[----:B------:R-:W-:Y:S01]  /*1380*/  MOV R25, UR5 ;  /* 0x0000000500197c02 */ /* 0x000fe20008000f00 */
[----:B------:R-:W-:Y:S02]  /*1390*/  IMAD.U32 R29, RZ, RZ, UR4 ;  /* 0x00000004ff1d7e24 */ /* 0x000fe4000f8e00ff */
[----:B------:R-:W-:Y:S01]  /*13a0*/  IMAD.MOV.U32 R26, RZ, RZ, R206 ;  /* 0x000000ffff1a7224 */ /* 0x000fe200078e00ce */
[----:B0--3--:R-:W-:Y:S06]  /*13b0*/  @P2 BRA `(.L_x_481) ;  /* 0x0000000000242947 */ /* 0x009fec0003800000 */
[----:B------:R-:W-:Y:S02]  /*13c0*/  ULDC.64 UR4, c[0x0][0xa00] ;  /* 0x0002800000047ab9 */ /* 0x000fe40000000a00 */
[----:B------:R-:W-:-:S04]  /*13d0*/  ISETP.NE.U32.AND P1, PT, RZ, UR4, PT ;  /* 0x00000004ff007c0c */ /* 0x000fc8000bf25070 */
[----:B------:R-:W-:-:S13]  /*13e0*/  ISETP.NE.AND.EX P1, PT, RZ, UR5, PT, P1 ;  /* 0x00000005ff007c0c */ /* 0x000fda000bf25310 */
[----:B------:R-:W-:Y:S05]  /*13f0*/  @!P1 BRA `(.L_x_481) ;  /* 0x0000000000149947 */ /* 0x000fea0003800000 */
[----:B------:R-:W0:Y:S02]  /*1400*/  LDC.64 R4, c[0x0][0xa00] ;  /* 0x00028000ff047b82 */ /* 0x000e240000000a00 */
[----:B0-----:R-:W-:-:S05]  /*1410*/  IMAD.WIDE R4, R26, 0x4, R4 ;  /* 0x000000041a047825 */ /* 0x001fca00078e0204 */
[----:B-----5:R-:W2:Y:S04]  /*1420*/  LDG.E R95, desc[UR38][R4.64] ;  /* 0x00000026045f7981 */ /* 0x020ea8000c1e1900 */
[----:B------:R-:W2:Y:S02]  /*1430*/  LDG.E R6, desc[UR38][R4.64+0x4] ;  /* 0x0000042604067981 */ /* 0x000ea4000c1e1900 */
[----:B--2---:R-:W-:-:S07]  /*1440*/  IMAD.IADD R95, R6, 0x1, -R95 ;  /* 0x00000001065f7824 */ /* 0x004fce00078e0a5f */
.L_x_481:
[----:B------:R-:W-:Y:S01]  /*1450*/  ULDC.64 UR4, c[0x0][0xa20] ;  /* 0x0002880000047ab9 */ /* 0x000fe20000000a00 */
[----:B------:R-:W-:Y:S01]  /*1460*/  MOV R208, R41 ;  /* 0x0000002900d07202 */ /* 0x000fe20000000f00 */
[----:B------:R-:W-:Y:S01]  /*1470*/  IMAD.MOV.U32 R203, RZ, RZ, R42 ;  /* 0x000000ffffcb7224 */ /* 0x000fe200078e002a */
[----:B------:R-:W-:-:S04]  /*1480*/  ISETP.NE.U32.AND P1, PT, RZ, UR4, PT ;  /* 0x00000004ff007c0c */ /* 0x000fc8000bf25070 */
[----:B------:R-:W-:-:S13]  /*1490*/  ISETP.NE.AND.EX P1, PT, RZ, UR5, PT, P1 ;  /* 0x00000005ff007c0c */ /* 0x000fda000bf25310 */
[----:B------:R-:W-:Y:S05]  /*14a0*/  @!P1 BRA `(.L_x_482) ;  /* 0x0000000000109947 */ /* 0x000fea0003800000 */
[----:B------:R-:W-:-:S04]  /*14b0*/  IADD3 R4, P0, R204, UR4, RZ ;  /* 0x00000004cc047c10 */ /* 0x000fc8000ff1e0ff */
[----:B------:R-:W-:-:S05]  /*14c0*/  IADD3.X R5, R205, UR5, RZ, P0, !PT ;  /* 0x00000005cd057c10 */ /* 0x000fca00087fe4ff */
[----:B------:R0:W5:Y:S01]  /*14d0*/  LDG.E R29, desc[UR38][R4.64] ;  /* 0x00000026041d7981 */ /* 0x000162000c1e1900 */
[----:B------:R-:W-:Y:S05]  /*14e0*/  BRA `(.L_x_483) ;  /* 0x0000000000107947 */ /* 0x000fea0003800000 */
.L_x_482:
[----:B------:R-:W-:Y:S05]  /*14f0*/  @!P0 BRA `(.L_x_483) ;  /* 0x00000000000c8947 */ /* 0x000fea0003800000 */
[----:B------:R-:W2:Y:S04]  /*1500*/  LDG.E R4, desc[UR38][R8.64] ;  /* 0x0000002608047981 */ /* 0x000ea8000c1e1900 */
[----:B------:R-:W2:Y:S02]  /*1510*/  LDG.E R29, desc[UR38][R8.64+0x4] ;  /* 0x00000426081d7981 */ /* 0x000ea4000c1e1900 */
[----:B--2---:R-:W-:-:S07]  /*1520*/  IMAD.IADD R29, R29, 0x1, -R4 ;  /* 0x000000011d1d7824 */ /* 0x004fce00078e0a04 */
.L_x_483:
[----:B------:R-:W-:Y:S02]  /*1530*/  ULDC.64 UR4, c[0x0][0xa10] ;  /* 0x0002840000047ab9 */ /* 0x000fe40000000a00 */
[----:B------:R-:W-:-:S04]  /*1540*/  ISETP.NE.U32.AND P0, PT, RZ, UR4, PT ;  /* 0x00000004ff007c0c */ /* 0x000fc8000bf05070 */
[----:B------:R-:W-:Y:S01]  /*1550*/  ISETP.NE.AND.EX P0, PT, RZ, UR5, PT, P0 ;  /* 0x00000005ff007c0c */ /* 0x000fe2000bf05300 */
[----:B------:R-:W-:-:S12]  /*1560*/  ULDC.64 UR4, c[0x0][0xa30] ;  /* 0x00028c0000047ab9 */ /* 0x000fd80000000a00 */
[----:B0-----:R-:W0:Y:S02]  /*1570*/  @P0 LDC.64 R4, c[0x0][0xa10] ;  /* 0x00028400ff040b82 */ /* 0x001e240000000a00 */
[----:B0-----:R-:W-:-:S05]  /*1580*/  @P0 IMAD.WIDE R4, R26, 0x4, R4 ;  /* 0x000000041a040825 */ /* 0x001fca00078e0204 */
[----:B------:R-:W2:Y:S04]  /*1590*/  @P0 LDG.E R3, desc[UR38][R4.64] ;  /* 0x0000002604030981 */ /* 0x000ea8000c1e1900 */
[----:B------:R-:W2:Y:S01]  /*15a0*/  @P0 LDG.E R8, desc[UR38][R4.64+0x4] ;  /* 0x0000042604080981 */ /* 0x000ea2000c1e1900 */
[----:B-----5:R-:W-:Y:S01]  /*15b0*/  IADD3 R10, -R0, R29, RZ ;  /* 0x0000001d000a7210 */ /* 0x020fe20007ffe1ff */
[----:B------:R-:W-:Y:S01]  /*15c0*/  IMAD.MOV.U32 R24, RZ, RZ, R29 ;  /* 0x000000ffff187224 */ /* 0x000fe200078e001d */
[----:B------:R-:W-:Y:S02]  /*15d0*/  ISETP.NE.U32.AND P1, PT, RZ, UR4, PT ;  /* 0x00000004ff007c0c */ /* 0x000fe4000bf25070 */
[----:B------:R-:W-:Y:S02]  /*15e0*/  IADD3 R27, -R10, RZ, RZ ;  /* 0x000000ff0a1b7210 */ /* 0x000fe40007ffe1ff */
[----:B------:R-:W-:-:S02]  /*15f0*/  ISETP.NE.AND.EX P1, PT, RZ, UR5, PT, P1 ;  /* 0x00000005ff007c0c */ /* 0x000fc4000bf25310 */
[----:B------:R-:W-:-:S11]  /*1600*/  VIMNMX R27, RZ, R27, !PT ;  /* 0x0000001bff1b7248 */ /* 0x000fd60007fe0100 */
[----:B------:R-:W-:-:S04]  /*1610*/  @P1 IADD3 R6, P2, R204, UR4, RZ ;  /* 0x00000004cc061c10 */ /* 0x000fc8000ff5e0ff */
[----:B------:R-:W-:-:S05]  /*1620*/  @P1 IADD3.X R7, R205, UR5, RZ, P2, !PT ;  /* 0x00000005cd071c10 */ /* 0x000fca00097fe4ff */
[----:B------:R0:W5:Y:S01]  /*1630*/  @P1 LDG.E R24, desc[UR38][R6.64] ;  /* 0x0000002606181981 */ /* 0x000162000c1e1900 */
[----:B--2---:R-:W-:-:S04]  /*1640*/  @P0 IMAD.IADD R25, R8, 0x1, -R3 ;  /* 0x0000000108190824 */ /* 0x004fc800078e0a03 */
[----:B------:R-:W-:-:S04]  /*1650*/  IMAD.IADD R96, R10, 0x1, R25 ;  /* 0x000000010a607824 */ /* 0x000fc800078e0219 */
[----:B------:R-:W-:-:S05]  /*1660*/  VIADD R0, R96, 0x7f ;  /* 0x0000007f60007836 */ /* 0x000fca0000000000 */
[----:B------:R-:W-:-:S04]  /*1670*/  SHF.R.S32.HI R3, RZ, 0x1f, R0 ;  /* 0x0000001fff037819 */ /* 0x000fc80000011400 */
[----:B------:R-:W-:-:S04]  /*1680*/  LEA.HI R3, R3, R0, RZ, 0x7 ;  /* 0x0000000003037211 */ /* 0x000fc800078f38ff */
[----:B------:R-:W-:Y:S02]  /*1690*/  LOP3.LUT R0, R3, 0xffffff80, RZ, 0xc0, !PT ;  /* 0xffffff8003007812 */ /* 0x000fe400078ec0ff */
[----:B------:R-:W-:Y:S02]  /*16a0*/  SHF.R.S32.HI R210, RZ, 0x7, R3 ;  /* 0x00000007ffd27819 */ /* 0x000fe40000011403 */
[----:B------:R-:W-:-:S04]  /*16b0*/  VIADDMNMX R0, R0, -R10, R25, PT ;  /* 0x8000000a00007246 */ /* 0x000fc80003800119 */
[----:B------:R-:W-:Y:S02]  /*16c0*/  ISETP.GT.AND P0, PT, R0, R27, PT ;  /* 0x0000001b0000720c */ /* 0x000fe40003f04270 */
[----:B------:R-:W-:-:S05]  /*16d0*/  SHF.R.U32.HI R27, RZ, 0x7, R27 ;  /* 0x00000007ff1b7819 */ /* 0x000fca000001161b */
[----:B------:R-:W-:-:S06]  /*16e0*/  IMAD.MOV.U32 R28, RZ, RZ, R27 ;  /* 0x000000ffff1c7224 */ /* 0x000fcc00078e001b */
[----:B------:R-:W-:-:S05]  /*16f0*/  @P0 VIADD R0, R0, 0x7f ;  /* 0x0000007f00000836 */ /* 0x000fca0000000000 */
[----:B------:R-:W-:-:S04]  /*1700*/  @P0 SHF.R.S32.HI R5, RZ, 0x1f, R0 ;  /* 0x0000001fff050819 */ /* 0x000fc80000011400 */
[----:B------:R-:W-:-:S04]  /*1710*/  @P0 LEA.HI R5, R5, R0, RZ, 0x7 ;  /* 0x0000000005050211 */ /* 0x000fc800078f38ff */
[----:B------:R-:W-:Y:S02]  /*1720*/  @P0 SHF.R.S32.HI R28, RZ, 0x7, R5 ;  /* 0x00000007ff1c0819 */ /* 0x000fe40000011405 */
[----:B------:R-:W-:Y:S02]  /*1730*/  PLOP3.LUT P0, PT, PT, PT, PT, 0x80, 0x0 ;  /* 0x000000000000781c */ /* 0x000fe40003f0f070 */
[----:B------:R-:W-:-:S13]  /*1740*/  ISETP.GT.AND P1, PT, R28, R27, PT ;  /* 0x0000001b1c00720c */ /* 0x000fda0003f24270 */
[----:B0-----:R-:W-:Y:S05]  /*1750*/  @!P1 BRA `(.L_x_484) ;  /* 0x00000068004c9947 */ /* 0x001fea0003800000 */
[----:B------:R-:W-:Y:S01]  /*1760*/  VIADD R0, R156, 0x18400 ;  /* 0x000184009c007836 */ /* 0x000fe20000000000 */
[----:B------:R-:W-:Y:S04]  /*1770*/  BSSY B6, `(.L_x_485) ;  /* 0x0000013000067945 */ /* 0x000fe80003800000 */
[----:B------:R-:W-:-:S13]  /*1780*/  LOP3.LUT P0, RZ, R0, 0x3ff, RZ, 0xc0, !PT ;  /* 0x000003ff00ff7812 */ /* 0x000fda000780c0ff */
[----:B------:R-:W-:Y:S05]  /*1790*/  @!P0 BRA `(.L_x_486) ;  /* 0x0000000000408947 */ /* 0x000fea0003800000 */
[----:B------:R-:W-:Y:S01]  /*17a0*/  MOV R0, 0x0 ;  /* 0x0000000000007802 */ /* 0x000fe20000000f00 */
[----:B------:R-:W-:Y:S01]  /*17b0*/  ULDC.64 UR4, c[0x4][0x80] ;  /* 0x0100200000047ab9 */ /* 0x000fe20000000a00 */
[----:B------:R-:W-:Y:S01]  /*17c0*/  ULDC.64 UR6, c[0x4][0x18] ;  /* 0x0100060000067ab9 */ /* 0x000fe20000000a00 */
[----:B------:R-:W-:Y:S01]  /*17d0*/  MOV R4, UR4 ;  /* 0x0000000400047c02 */ /* 0x000fe20008000f00 */
[----:B------:R0:W1:Y:S01]  /*17e0*/  LDC.64 R14, c[0x4][R0] ;  /* 0x01000000000e7b82 */ /* 0x0000620000000a00 */
[----:B------:R-:W-:Y:S01]  /*17f0*/  IMAD.U32 R5, RZ, RZ, UR5 ;  /* 0x00000005ff057e24 */ /* 0x000fe2000f8e00ff */
[----:B------:R-:W-:Y:S01]  /*1800*/  ULDC.64 UR4, c[0x4][0x88] ;  /* 0x0100220000047ab9 */ /* 0x000fe20000000a00 */
[----:B------:R-:W-:Y:S01]  /*1810*/  MOV R10, UR6 ;  /* 0x00000006000a7c02 */ /* 0x000fe20008000f00 */
[----:B------:R-:W-:Y:S01]  /*1820*/  IMAD.U32 R6, RZ, RZ, UR4 ;  /* 0x00000004ff067e24 */ /* 0x000fe2000f8e00ff */
[----:B------:R-:W-:Y:S01]  /*1830*/  MOV R13, RZ ;  /* 0x000000ff000d7202 */ /* 0x000fe20000000f00 */
[----:B------:R-:W-:-:S02]  /*1840*/  IMAD.U32 R7, RZ, RZ, UR5 ;  /* 0x00000005ff077e24 */ /* 0x000fc4000f8e00ff */
[----:B------:R-:W-:Y:S02]  /*1850*/  IMAD.U32 R11, RZ, RZ, UR7 ;  /* 0x00000007ff0b7e24 */ /* 0x000fe4000f8e00ff */
[----:B------:R-:W-:Y:S02]  /*1860*/  IMAD.MOV.U32 R8, RZ, RZ, 0x70 ;  /* 0x00000070ff087424 */ /* 0x000fe400078e00ff */
[----:B0-----:R-:W-:-:S07]  /*1870*/  IMAD.MOV.U32 R12, RZ, RZ, 0x1 ;  /* 0x00000001ff0c7424 */ /* 0x001fce00078e00ff */
[----:B------:R-:W-:-:S07]  /*1880*/  LEPC R20, `(.L_x_486) ;  /* 0x000000001014794e */ /* 0x000fce0000000000 */
[----:B-1---5:R-:W-:Y:S05]  /*1890*/  CALL.ABS.NOINC R14 ;  /* 0x000000000e007343 */ /* 0x022fea0003c00000 */
.L_x_486:
[----:B------:R-:W-:Y:S05]  /*18a0*/  BSYNC B6 ;  /* 0x0000000000067941 */ /* 0x000fea0003800000 */
.L_x_485:
[----:B------:R-:W-:Y:S01]  /*18b0*/  VIADD R0, R156, 0x400 ;  /* 0x000004009c007836 */ /* 0x000fe20000000000 */
[----:B------:R-:W-:Y:S04]  /*18c0*/  BSSY B6, `(.L_x_487) ;  /* 0x0000013000067945 */ /* 0x000fe80003800000 */
[----:B------:R-:W-:-:S13]  /*18d0*/  LOP3.LUT P0, RZ, R0, 0x3ff, RZ, 0xc0, !PT ;  /* 0x000003ff00ff7812 */ /* 0x000fda000780c0ff */
[----:B------:R-:W-:Y:S05]  /*18e0*/  @!P0 BRA `(.L_x_488) ;  /* 0x0000000000408947 */ /* 0x000fea0003800000 */
[----:B------:R-:W-:Y:S01]  /*18f0*/  MOV R0, 0x0 ;  /* 0x0000000000007802 */ /* 0x000fe20000000f00 */
[----:B------:R-:W-:Y:S01]  /*1900*/  ULDC.64 UR4, c[0x4][0x80] ;  /* 0x0100200000047ab9 */ /* 0x000fe20000000a00 */
[----:B------:R-:W-:Y:S01]  /*1910*/  ULDC.64 UR6, c[0x4][0x18] ;  /* 0x0100060000067ab9 */ /* 0x000fe20000000a00 */
[----:B------:R-:W-:Y:S01]  /*1920*/  IMAD.U32 R4, RZ, RZ, UR4 ;  /* 0x00000004ff047e24 */ /* 0x000fe2000f8e00ff */
[----:B------:R0:W1:Y:S01]  /*1930*/  LDC.64 R14, c[0x4][R0] ;  /* 0x01000000000e7b82 */ /* 0x0000620000000a00 */
[----:B------:R-:W-:Y:S01]  /*1940*/  IMAD.U32 R5, RZ, RZ, UR5 ;  /* 0x00000005ff057e24 */ /* 0x000fe2000f8e00ff */
[----:B------:R-:W-:Y:S01]  /*1950*/  ULDC.64 UR4, c[0x4][0x88] ;  /* 0x0100220000047ab9 */ /* 0x000fe20000000a00 */
[----:B------:R-:W-:Y:S01]  /*1960*/  IMAD.U32 R10, RZ, RZ, UR6 ;  /* 0x00000006ff0a7e24 */ /* 0x000fe2000f8e00ff */
[----:B------:R-:W-:Y:S01]  /*1970*/  MOV R6, UR4 ;  /* 0x0000000400067c02 */ /* 0x000fe20008000f00 */
[----:B------:R-:W-:Y:S01]  /*1980*/  IMAD.U32 R7, RZ, RZ, UR5 ;  /* 0x00000005ff077e24 */ /* 0x000fe2000f8e00ff */
[----:B------:R-:W-:Y:S01]  /*1990*/  MOV R8, 0x70 ;  /* 0x0000007000087802 */ /* 0x000fe20000000f00 */
[----:B------:R-:W-:-:S02]  /*19a0*/  IMAD.U32 R11, RZ, RZ, UR7 ;  /* 0x00000007ff0b7e24 */ /* 0x000fc4000f8e00ff */
[----:B------:R-:W-:Y:S02]  /*19b0*/  IMAD.MOV.U32 R12, RZ, RZ, 0x1 ;  /* 0x00000001ff0c7424 */ /* 0x000fe400078e00ff */
[----:B0-----:R-:W-:-:S07]  /*19c0*/  IMAD.MOV.U32 R13, RZ, RZ, RZ ;  /* 0x000000ffff0d7224 */ /* 0x001fce00078e00ff */
[----:B------:R-:W-:-:S07]  /*19d0*/  LEPC R20, `(.L_x_488) ;  /* 0x000000001014794e */ /* 0x000fce0000000000 */
[----:B-1---5:R-:W-:Y:S05]  /*19e0*/  CALL.ABS.NOINC R14 ;  /* 0x000000000e007343 */ /* 0x022fea0003c00000 */
.L_x_488:
[----:B------:R-:W-:Y:S05]  /*19f0*/  BSYNC B6 ;  /* 0x0000000000067941 */ /* 0x000fea0003800000 */
.L_x_487:
[----:B------:R-:W-:Y:S01]  /*1a00*/  ULDC.64 UR4, c[0x0][0x9f8] ;  /* 0x00027e0000047ab9 */ /* 0x000fe20000000a00 */
[----:B------:R-:W0:Y:S01]  /*1a10*/  LDC R37, c[0x0][0x3f4] ;  /* 0x0000fd00ff257b82 */ /* 0x000e220000000800 */
[----:B------:R-:W-:-:S04]  /*1a20*/  ISETP.NE.U32.AND P0, PT, RZ, UR4, PT ;  /* 0x00000004ff007c0c */ /* 0x000fc8000bf05070 */
[----:B------:R-:W-:-:S03]  /*1a30*/  ISETP.NE.AND.EX P0, PT, RZ, UR5, PT, P0 ;  /* 0x00000005ff007c0c */ /* 0x000fc6000bf05300 */
[----:B------:R-:W1:Y:S08]  /*1a40*/  LDC.64 R14, c[0x0][0x3f8] ;  /* 0x0000fe00ff0e7b82 */ /* 0x000e700000000a00 */
[----:B------:R-:W2:Y:S02]  /*1a50*/  LDC.64 R34, c[0x0][0x408] ;  /* 0x00010200ff227b82 */ /* 0x000ea40000000a00 */
[----:B------:R-:W-:-:S04]  /*1a60*/  @P0 IADD3 R4, P1, R204, UR4, RZ ;  /* 0x00000004cc040c10 */ /* 0x000fc8000ff3e0ff */
[----:B------:R-:W-:-:S05]  /*1a70*/  @P0 IADD3.X R5, R205, UR5, RZ, P1, !PT ;  /* 0x00000005cd050c10 */ /* 0x000fca0008ffe4ff */
[----:B------:R3:W4:Y:S01]  /*1a80*/  @P0 LDG.E R26, desc[UR38][R4.64] ;  /* 0x00000026041a0981 */ /* 0x000722000c1e1900 */
[----:B0-----:R-:W-:Y:S01]  /*1a90*/  ISETP.GE.AND P0, PT, R16, R37, PT ;  /* 0x000000251000720c */ /* 0x001fe20003f06270 */
[----:B------:R-:W-:Y:S01]  /*1aa0*/  IMAD.IADD R0, R30, 0x1, R29 ;  /* 0x000000011e007824 */ /* 0x000fe200078e021d */
[----:B------:R-:W-:Y:S01]  /*1ab0*/  SHF.R.U32.HI R21, RZ, 0x3, R193 ;  /* 0x00000003ff157819 */ /* 0x000fe200000116c1 */
[----:B------:R-:W0:Y:S01]  /*1ac0*/  S2R R38, SR_TID.X ;  /* 0x0000000000267919 */ /* 0x000e220000002100 */
[----:B------:R-:W-:Y:S01]  /*1ad0*/  SEL R3, R37, RZ, P0 ;  /* 0x000000ff25037207 */ /* 0x000fe20000000000 */
[----:B-1----:R-:W-:Y:S01]  /*1ae0*/  IMAD.WIDE.U32 R6, R153, R14, R18 ;  /* 0x0000000e99067225 */ /* 0x002fe200078e0012 */
[----:B------:R-:W-:Y:S02]  /*1af0*/  SHF.R.U32.HI R20, RZ, 0x3, R192 ;  /* 0x00000003ff147819 */ /* 0x000fe400000116c0 */
[----:B------:R-:W-:Y:S01]  /*1b00*/  LEA R36, R202, R153, 0x5 ;  /* 0x00000099ca247211 */ /* 0x000fe200078e28ff */
[----:B------:R-:W-:-:S02]  /*1b10*/  IMAD.IADD R3, R16, 0x1, R3 ;  /* 0x0000000110037824 */ /* 0x000fc400078e0203 */
[----:B------:R-:W-:Y:S01]  /*1b20*/  IMAD.MOV.U32 R84, RZ, RZ, R6 ;  /* 0x000000ffff547224 */ /* 0x000fe200078e0006 */
[C---:B--2---:R-:W-:Y:S01]  /*1b30*/  SHF.L.U64.HI R29, R34.reuse, 0x5, R35 ;  /* 0x00000005221d7819 */ /* 0x044fe20000010223 */
[-C--:B------:R-:W-:Y:S01]  /*1b40*/  IMAD R10, R227, R34.reuse, RZ ;  /* 0x00000022e30a7224 */ /* 0x080fe200078e02ff */
[----:B------:R-:W-:Y:S01]  /*1b50*/  SHF.R.S32.HI R6, RZ, 0x1f, R3 ;  /* 0x0000001fff067819 */ /* 0x000fe20000011403 */
[C---:B---3--:R-:W-:Y:S01]  /*1b60*/  IMAD.WIDE.U32 R4, R153.reuse, R34, R18 ;  /* 0x0000002299047225 */ /* 0x048fe200078e0012 */
[--C-:B------:R-:W-:Y:S02]  /*1b70*/  SHF.L.U64.HI R30, R34, 0x6, R35.reuse ;  /* 0x00000006221e7819 */ /* 0x100fe40000010223 */
[----:B------:R-:W-:Y:S01]  /*1b80*/  LEA.HI R12, R6, R3, RZ, 0x3 ;  /* 0x00000003060c7211 */ /* 0x000fe200078f18ff */
[----:B------:R-:W-:Y:S01]  /*1b90*/  IMAD R91, R153, R35, R10 ;  /* 0x00000023995b7224 */ /* 0x000fe200078e020a */
[----:B------:R-:W-:Y:S01]  /*1ba0*/  SHF.L.U64.HI R31, R34, 0x7, R35 ;  /* 0x00000007221f7819 */ /* 0x000fe20000010223 */
[----:B------:R-:W-:Y:S01]  /*1bb0*/  IMAD R8, R227, R14, RZ ;  /* 0x0000000ee3087224 */ /* 0x000fe200078e02ff */
[----:B------:R-:W-:Y:S01]  /*1bc0*/  LOP3.LUT R43, R12, 0xfffffff8, RZ, 0xc0, !PT ;  /* 0xfffffff80c2b7812 */ /* 0x000fe200078ec0ff */
[----:B------:R-:W-:Y:S01]  /*1bd0*/  IMAD.WIDE.U32 R10, R153, R34, R16 ;  /* 0x00000022990a7225 */ /* 0x000fe200078e0010 */
[----:B------:R-:W-:-:S02]  /*1be0*/  IADD3 R89, R5, R91, RZ ;  /* 0x0000005b05597210 */ /* 0x000fc40007ffe0ff */
[----:B------:R-:W-:Y:S01]  /*1bf0*/  LOP3.LUT R5, R193, 0x38, R12, 0xf8, !PT ;  /* 0x00000038c1057812 */ /* 0x000fe200078ef80c */
[----:B------:R-:W-:Y:S01]  /*1c00*/  IMAD.MOV.U32 R88, RZ, RZ, R4 ;  /* 0x000000ffff587224 */ /* 0x000fe200078e0004 */
[----:B------:R-:W-:Y:S01]  /*1c10*/  LEA.HI R4, R6, R3, RZ, 0x6 ;  /* 0x0000000306047211 */ /* 0x000fe200078f30ff */
[C---:B------:R-:W-:Y:S01]  /*1c20*/  IMAD R87, R153.reuse, R15, R8 ;  /* 0x0000000f99577224 */ /* 0x040fe200078e0208 */
[----:B------:R-:W-:Y:S01]  /*1c30*/  LOP3.LUT R3, R12, 0x38, RZ, 0xc0, !PT ;  /* 0x000000380c037812 */ /* 0x000fe200078ec0ff */
[----:B------:R-:W-:Y:S01]  /*1c40*/  IMAD.WIDE.U32 R8, R153, R14, R16 ;  /* 0x0000000e99087225 */ /* 0x000fe200078e0010 */
[----:B------:R-:W-:Y:S02]  /*1c50*/  MOV R90, R10 ;  /* 0x0000000a005a7202 */ /* 0x000fe40000000f00 */
[----:B------:R-:W-:Y:S01]  /*1c60*/  IADD3 R85, R7, R87, RZ ;  /* 0x0000005707557210 */ /* 0x000fe20007ffe0ff */
[----:B------:R-:W-:Y:S01]  /*1c70*/  IMAD.IADD R91, R91, 0x1, R11 ;  /* 0x000000015b5b7824 */ /* 0x000fe200078e020b */
[----:B0-----:R-:W-:Y:S01]  /*1c80*/  SHF.R.U32.HI R38, RZ, 0x7, R38 ;  /* 0x00000007ff267819 */ /* 0x001fe20000011626 */
[----:B------:R-:W-:Y:S01]  /*1c90*/  IMAD.SHL.U32 R4, R4, 0x80, RZ ;  /* 0x0000008004047824 */ /* 0x000fe200078e00ff */
[----:B-----5:R-:W-:Y:S01]  /*1ca0*/  SHF.R.S32.HI R11, RZ, 0x1f, R24 ;  /* 0x0000001fff0b7819 */ /* 0x020fe20000011418 */
[----:B------:R-:W-:Y:S01]  /*1cb0*/  IMAD.MOV.U32 R86, RZ, RZ, R8 ;  /* 0x000000ffff567224 */ /* 0x000fe200078e0008 */
[----:B------:R-:W-:Y:S01]  /*1cc0*/  ISETP.NE.AND P6, PT, R38, 0x1, PT ;  /* 0x000000012600780c */ /* 0x000fe20003fc5270 */
[----:B------:R-:W-:Y:S01]  /*1cd0*/  IMAD.IADD R87, R87, 0x1, R9 ;  /* 0x0000000157577824 */ /* 0x000fe200078e0209 */
[--C-:B------:R-:W-:Y:S01]  /*1ce0*/  LOP3.LUT R7, R192, 0x38, R12.reuse, 0xf8, !PT ;  /* 0x00000038c0077812 */ /* 0x100fe200078ef80c */
[----:B------:R-:W-:Y:S01]  /*1cf0*/  IMAD R10, R11, R14, RZ ;  /* 0x0000000e0b0a7224 */ /* 0x000fe200078e02ff */
[----:B------:R-:W-:Y:S01]  /*1d00*/  LOP3.LUT R8, R159, 0x38, R12, 0xf8, !PT ;  /* 0x000000389f087812 */ /* 0x000fe200078ef80c */
[----:B------:R-:W-:Y:S01]  /*1d10*/  IMAD R11, R11, R34, RZ ;  /* 0x000000220b0b7224 */ /* 0x000fe200078e02ff */
[----:B------:R-:W-:Y:S01]  /*1d20*/  LOP3.LUT R3, R3, 0x1c0, R228, 0xf8, !PT ;  /* 0x000001c003037812 */ /* 0x000fe200078ef8e4 */
[----:B------:R-:W-:Y:S01]  /*1d30*/  IMAD R39, R24, R15, R10 ;  /* 0x0000000f18277224 */ /* 0x000fe200078e020a */
[----:B------:R-:W-:Y:S01]  /*1d40*/  LOP3.LUT R6, R4, 0xffffe000, RZ, 0xc0, !PT ;  /* 0xffffe00004067812 */ /* 0x000fe200078ec0ff */
[----:B------:R-:W-:Y:S01]  /*1d50*/  IMAD.WIDE.U32 R84, R24, R14, R84 ;  /* 0x0000000e18547225 */ /* 0x000fe200078e0054 */
[----:B------:R-:W-:-:S02]  /*1d60*/  LOP3.LUT R5, R5, R21, RZ, 0x3c, !PT ;  /* 0x0000001505057212 */ /* 0x000fc400078e3cff */
[----:B------:R-:W-:Y:S01]  /*1d70*/  LOP3.LUT R9, R7, R20, RZ, 0x3c, !PT ;  /* 0x0000001407097212 */ /* 0x000fe200078e3cff */
[----:B------:R-:W-:Y:S05]  /*1d80*/  @!P6 WARPSYNC.ALL ;  /* 0x000000000000e948 */ /* 0x000fea0003800000 */
[----:B------:R-:W-:Y:S01]  /*1d90*/  LOP3.LUT R8, R8, R229, RZ, 0x3c, !PT ;  /* 0x000000e508087212 */ /* 0x000fe200078e3cff */
[C---:B------:R-:W-:Y:S01]  /*1da0*/  IMAD.WIDE.U32 R86, R24.reuse, R14, R86 ;  /* 0x0000000e18567225 */ /* 0x040fe200078e0056 */
[----:B------:R-:W-:Y:S01]  /*1db0*/  LOP3.LUT R7, R3, R198, RZ, 0x3c, !PT ;  /* 0x000000c603077212 */ /* 0x000fe200078e3cff */
[----:B------:R-:W-:Y:S01]  /*1dc0*/  ULDC UR4, c[0x0][0x2f4] ;  /* 0x0000bd0000047ab9 */ /* 0x000fe20000000800 */
[-C--:B------:R-:W-:Y:S01]  /*1dd0*/  IADD3 R3, R5, R6.reuse, R197 ;  /* 0x0000000605037210 */ /* 0x080fe20007ffe0c5 */
[C---:B------:R-:W-:Y:S01]  /*1de0*/  IMAD R11, R24.reuse, R35, R11 ;  /* 0x00000023180b7224 */ /* 0x040fe200078e020b */
[----:B------:R-:W-:Y:S01]  /*1df0*/  IADD3 R4, R9, R6, R196 ;  /* 0x0000000609047210 */ /* 0x000fe20007ffe0c4 */
[----:B------:R-:W-:Y:S01]  /*1e00*/  IMAD.WIDE.U32 R88, R24, R34, R88 ;  /* 0x0000002218587225 */ /* 0x000fe200078e0058 */
[----:B------:R-:W-:-:S02]  /*1e10*/  IADD3 R5, R8, R6, R195 ;  /* 0x0000000608057210 */ /* 0x000fc40007ffe0c3 */
[----:B------:R-:W-:Y:S01]  /*1e20*/  IADD3 R6, R7, R6, R199 ;  /* 0x0000000607067210 */ /* 0x000fe20007ffe0c7 */
[----:B------:R-:W-:Y:S01]  /*1e30*/  IMAD.WIDE.U32 R90, R24, R34, R90 ;  /* 0x00000022185a7225 */ /* 0x000fe200078e005a */
[C-C-:B------:R-:W-:Y:S02]  /*1e40*/  SHF.L.U64.HI R7, R14.reuse, 0x5, R15.reuse ;  /* 0x000000050e077819 */ /* 0x140fe4000001020f */
[--C-:B------:R-:W-:Y:S01]  /*1e50*/  SHF.L.U64.HI R8, R14, 0x6, R15.reuse ;  /* 0x000000060e087819 */ /* 0x100fe2000001020f */
[----:B------:R-:W-:Y:S01]  /*1e60*/  VIADD R97, R38, 0x8 ;  /* 0x0000000826617836 */ /* 0x000fe20000000000 */
[----:B------:R-:W-:Y:S01]  /*1e70*/  SHF.L.U64.HI R9, R14, 0x7, R15 ;  /* 0x000000070e097819 */ /* 0x000fe2000001020f */
[----:B------:R-:W-:Y:S01]  /*1e80*/  IMAD.SHL.U32 R32, R34, 0x20, RZ ;  /* 0x0000002022207824 */ /* 0x000fe200078e00ff */
[----:B------:R-:W-:Y:S01]  /*1e90*/  SHF.L.U32 R21, R14, 0x7, RZ ;  /* 0x000000070e157819 */ /* 0x000fe200000006ff */
[----:B------:R-:W-:Y:S01]  /*1ea0*/  IMAD.SHL.U32 R33, R34, 0x40, RZ ;  /* 0x0000004022217824 */ /* 0x000fe200078e00ff */
[----:B------:R-:W-:Y:S01]  /*1eb0*/  SHF.R.S32.HI R35, RZ, 0x1f, R42 ;  /* 0x0000001fff237819 */ /* 0x000fe2000001142a */
[----:B------:R-:W-:Y:S01]  /*1ec0*/  IMAD.IADD R38, R85, 0x1, R39 ;  /* 0x0000000155267824 */ /* 0x000fe200078e0227 */
[----:B------:R-:W-:Y:S01]  /*1ed0*/  IADD3 R39, R39, R87, RZ ;  /* 0x0000005727277210 */ /* 0x000fe20007ffe0ff */
[----:B------:R-:W-:Y:S01]  /*1ee0*/  IMAD.SHL.U32 R10, R14, 0x20, RZ ;  /* 0x000000200e0a7824 */ /* 0x000fe200078e00ff */
[----:B------:R-:W-:Y:S01]  /*1ef0*/  ISETP.GE.AND P1, PT, R16, UR4, PT ;  /* 0x0000000410007c0c */ /* 0x000fe2000bf26270 */
[----:B------:R-:W-:Y:S01]  /*1f00*/  IMAD.SHL.U32 R20, R14, 0x40, RZ ;  /* 0x000000400e147824 */ /* 0x000fe200078e00ff */
[----:B------:R-:W-:Y:S01]  /*1f10*/  ISETP.GE.AND P2, PT, R22, UR4, PT ;  /* 0x0000000416007c0c */ /* 0x000fe2000bf46270 */
[----:B------:R-:W-:Y:S01]  /*1f20*/  IMAD.SHL.U32 R34, R34, 0x80, RZ ;  /* 0x0000008022227824 */ /* 0x000fe200078e00ff */
[----:B------:R-:W-:Y:S01]  /*1f30*/  SHF.R.S32.HI R81, RZ, 0x3, R12 ;  /* 0x00000003ff517819 */ /* 0x000fe2000001140c */
[----:B------:R-:W-:Y:S01]  /*1f40*/  IMAD.SHL.U32 R37, R37, 0x2, RZ ;  /* 0x0000000225257824 */ /* 0x000fe200078e00ff */
[----:B------:R-:W-:Y:S01]  /*1f50*/  SHF.R.S32.HI R83, RZ, 0x1f, R43 ;  /* 0x0000001fff537819 */ /* 0x000fe2000001142b */
[----:B------:R-:W-:-:S02]  /*1f60*/  IMAD.IADD R40, R89, 0x1, R11 ;  /* 0x0000000159287824 */ /* 0x000fc400078e020b */
[----:B------:R-:W-:Y:S01]  /*1f70*/  IMAD.IADD R80, R11, 0x1, R91 ;  /* 0x000000010b507824 */ /* 0x000fe200078e025b */
[----:B------:R-:W-:Y:S01]  /*1f80*/  @!P6 BAR.SYNC.DEFER_BLOCKING 0x9, 0x100 ;  /* 0x024400000000eb1d */ /* 0x000fe20000010000 */
[----:B----4-:R-:W-:-:S07]  /*1f90*/  SHF.R.S32.HI R82, RZ, 0x1f, R26 ;  /* 0x0000001fff527819 */ /* 0x010fce000001141a */
.L_x_586:
[----:B------:R-:W0:Y:S01]  /*1fa0*/  LDC R101, c[0x0][0x430] ;  /* 0x00010c00ff657b82 */ /* 0x000e220000000800 */
[----:B------:R-:W-:Y:S02]  /*1fb0*/  VIADD R28, R28, 0xffffffff ;  /* 0xffffffff1c1c7836 */ /* 0x000fe40000000000 */
[----:B------:R-:W-:-:S03]  /*1fc0*/  IMAD.MOV.U32 R102, RZ, RZ, RZ ;  /* 0x000000ffff667224 */ /* 0x000fc600078e00ff */
[----:B------:R-:W-:Y:S02]  /*1fd0*/  LEA R11, R28, R36, 0x7 ;  /* 0x000000241c0b7211 */ /* 0x000fe400078e38ff */
[----:B-1----:R-:W1:Y:S02]  /*1fe0*/  LDC R104, c[0x0][0x3f4] ;  /* 0x0000fd00ff687b82 */ /* 0x002e640000000800 */
[----:B------:R-:W-:Y:S01]  /*1ff0*/  ISETP.GE.AND P3, PT, R11, R25, PT ;  /* 0x000000190b00720c */ /* 0x000fe20003f66270 */
[----:B------:R-:W-:-:S03]  /*2000*/  IMAD.IADD R45, R0, 0x1, R11 ;  /* 0x00000001002d7824 */ /* 0x000fc600078e020b */
[----:B------:R-:W-:Y:S01]  /*2010*/  ISETP.GT.OR P3, PT, R36, 0x7f, P3 ;  /* 0x0000007f2400780c */ /* 0x000fe20001f64670 */
[----:B------:R-:W-:Y:S01]  /*2020*/  IMAD.MOV.U32 R11, RZ, RZ, R45 ;  /* 0x000000ffff0b7224 */ /* 0x000fe200078e002d */
[----:B0-----:R-:W-:-:S11]  /*2030*/  ISETP.NE.AND P4, PT, R101, 0x1, PT ;  /* 0x000000016500780c */ /* 0x001fd60003f85270 */
[----:B------:R-:W0:Y:S08]  /*2040*/  @!P3 LDC.64 R14, c[0x0][0x428] ;  /* 0x00010a00ff0ebb82 */ /* 0x000e300000000a00 */
[----:B--2---:R-:W2:Y:S08]  /*2050*/  @!P3 LDC.64 R46, c[0x0][0x418] ;  /* 0x00010600ff2ebb82 */ /* 0x004eb00000000a00 */
[----:B---3--:R-:W3:Y:S08]  /*2060*/  @P4 LDC R12, c[0x0][0x434] ;  /* 0x00010d00ff0c4b82 */ /* 0x008ef00000000800 */
[----:B------:R-:W4:Y:S01]  /*2070*/  @P4 LDC R13, c[0x0][0x438] ;  /* 0x00010e00ff0d4b82 */ /* 0x000f220000000800 */
[----:B---3--:R-:W-:-:S05]  /*2080*/  @P4 IMAD.HI.U32 R12, R45, R12, RZ ;  /* 0x0000000c2d0c4227 */ /* 0x008fca00078e00ff */
[----:B----4-:R-:W-:Y:S01]  /*2090*/  @P4 SHF.R.U32.HI R11, RZ, R13, R12 ;  /* 0x0000000dff0b4219 */ /* 0x010fe2000001160c */
[----:B0-----:R-:W-:-:S03]  /*20a0*/  @!P3 IMAD R12, R82, R14, RZ ;  /* 0x0000000e520cb224 */ /* 0x001fc600078e02ff */
[--C-:B------:R-:W-:Y:S01]  /*20b0*/  @!P3 SHF.R.S32.HI R13, RZ, 0x1f, R11.reuse ;  /* 0x0000001fff0db819 */ /* 0x100fe2000001140b */
[----:B------:R-:W-:Y:S02]  /*20c0*/  @!P3 IMAD R15, R26, R15, R12 ;  /* 0x0000000f1a0fb224 */ /* 0x000fe400078e020c */
[----:B------:R-:W-:-:S04]  /*20d0*/  @!P3 IMAD.MOV.U32 R12, RZ, RZ, R11 ;  /* 0x000000ffff0cb224 */ /* 0x000fc800078e000b */
[----:B------:R-:W-:-:S05]  /*20e0*/  @!P3 IMAD.WIDE.U32 R12, R26, R14, R12 ;  /* 0x0000000e1a0cb225 */ /* 0x000fca00078e000c */
[----:B------:R-:W-:Y:S02]  /*20f0*/  @!P3 IADD3 R13, R13, R15, RZ ;  /* 0x0000000f0d0db210 */ /* 0x000fe40007ffe0ff */
[----:B--2---:R-:W-:-:S04]  /*2100*/  @!P3 LEA R14, P4, R12, R46, 0x2 ;  /* 0x0000002e0c0eb211 */ /* 0x004fc800078810ff */
[----:B------:R-:W-:-:S05]  /*2110*/  @!P3 LEA.HI.X R15, R12, R47, R13, 0x2, P4 ;  /* 0x0000002f0c0fb211 */ /* 0x000fca00020f140d */
[----:B------:R0:W5:Y:S01]  /*2120*/  @!P3 LDG.E R102, desc[UR38][R14.64] ;  /* 0x000000260e66b981 */ /* 0x000162000c1e1900 */
[----:B-1----:R-:W-:Y:S01]  /*2130*/  ISETP.GE.AND P3, PT, R104, 0x1, PT ;  /* 0x000000016800780c */ /* 0x002fe20003f66270 */
[----:B------:R-:W-:Y:S01]  /*2140*/  IMAD.MOV R12, RZ, RZ, -R11 ;  /* 0x000000ffff0c7224 */ /* 0x000fe200078e0a0b */
[----:B------:R-:W-:Y:S01]  /*2150*/  ISETP.GT.AND P4, PT, R28, R27, PT ;  /* 0x0000001b1c00720c */ /* 0x000fe20003f84270 */
[----:B------:R-:W-:Y:S01]  /*2160*/  IMAD R11, R155, 0x4000, R201 ;  /* 0x000040009b0b7824 */ /* 0x000fe200078e02c9 */
[----:B------:R-:W-:Y:S05]  /*2170*/  YIELD ;  /* 0x0000000000007946 */ /* 0x000fea0003800000 */
[----:B------:R-:W-:Y:S01]  /*2180*/  BSSY B0, `(.L_x_489) ;  /* 0x0000570000007945 */ /* 0x000fe20003800000 */
[----:B------:R-:W-:Y:S01]  /*2190*/  IMAD R101, R101, R12, R45 ;  /* 0x0000000c65657224 */ /* 0x000fe200078e022d */
[----:B------:R-:W-:-:S02]  /*21a0*/  LEA R94, R11, R156, 0x1 ;  /* 0x0000009c0b5e7211 */ /* 0x000fc400078e08ff */
[----:B------:R-:W-:Y:S01]  /*21b0*/  P2R R93, PR, RZ, 0x10 ;  /* 0x00000010ff5d7803 */ /* 0x000fe20000000000 */
[----:B0-----:R-:W-:Y:S06]  /*21c0*/  @!P3 BRA `(.L_x_490) ;  /* 0x000000500004b947 */ /* 0x001fec0003800000 */
[----:B------:R-:W-:Y:S01]  /*21d0*/  SHF.R.S32.HI R100, RZ, 0x1f, R101 ;  /* 0x0000001fff647819 */ /* 0x000fe20000011465 */
[----:B------:R-:W-:Y:S01]  /*21e0*/  ULDC.64 UR4, c[0x0][0x300] ;  /* 0x0000c00000047ab9 */ /* 0x000fe20000000a00 */
[----:B-----5:R-:W-:Y:S01]  /*21f0*/  SHF.R.S32.HI R99, RZ, 0x1f, R102 ;  /* 0x0000001fff637819 */ /* 0x020fe20000011466 */
[----:B------:R-:W-:Y:S01]  /*2200*/  IMAD.WIDE.U32 R12, R101, UR4, RZ ;  /* 0x00000004650c7c25 */ /* 0x000fe2000f8e00ff */
[----:B------:R-:W-:Y:S02]  /*2210*/  ULDC.U8 UR6, c[0x0][0x410] ;  /* 0x0001040000067ab9 */ /* 0x000fe40000000000 */
[----:B------:R-:W-:Y:S01]  /*2220*/  ISETP.NE.AND P3, PT, RZ, UR6, PT ;  /* 0x00000006ff007c0c */ /* 0x000fe2000bf65270 */
[----:B------:R-:W-:Y:S02]  /*2230*/  IMAD R14, R100, UR4, RZ ;  /* 0x00000004640e7c24 */ /* 0x000fe4000f8e02ff */
[-C--:B------:R-:W-:Y:S02]  /*2240*/  IMAD R44, R31, R28.reuse, RZ ;  /* 0x0000001c1f2c7224 */ /* 0x080fe400078e02ff */
[----:B------:R-:W-:Y:S01]  /*2250*/  IMAD R11, R101, UR5, R14 ;  /* 0x00000005650b7c24 */ /* 0x000fe2000f8e020e */
[----:B------:R-:W-:Y:S01]  /*2260*/  ULDC.64 UR4, c[0x0][0x310] ;  /* 0x0000c40000047ab9 */ /* 0x000fe20000000a00 */
[----:B------:R-:W-:-:S02]  /*2270*/  IMAD R14, R9, R28, RZ ;  /* 0x0000001c090e7224 */ /* 0x000fc400078e02ff */
[----:B------:R-:W-:Y:S02]  /*2280*/  IMAD R15, R99, UR4, RZ ;  /* 0x00000004630f7c24 */ /* 0x000fe4000f8e02ff */
[----:B------:R-:W-:Y:S01]  /*2290*/  IMAD.IADD R13, R13, 0x1, R11 ;  /* 0x000000010d0d7824 */ /* 0x000fe200078e020b */
[----:B------:R-:W-:Y:S01]  /*22a0*/  SHF.R.S32.HI R11, RZ, 0x1f, R28 ;  /* 0x0000001fff0b7819 */ /* 0x000fe2000001141c */
[C---:B------:R-:W-:Y:S02]  /*22b0*/  IMAD R15, R102.reuse, UR5, R15 ;  /* 0x00000005660f7c24 */ /* 0x040fe4000f8e020f */
[----:B------:R-:W-:Y:S01]  /*22c0*/  IMAD.WIDE.U32 R12, R102, UR4, R12 ;  /* 0x00000004660c7c25 */ /* 0x000fe2000f8e000c */
[----:B------:R-:W-:-:S03]  /*22d0*/  ULDC.64 UR4, c[0x0][0x308] ;  /* 0x0000c20000047ab9 */ /* 0x000fc60000000a00 */
[----:B------:R-:W-:Y:S02]  /*22e0*/  IMAD.IADD R13, R13, 0x1, R15 ;  /* 0x000000010d0d7824 */ /* 0x000fe400078e020f */
[----:B------:R-:W-:Y:S02]  /*22f0*/  IMAD R15, R35, UR4, RZ ;  /* 0x00000004230f7c24 */ /* 0x000fe4000f8e02ff */
[C---:B------:R-:W-:Y:S02]  /*2300*/  IMAD R103, R11.reuse, R21, R14 ;  /* 0x000000150b677224 */ /* 0x040fe400078e020e */
[----:B------:R-:W-:Y:S02]  /*2310*/  IMAD R45, R11, R34, R44 ;  /* 0x000000220b2d7224 */ /* 0x000fe400078e022c */
[C---:B------:R-:W-:Y:S02]  /*2320*/  IMAD R11, R42.reuse, UR5, R15 ;  /* 0x000000052a0b7c24 */ /* 0x040fe4000f8e020f */
[----:B------:R-:W-:Y:S01]  /*2330*/  IMAD.WIDE.U32 R108, R42, UR4, R12 ;  /* 0x000000042a6c7c25 */ /* 0x000fe2000f8e000c */
[----:B------:R-:W-:-:S03]  /*2340*/  ULDC.64 UR4, c[0x0][0x2e8] ;  /* 0x0000ba0000047ab9 */ /* 0x000fc60000000a00 */
[----:B------:R-:W-:Y:S01]  /*2350*/  IMAD.IADD R11, R109, 0x1, R11 ;  /* 0x000000016d0b7824 */ /* 0x000fe200078e020b */
[----:B------:R-:W-:Y:S01]  /*2360*/  LEA R109, P4, R108, UR4, 0x1 ;  /* 0x000000046c6d7c11 */ /* 0x000fe2000f8808ff */
[----:B------:R-:W-:Y:S02]  /*2370*/  IMAD R98, R28, -0x80, R25 ;  /* 0xffffff801c627824 */ /* 0x000fe400078e0219 */
[-C--:B------:R-:W-:Y:S01]  /*2380*/  IMAD.WIDE.U32 R14, R21, R28.reuse, RZ ;  /* 0x0000001c150e7225 */ /* 0x080fe200078e00ff */
[----:B------:R-:W-:Y:S02]  /*2390*/  LEA.HI.X R108, R108, UR5, R11, 0x1, P4 ;  /* 0x000000056c6c7c11 */ /* 0x000fe4000a0f0c0b */
[----:B------:R-:W-:Y:S01]  /*23a0*/  VIMNMX R98, R98, 0x80, PT ;  /* 0x0000008062627848 */ /* 0x000fe20003fe0100 */
[----:B------:R-:W-:Y:S01]  /*23b0*/  IMAD.WIDE.U32 R12, R34, R28, RZ ;  /* 0x0000001c220c7225 */ /* 0x000fe200078e00ff */
[----:B------:R-:W-:-:S03]  /*23c0*/  IADD3 R103, R15, R103, RZ ;  /* 0x000000670f677210 */ /* 0x000fc60007ffe0ff */
[----:B------:R-:W-:Y:S01]  /*23d0*/  IMAD.IADD R11, R13, 0x1, R45 ;  /* 0x000000010d0b7824 */ /* 0x000fe200078e022d */
[----:B------:R-:W-:Y:S06]  /*23e0*/  @!P3 BRA `(.L_x_491) ;  /* 0x000000240088b947 */ /* 0x000fec0003800000 */
[----:B------:R-:W-:Y:S01]  /*23f0*/  ISETP.GE.AND P3, PT, R153, R98, PT ;  /* 0x000000629900720c */ /* 0x000fe20003f66270 */
[----:B------:R-:W-:Y:S01]  /*2400*/  BSSY B1, `(.L_x_492) ;  /* 0x000001c000017945 */ /* 0x000fe20003800000 */
[----:B------:R-:W-:Y:S02]  /*2410*/  CS2R R60, SRZ ;  /* 0x00000000003c7805 */ /* 0x000fe4000001ff00 */
[----:B------:R-:W-:Y:S02]  /*2420*/  CS2R R68, SRZ ;  /* 0x0000000000447805 */ /* 0x000fe4000001ff00 */
[----:B------:R-:W-:Y:S02]  /*2430*/  CS2R R72, SRZ ;  /* 0x0000000000487805 */ /* 0x000fe4000001ff00 */
[----:B------:R-:W-:Y:S02]  /*2440*/  P2R R124, PR, RZ, 0x8 ;  /* 0x00000008ff7c7803 */ /* 0x000fe40000000000 */
[----:B------:R-:W-:-:S02]  /*2450*/  CS2R R70, SRZ ;  /* 0x0000000000467805 */ /* 0x000fc4000001ff00 */
[----:B------:R-:W-:Y:S01]  /*2460*/  CS2R R74, SRZ ;  /* 0x00000000004a7805 */ /* 0x000fe2000001ff00 */
[----:B------:R-:W-:Y:S06]  /*2470*/  @P3 BRA `(.L_x_493) ;  /* 0x0000000000503947 */ /* 0x000fec0003800000 */
[----:B------:R-:W-:Y:S01]  /*2480*/  IADD3 R45, P3, R84, R14, RZ ;  /* 0x0000000e542d7210 */ /* 0x000fe20007f7e0ff */
[----:B------:R-:W-:Y:S01]  /*2490*/  ULDC.64 UR4, c[0x0][0x3e8] ;  /* 0x0000fa0000047ab9 */ /* 0x000fe20000000a00 */
[----:B------:R-:W-:Y:S02]  /*24a0*/  CS2R R72, SRZ ;  /* 0x0000000000487805 */ /* 0x000fe4000001ff00 */
[----:B------:R-:W-:Y:S01]  /*24b0*/  CS2R R74, SRZ ;  /* 0x00000000004a7805 */ /* 0x000fe2000001ff00 */
[----:B------:R-:W-:Y:S01]  /*24c0*/  IMAD.X R46, R103, 0x1, R38, P3 ;  /* 0x00000001672e7824 */ /* 0x000fe200018e0626 */
[----:B------:R-:W-:-:S04]  /*24d0*/  LEA R44, P3, R45, UR4, 0x1 ;  /* 0x000000042d2c7c11 */ /* 0x000fc8000f8608ff */
[----:B------:R-:W-:Y:S01]  /*24e0*/  LEA.HI.X R45, R45, UR5, R46, 0x1, P3 ;  /* 0x000000052d2d7c11 */ /* 0x000fe200098f0c2e */
[----:B------:R-:W-:Y:S01]  /*24f0*/  ULDC.64 UR4, c[0x0][0x400] ;  /* 0x0001000000047ab9 */ /* 0x000fe20000000a00 */
[----:B------:R-:W-:-:S05]  /*2500*/  IADD3 R47, P3, R88, R12, RZ ;  /* 0x0000000c582f7210 */ /* 0x000fca0007f7e0ff */
[----:B------:R-:W-:Y:S01]  /*2510*/  IMAD.X R48, R11, 0x1, R40, P3 ;  /* 0x000000010b307824 */ /* 0x000fe200018e0628 */
[----:B------:R-:W-:-:S04]  /*2520*/  LEA R46, P3, R47, UR4, 0x1 ;  /* 0x000000042f2e7c11 */ /* 0x000fc8000f8608ff */
[----:B------:R-:W-:Y:S02]  /*2530*/  LEA.HI.X R47, R47, UR5, R48, 0x1, P3 ;  /* 0x000000052f2f7c11 */ /* 0x000fe400098f0c30 */
[----:B------:R-:W-:Y:S02]  /*2540*/  ISETP.GE.AND P3, PT, R18, R104, PT ;  /* 0x000000681200720c */ /* 0x000fe40003f66270 */
[----:B------:R-:W-:Y:S02]  /*2550*/  CS2R R68, SRZ ;  /* 0x0000000000447805 */ /* 0x000fe4000001ff00 */
[----:B------:R-:W-:-:S09]  /*2560*/  CS2R R70, SRZ ;  /* 0x0000000000467805 */ /* 0x000fd2000001ff00 */
[----:B------:R0:W5:Y:S04]  /*2570*/  @!P3 LDG.E.64 R72, desc[UR38][R44.64] ;  /* 0x000000262c48b981 */ /* 0x000168000c1e1b00 */
[----:B------:R0:W5:Y:S01]  /*2580*/  @!P3 LDG.E.64 R74, desc[UR38][R46.64] ;  /* 0x000000262e4ab981 */ /* 0x000162000c1e1b00 */
[----:B------:R-:W-:-:S13]  /*2590*/  ISETP.GE.AND P3, PT, R23, R104, PT ;  /* 0x000000681700720c */ /* 0x000fda0003f66270 */
[----:B------:R0:W5:Y:S04]  /*25a0*/  @!P3 LDG.E.64 R68, desc[UR38][R44.64+0x40] ;  /* 0x000040262c44b981 */ /* 0x000168000c1e1b00 */
[----:B------:R0:W5:Y:S02]  /*25b0*/  @!P3 LDG.E.64 R70, desc[UR38][R46.64+0x40] ;  /* 0x000040262e46b981 */ /* 0x000164000c1e1b00 */
.L_x_493:
[----:B------:R-:W-:Y:S05]  /*25c0*/  BSYNC B1 ;  /* 0x0000000000017941 */ /* 0x000fea0003800000 */
.L_x_492:
[----:B------:R-:W-:Y:S01]  /*25d0*/  ISETP.GE.AND P3, PT, R220, R98, PT ;  /* 0x00000062dc00720c */ /* 0x000fe20003f66270 */
[----:B0----5:R-:W-:Y:S01]  /*25e0*/  IMAD.MOV.U32 R45, RZ, RZ, R69 ;  /* 0x000000ffff2d7224 */ /* 0x021fe200078e0045 */
[----:B------:R-:W-:Y:S01]  /*25f0*/  MOV R44, R68 ;  /* 0x00000044002c7202 */ /* 0x000fe20000000f00 */
[----:B------:R-:W-:Y:S01]  /*2600*/  IMAD.MOV.U32 R46, RZ, RZ, R72 ;  /* 0x000000ffff2e7224 */ /* 0x000fe200078e0048 */
[----:B------:R-:W-:Y:S01]  /*2610*/  BSSY B1, `(.L_x_494) ;  /* 0x0000025000017945 */ /* 0x000fe20003800000 */
[----:B------:R-:W-:Y:S01]  /*2620*/  IMAD.MOV.U32 R47, RZ, RZ, R73 ;  /* 0x000000ffff2f7224 */ /* 0x000fe200078e0049 */
[----:B------:R-:W-:Y:S01]  /*2630*/  PRMT R115, R44, 0x5410, R45 ;  /* 0x000054102c737816 */ /* 0x000fe2000000002d */
[----:B------:R-:W-:Y:S01]  /*2640*/  IMAD.MOV.U32 R45, RZ, RZ, R71 ;  /* 0x000000ffff2d7224 */ /* 0x000fe200078e0047 */
[----:B------:R-:W-:Y:S01]  /*2650*/  PRMT R123, R123, 0x5410, R46 ;  /* 0x000054107b7b7816 */ /* 0x000fe2000000002e */
[----:B------:R-:W-:Y:S01]  /*2660*/  IMAD.MOV.U32 R46, RZ, RZ, R74 ;  /* 0x000000ffff2e7224 */ /* 0x000fe200078e004a */
[----:B------:R-:W-:Y:S01]  /*2670*/  PRMT R121, R47, 0x7610, R121 ;  /* 0x000076102f797816 */ /* 0x000fe20000000079 */
[----:B------:R-:W-:Y:S01]  /*2680*/  IMAD.MOV.U32 R47, RZ, RZ, R75 ;  /* 0x000000ffff2f7224 */ /* 0x000fe200078e004b */
[----:B------:R-:W-:-:S02]  /*2690*/  MOV R44, R70 ;  /* 0x00000046002c7202 */ /* 0x000fc40000000f00 */
[----:B------:R-:W-:Y:S02]  /*26a0*/  CS2R R64, SRZ ;  /* 0x0000000000407805 */ /* 0x000fe4000001ff00 */
[----:B------:R-:W-:Y:S02]  /*26b0*/  P2R R122, PR, RZ, 0x8 ;  /* 0x00000008ff7a7803 */ /* 0x000fe40000000000 */
[----:B------:R-:W-:Y:S02]  /*26c0*/  CS2R R62, SRZ ;  /* 0x00000000003e7805 */ /* 0x000fe4000001ff00 */
[----:B------:R-:W-:Y:S02]  /*26d0*/  PRMT R116, R44, 0x5410, R45 ;  /* 0x000054102c747816 */ /* 0x000fe4000000002d */
[----:B------:R-:W-:Y:S02]  /*26e0*/  CS2R R66, SRZ ;  /* 0x0000000000427805 */ /* 0x000fe4000001ff00 */
[----:B------:R-:W-:-:S02]  /*26f0*/  PRMT R123, R46, 0x7610, R123 ;  /* 0x000076102e7b7816 */ /* 0x000fc4000000007b */
[----:B------:R-:W-:Y:S01]  /*2700*/  PRMT R121, R121, 0x5410, R47 ;  /* 0x0000541079797816 */ /* 0x000fe2000000002f */
[----:B------:R-:W-:Y:S06]  /*2710*/  @P3 BRA `(.L_x_495) ;  /* 0x0000000000503947 */ /* 0x000fec0003800000 */
[----:B------:R-:W-:Y:S01]  /*2720*/  IADD3 R45, P3, P4, R84, R14, R10 ;  /* 0x0000000e542d7210 */ /* 0x000fe20007c7e00a */
[----:B------:R-:W-:Y:S01]  /*2730*/  ULDC.64 UR4, c[0x0][0x3e8] ;  /* 0x0000fa0000047ab9 */ /* 0x000fe20000000a00 */
[----:B------:R-:W-:Y:S02]  /*2740*/  CS2R R64, SRZ ;  /* 0x0000000000407805 */ /* 0x000fe4000001ff00 */
[----:B------:R-:W-:Y:S02]  /*2750*/  CS2R R66, SRZ ;  /* 0x0000000000427805 */ /* 0x000fe4000001ff00 */
[----:B------:R-:W-:Y:S02]  /*2760*/  IADD3.X R46, R38, R103, R7, P3, P4 ;  /* 0x00000067262e7210 */ /* 0x000fe40001fe8407 */
[----:B------:R-:W-:-:S04]  /*2770*/  IADD3 R47, P3, P4, R88, R12, R32 ;  /* 0x0000000c582f7210 */ /* 0x000fc80007c7e020 */
[----:B------:R-:W-:Y:S02]  /*2780*/  IADD3.X R48, R40, R11, R29, P3, P4 ;  /* 0x0000000b28307210 */ /* 0x000fe40001fe841d */
[----:B------:R-:W-:-:S04]  /*2790*/  LEA R44, P3, R45, UR4, 0x1 ;  /* 0x000000042d2c7c11 */ /* 0x000fc8000f8608ff */
[----:B------:R-:W-:Y:S01]  /*27a0*/  LEA.HI.X R45, R45, UR5, R46, 0x1, P3 ;  /* 0x000000052d2d7c11 */ /* 0x000fe200098f0c2e */
[----:B------:R-:W-:Y:S02]  /*27b0*/  ULDC.64 UR4, c[0x0][0x400] ;  /* 0x0001000000047ab9 */ /* 0x000fe40000000a00 */
        /* <DEDUP_REMOVED lines=10> */
.L_x_495:
[----:B------:R-:W-:Y:S05]  /*2860*/  BSYNC B1 ;  /* 0x0000000000017941 */ /* 0x000fea0003800000 */
.L_x_494:
        /* <DEDUP_REMOVED lines=8> */
[----:B------:R-:W-:Y:S02]  /*28f0*/  MOV R44, R62 ;  /* 0x0000003e002c7202 */ /* 0x000fe40000000f00 */
[----:B------:R-:W-:-:S02]  /*2900*/  CS2R R52, SRZ ;  /* 0x0000000000347805 */ /* 0x000fc4000001ff00 */
[----:B------:R-:W-:Y:S01]  /*2910*/  PRMT R113, R46, 0x5410, R47 ;  /* 0x000054102e717816 */ /* 0x000fe2000000002f */
[----:B------:R-:W-:Y:S01]  /*2920*/  IMAD.MOV.U32 R46, RZ, RZ, R66 ;  /* 0x000000ffff2e7224 */ /* 0x000fe200078e0042 */
[----:B------:R-:W-:Y:S01]  /*2930*/  PRMT R110, R44, 0x5410, R45 ;  /* 0x000054102c6e7816 */ /* 0x000fe2000000002d */
[----:B------:R-:W-:Y:S01]  /*2940*/  IMAD.MOV.U32 R47, RZ, RZ, R67 ;  /* 0x000000ffff2f7224 */ /* 0x000fe200078e0043 */
[----:B------:R-:W-:Y:S02]  /*2950*/  CS2R R44, SRZ ;  /* 0x00000000002c7805 */ /* 0x000fe4000001ff00 */
[----:B------:R-:W-:Y:S02]  /*2960*/  CS2R R56, SRZ ;  /* 0x0000000000387805 */ /* 0x000fe4000001ff00 */
[----:B------:R-:W-:Y:S02]  /*2970*/  CS2R R54, SRZ ;  /* 0x0000000000367805 */ /* 0x000fe4000001ff00 */
[----:B------:R-:W-:-:S02]  /*2980*/  CS2R R58, SRZ ;  /* 0x00000000003a7805 */ /* 0x000fc4000001ff00 */
[----:B------:R-:W-:Y:S02]  /*2990*/  PRMT R114, R46, 0x5410, R47 ;  /* 0x000054102e727816 */ /* 0x000fe4000000002f */
[----:B------:R-:W-:Y:S02]  /*29a0*/  CS2R R48, SRZ ;  /* 0x0000000000307805 */ /* 0x000fe4000001ff00 */
[----:B------:R-:W-:Y:S02]  /*29b0*/  CS2R R46, SRZ ;  /* 0x00000000002e7805 */ /* 0x000fe4000001ff00 */
[----:B------:R-:W-:Y:S01]  /*29c0*/  CS2R R50, SRZ ;  /* 0x0000000000327805 */ /* 0x000fe2000001ff00 */
        /* <DEDUP_REMOVED lines=21> */
.L_x_497:
[----:B------:R-:W-:Y:S05]  /*2b20*/  BSYNC B1 ;  /* 0x0000000000017941 */ /* 0x000fea0003800000 */
.L_x_496:
[----:B------:R-:W-:Y:S01]  /*2b30*/  ISETP.GE.AND P4, PT, R218, R98, PT ;  /* 0x00000062da00720c */ /* 0x000fe20003f86270 */
[----:B------:R-:W-:-:S12]  /*2b40*/  BSSY B1, `(.L_x_498) ;  /* 0x000001e000017945 */ /* 0x000fd80003800000 */
[----:B------:R-:W-:Y:S05]  /*2b50*/  @P4 BRA `(.L_x_499) ;  /* 0x0000000000704947 */ /* 0x000fea0003800000 */
[----:B------:R-:W1:Y:S01]  /*2b60*/  LDC.64 R44, c[0x0][0x3f8] ;  /* 0x0000fe00ff2c7b82 */ /* 0x000e620000000a00 */
[----:B------:R-:W-:Y:S01]  /*2b70*/  MOV R15, R103 ;  /* 0x00000067000f7202 */ /* 0x000fe20000000f00 */
[----:B------:R-:W-:Y:S01]  /*2b80*/  ULDC.64 UR4, c[0x0][0x3e8] ;  /* 0x0000fa0000047ab9 */ /* 0x000fe20000000a00 */
[----:B------:R-:W-:Y:S02]  /*2b90*/  CS2R R48, SRZ ;  /* 0x0000000000307805 */ /* 0x000fe4000001ff00 */
[----:B------:R-:W-:Y:S01]  /*2ba0*/  CS2R R50, SRZ ;  /* 0x0000000000327805 */ /* 0x000fe2000001ff00 */
[----:B-1----:R-:W-:-:S04]  /*2bb0*/  IMAD.WIDE.U32 R14, R44, 0x60, R14 ;  /* 0x000000602c0e7825 */ /* 0x002fc800078e000e */
[----:B------:R-:W-:Y:S01]  /*2bc0*/  IMAD R13, R45, 0x60, RZ ;  /* 0x000000602d0d7824 */ /* 0x000fe200078e02ff */
[----:B------:R-:W-:-:S04]  /*2bd0*/  IADD3 R45, P5, R84, R14, RZ ;  /* 0x0000000e542d7210 */ /* 0x000fc80007fbe0ff */
[----:B------:R-:W-:Y:S01]  /*2be0*/  IADD3.X R46, R38, R15, R13, P5, !PT ;  /* 0x0000000f262e7210 */ /* 0x000fe20002ffe40d */
[----:B------:R-:W-:Y:S01]  /*2bf0*/  IMAD.MOV.U32 R13, RZ, RZ, R11 ;  /* 0x000000ffff0d7224 */ /* 0x000fe200078e000b */
[----:B------:R-:W1:Y:S02]  /*2c00*/  LDC.64 R14, c[0x0][0x408] ;  /* 0x00010200ff0e7b82 */ /* 0x000e640000000a00 */
[----:B-1----:R-:W-:-:S04]  /*2c10*/  IMAD.WIDE.U32 R12, R14, 0x60, R12 ;  /* 0x000000600e0c7825 */ /* 0x002fc800078e000c */
[----:B------:R-:W-:Y:S01]  /*2c20*/  IMAD R15, R15, 0x60, RZ ;  /* 0x000000600f0f7824 */ /* 0x000fe200078e02ff */
[----:B------:R-:W-:-:S04]  /*2c30*/  IADD3 R11, P5, R88, R12, RZ ;  /* 0x0000000c580b7210 */ /* 0x000fc80007fbe0ff */
[----:B------:R-:W-:Y:S02]  /*2c40*/  IADD3.X R44, R40, R13, R15, P5, !PT ;  /* 0x0000000d282c7210 */ /* 0x000fe40002ffe40f */
        /* <DEDUP_REMOVED lines=13> */
.L_x_499:
[----:B------:R-:W-:Y:S05]  /*2d20*/  BSYNC B1 ;  /* 0x0000000000017941 */ /* 0x000fea0003800000 */
.L_x_498:
[----:B-----5:R-:W-:Y:S01]  /*2d30*/  IMAD.MOV.U32 R11, RZ, RZ, R52 ;  /* 0x000000ffff0b7224 */ /* 0x020fe200078e0034 */
[----:B-1----:R-:W-:Y:S01]  /*2d40*/  MOV R13, R56 ;  /* 0x00000038000d7202 */ /* 0x002fe20000000f00 */
[----:B------:R-:W-:Y:S01]  /*2d50*/  IMAD.MOV.U32 R12, RZ, RZ, R53 ;  /* 0x000000ffff0c7224 */ /* 0x000fe200078e0035 */
[----:B------:R-:W-:Y:S01]  /*2d60*/  ISETP.NE.AND P5, PT, R157, 0x3, PT ;  /* 0x000000039d00780c */ /* 0x000fe20003fa5270 */
[----:B------:R-:W-:-:S03]  /*2d70*/  IMAD.MOV.U32 R14, RZ, RZ, R57 ;  /* 0x000000ffff0e7224 */ /* 0x000fc600078e0039 */
[----:B------:R-:W-:Y:S01]  /*2d80*/  PRMT R117, R11, 0x5410, R12 ;  /* 0x000054100b757816 */ /* 0x000fe2000000000c */
[----:B------:R-:W-:Y:S01]  /*2d90*/  IMAD.MOV.U32 R11, RZ, RZ, R54 ;  /* 0x000000ffff0b7224 */ /* 0x000fe200078e0036 */
[----:B------:R-:W-:Y:S01]  /*2da0*/  PRMT R119, R13, 0x5410, R14 ;  /* 0x000054100d777816 */ /* 0x000fe2000000000e */
[----:B------:R-:W-:Y:S01]  /*2db0*/  IMAD.MOV.U32 R12, RZ, RZ, R55 ;  /* 0x000000ffff0c7224 */ /* 0x000fe200078e0037 */
[----:B------:R-:W-:Y:S01]  /*2dc0*/  MOV R13, R58 ;  /* 0x0000003a000d7202 */ /* 0x000fe20000000f00 */
[----:B------:R-:W-:-:S03]  /*2dd0*/  IMAD.MOV.U32 R14, RZ, RZ, R59 ;  /* 0x000000ffff0e7224 */ /* 0x000fc600078e003b */
[----:B------:R-:W-:Y:S01]  /*2de0*/  PRMT R118, R11, 0x5410, R12 ;  /* 0x000054100b767816 */ /* 0x000fe2000000000c */
[----:B------:R-:W-:Y:S01]  /*2df0*/  IMAD.MOV.U32 R11, RZ, RZ, R44 ;  /* 0x000000ffff0b7224 */ /* 0x000fe200078e002c */
[----:B------:R-:W-:Y:S01]  /*2e00*/  PRMT R120, R13, 0x5410, R14 ;  /* 0x000054100d787816 */ /* 0x000fe2000000000e */
[----:B------:R-:W-:Y:S01]  /*2e10*/  IMAD.MOV.U32 R12, RZ, RZ, R45 ;  /* 0x000000ffff0c7224 */ /* 0x000fe200078e002d */
[----:B------:R-:W-:Y:S01]  /*2e20*/  MOV R13, R48 ;  /* 0x00000030000d7202 */ /* 0x000fe20000000f00 */
[----:B------:R-:W-:-:S03]  /*2e30*/  IMAD.MOV.U32 R14, RZ, RZ, R49 ;  /* 0x000000ffff0e7224 */ /* 0x000fc600078e0031 */
[----:B0-----:R-:W-:Y:S01]  /*2e40*/  PRMT R78, R11, 0x5410, R12 ;  /* 0x000054100b4e7816 */ /* 0x001fe2000000000c */
[----:B------:R-:W-:Y:S01]  /*2e50*/  IMAD.MOV.U32 R11, RZ, RZ, R46 ;  /* 0x000000ffff0b7224 */ /* 0x000fe200078e002e */
[----:B------:R-:W-:Y:S01]  /*2e60*/  PRMT R111, R13, 0x5410, R14 ;  /* 0x000054100d6f7816 */ /* 0x000fe2000000000e */
[----:B------:R-:W-:Y:S01]  /*2e70*/  IMAD.MOV.U32 R12, RZ, RZ, R47 ;  /* 0x000000ffff0c7224 */ /* 0x000fe200078e002f */
[----:B------:R-:W-:Y:S01]  /*2e80*/  MOV R13, R50 ;  /* 0x00000032000d7202 */ /* 0x000fe20000000f00 */
[----:B------:R-:W-:-:S03]  /*2e90*/  IMAD.MOV.U32 R14, RZ, RZ, R51 ;  /* 0x000000ffff0e7224 */ /* 0x000fc600078e0033 */
[----:B------:R-:W-:Y:S02]  /*2ea0*/  PRMT R106, R11, 0x5410, R12 ;  /* 0x000054100b6a7816 */ /* 0x000fe4000000000c */
[----:B------:R-:W-:Y:S01]  /*2eb0*/  PRMT R112, R13, 0x5410, R14 ;  /* 0x000054100d707816 */ /* 0x000fe2000000000e */
[----:B------:R-:W-:Y:S06]  /*2ec0*/  @!P5 BRA `(.L_x_500) ;  /* 0x000000000004d947 */ /* 0x000fec0003800000 */
[----:B------:R-:W-:Y:S01]  /*2ed0*/  BPT.TRAP 0x1 ;  /* 0x000000040000795c */ /* 0x000fe20000300000 */
.L_x_500:
[----:B------:R-:W-:Y:S01]  /*2ee0*/  IMAD R92, R155, 0x8, R156 ;  /* 0x000000089b5c7824 */ /* 0x000fe200078e029c */
[----:B------:R-:W-:Y:S01]  /*2ef0*/  SHF.L.U32 R103, R154, 0x1f, RZ ;  /* 0x0000001f9a677819 */ /* 0x000fe200000006ff */
[----:B------:R-:W-:Y:S03]  /*2f00*/  BSSY B1, `(.L_x_501) ;  /* 0x0000003000017945 */ /* 0x000fe60003800000 */
[----:B------:R-:W0:Y:S02]  /*2f10*/  SYNCS.PHASECHK.TRANS64.TRYWAIT P6, [R92+URZ+0x28890], R103 ;  /* 0x028890675c0075a7 */ /* 0x000e2400080c017f */
[----:B0-----:R-:W-:Y:S05]  /*2f20*/  @!P6 BRA `(.L_x_502) ;  /* 0x000001680000e947 */ /* 0x001fea0003800000 */
.L_x_797:
[----:B------:R-:W-:Y:S05]  /*2f30*/  BSYNC B1 ;  /* 0x0000000000017941 */ /* 0x000fea0003800000 */
.L_x_501:
[----:B------:R-:W-:-:S03]  /*2f40*/  UMOV UR4, 0xffffffff ;  /* 0xffffffff00047882 */ /* 0x000fc60000000000 */
[----:B------:R-:W-:Y:S05]  /*2f50*/  BRA.DIV UR4, `(.L_x_503) ;  /* 0x0000016a04087947 */ /* 0x000fea000b800000 */
[----:B------:R1:W2:Y:S04]  /*2f60*/  SHFL.IDX PT, R79, R108, RZ, 0x181f ;  /* 0x00181fff6c4f7589 */ /* 0x0002a800000e0000 */
[----:B------:R1:W3:Y:S02]  /*2f70*/  SHFL.IDX PT, R105, R109, RZ, 0x181f ;  /* 0x00181fff6d697589 */ /* 0x0002e400000e0000 */
.L_x_801:
[----:B------:R-:W-:Y:S01]  /*2f80*/  ISETP.NE.AND P6, PT, R124, RZ, PT ;  /* 0x000000ff7c00720c */ /* 0x000fe20003fc5270 */
[----:B------:R-:W-:-:S12]  /*2f90*/  BSSY B1, `(.L_x_504) ;  /* 0x0000066000017945 */ /* 0x000fd80003800000 */
[----:B------:R-:W-:Y:S05]  /*2fa0*/  @P6 BRA `(.L_x_505) ;  /* 0x0000000400906947 */ /* 0x000fea0003800000 */
[----:B------:R-:W-:Y:S04]  /*2fb0*/  BSSY B2, `(.L_x_506) ;  /* 0x0000032000027945 */ /* 0x000fe80003800000 */
[----:B------:R-:W-:Y:S05]  /*2fc0*/  @P1 BRA `(.L_x_507) ;  /* 0x0000000000c01947 */ /* 0x000fea0003800000 */
[----:B------:R4:W0:Y:S01]  /*2fd0*/  LDS.128 R12, [R94+0x18400] ;  /* 0x018400005e0c7984 */ /* 0x0008220000000c00 */
[C---:B---3--:R-:W-:Y:S01]  /*2fe0*/  LEA R76, P6, R16.reuse, R105, 0x1 ;  /* 0x00000069104c7211 */ /* 0x048fe200078c08ff */
[----:B------:R-:W-:Y:S03]  /*2ff0*/  BSSY B3, `(.L_x_508) ;  /* 0x000002c000037945 */ /* 0x000fe60003800000 */
[----:B--2---:R-:W-:Y:S02]  /*3000*/  LEA.HI.X R77, R16, R79, R17, 0x1, P6 ;  /* 0x0000004f104d7211 */ /* 0x004fe400030f0c11 */
[----:B------:R-:W-:-:S13]  /*3010*/  ISETP.GE.AND P6, PT, R18, R104, PT ;  /* 0x000000681200720c */ /* 0x000fda0003fc6270 */
[----:B----4-:R-:W-:Y:S05]  /*3020*/  @P6 BRA `(.L_x_509) ;  /* 0x0000000000a06947 */ /* 0x010fea0003800000 */
[----:B------:R-:W-:Y:S01]  /*3030*/  SHF.R.U64 R11, R72, 0x10, R73 ;  /* 0x00000010480b7819 */ /* 0x000fe20000001249 */
[--C-:B0-----:R-:W-:Y:S01]  /*3040*/  HADD2.F32 R72, -RZ, R15.reuse.H1_H1 ;  /* 0x3000000fff487230 */ /* 0x101fe20000004100 */
[--C-:B------:R-:W-:Y:S01]  /*3050*/  SHF.R.U64 R124, R74, 0x10, R75.reuse ;  /* 0x000000104a7c7819 */ /* 0x100fe2000000124b */
[----:B------:R-:W-:Y:S01]  /*3060*/  HADD2.F32 R15, -RZ, R15.H0_H0 ;  /* 0x2000000fff0f7230 */ /* 0x000fe20000004100 */
[----:B------:R-:W-:Y:S01]  /*3070*/  SHF.R.U32.HI R75, RZ, 0x10, R75 ;  /* 0x00000010ff4b7819 */ /* 0x000fe2000001164b */
[----:B------:R-:W-:Y:S01]  /*3080*/  HADD2.F32 R74, -RZ, R11.H0_H0 ;  /* 0x2000000bff4a7230 */ /* 0x000fe20000004100 */
[----:B------:R-:W-:Y:S01]  /*3090*/  SHF.R.U32.HI R73, RZ, 0x10, R73 ;  /* 0x00000010ff497819 */ /* 0x000fe20000011649 */
[----:B------:R-:W-:Y:S02]  /*30a0*/  HADD2.F32 R124, -RZ, R124.H0_H0 ;  /* 0x2000007cff7c7230 */ /* 0x000fe40000004100 */
[----:B------:R-:W-:Y:S02]  /*30b0*/  HADD2.F32 R11, -RZ, R13.H1_H1 ;  /* 0x3000000dff0b7230 */ /* 0x000fe40000004100 */
[----:B------:R-:W-:-:S02]  /*30c0*/  HADD2.F32 R75, -RZ, R75.H0_H0 ;  /* 0x2000004bff4b7230 */ /* 0x000fc40000004100 */
[----:B------:R-:W-:Y:S02]  /*30d0*/  HADD2.F32 R13, -RZ, R13.H0_H0 ;  /* 0x2000000dff0d7230 */ /* 0x000fe40000004100 */
[-C--:B------:R-:W-:Y:S01]  /*30e0*/  FMUL.FTZ R126, R11, R124.reuse ;  /* 0x0000007c0b7e7220 */ /* 0x080fe20000410000 */
[----:B------:R-:W-:Y:S02]  /*30f0*/  HADD2.F32 R73, -RZ, R73.H0_H0 ;  /* 0x20000049ff497230 */ /* 0x000fe40000004100 */
[-C--:B------:R-:W-:Y:S01]  /*3100*/  FMUL.FTZ R128, R72, R75.reuse ;  /* 0x0000004b48807220 */ /* 0x080fe20000410000 */
[----:B------:R-:W-:Y:S01]  /*3110*/  FMUL.FTZ R125, R15, R75 ;  /* 0x0000004b0f7d7220 */ /* 0x000fe20000410000 */
[C---:B------:R-:W-:Y:S01]  /*3120*/  FMUL.FTZ R124, R13.reuse, R124 ;  /* 0x0000007c0d7c7220 */ /* 0x040fe20000410000 */
[----:B------:R-:W-:Y:S01]  /*3130*/  FFMA.FTZ R126, R13, R74, -R126 ;  /* 0x0000004a0d7e7223 */ /* 0x000fe2000001087e */
[----:B------:R-:W-:Y:S01]  /*3140*/  FFMA.FTZ R128, R15, R73, -R128 ;  /* 0x000000490f807223 */ /* 0x000fe20000010880 */
[----:B------:R-:W-:-:S02]  /*3150*/  HADD2.F32 R15, -RZ, R123.H1_H1 ;  /* 0x3000007bff0f7230 */ /* 0x000fc40000004100 */
[----:B------:R-:W-:Y:S01]  /*3160*/  FFMA.FTZ R75, R11, R74, R124 ;  /* 0x0000004a0b4b7223 */ /* 0x000fe2000001007c */
[--C-:B------:R-:W-:Y:S02]  /*3170*/  HADD2.F32 R11, -RZ, R12.reuse.H1_H1 ;  /* 0x3000000cff0b7230 */ /* 0x100fe40000004100 */
[----:B------:R-:W-:Y:S01]  /*3180*/  FFMA.FTZ R125, R72, R73, R125 ;  /* 0x00000049487d7223 */ /* 0x000fe2000001007d */
[----:B------:R-:W-:Y:S02]  /*3190*/  HADD2.F32 R123, -RZ, R123.H0_H0 ;  /* 0x2000007bff7b7230 */ /* 0x000fe40000004100 */
[----:B------:R-:W-:Y:S02]  /*31a0*/  HADD2.F32 R12, -RZ, R12.H0_H0 ;  /* 0x2000000cff0c7230 */ /* 0x000fe40000004100 */
[----:B------:R-:W-:Y:S02]  /*31b0*/  HADD2.F32 R72, -RZ, R121.H1_H1 ;  /* 0x30000079ff487230 */ /* 0x000fe40000004100 */
[----:B------:R-:W-:Y:S01]  /*31c0*/  FMUL.FTZ R73, R11, R123 ;  /* 0x0000007b0b497220 */ /* 0x000fe20000410000 */
[----:B------:R-:W-:-:S02]  /*31d0*/  HADD2.F32 R13, -RZ, R14.H1_H1 ;  /* 0x3000000eff0d7230 */ /* 0x000fc40000004100 */
[C---:B------:R-:W-:Y:S01]  /*31e0*/  FMUL.FTZ R74, R12.reuse, R123 ;  /* 0x0000007b0c4a7220 */ /* 0x040fe20000410000 */
[----:B------:R-:W-:Y:S02]  /*31f0*/  HADD2.F32 R14, -RZ, R14.H0_H0 ;  /* 0x2000000eff0e7230 */ /* 0x000fe40000004100 */
[-C--:B------:R-:W-:Y:S01]  /*3200*/  FFMA.FTZ R73, R12, R15.reuse, -R73 ;  /* 0x0000000f0c497223 */ /* 0x080fe20000010849 */
[----:B------:R-:W-:Y:S02]  /*3210*/  HADD2.F32 R121, -RZ, R121.H0_H0 ;  /* 0x20000079ff797230 */ /* 0x000fe40000004100 */
[-C--:B------:R-:W-:Y:S01]  /*3220*/  FMUL.FTZ R123, R13, R72.reuse ;  /* 0x000000480d7b7220 */ /* 0x080fe20000410000 */
[----:B------:R-:W-:Y:S01]  /*3230*/  FFMA.FTZ R74, R11, R15, R74 ;  /* 0x0000000f0b4a7223 */ /* 0x000fe2000001004a */
[C---:B------:R-:W-:Y:S01]  /*3240*/  FMUL.FTZ R72, R14.reuse, R72 ;  /* 0x000000480e487220 */ /* 0x040fe20000410000 */
[----:B------:R-:W-:Y:S01]  /*3250*/  F2FP.F16.F32.PACK_AB R15, R125, R128 ;  /* 0x000000807d0f723e */ /* 0x000fe200000000ff */
[----:B------:R-:W-:-:S02]  /*3260*/  FFMA.FTZ R123, R14, R121, -R123 ;  /* 0x000000790e7b7223 */ /* 0x000fc4000001087b */
[----:B------:R-:W-:Y:S01]  /*3270*/  FFMA.FTZ R72, R13, R121, R72 ;  /* 0x000000790d487223 */ /* 0x000fe20000010048 */
[----:B------:R-:W-:Y:S02]  /*3280*/  F2FP.F16.F32.PACK_AB R13, R75, R126 ;  /* 0x0000007e4b0d723e */ /* 0x000fe400000000ff */
[----:B------:R-:W-:Y:S02]  /*3290*/  F2FP.F16.F32.PACK_AB R12, R74, R73 ;  /* 0x000000494a0c723e */ /* 0x000fe400000000ff */
[----:B------:R-:W-:-:S07]  /*32a0*/  F2FP.F16.F32.PACK_AB R14, R72, R123 ;  /* 0x0000007b480e723e */ /* 0x000fce00000000ff */
.L_x_509:
[----:B------:R-:W-:Y:S05]  /*32b0*/  BSYNC B3 ;  /* 0x0000000000037941 */ /* 0x000fea0003800000 */
.L_x_508:
[----:B0-----:R4:W-:Y:S02]  /*32c0*/  ST.E.128 desc[UR38][R76.64], R12 ;  /* 0x0000000c4c007985 */ /* 0x0019e4000c101d26 */
.L_x_507:
[----:B------:R-:W-:Y:S05]  /*32d0*/  BSYNC B2 ;  /* 0x0000000000027941 */ /* 0x000fea0003800000 */
.L_x_506:
[----:B------:R-:W-:Y:S05]  /*32e0*/  @P2 BRA `(.L_x_505) ;  /* 0x0000000000c02947 */ /* 0x000fea0003800000 */
[----:B----4-:R4:W0:Y:S01]  /*32f0*/  LDS.128 R12, [R94+0x1c400] ;  /* 0x01c400005e0c7984 */ /* 0x0108220000000c00 */
        /* <DEDUP_REMOVED lines=13> */
[----:B------:R-:W-:Y:S02]  /*33d0*/  HADD2.F32 R71, -RZ, R71.H0_H0 ;  /* 0x20000047ff477230 */ /* 0x000fe40000004100 */
[----:B------:R-:W-:-:S02]  /*33e0*/  HADD2.F32 R11, -RZ, R13.H1_H1 ;  /* 0x3000000dff0b7230 */ /* 0x000fc40000004100 */
[----:B------:R-:W-:Y:S02]  /*33f0*/  HADD2.F32 R13, -RZ, R13.H0_H0 ;  /* 0x2000000dff0d7230 */ /* 0x000fe40000004100 */
[-C--:B------:R-:W-:Y:S01]  /*3400*/  FMUL.FTZ R75, R15, R71.reuse ;  /* 0x000000470f4b7220 */ /* 0x080fe20000410000 */
[----:B------:R-:W-:Y:S02]  /*3410*/  HADD2.F32 R69, -RZ, R69.H0_H0 ;  /* 0x20000045ff457230 */ /* 0x000fe40000004100 */
[-C--:B------:R-:W-:Y:S01]  /*3420*/  FMUL.FTZ R76, R11, R74.reuse ;  /* 0x0000004a0b4c7220 */ /* 0x080fe20000410000 */
[C---:B------:R-:W-:Y:S01]  /*3430*/  FMUL.FTZ R124, R68.reuse, R71 ;  /* 0x00000047447c7220 */ /* 0x040fe20000410000 */
[C---:B------:R-:W-:Y:S01]  /*3440*/  FMUL.FTZ R74, R13.reuse, R74 ;  /* 0x0000004a0d4a7220 */ /* 0x040fe20000410000 */
[----:B------:R-:W-:Y:S01]  /*3450*/  FFMA.FTZ R77, R68, R69, R75 ;  /* 0x00000045444d7223 */ /* 0x000fe2000001004b */
[-C--:B------:R-:W-:Y:S02]  /*3460*/  FFMA.FTZ R76, R13, R70.reuse, -R76 ;  /* 0x000000460d4c7223 */ /* 0x080fe4000001084c */
[----:B------:R-:W-:Y:S01]  /*3470*/  FFMA.FTZ R71, R11, R70, R74 ;  /* 0x000000460b477223 */ /* 0x000fe2000001004a */
[----:B------:R-:W-:-:S02]  /*3480*/  HADD2.F32 R68, -RZ, R116.H0_H0 ;  /* 0x20000074ff447230 */ /* 0x000fc40000004100 */
[----:B------:R-:W-:Y:S01]  /*3490*/  FFMA.FTZ R124, R15, R69, -R124 ;  /* 0x000000450f7c7223 */ /* 0x000fe2000001087c */
[----:B------:R-:W-:Y:S02]  /*34a0*/  HADD2.F32 R116, -RZ, R116.H1_H1 ;  /* 0x30000074ff747230 */ /* 0x000fe40000004100 */
[----:B------:R-:W-:Y:S02]  /*34b0*/  HADD2.F32 R11, -RZ, R12.H1_H1 ;  /* 0x3000000cff0b7230 */ /* 0x000fe40000004100 */
[----:B------:R-:W-:Y:S02]  /*34c0*/  HADD2.F32 R13, -RZ, R14.H1_H1 ;  /* 0x3000000eff0d7230 */ /* 0x000fe40000004100 */
[----:B------:R-:W-:Y:S02]  /*34d0*/  HADD2.F32 R12, -RZ, R12.H0_H0 ;  /* 0x2000000cff0c7230 */ /* 0x000fe40000004100 */
[----:B------:R-:W-:Y:S01]  /*34e0*/  FMUL.FTZ R69, R11, R68 ;  /* 0x000000440b457220 */ /* 0x000fe20000410000 */
[----:B------:R-:W-:-:S02]  /*34f0*/  HADD2.F32 R14, -RZ, R14.H0_H0 ;  /* 0x2000000eff0e7230 */ /* 0x000fc40000004100 */
[----:B------:R-:W-:Y:S01]  /*3500*/  FMUL.FTZ R75, R13, R116 ;  /* 0x000000740d4b7220 */ /* 0x000fe20000410000 */
[--C-:B------:R-:W-:Y:S02]  /*3510*/  HADD2.F32 R15, -RZ, R115.reuse.H0_H0 ;  /* 0x20000073ff0f7230 */ /* 0x100fe40000004100 */
[----:B------:R-:W-:Y:S01]  /*3520*/  FMUL.FTZ R68, R12, R68 ;  /* 0x000000440c447220 */ /* 0x000fe20000410000 */
[----:B------:R-:W-:Y:S02]  /*3530*/  HADD2.F32 R115, -RZ, R115.H1_H1 ;  /* 0x30000073ff737230 */ /* 0x000fe40000004100 */
[----:B------:R-:W-:Y:S01]  /*3540*/  FMUL.FTZ R116, R14, R116 ;  /* 0x000000740e747220 */ /* 0x000fe20000410000 */
[-C--:B------:R-:W-:Y:S01]  /*3550*/  FFMA.FTZ R69, R12, R15.reuse, -R69 ;  /* 0x0000000f0c457223 */ /* 0x080fe20000010845 */
[----:B------:R-:W-:Y:S01]  /*3560*/  FFMA.FTZ R68, R11, R15, R68 ;  /* 0x0000000f0b447223 */ /* 0x000fe20000010044 */
[-C--:B------:R-:W-:Y:S01]  /*3570*/  FFMA.FTZ R75, R14, R115.reuse, -R75 ;  /* 0x000000730e4b7223 */ /* 0x080fe2000001084b */
[----:B------:R-:W-:Y:S01]  /*3580*/  FFMA.FTZ R116, R13, R115, R116 ;  /* 0x000000730d747223 */ /* 0x000fe20000010074 */
[----:B------:R-:W-:-:S02]  /*3590*/  F2FP.F16.F32.PACK_AB R13, R71, R76 ;  /* 0x0000004c470d723e */ /* 0x000fc400000000ff */
[----:B------:R-:W-:Y:S02]  /*35a0*/  F2FP.F16.F32.PACK_AB R15, R77, R124 ;  /* 0x0000007c4d0f723e */ /* 0x000fe400000000ff */
[----:B------:R-:W-:Y:S02]  /*35b0*/  F2FP.F16.F32.PACK_AB R12, R68, R69 ;  /* 0x00000045440c723e */ /* 0x000fe400000000ff */
[----:B------:R-:W-:-:S07]  /*35c0*/  F2FP.F16.F32.PACK_AB R14, R116, R75 ;  /* 0x0000004b740e723e */ /* 0x000fce00000000ff */
.L_x_511:
[----:B------:R-:W-:Y:S05]  /*35d0*/  BSYNC B2 ;  /* 0x0000000000027941 */ /* 0x000fea0003800000 */
.L_x_510:
[----:B0-----:R0:W-:Y:S02]  /*35e0*/  ST.E.128 desc[UR38][R72.64], R12 ;  /* 0x0000000c48007985 */ /* 0x0011e4000c101d26 */
.L_x_505:
[----:B------:R-:W-:Y:S05]  /*35f0*/  BSYNC B1 ;  /* 0x0000000000017941 */ /* 0x000fea0003800000 */
.L_x_504:
[----:B------:R-:W-:-:S03]  /*3600*/  UMOV UR4, 0xffffffff ;  /* 0xffffffff00047882 */ /* 0x000fc60000000000 */
[----:B------:R-:W-:Y:S05]  /*3610*/  BRA.DIV UR4, `(.L_x_512) ;  /* 0x0000016204a47947 */ /* 0x000fea000b800000 */
[----:B------:R1:W1:Y:S04]  /*3620*/  SHFL.IDX PT, R71, R108, 0x1, 0x181f ;  /* 0x00381f006c477f89 */ /* 0x00026800000e0000 */
[----:B0-----:R0:W0:Y:S02]  /*3630*/  SHFL.IDX PT, R73, R109, 0x1, 0x181f ;  /* 0x00381f006d497f89 */ /* 0x00102400000e0000 */
.L_x_805:
[----:B------:R-:W-:Y:S01]  /*3640*/  ISETP.NE.AND P6, PT, R122, RZ, PT ;  /* 0x000000ff7a00720c */ /* 0x000fe20003fc5270 */
[----:B------:R-:W-:-:S12]  /*3650*/  BSSY B1, `(.L_x_513) ;  /* 0x0000066000017945 */ /* 0x000fd80003800000 */
[----:B------:R-:W-:Y:S05]  /*3660*/  @P6 BRA `(.L_x_514) ;  /* 0x0000000400906947 */ /* 0x000fea0003800000 */
[----:B------:R-:W-:Y:S04]  /*3670*/  BSSY B2, `(.L_x_515) ;  /* 0x0000032000027945 */ /* 0x000fe80003800000 */
[----:B------:R-:W-:Y:S05]  /*3680*/  @P1 BRA `(.L_x_516) ;  /* 0x0000000000c01947 */ /* 0x000fea0003800000 */
[----:B----4-:R4:W2:Y:S01]  /*3690*/  LDS.128 R12, [R94+0x19400] ;  /* 0x019400005e0c7984 */ /* 0x0108a20000000c00 */
[C---:B0-----:R-:W-:Y:S01]  /*36a0*/  LEA R68, P6, R16.reuse, R73, 0x1 ;  /* 0x0000004910447211 */ /* 0x041fe200078c08ff */
[----:B------:R-:W-:Y:S03]  /*36b0*/  BSSY B3, `(.L_x_517) ;  /* 0x000002c000037945 */ /* 0x000fe60003800000 */
[----:B-1----:R-:W-:Y:S02]  /*36c0*/  LEA.HI.X R69, R16, R71, R17, 0x1, P6 ;  /* 0x0000004710457211 */ /* 0x002fe400030f0c11 */
[----:B------:R-:W-:-:S13]  /*36d0*/  ISETP.GE.AND P6, PT, R18, R104, PT ;  /* 0x000000681200720c */ /* 0x000fda0003fc6270 */
[----:B----4-:R-:W-:Y:S05]  /*36e0*/  @P6 BRA `(.L_x_518) ;  /* 0x0000000000a06947 */ /* 0x010fea0003800000 */
[----:B------:R-:W-:Y:S01]  /*36f0*/  SHF.R.U64 R11, R64, 0x10, R65 ;  /* 0x00000010400b7819 */ /* 0x000fe20000001241 */
[--C-:B--2---:R-:W-:Y:S01]  /*3700*/  HADD2.F32 R64, -RZ, R15.reuse.H1_H1 ;  /* 0x3000000fff407230 */ /* 0x104fe20000004100 */
        /* <DEDUP_REMOVED lines=38> */
.L_x_518:
[----:B------:R-:W-:Y:S05]  /*3970*/  BSYNC B3 ;  /* 0x0000000000037941 */ /* 0x000fea0003800000 */
.L_x_517:
[----:B--2---:R0:W-:Y:S02]  /*3980*/  ST.E.128 desc[UR38][R68.64], R12 ;  /* 0x0000000c44007985 */ /* 0x0041e4000c101d26 */
.L_x_516:
[----:B------:R-:W-:Y:S05]  /*3990*/  BSYNC B2 ;  /* 0x0000000000027941 */ /* 0x000fea0003800000 */
.L_x_515:
[----:B------:R-:W-:Y:S05]  /*39a0*/  @P2 BRA `(.L_x_514) ;  /* 0x0000000000c02947 */ /* 0x000fea0003800000 */
[----:B0---4-:R0:W4:Y:S01]  /*39b0*/  LDS.128 R12, [R94+0x1d400] ;  /* 0x01d400005e0c7984 */ /* 0x0111220000000c00 */
[C---:B------:R-:W-:Y:S01]  /*39c0*/  LEA R64, P6, R22.reuse, R73, 0x1 ;  /* 0x0000004916407211 */ /* 0x040fe200078c08ff */
[----:B------:R-:W-:Y:S03]  /*39d0*/  BSSY B2, `(.L_x_519) ;  /* 0x000002c000027945 */ /* 0x000fe60003800000 */
[----:B-1----:R-:W-:Y:S02]  /*39e0*/  LEA.HI.X R65, R22, R71, R2, 0x1, P6 ;  /* 0x0000004716417211 */ /* 0x002fe400030f0c02 */
[----:B------:R-:W-:-:S13]  /*39f0*/  ISETP.GE.AND P6, PT, R23, R104, PT ;  /* 0x000000681700720c */ /* 0x000fda0003fc6270 */
[----:B0-----:R-:W-:Y:S05]  /*3a00*/  @P6 BRA `(.L_x_520) ;  /* 0x0000000000a06947 */ /* 0x001fea0003800000 */
[----:B------:R-:W-:Y:S01]  /*3a10*/  SHF.R.U64 R11, R60, 0x10, R61 ;  /* 0x000000103c0b7819 */ /* 0x000fe2000000123d */
[--C-:B----4-:R-:W-:Y:S01]  /*3a20*/  HADD2.F32 R60, -RZ, R15.reuse.H1_H1 ;  /* 0x3000000fff3c7230 */ /* 0x110fe20000004100 */
        /* <DEDUP_REMOVED lines=38> */
.L_x_520:
[----:B------:R-:W-:Y:S05]  /*3c90*/  BSYNC B2 ;  /* 0x0000000000027941 */ /* 0x000fea0003800000 */
.L_x_519:
[----:B----4-:R0:W-:Y:S02]  /*3ca0*/  ST.E.128 desc[UR38][R64.64], R12 ;  /* 0x0000000c40007985 */ /* 0x0101e4000c101d26 */
.L_x_514:
[----:B------:R-:W-:Y:S05]  /*3cb0*/  BSYNC B1 ;  /* 0x0000000000017941 */ /* 0x000fea0003800000 */
.L_x_513:
[----:B------:R-:W-:-:S03]  /*3cc0*/  UMOV UR4, 0xffffffff ;  /* 0xffffffff00047882 */ /* 0x000fc60000000000 */
[----:B------:R-:W-:Y:S05]  /*3cd0*/  BRA.DIV UR4, `(.L_x_521) ;  /* 0x0000015e04407947 */ /* 0x000fea000b800000 */
[----:B------:R1:W1:Y:S04]  /*3ce0*/  SHFL.IDX PT, R63, R108, 0x2, 0x181f ;  /* 0x00581f006c3f7f89 */ /* 0x00026800000e0000 */
[----:B0-----:R0:W0:Y:S02]  /*3cf0*/  SHFL.IDX PT, R65, R109, 0x2, 0x181f ;  /* 0x00581f006d417f89 */ /* 0x00102400000e0000 */
.L_x_809:
[----:B------:R-:W-:Y:S04]  /*3d00*/  BSSY B1, `(.L_x_522) ;  /* 0x0000066000017945 */ /* 0x000fe80003800000 */
        /* <DEDUP_REMOVED lines=49> */
.L_x_527:
[----:B------:R-:W-:Y:S05]  /*4020*/  BSYNC B3 ;  /* 0x0000000000037941 */ /* 0x000fea0003800000 */
.L_x_526:
[----:B--2---:R0:W-:Y:S02]  /*4030*/  ST.E.128 desc[UR38][R60.64], R12 ;  /* 0x0000000c3c007985 */ /* 0x0041e4000c101d26 */
.L_x_525:
[----:B------:R-:W-:Y:S05]  /*4040*/  BSYNC B2 ;  /* 0x0000000000027941 */ /* 0x000fea0003800000 */
.L_x_524:
        /* <DEDUP_REMOVED lines=47> */
.L_x_529:
[----:B------:R-:W-:Y:S05]  /*4340*/  BSYNC B2 ;  /* 0x0000000000027941 */ /* 0x000fea0003800000 */
.L_x_528:
[----:B----4-:R0:W-:Y:S02]  /*4350*/  ST.E.128 desc[UR38][R56.64], R12 ;  /* 0x0000000c38007985 */ /* 0x0101e4000c101d26 */
.L_x_523:
[----:B------:R-:W-:Y:S05]  /*4360*/  BSYNC B1 ;  /* 0x0000000000017941 */ /* 0x000fea0003800000 */
.L_x_522:
[----:B------:R-:W-:-:S03]  /*4370*/  UMOV UR4, 0xffffffff ;  /* 0xffffffff00047882 */ /* 0x000fc60000000000 */
[----:B------:R-:W-:Y:S05]  /*4380*/  BRA.DIV UR4, `(.L_x_530) ;  /* 0x0000015604e07947 */ /* 0x000fea000b800000 */
[----:B------:R2:W2:Y:S04]  /*4390*/  SHFL.IDX PT, R55, R108, 0x3, 0x181f ;  /* 0x00781f006c377f89 */ /* 0x0004a800000e0000 */
[----:B01----:R-:W0:Y:S02]  /*43a0*/  SHFL.IDX PT, R109, R109, 0x3, 0x181f ;  /* 0x00781f006d6d7f89 */ /* 0x003e2400000e0000 */
.L_x_813:
[----:B------:R-:W-:Y:S05]  /*43b0*/  @P4 BRA `(.L_x_531) ;  /* 0x0000003400304947 */ /* 0x000fea0003800000 */
[----:B------:R-:W-:Y:S04]  /*43c0*/  BSSY B1, `(.L_x_532) ;  /* 0x0000032000017945 */ /* 0x000fe80003800000 */
[----:B------:R-:W-:Y:S05]  /*43d0*/  @P1 BRA `(.L_x_533) ;  /* 0x0000000000c01947 */ /* 0x000fea0003800000 */
[----:B----4-:R1:W4:Y:S01]  /*43e0*/  LDS.128 R12, [R94+0x1b400] ;  /* 0x01b400005e0c7984 */ /* 0x0103220000000c00 */
[C---:B0-----:R-:W-:Y:S01]  /*43f0*/  LEA R52, P3, R16.reuse, R109, 0x1 ;  /* 0x0000006d10347211 */ /* 0x041fe200078608ff */
[----:B------:R-:W-:Y:S03]  /*4400*/  BSSY B2, `(.L_x_534) ;  /* 0x000002c000027945 */ /* 0x000fe60003800000 */
[----:B--2---:R-:W-:Y:S02]  /*4410*/  LEA.HI.X R53, R16, R55, R17, 0x1, P3 ;  /* 0x0000003710357211 */ /* 0x004fe400018f0c11 */
[----:B------:R-:W-:-:S13]  /*4420*/  ISETP.GE.AND P3, PT, R18, R104, PT ;  /* 0x000000681200720c */ /* 0x000fda0003f66270 */
[----:B-1----:R-:W-:Y:S05]  /*4430*/  @P3 BRA `(.L_x_535) ;  /* 0x0000000000a03947 */ /* 0x002fea0003800000 */
        /* <DEDUP_REMOVED lines=40> */
.L_x_535:
[----:B------:R-:W-:Y:S05]  /*46c0*/  BSYNC B2 ;  /* 0x0000000000027941 */ /* 0x000fea0003800000 */
.L_x_534:
[----:B----4-:R1:W-:Y:S02]  /*46d0*/  ST.E.128 desc[UR38][R52.64], R12 ;  /* 0x0000000c34007985 */ /* 0x0103e4000c101d26 */
.L_x_533:
[----:B------:R-:W-:Y:S05]  /*46e0*/  BSYNC B1 ;  /* 0x0000000000017941 */ /* 0x000fea0003800000 */
.L_x_532:
[----:B------:R-:W-:Y:S05]  /*46f0*/  @P2 BRA `(.L_x_531) ;  /* 0x0000003000602947 */ /* 0x000fea0003800000 */
[----:B-1--4-:R1:W4:Y:S01]  /*4700*/  LDS.128 R12, [R94+0x1f400] ;  /* 0x01f400005e0c7984 */ /* 0x0123220000000c00 */
        /* <DEDUP_REMOVED lines=45> */
.L_x_537:
[----:B------:R-:W-:Y:S05]  /*49e0*/  BSYNC B1 ;  /* 0x0000000000017941 */ /* 0x000fea0003800000 */
.L_x_536:
[----:B----4-:R0:W-:Y:S01]  /*49f0*/  ST.E.128 desc[UR38][R48.64], R12 ;  /* 0x0000000c30007985 */ /* 0x0101e2000c101d26 */
[----:B------:R-:W-:Y:S05]  /*4a00*/  BRA `(.L_x_531) ;  /* 0x0000002c009c7947 */ /* 0x000fea0003800000 */
.L_x_491:
[----:B------:R-:W-:Y:S02]  /*4a10*/  ISETP.GE.AND P4, PT, R220, R98, PT ;  /* 0x00000062dc00720c */ /* 0x000fe40003f86270 */
[----:B------:R-:W-:Y:S02]  /*4a20*/  CS2R R50, SRZ ;  /* 0x0000000000327805 */ /* 0x000fe4000001ff00 */
[----:B------:R-:W-:-:S13]  /*4a30*/  ISETP.GE.OR P4, PT, R16, R104, P4 ;  /* 0x000000681000720c */ /* 0x000fda0002786670 */
[----:B------:R-:W-:Y:S01]  /*4a40*/  @!P4 IADD3 R46, P3, P5, R86, R14, R10 ;  /* 0x0000000e562ec210 */ /* 0x000fe20007d7e00a */
[----:B------:R-:W0:Y:S03]  /*4a50*/  @!P4 LDC.64 R60, c[0x0][0x3e8] ;  /* 0x0000fa00ff3ccb82 */ /* 0x000e260000000a00 */
[----:B------:R-:W-:Y:S02]  /*4a60*/  @!P4 IADD3.X R47, R39, R103, R7, P3, P5 ;  /* 0x00000067272fc210 */ /* 0x000fe40001fea407 */
[----:B------:R-:W-:-:S03]  /*4a70*/  @!P4 IADD3 R44, P3, P5, R90, R12, R32 ;  /* 0x0000000c5a2cc210 */ /* 0x000fc60007d7e020 */
[----:B------:R-:W1:Y:S01]  /*4a80*/  @!P4 LDC.64 R62, c[0x0][0x400] ;  /* 0x00010000ff3ecb82 */ /* 0x000e620000000a00 */
[----:B------:R-:W-:Y:S02]  /*4a90*/  @!P4 IADD3.X R45, R80, R11, R29, P3, P5 ;  /* 0x0000000b502dc210 */ /* 0x000fe40001fea41d */
[----:B------:R-:W-:-:S04]  /*4aa0*/  ISETP.GE.AND P3, PT, R219, R98, PT ;  /* 0x00000062db00720c */ /* 0x000fc80003f66270 */
[----:B------:R-:W-:-:S13]  /*4ab0*/  ISETP.GE.OR P3, PT, R16, R104, P3 ;  /* 0x000000681000720c */ /* 0x000fda0001f66670 */
[----:B------:R-:W-:Y:S01]  /*4ac0*/  @!P3 IADD3 R66, P5, P6, R86, R20, R14 ;  /* 0x000000145642b210 */ /* 0x000fe20007ebe00e */
[----:B------:R-:W2:Y:S03]  /*4ad0*/  @!P3 LDC.64 R68, c[0x0][0x3e8] ;  /* 0x0000fa00ff44bb82 */ /* 0x000ea60000000a00 */
[----:B------:R-:W-:Y:S02]  /*4ae0*/  @!P3 IADD3.X R67, R39, R8, R103, P5, P6 ;  /* 0x000000082743b210 */ /* 0x000fe40002fec467 */
[----:B------:R-:W-:-:S03]  /*4af0*/  @!P3 IADD3 R64, P5, P6, R90, R33, R12 ;  /* 0x000000215a40b210 */ /* 0x000fc60007ebe00c */
[----:B------:R-:W3:Y:S01]  /*4b00*/  @!P3 LDC.64 R70, c[0x0][0x400] ;  /* 0x00010000ff46bb82 */ /* 0x000ee20000000a00 */
[----:B------:R-:W-:Y:S02]  /*4b10*/  @!P3 IADD3.X R65, R80, R30, R11, P5, P6 ;  /* 0x0000001e5041b210 */ /* 0x000fe40002fec40b */
[----:B------:R-:W-:-:S04]  /*4b20*/  ISETP.GE.AND P5, PT, R153, R98, PT ;  /* 0x000000629900720c */ /* 0x000fc80003fa6270 */
[----:B------:R-:W-:-:S13]  /*4b30*/  ISETP.GE.OR P5, PT, R16, R104, P5 ;  /* 0x000000681000720c */ /* 0x000fda0002fa6670 */
[----:B------:R-:W4:Y:S01]  /*4b40*/  @!P5 LDC.64 R52, c[0x0][0x3e8] ;  /* 0x0000fa00ff34db82 */ /* 0x000f220000000a00 */
[----:B------:R-:W-:-:S05]  /*4b50*/  @!P5 IADD3 R48, P6, R86, R14, RZ ;  /* 0x0000000e5630d210 */ /* 0x000fca0007fde0ff */
[----:B------:R-:W-:Y:S02]  /*4b60*/  @!P5 IMAD.X R49, R103, 0x1, R39, P6 ;  /* 0x000000016731d824 */ /* 0x000fe400030e0627 */
[----:B------:R-:W0:Y:S01]  /*4b70*/  @!P5 LDC.64 R54, c[0x0][0x400] ;  /* 0x00010000ff36db82 */ /* 0x000e220000000a00 */
[----:B----4-:R-:W-:-:S04]  /*4b80*/  @!P5 LEA R52, P6, R48, R52, 0x1 ;  /* 0x000000343034d211 */ /* 0x010fc800078c08ff */
[----:B------:R-:W-:Y:S02]  /*4b90*/  @!P5 LEA.HI.X R53, R48, R53, R49, 0x1, P6 ;  /* 0x000000353035d211 */ /* 0x000fe400030f0c31 */
[----:B------:R-:W-:-:S04]  /*4ba0*/  @!P5 IADD3 R48, P6, R90, R12, RZ ;  /* 0x0000000c5a30d210 */ /* 0x000fc80007fde0ff */
[----:B------:R-:W-:Y:S02]  /*4bb0*/  @!P5 IADD3.X R49, R11, R80, RZ, P6, !PT ;  /* 0x000000500b31d210 */ /* 0x000fe400037fe4ff */
[----:B0-----:R-:W-:-:S04]  /*4bc0*/  @!P5 LEA R54, P6, R48, R54, 0x1 ;  /* 0x000000363036d211 */ /* 0x001fc800078c08ff */
[----:B------:R-:W-:Y:S02]  /*4bd0*/  @!P5 LEA.HI.X R55, R48, R55, R49, 0x1, P6 ;  /* 0x000000373037d211 */ /* 0x000fe400030f0c31 */
[----:B------:R-:W-:Y:S02]  /*4be0*/  CS2R R48, SRZ ;  /* 0x0000000000307805 */ /* 0x000fe4000001ff00 */
[----:B------:R-:W-:-:S04]  /*4bf0*/  @!P4 LEA R60, P6, R46, R60, 0x1 ;  /* 0x0000003c2e3cc211 */ /* 0x000fc800078c08ff */
[----:B------:R-:W-:Y:S02]  /*4c00*/  @!P4 LEA.HI.X R61, R46, R61, R47, 0x1, P6 ;  /* 0x0000003d2e3dc211 */ /* 0x000fe400030f0c2f */
[----:B------:R-:W-:Y:S02]  /*4c10*/  CS2R R46, SRZ ;  /* 0x00000000002e7805 */ /* 0x000fe4000001ff00 */
[C---:B-1----:R-:W-:Y:S01]  /*4c20*/  @!P4 LEA R62, P6, R44.reuse, R62, 0x1 ;  /* 0x0000003e2c3ec211 */ /* 0x042fe200078c08ff */
[----:B------:R0:W5:Y:S03]  /*4c30*/  @!P5 LDG.E.128 R48, desc[UR38][R54.64] ;  /* 0x000000263630d981 */ /* 0x000166000c1e1d00 */
[----:B------:R-:W-:Y:S02]  /*4c40*/  @!P4 LEA.HI.X R63, R44, R63, R45, 0x1, P6 ;  /* 0x0000003f2c3fc211 */ /* 0x000fe400030f0c2d */
[----:B------:R-:W-:-:S02]  /*4c50*/  CS2R R44, SRZ ;  /* 0x00000000002c7805 */ /* 0x000fc4000001ff00 */
[----:B------:R-:W-:Y:S02]  /*4c60*/  CS2R R58, SRZ ;  /* 0x00000000003a7805 */ /* 0x000fe4000001ff00 */
[----:B------:R-:W-:Y:S02]  /*4c70*/  CS2R R56, SRZ ;  /* 0x0000000000387805 */ /* 0x000fe4000001ff00 */
[----:B------:R1:W5:Y:S01]  /*4c80*/  @!P5 LDG.E.128 R44, desc[UR38][R52.64] ;  /* 0x00000026342cd981 */ /* 0x000362000c1e1d00 */
[----:B0-----:R-:W-:-:S03]  /*4c90*/  CS2R R54, SRZ ;  /* 0x0000000000367805 */ /* 0x001fc6000001ff00 */
[----:B------:R0:W5:Y:S01]  /*4ca0*/  @!P4 LDG.E.128 R56, desc[UR38][R62.64] ;  /* 0x000000263e38c981 */ /* 0x000162000c1e1d00 */
[----:B-1----:R-:W-:-:S06]  /*4cb0*/  CS2R R52, SRZ ;  /* 0x0000000000347805 */ /* 0x002fcc000001ff00 */
[----:B------:R1:W5:Y:S01]  /*4cc0*/  @!P4 LDG.E.128 R52, desc[UR38][R60.64] ;  /* 0x000000263c34c981 */ /* 0x000362000c1e1d00 */
[----:B--2---:R-:W-:-:S04]  /*4cd0*/  @!P3 LEA R68, P4, R66, R68, 0x1 ;  /* 0x000000444244b211 */ /* 0x004fc800078808ff */
[----:B------:R-:W-:Y:S02]  /*4ce0*/  @!P3 LEA.HI.X R69, R66, R69, R67, 0x1, P4 ;  /* 0x000000454245b211 */ /* 0x000fe400020f0c43 */
[----:B---3--:R-:W-:-:S04]  /*4cf0*/  @!P3 LEA R70, P4, R64, R70, 0x1 ;  /* 0x000000464046b211 */ /* 0x008fc800078808ff */
[----:B------:R-:W-:Y:S02]  /*4d00*/  @!P3 LEA.HI.X R71, R64, R71, R65, 0x1, P4 ;  /* 0x000000474047b211 */ /* 0x000fe400020f0c41 */
[----:B------:R-:W-:-:S04]  /*4d10*/  ISETP.GE.AND P4, PT, R218, R98, PT ;  /* 0x00000062da00720c */ /* 0x000fc80003f86270 */
[----:B------:R-:W-:Y:S02]  /*4d20*/  ISETP.GE.OR P4, PT, R16, R104, P4 ;  /* 0x000000681000720c */ /* 0x000fe40002786670 */
[----:B0-----:R-:W-:Y:S02]  /*4d30*/  CS2R R62, SRZ ;  /* 0x00000000003e7805 */ /* 0x001fe4000001ff00 */
[----:B-1----:R-:W-:Y:S02]  /*4d40*/  CS2R R60, SRZ ;  /* 0x00000000003c7805 */ /* 0x002fe4000001ff00 */
[----:B------:R-:W-:Y:S02]  /*4d50*/  CS2R R66, SRZ ;  /* 0x0000000000427805 */ /* 0x000fe4000001ff00 */
[----:B------:R-:W-:Y:S01]  /*4d60*/  CS2R R64, SRZ ;  /* 0x0000000000407805 */ /* 0x000fe2000001ff00 */
[----:B------:R-:W-:Y:S01]  /*4d70*/  BSSY B1, `(.L_x_538) ;  /* 0x000001d000017945 */ /* 0x000fe20003800000 */
[----:B------:R-:W-:-:S02]  /*4d80*/  CS2R R74, SRZ ;  /* 0x00000000004a7805 */ /* 0x000fc4000001ff00 */
[----:B------:R-:W-:Y:S01]  /*4d90*/  CS2R R72, SRZ ;  /* 0x0000000000487805 */ /* 0x000fe2000001ff00 */
[----:B------:R0:W5:Y:S04]  /*4da0*/  @!P3 LDG.E.128 R60, desc[UR38][R68.64] ;  /* 0x00000026443cb981 */ /* 0x000168000c1e1d00 */
[----:B------:R1:W5:Y:S01]  /*4db0*/  @!P3 LDG.E.128 R64, desc[UR38][R70.64] ;  /* 0x000000264640b981 */ /* 0x000362000c1e1d00 */
[----:B------:R-:W-:Y:S02]  /*4dc0*/  ISETP.GE.AND P3, PT, R16, R104, PT ;  /* 0x000000681000720c */ /* 0x000fe40003f66270 */
[----:B0-----:R-:W-:Y:S02]  /*4dd0*/  CS2R R68, SRZ ;  /* 0x0000000000447805 */ /* 0x001fe4000001ff00 */
[----:B-1----:R-:W-:Y:S01]  /*4de0*/  CS2R R70, SRZ ;  /* 0x0000000000467805 */ /* 0x002fe2000001ff00 */
[----:B------:R-:W-:Y:S08]  /*4df0*/  @P4 BRA `(.L_x_539) ;  /* 0x0000000000504947 */ /* 0x000ff00003800000 */
[----:B------:R-:W0:Y:S01]  /*4e00*/  LDC.64 R68, c[0x0][0x3f8] ;  /* 0x0000fe00ff447b82 */ /* 0x000e220000000a00 */
[----:B------:R-:W-:Y:S01]  /*4e10*/  IMAD.MOV.U32 R15, RZ, RZ, R103 ;  /* 0x000000ffff0f7224 */ /* 0x000fe200078e0067 */
[----:B------:R-:W-:Y:S01]  /*4e20*/  ULDC.64 UR4, c[0x0][0x3e8] ;  /* 0x0000fa0000047ab9 */ /* 0x000fe20000000a00 */
[----:B------:R-:W-:Y:S01]  /*4e30*/  IMAD.MOV.U32 R13, RZ, RZ, R11 ;  /* 0x000000ffff0d7224 */ /* 0x000fe200078e000b */
[----:B------:R-:W-:-:S04]  /*4e40*/  ULDC.64 UR6, c[0x0][0x400] ;  /* 0x0001000000067ab9 */ /* 0x000fc80000000a00 */
[----:B------:R-:W1:Y:S01]  /*4e50*/  LDC.64 R70, c[0x0][0x408] ;  /* 0x00010200ff467b82 */ /* 0x000e620000000a00 */
[----:B0-----:R-:W-:-:S04]  /*4e60*/  IMAD.WIDE.U32 R14, R68, 0x60, R14 ;  /* 0x00000060440e7825 */ /* 0x001fc800078e000e */
[----:B------:R-:W-:Y:S01]  /*4e70*/  IMAD R69, R69, 0x60, RZ ;  /* 0x0000006045457824 */ /* 0x000fe200078e02ff */
[----:B------:R-:W-:Y:S01]  /*4e80*/  IADD3 R14, P4, R86, R14, RZ ;  /* 0x0000000e560e7210 */ /* 0x000fe20007f9e0ff */
[----:B-1----:R-:W-:-:S03]  /*4e90*/  IMAD.WIDE.U32 R12, R70, 0x60, R12 ;  /* 0x00000060460c7825 */ /* 0x002fc600078e000c */
[----:B------:R-:W-:Y:S01]  /*4ea0*/  IADD3.X R15, R39, R15, R69, P4, !PT ;  /* 0x0000000f270f7210 */ /* 0x000fe200027fe445 */
[----:B------:R-:W-:Y:S01]  /*4eb0*/  IMAD R71, R71, 0x60, RZ ;  /* 0x0000006047477824 */ /* 0x000fe200078e02ff */
[----:B------:R-:W-:-:S04]  /*4ec0*/  IADD3 R11, P4, R90, R12, RZ ;  /* 0x0000000c5a0b7210 */ /* 0x000fc80007f9e0ff */
[----:B------:R-:W-:Y:S02]  /*4ed0*/  IADD3.X R12, R80, R13, R71, P4, !PT ;  /* 0x0000000d500c7210 */ /* 0x000fe400027fe447 */
[----:B------:R-:W-:-:S04]  /*4ee0*/  LEA R68, P4, R14, UR4, 0x1 ;  /* 0x000000040e447c11 */ /* 0x000fc8000f8808ff */
[----:B------:R-:W-:Y:S02]  /*4ef0*/  LEA.HI.X R69, R14, UR5, R15, 0x1, P4 ;  /* 0x000000050e457c11 */ /* 0x000fe4000a0f0c0f */
[----:B------:R-:W-:-:S04]  /*4f00*/  LEA R72, P4, R11, UR6, 0x1 ;  /* 0x000000060b487c11 */ /* 0x000fc8000f8808ff */
[----:B------:R-:W-:Y:S01]  /*4f10*/  LEA.HI.X R73, R11, UR7, R12, 0x1, P4 ;  /* 0x000000070b497c11 */ /* 0x000fe2000a0f0c0c */
[----:B------:R-:W5:Y:S05]  /*4f20*/  LDG.E.128 R68, desc[UR38][R68.64] ;  /* 0x0000002644447981 */ /* 0x000f6a000c1e1d00 */
[----:B------:R-:W5:Y:S03]  /*4f30*/  LDG.E.128 R72, desc[UR38][R72.64] ;  /* 0x0000002648487981 */ /* 0x000f66000c1e1d00 */
.L_x_539:
[----:B------:R-:W-:Y:S05]  /*4f40*/  BSYNC B1 ;  /* 0x0000000000017941 */ /* 0x000fea0003800000 */
.L_x_538:
[----:B-----5:R-:W-:Y:S01]  /*4f50*/  IMAD.MOV.U32 R11, RZ, RZ, R70 ;  /* 0x000000ffff0b7224 */ /* 0x020fe200078e0046 */
[----:B------:R-:W-:Y:S01]  /*4f60*/  MOV R12, R71 ;  /* 0x00000047000c7202 */ /* 0x000fe20000000f00 */
[----:B------:R-:W-:Y:S01]  /*4f70*/  IMAD.MOV.U32 R13, RZ, RZ, R68 ;  /* 0x000000ffff0d7224 */ /* 0x000fe200078e0044 */
[----:B------:R-:W-:Y:S01]  /*4f80*/  ISETP.NE.AND P5, PT, R157, 0x3, PT ;  /* 0x000000039d00780c */ /* 0x000fe20003fa5270 */
[----:B------:R-:W-:Y:S01]  /*4f90*/  IMAD.MOV.U32 R14, RZ, RZ, R69 ;  /* 0x000000ffff0e7224 */ /* 0x000fe200078e0045 */
[----:B------:R-:W-:Y:S01]  /*4fa0*/  PRMT R111, R11, 0x5410, R12 ;  /* 0x000054100b6f7816 */ /* 0x000fe2000000000c */
[----:B------:R-:W-:Y:S01]  /*4fb0*/  IMAD.MOV.U32 R11, RZ, RZ, R74 ;  /* 0x000000ffff0b7224 */ /* 0x000fe200078e004a */
[----:B------:R-:W-:Y:S02]  /*4fc0*/  MOV R12, R75 ;  /* 0x0000004b000c7202 */ /* 0x000fe40000000f00 */
        /* <DEDUP_REMOVED lines=17> */
[----:B------:R-:W-:Y:S01]  /*50e0*/  PRMT R124, R124, 0x5410, R11 ;  /* 0x000054107c7c7816 */ /* 0x000fe2000000000b */
[----:B------:R-:W-:Y:S01]  /*50f0*/  IMAD.MOV.U32 R11, RZ, RZ, R54 ;  /* 0x000000ffff0b7224 */ /* 0x000fe200078e0036 */
[----:B------:R-:W-:Y:S01]  /*5100*/  PRMT R125, R13, 0x7610, R125 ;  /* 0x000076100d7d7816 */ /* 0x000fe2000000007d */
[----:B------:R-:W-:Y:S01]  /*5110*/  IMAD.MOV.U32 R13, RZ, RZ, R52 ;  /* 0x000000ffff0d7224 */ /* 0x000fe200078e0034 */
[----:B------:R-:W-:Y:S01]  /*5120*/  PRMT R128, R128, 0x5410, R14 ;  /* 0x0000541080807816 */ /* 0x000fe2000000000e */
[----:B------:R-:W-:Y:S01]  /*5130*/  IMAD.MOV.U32 R14, RZ, RZ, R53 ;  /* 0x000000ffff0e7224 */ /* 0x000fe200078e0035 */
[----:B------:R-:W-:Y:S02]  /*5140*/  PRMT R127, R12, 0x7610, R127 ;  /* 0x000076100c7f7816 */ /* 0x000fe4000000007f */
[----:B------:R-:W-:Y:S02]  /*5150*/  MOV R12, R55 ;  /* 0x00000037000c7202 */ /* 0x000fe40000000f00 */
        /* <DEDUP_REMOVED lines=13> */
[----:B------:R-:W-:-:S04]  /*5230*/  MOV R12, R63 ;  /* 0x0000003f000c7202 */ /* 0x000fc80000000f00 */
[----:B------:R-:W-:Y:S01]  /*5240*/  PRMT R116, R11, 0x5410, R12 ;  /* 0x000054100b747816 */ /* 0x000fe2000000000c */
        /* <DEDUP_REMOVED lines=9> */
.L_x_540:
[----:B------:R-:W-:Y:S01]  /*52e0*/  IMAD R92, R155, 0x8, R156 ;  /* 0x000000089b5c7824 */ /* 0x000fe200078e029c */
[----:B------:R-:W-:Y:S01]  /*52f0*/  SHF.L.U32 R103, R154, 0x1f, RZ ;  /* 0x0000001f9a677819 */ /* 0x000fe200000006ff */
[----:B------:R-:W0:Y:S01]  /*5300*/  LDC R110, c[0x0][0x2f4] ;  /* 0x0000bd00ff6e7b82 */ /* 0x000e220000000800 */
[----:B------:R-:W-:Y:S02]  /*5310*/  BSSY B1, `(.L_x_541) ;  /* 0x0000003000017945 */ /* 0x000fe40003800000 */
[----:B------:R-:W1:Y:S02]  /*5320*/  SYNCS.PHASECHK.TRANS64.TRYWAIT P4, [R92+URZ+0x28890], R103 ;  /* 0x028890675c0075a7 */ /* 0x000e64000808017f */
[----:B-1----:R-:W-:Y:S05]  /*5330*/  @!P4 BRA `(.L_x_542) ;  /* 0x000001480040c947 */ /* 0x002fea0003800000 */
.L_x_814:
[----:B------:R-:W-:Y:S05]  /*5340*/  BSYNC B1 ;  /* 0x0000000000017941 */ /* 0x000fea0003800000 */
.L_x_541:
[----:B------:R-:W-:Y:S01]  /*5350*/  UMOV UR4, 0xffffffff ;  /* 0xffffffff00047882 */ /* 0x000fe20000000000 */
[----:B0-----:R-:W-:Y:S02]  /*5360*/  IADD3 R112, -R37, R110, RZ ;  /* 0x0000006e25707210 */ /* 0x001fe40007ffe1ff */
[----:B------:R-:W-:Y:S05]  /*5370*/  BRA.DIV UR4, `(.L_x_543) ;  /* 0x0000014a04447947 */ /* 0x000fea000b800000 */
[----:B------:R0:W2:Y:S04]  /*5380*/  SHFL.IDX PT, R107, R108, RZ, 0x181f ;  /* 0x00181fff6c6b7589 */ /* 0x0000a800000e0000 */
[----:B------:R0:W3:Y:S02]  /*5390*/  SHFL.IDX PT, R106, R109, RZ, 0x181f ;  /* 0x00181fff6d6a7589 */ /* 0x0000e400000e0000 */
.L_x_818:
[----:B------:R-:W-:Y:S01]  /*53a0*/  ISETP.GE.OR P4, PT, R153, R98, P1 ;  /* 0x000000629900720c */ /* 0x000fe20000f86670 */
[----:B------:R-:W-:-:S12]  /*53b0*/  BSSY B1, `(.L_x_544) ;  /* 0x0000074000017945 */ /* 0x000fd80003800000 */
[----:B------:R-:W-:Y:S05]  /*53c0*/  @P4 BRA `(.L_x_545) ;  /* 0x0000000400c84947 */ /* 0x000fea0003800000 */
[----:B------:R-:W-:Y:S01]  /*53d0*/  SEL R11, R37, R112, !P0 ;  /* 0x00000070250b7207 */ /* 0x000fe20004000000 */
[----:B------:R-:W-:Y:S01]  /*53e0*/  BSSY B2, `(.L_x_546) ;  /* 0x000006c000027945 */ /* 0x000fe20003800000 */
[C---:B---3--:R-:W-:Y:S02]  /*53f0*/  LEA R104, P4, R43.reuse, R106, 0x1 ;  /* 0x0000006a2b687211 */ /* 0x048fe400078808ff */
[----:B------:R-:W-:Y:S02]  /*5400*/  SHF.R.S32.HI R12, RZ, 0x1f, R11 ;  /* 0x0000001fff0c7819 */ /* 0x000fe4000001140b */
[----:B--2---:R-:W-:Y:S02]  /*5410*/  LEA.HI.X R105, R43, R107, R83, 0x1, P4 ;  /* 0x0000006b2b697211 */ /* 0x004fe400020f0c53 */
[----:B------:R-:W-:-:S04]  /*5420*/  LEA.HI R12, R12, R11, RZ, 0x4 ;  /* 0x0000000b0c0c7211 */ /* 0x000fc800078f20ff */
[----:B------:R-:W-:-:S04]  /*5430*/  LEA.HI.SX32 R12, R12, R81, 0x1c ;  /* 0x000000510c0c7211 */ /* 0x000fc800078fe2ff */
[----:B------:R-:W-:Y:S01]  /*5440*/  SHF.R.S32.HI R13, RZ, 0x1f, R12 ;  /* 0x0000001fff0d7819 */ /* 0x000fe2000001140c */
[----:B------:R-:W-:-:S03]  /*5450*/  IMAD.SHL.U32 R11, R12, 0x8, RZ ;  /* 0x000000080c0b7824 */ /* 0x000fc600078e00ff */
[----:B------:R-:W-:Y:S02]  /*5460*/  LEA.HI R12, R13, R12, RZ, 0x3 ;  /* 0x0000000c0d0c7211 */ /* 0x000fe400078f18ff */
[----:B------:R-:W-:-:S03]  /*5470*/  LOP3.LUT R13, R11, 0x38, RZ, 0xc0, !PT ;  /* 0x000000380b0d7812 */ /* 0x000fc600078ec0ff */
[----:B------:R-:W-:Y:S01]  /*5480*/  IMAD.SHL.U32 R12, R12, 0x400, RZ ;  /* 0x000004000c0c7824 */ /* 0x000fe200078e00ff */
[----:B------:R-:W-:-:S04]  /*5490*/  LOP3.LUT R13, R13, 0x1c0, R228, 0xf8, !PT ;  /* 0x000001c00d0d7812 */ /* 0x000fc800078ef8e4 */
[----:B------:R-:W-:Y:S02]  /*54a0*/  LOP3.LUT R12, R12, 0x7fffe000, RZ, 0xc0, !PT ;  /* 0x7fffe0000c0c7812 */ /* 0x000fe400078ec0ff */
[----:B------:R-:W-:-:S04]  /*54b0*/  LOP3.LUT R13, R13, R198, RZ, 0x3c, !PT ;  /* 0x000000c60d0d7212 */ /* 0x000fc800078e3cff */
[----:B------:R-:W-:Y:S01]  /*54c0*/  IADD3 R12, R13, R12, R199 ;  /* 0x0000000c0d0c7210 */ /* 0x000fe20007ffe0c7 */
[----:B------:R-:W-:-:S03]  /*54d0*/  IMAD R13, R155, 0x4000, R6 ;  /* 0x000040009b0d7824 */ /* 0x000fc600078e0206 */
[----:B------:R-:W-:Y:S01]  /*54e0*/  LEA R15, R155, R12, 0xe ;  /* 0x0000000c9b0f7211 */ /* 0x000fe200078e70ff */
[----:B------:R-:W-:-:S04]  /*54f0*/  IMAD R13, R13, 0x2, R156 ;  /* 0x000000020d0d7824 */ /* 0x000fc800078e029c */
[----:B------:R-:W-:Y:S02]  /*5500*/  IMAD R76, R15, 0x2, R156 ;  /* 0x000000020f4c7824 */ /* 0x000fe400078e029c */
[----:B------:R-:W2:Y:S04]  /*5510*/  LDS.128 R12, [R13+0x18400] ;  /* 0x018400000d0c7984 */ /* 0x000ea80000000c00 */
[----:B------:R-:W3:Y:S01]  /*5520*/  LDS.128 R76, [R76+0x18400] ;  /* 0x018400004c4c7984 */ /* 0x000ee20000000c00 */
[----:B------:R-:W-:Y:S05]  /*5530*/  @P3 BRA `(.L_x_547) ;  /* 0x0000000400583947 */ /* 0x000fea0003800000 */
[----:B------:R-:W-:Y:S01]  /*5540*/  SHF.R.U32.HI R130, RZ, 0x10, R49 ;  /* 0x00000010ff827819 */ /* 0x000fe20000011631 */
[--C-:B------:R-:W-:Y:S01]  /*5550*/  HADD2.F32 R129, -RZ, R128.reuse.H1_H1 ;  /* 0x30000080ff817230 */ /* 0x100fe20000004100 */
[--C-:B------:R-:W-:Y:S02]  /*5560*/  SHF.R.U64 R126, R44, 0x10, R45.reuse ;  /* 0x000000102c7e7819 */ /* 0x100fe4000000122d */
[----:B------:R-:W-:Y:S02]  /*5570*/  SHF.R.U32.HI R133, RZ, 0x10, R45 ;  /* 0x00000010ff857819 */ /* 0x000fe4000001162d */
[--C-:B------:R-:W-:Y:S01]  /*5580*/  SHF.R.U64 R44, R46, 0x10, R47.reuse ;  /* 0x000000102e2c7819 */ /* 0x100fe2000000122f */
[--C-:B---3--:R-:W-:Y:S01]  /*5590*/  HADD2.F32 R46, -RZ, R77.reuse.H0_H0 ;  /* 0x2000004dff2e7230 */ /* 0x108fe20000004100 */
[----:B------:R-:W-:Y:S01]  /*55a0*/  SHF.R.U32.HI R131, RZ, 0x10, R47 ;  /* 0x00000010ff837819 */ /* 0x000fe2000001162f */
[----:B--2---:R-:W-:Y:S01]  /*55b0*/  IMAD.MOV.U32 R47, RZ, RZ, R12 ;  /* 0x000000ffff2f7224 */ /* 0x004fe200078e000c */
[--C-:B------:R-:W-:Y:S01]  /*55c0*/  SHF.R.U64 R45, R50, 0x10, R51.reuse ;  /* 0x00000010322d7819 */ /* 0x100fe20000001233 */
[----:B------:R-:W-:Y:S01]  /*55d0*/  HADD2.F32 R77, -RZ, R77.H1_H1 ;  /* 0x3000004dff4d7230 */ /* 0x000fe20000004100 */
[----:B------:R-:W-:Y:S01]  /*55e0*/  SHF.R.U32.HI R132, RZ, 0x10, R51 ;  /* 0x00000010ff847819 */ /* 0x000fe20000011633 */
[----:B------:R-:W-:Y:S01]  /*55f0*/  HADD2.F32 R51, -RZ, R128.H0_H0 ;  /* 0x20000080ff337230 */ /* 0x000fe20000004100 */
[----:B------:R-:W-:Y:S01]  /*5600*/  SHF.R.U64 R48, R48, 0x10, R49 ;  /* 0x0000001030307819 */ /* 0x000fe20000001231 */
[----:B------:R-:W-:Y:S01]  /*5610*/  HADD2.F32 R12, -RZ, R13.H0_H0 ;  /* 0x2000000dff0c7230 */ /* 0x000fe20000004100 */
[----:B------:R-:W-:Y:S01]  /*5620*/  MOV R49, R15 ;  /* 0x0000000f00317202 */ /* 0x000fe20000000f00 */
[----:B------:R-:W-:-:S02]  /*5630*/  HADD2.F32 R128, -RZ, R130.H0_H0 ;  /* 0x20000082ff807230 */ /* 0x000fc40000004100 */
[----:B------:R-:W-:Y:S02]  /*5640*/  HADD2.F32 R15, -RZ, R13.H1_H1 ;  /* 0x3000000dff0f7230 */ /* 0x000fe40000004100 */
[-C--:B------:R-:W-:Y:S01]  /*5650*/  FMUL.FTZ R13, R46, R129.reuse ;  /* 0x000000812e0d7220 */ /* 0x080fe20000410000 */
[----:B------:R-:W-:Y:S02]  /*5660*/  HADD2.F32 R50, -RZ, R133.H0_H0 ;  /* 0x20000085ff327230 */ /* 0x000fe40000004100 */
[C---:B------:R-:W-:Y:S01]  /*5670*/  FMUL.FTZ R129, R12.reuse, R129 ;  /* 0x000000810c817220 */ /* 0x040fe20000410000 */
[-C--:B------:R-:W-:Y:S01]  /*5680*/  FMUL.FTZ R130, R77, R128.reuse ;  /* 0x000000804d827220 */ /* 0x080fe20000410000 */
[C---:B------:R-:W-:Y:S01]  /*5690*/  FMUL.FTZ R128, R15.reuse, R128 ;  /* 0x000000800f807220 */ /* 0x040fe20000410000 */
[-C--:B------:R-:W-:Y:S01]  /*56a0*/  FFMA.FTZ R12, R12, R51.reuse, -R13 ;  /* 0x000000330c0c7223 */ /* 0x080fe2000001080d */
[----:B------:R-:W-:Y:S01]  /*56b0*/  FFMA.FTZ R13, R46, R51, R129 ;  /* 0x000000332e0d7223 */ /* 0x000fe20000010081 */
[-C--:B------:R-:W-:Y:S01]  /*56c0*/  FFMA.FTZ R15, R15, R50.reuse, -R130 ;  /* 0x000000320f0f7223 */ /* 0x080fe20000010882 */
[----:B------:R-:W-:Y:S01]  /*56d0*/  FFMA.FTZ R46, R77, R50, R128 ;  /* 0x000000324d2e7223 */ /* 0x000fe20000010080 */
[----:B------:R-:W-:-:S02]  /*56e0*/  HADD2.F32 R128, -RZ, R127.H1_H1 ;  /* 0x3000007fff807230 */ /* 0x000fc40000004100 */
[----:B------:R-:W-:Y:S01]  /*56f0*/  HADD2.F32 R127, -RZ, R127.H0_H0 ;  /* 0x2000007fff7f7230 */ /* 0x000fe20000004100 */
[----:B------:R-:W-:Y:S01]  /*5700*/  F2FP.F16.F32.PACK_AB R15, R15, R12 ;  /* 0x0000000c0f0f723e */ /* 0x000fe200000000ff */
[----:B------:R-:W-:Y:S01]  /*5710*/  HADD2.F32 R77, -RZ, R79.H0_H0 ;  /* 0x2000004fff4d7230 */ /* 0x000fe20000004100 */
[----:B------:R-:W-:Y:S01]  /*5720*/  F2FP.F16.F32.PACK_AB R46, R46, R13 ;  /* 0x0000000d2e2e723e */ /* 0x000fe200000000ff */
[----:B------:R-:W-:Y:S02]  /*5730*/  HADD2.F32 R50, -RZ, R49.H0_H0 ;  /* 0x20000031ff327230 */ /* 0x000fe40000004100 */
[----:B------:R-:W-:Y:S02]  /*5740*/  HADD2.F32 R79, -RZ, R79.H1_H1 ;  /* 0x3000004fff4f7230 */ /* 0x000fe40000004100 */
[----:B------:R-:W-:Y:S02]  /*5750*/  HADD2.F32 R132, -RZ, R132.H0_H0 ;  /* 0x20000084ff847230 */ /* 0x000fe40000004100 */
[----:B------:R-:W-:Y:S01]  /*5760*/  FMUL.FTZ R134, R50, R127 ;  /* 0x0000007f32867220 */ /* 0x000fe20000410000 */
[----:B------:R-:W-:-:S02]  /*5770*/  HADD2.F32 R51, -RZ, R49.H1_H1 ;  /* 0x30000031ff337230 */ /* 0x000fc40000004100 */
[----:B------:R-:W-:Y:S01]  /*5780*/  FMUL.FTZ R49, R77, R127 ;  /* 0x0000007f4d317220 */ /* 0x000fe20000410000 */
[----:B------:R-:W-:Y:S02]  /*5790*/  HADD2.F32 R130, -RZ, R131.H0_H0 ;  /* 0x20000083ff827230 */ /* 0x000fe40000004100 */
[----:B------:R-:W-:Y:S01]  /*57a0*/  FMUL.FTZ R136, R79, R132 ;  /* 0x000000844f887220 */ /* 0x000fe20000410000 */
[-C--:B------:R-:W-:Y:S01]  /*57b0*/  FFMA.FTZ R134, R77, R128.reuse, R134 ;  /* 0x000000804d867223 */ /* 0x080fe20000010086 */
[----:B------:R-:W-:Y:S01]  /*57c0*/  FFMA.FTZ R49, R50, R128, -R49 ;  /* 0x0000008032317223 */ /* 0x000fe20000010831 */
[C---:B------:R-:W-:Y:S01]  /*57d0*/  FMUL.FTZ R132, R51.reuse, R132 ;  /* 0x0000008433847220 */ /* 0x040fe20000410000 */
[----:B------:R-:W-:Y:S01]  /*57e0*/  FFMA.FTZ R136, R51, R130, -R136 ;  /* 0x0000008233887223 */ /* 0x000fe20000010888 */
[----:B------:R-:W-:Y:S02]  /*57f0*/  HADD2.F32 R77, -RZ, R48.H0_H0 ;  /* 0x20000030ff4d7230 */ /* 0x000fe40000004100 */
[----:B------:R-:W-:-:S02]  /*5800*/  HADD2.F32 R50, -RZ, R76.H0_H0 ;  /* 0x2000004cff327230 */ /* 0x000fc40000004100 */
[----:B------:R-:W-:Y:S01]  /*5810*/  FFMA.FTZ R129, R79, R130, R132 ;  /* 0x000000824f817223 */ /* 0x000fe20000010084 */
[----:B------:R-:W-:Y:S01]  /*5820*/  HADD2.F32 R51, -RZ, R125.H1_H1 ;  /* 0x3000007dff337230 */ /* 0x000fe20000004100 */
[----:B------:R-:W-:Y:S01]  /*5830*/  F2FP.F16.F32.PACK_AB R49, R136, R49 ;  /* 0x000000318831723e */ /* 0x000fe200000000ff */
[----:B------:R-:W-:Y:S02]  /*5840*/  HADD2.F32 R48, -RZ, R47.H0_H0 ;  /* 0x2000002fff307230 */ /* 0x000fe40000004100 */
[----:B------:R-:W-:Y:S01]  /*5850*/  HADD2.F32 R76, -RZ, R76.H1_H1 ;  /* 0x3000004cff4c7230 */ /* 0x000fe20000004100 */
[----:B------:R-:W-:Y:S01]  /*5860*/  F2FP.F16.F32.PACK_AB R129, R129, R134 ;  /* 0x000000868181723e */ /* 0x000fe200000000ff */
[----:B------:R-:W-:Y:S02]  /*5870*/  HADD2.F32 R125, -RZ, R125.H0_H0 ;  /* 0x2000007dff7d7230 */ /* 0x000fe40000004100 */
[----:B------:R-:W-:Y:S02]  /*5880*/  HADD2.F32 R47, -RZ, R47.H1_H1 ;  /* 0x3000002fff2f7230 */ /* 0x000fe40000004100 */
[----:B------:R-:W-:Y:S01]  /*5890*/  FMUL.FTZ R128, R76, R77 ;  /* 0x0000004d4c807220 */ /* 0x000fe20000410000 */
[----:B------:R-:W-:-:S02]  /*58a0*/  HADD2.F32 R126, -RZ, R126.H0_H0 ;  /* 0x2000007eff7e7230 */ /* 0x000fc40000004100 */
[-C--:B------:R-:W-:Y:S01]  /*58b0*/  FMUL.FTZ R79, R50, R125.reuse ;  /* 0x0000007d324f7220 */ /* 0x080fe20000410000 */
[C---:B------:R-:W-:Y:S01]  /*58c0*/  FMUL.FTZ R125, R48.reuse, R125 ;  /* 0x0000007d307d7220 */ /* 0x040fe20000410000 */
[C---:B------:R-:W-:Y:S01]  /*58d0*/  FMUL.FTZ R77, R47.reuse, R77 ;  /* 0x0000004d2f4d7220 */ /* 0x040fe20000410000 */
[----:B------:R-:W-:Y:S02]  /*58e0*/  IMAD.MOV.U32 R13, RZ, RZ, R15 ;  /* 0x000000ffff0d7224 */ /* 0x000fe400078e000f */
[-C--:B------:R-:W-:Y:S01]  /*58f0*/  FFMA.FTZ R79, R48, R51.reuse, -R79 ;  /* 0x00000033304f7223 */ /* 0x080fe2000001084f */
[-C--:B------:R-:W-:Y:S01]  /*5900*/  FFMA.FTZ R128, R47, R126.reuse, -R128 ;  /* 0x0000007e2f807223 */ /* 0x080fe20000010880 */
[----:B------:R-:W-:Y:S01]  /*5910*/  FFMA.FTZ R76, R76, R126, R77 ;  /* 0x0000007e4c4c7223 */ /* 0x000fe2000001004d */
[----:B------:R-:W-:Y:S02]  /*5920*/  HADD2.F32 R48, -RZ, R124.H0_H0 ;  /* 0x2000007cff307230 */ /* 0x000fe40000004100 */
[----:B------:R-:W-:Y:S01]  /*5930*/  FFMA.FTZ R125, R50, R51, R125 ;  /* 0x00000033327d7223 */ /* 0x000fe2000001007d */
[----:B------:R-:W-:Y:S01]  /*5940*/  HADD2.F32 R77, -RZ, R45.H0_H0 ;  /* 0x2000002dff4d7230 */ /* 0x000fe20000004100 */
[----:B------:R-:W-:Y:S01]  /*5950*/  F2FP.F16.F32.PACK_AB R12, R128, R79 ;  /* 0x0000004f800c723e */ /* 0x000fe200000000ff */
[----:B------:R-:W-:Y:S01]  /*5960*/  HADD2.F32 R47, -RZ, R78.H0_H0 ;  /* 0x2000004eff2f7230 */ /* 0x000fe20000004100 */
[----:B------:R-:W-:Y:S01]  /*5970*/  MOV R79, R129 ;  /* 0x00000081004f7202 */ /* 0x000fe20000000f00 */
[----:B------:R-:W-:Y:S01]  /*5980*/  HADD2.F32 R124, -RZ, R124.H1_H1 ;  /* 0x3000007cff7c7230 */ /* 0x000fe20000004100 */
[----:B------:R-:W-:Y:S01]  /*5990*/  F2FP.F16.F32.PACK_AB R76, R76, R125 ;  /* 0x0000007d4c4c723e */ /* 0x000fe200000000ff */
[----:B------:R-:W-:-:S02]  /*59a0*/  HADD2.F32 R45, -RZ, R14.H0_H0 ;  /* 0x2000000eff2d7230 */ /* 0x000fc40000004100 */
[----:B------:R-:W-:Y:S02]  /*59b0*/  HADD2.F32 R78, -RZ, R78.H1_H1 ;  /* 0x3000004eff4e7230 */ /* 0x000fe40000004100 */
[----:B------:R-:W-:Y:S02]  /*59c0*/  HADD2.F32 R14, -RZ, R14.H1_H1 ;  /* 0x3000000eff0e7230 */ /* 0x000fe40000004100 */
[----:B------:R-:W-:Y:S02]  /*59d0*/  HADD2.F32 R51, -RZ, R44.H0_H0 ;  /* 0x2000002cff337230 */ /* 0x000fe40000004100 */
[-C--:B------:R-:W-:Y:S01]  /*59e0*/  FMUL.FTZ R44, R47, R124.reuse ;  /* 0x0000007c2f2c7220 */ /* 0x080fe20000410000 */
[-C--:B------:R-:W-:Y:S01]  /*59f0*/  FMUL.FTZ R127, R78, R77.reuse ;  /* 0x0000004d4e7f7220 */ /* 0x080fe20000410000 */
[C---:B------:R-:W-:Y:S01]  /*5a00*/  FMUL.FTZ R124, R45.reuse, R124 ;  /* 0x0000007c2d7c7220 */ /* 0x040fe20000410000 */
[C---:B------:R-:W-:Y:S01]  /*5a10*/  FMUL.FTZ R77, R14.reuse, R77 ;  /* 0x0000004d0e4d7220 */ /* 0x040fe20000410000 */
[-C--:B------:R-:W-:Y:S01]  /*5a20*/  FFMA.FTZ R44, R45, R48.reuse, -R44 ;  /* 0x000000302d2c7223 */ /* 0x080fe2000001082c */
[-C--:B------:R-:W-:Y:S01]  /*5a30*/  FFMA.FTZ R127, R14, R51.reuse, -R127 ;  /* 0x000000330e7f7223 */ /* 0x080fe2000001087f */
[----:B------:R-:W-:Y:S01]  /*5a40*/  FFMA.FTZ R124, R47, R48, R124 ;  /* 0x000000302f7c7223 */ /* 0x000fe2000001007c */
[----:B------:R-:W-:Y:S01]  /*5a50*/  FFMA.FTZ R77, R78, R51, R77 ;  /* 0x000000334e4d7223 */ /* 0x000fe2000001004d */
[----:B------:R-:W-:-:S02]  /*5a60*/  IMAD.MOV.U32 R15, RZ, RZ, R49 ;  /* 0x000000ffff0f7224 */ /* 0x000fc400078e0031 */
[----:B------:R-:W-:Y:S02]  /*5a70*/  F2FP.F16.F32.PACK_AB R14, R127, R44 ;  /* 0x0000002c7f0e723e */ /* 0x000fe400000000ff */
[----:B------:R-:W-:Y:S01]  /*5a80*/  F2FP.F16.F32.PACK_AB R78, R77, R124 ;  /* 0x0000007c4d4e723e */ /* 0x000fe200000000ff */
[----:B------:R-:W-:-:S07]  /*5a90*/  IMAD.MOV.U32 R77, RZ, RZ, R46 ;  /* 0x000000ffff4d7224 */ /* 0x000fce00078e002e */
.L_x_547:
[----:B------:R-:W-:Y:S05]  /*5aa0*/  BSYNC B2 ;  /* 0x0000000000027941 */ /* 0x000fea0003800000 */
.L_x_546:
[----:B------:R-:W-:Y:S01]  /*5ab0*/  ISETP.GE.AND P4, PT, R11, R110, PT ;  /* 0x0000006e0b00720c */ /* 0x000fe20003f86270 */
[----:B--2---:R4:W-:-:S12]  /*5ac0*/  ST.E.128 desc[UR38][R104.64], R12 ;  /* 0x0000000c68007985 */ /* 0x0049d8000c101d26 */
[----:B------:R-:W-:-:S05]  /*5ad0*/  @!P4 IMAD.WIDE R106, R11, 0x2, R106 ;  /* 0x000000020b6ac825 */ /* 0x000fca00078e026a */
[----:B---3--:R4:W-:Y:S02]  /*5ae0*/  @!P4 ST.E.128 desc[UR38][R106.64], R76 ;  /* 0x0000004c6a00c985 */ /* 0x0089e4000c101d26 */
.L_x_545:
[----:B------:R-:W-:Y:S05]  /*5af0*/  BSYNC B1 ;  /* 0x0000000000017941 */ /* 0x000fea0003800000 */
.L_x_544:
[----:B------:R-:W-:-:S03]  /*5b00*/  UMOV UR4, 0xffffffff ;  /* 0xffffffff00047882 */ /* 0x000fc60000000000 */
[----:B------:R-:W-:Y:S05]  /*5b10*/  BRA.DIV UR4, `(.L_x_548) ;  /* 0x0000014204a87947 */ /* 0x000fea000b800000 */
[----:B------:R0:W0:Y:S04]  /*5b20*/  SHFL.IDX PT, R51, R108, 0x1, 0x181f ;  /* 0x00381f006c337f89 */ /* 0x00002800000e0000 */
[----:B------:R0:W0:Y:S02]  /*5b30*/  SHFL.IDX PT, R50, R109, 0x1, 0x181f ;  /* 0x00381f006d327f89 */ /* 0x00002400000e0000 */
.L_x_822:
[----:B------:R-:W-:Y:S01]  /*5b40*/  ISETP.GE.OR P4, PT, R220, R98, P1 ;  /* 0x00000062dc00720c */ /* 0x000fe20000f86670 */
[----:B------:R-:W-:-:S12]  /*5b50*/  BSSY B1, `(.L_x_549) ;  /* 0x0000074000017945 */ /* 0x000fd80003800000 */
[----:B------:R-:W-:Y:S05]  /*5b60*/  @P4 BRA `(.L_x_550) ;  /* 0x0000000400c84947 */ /* 0x000fea0003800000 */
[----:B------:R-:W-:Y:S01]  /*5b70*/  SEL R11, R37, R112, !P0 ;  /* 0x00000070250b7207 */ /* 0x000fe20004000000 */
[----:B------:R-:W-:Y:S01]  /*5b80*/  BSSY B2, `(.L_x_551) ;  /* 0x000006c000027945 */ /* 0x000fe20003800000 */
[----:B----4-:R-:W-:Y:S02]  /*5b90*/  SHF.R.U32.HI R14, RZ, 0x3, R193 ;  /* 0x00000003ff0e7819 */ /* 0x010fe400000116c1 */
[----:B------:R-:W-:Y:S02]  /*5ba0*/  SHF.R.S32.HI R12, RZ, 0x1f, R11 ;  /* 0x0000001fff0c7819 */ /* 0x000fe4000001140b */
[C---:B0-----:R-:W-:Y:S02]  /*5bb0*/  LEA R48, P4, R43.reuse, R50, 0x1 ;  /* 0x000000322b307211 */ /* 0x041fe400078808ff */
[----:B------:R-:W-:Y:S02]  /*5bc0*/  LEA.HI R12, R12, R11, RZ, 0x4 ;  /* 0x0000000b0c0c7211 */ /* 0x000fe400078f20ff */
[----:B------:R-:W-:-:S02]  /*5bd0*/  LEA.HI.X R49, R43, R51, R83, 0x1, P4 ;  /* 0x000000332b317211 */ /* 0x000fc400020f0c53 */
[----:B------:R-:W-:-:S04]  /*5be0*/  LEA.HI.SX32 R12, R12, R81, 0x1c ;  /* 0x000000510c0c7211 */ /* 0x000fc800078fe2ff */
[----:B------:R-:W-:Y:S01]  /*5bf0*/  SHF.R.S32.HI R13, RZ, 0x1f, R12 ;  /* 0x0000001fff0d7819 */ /* 0x000fe2000001140c */
[----:B------:R-:W-:-:S03]  /*5c00*/  IMAD.SHL.U32 R11, R12, 0x8, RZ ;  /* 0x000000080c0b7824 */ /* 0x000fc600078e00ff */
[----:B------:R-:W-:Y:S02]  /*5c10*/  LEA.HI R13, R13, R12, RZ, 0x3 ;  /* 0x0000000c0d0d7211 */ /* 0x000fe400078f18ff */
[----:B------:R-:W-:-:S03]  /*5c20*/  LOP3.LUT R12, R193, 0x38, R11, 0xf8, !PT ;  /* 0x00000038c10c7812 */ /* 0x000fc600078ef80b */
[----:B------:R-:W-:Y:S01]  /*5c30*/  IMAD.SHL.U32 R13, R13, 0x400, RZ ;  /* 0x000004000d0d7824 */ /* 0x000fe200078e00ff */
[----:B------:R-:W-:-:S04]  /*5c40*/  LOP3.LUT R12, R12, R14, RZ, 0x3c, !PT ;  /* 0x0000000e0c0c7212 */ /* 0x000fc800078e3cff */
[----:B------:R-:W-:-:S04]  /*5c50*/  LOP3.LUT R13, R13, 0x7fffe000, RZ, 0xc0, !PT ;  /* 0x7fffe0000d0d7812 */ /* 0x000fc800078ec0ff */
[----:B------:R-:W-:Y:S01]  /*5c60*/  IADD3 R12, R12, R13, R197 ;  /* 0x0000000d0c0c7210 */ /* 0x000fe20007ffe0c5 */
[----:B------:R-:W-:-:S03]  /*5c70*/  IMAD R13, R155, 0x4000, R3 ;  /* 0x000040009b0d7824 */ /* 0x000fc600078e0203 */
[----:B------:R-:W-:Y:S01]  /*5c80*/  LEA R15, R155, R12, 0xe ;  /* 0x0000000c9b0f7211 */ /* 0x000fe200078e70ff */
[----:B------:R-:W-:-:S04]  /*5c90*/  IMAD R13, R13, 0x2, R156 ;  /* 0x000000020d0d7824 */ /* 0x000fc800078e029c */
[----:B------:R-:W-:Y:S02]  /*5ca0*/  IMAD R44, R15, 0x2, R156 ;  /* 0x000000020f2c7824 */ /* 0x000fe400078e029c */
[----:B------:R-:W0:Y:S04]  /*5cb0*/  LDS.128 R12, [R13+0x18400] ;  /* 0x018400000d0c7984 */ /* 0x000e280000000c00 */
[----:B------:R-:W4:Y:S01]  /*5cc0*/  LDS.128 R44, [R44+0x18400] ;  /* 0x018400002c2c7984 */ /* 0x000f220000000c00 */
[----:B------:R-:W-:Y:S05]  /*5cd0*/  @P3 BRA `(.L_x_552) ;  /* 0x0000000400583947 */ /* 0x000fea0003800000 */
[----:B------:R-:W-:Y:S02]  /*5ce0*/  SHF.R.U32.HI R78, RZ, 0x10, R57 ;  /* 0x00000010ff4e7819 */ /* 0x000fe40000011639 */
[----:B------:R-:W-:Y:S02]  /*5cf0*/  SHF.R.U64 R76, R52, 0x10, R53 ;  /* 0x00000010344c7819 */ /* 0x000fe40000001235 */
[----:B--2---:R-:W-:Y:S01]  /*5d00*/  SHF.R.U64 R107, R56, 0x10, R57 ;  /* 0x00000010386b7819 */ /* 0x004fe20000001239 */
[----:B----4-:R-:W-:Y:S01]  /*5d10*/  IMAD.MOV.U32 R56, RZ, RZ, R47 ;  /* 0x000000ffff387224 */ /* 0x010fe200078e002f */
[--C-:B------:R-:W-:Y:S01]  /*5d20*/  SHF.R.U64 R52, R54, 0x10, R55.reuse ;  /* 0x0000001036347819 */ /* 0x100fe20000001237 */
[--C-:B------:R-:W-:Y:S01]  /*5d30*/  HADD2.F32 R57, -RZ, R123.reuse.H0_H0 ;  /* 0x2000007bff397230 */ /* 0x100fe20000004100 */
[----:B------:R-:W-:Y:S01]  /*5d40*/  SHF.R.U32.HI R79, RZ, 0x10, R55 ;  /* 0x00000010ff4f7819 */ /* 0x000fe20000011637 */
[----:B0-----:R-:W-:Y:S01]  /*5d50*/  IMAD.MOV.U32 R54, RZ, RZ, R12 ;  /* 0x000000ffff367224 */ /* 0x001fe200078e000c */
[----:B------:R-:W-:Y:S01]  /*5d60*/  MOV R55, R44 ;  /* 0x0000002c00377202 */ /* 0x000fe20000000f00 */
[----:B------:R-:W-:Y:S01]  /*5d70*/  HADD2.F32 R123, -RZ, R123.H1_H1 ;  /* 0x3000007bff7b7230 */ /* 0x000fe20000004100 */
[----:B------:R-:W-:Y:S01]  /*5d80*/  SHF.R.U32.HI R77, RZ, 0x10, R53 ;  /* 0x00000010ff4d7819 */ /* 0x000fe20000011635 */
[--C-:B------:R-:W-:Y:S01]  /*5d90*/  HADD2.F32 R47, -RZ, R45.reuse.H0_H0 ;  /* 0x2000002dff2f7230 */ /* 0x100fe20000004100 */
[----:B------:R-:W-:Y:S01]  /*5da0*/  SHF.R.U64 R53, R58, 0x10, R59 ;  /* 0x000000103a357819 */ /* 0x000fe2000000123b */
[----:B------:R-:W-:Y:S01]  /*5db0*/  IMAD.MOV.U32 R44, RZ, RZ, R15 ;  /* 0x000000ffff2c7224 */ /* 0x000fe200078e000f */
[----:B------:R-:W-:Y:S01]  /*5dc0*/  SHF.R.U32.HI R59, RZ, 0x10, R59 ;  /* 0x00000010ff3b7819 */ /* 0x000fe2000001163b */
[----:B------:R-:W-:-:S02]  /*5dd0*/  HADD2.F32 R45, -RZ, R45.H1_H1 ;  /* 0x3000002dff2d7230 */ /* 0x000fc40000004100 */
[--C-:B------:R-:W-:Y:S02]  /*5de0*/  HADD2.F32 R12, -RZ, R13.reuse.H0_H0 ;  /* 0x2000000dff0c7230 */ /* 0x100fe40000004100 */
[----:B------:R-:W-:Y:S02]  /*5df0*/  HADD2.F32 R78, -RZ, R78.H0_H0 ;  /* 0x2000004eff4e7230 */ /* 0x000fe40000004100 */
[----:B------:R-:W-:Y:S02]  /*5e00*/  HADD2.F32 R15, -RZ, R13.H1_H1 ;  /* 0x3000000dff0f7230 */ /* 0x000fe40000004100 */
[-C--:B------:R-:W-:Y:S01]  /*5e10*/  FMUL.FTZ R13, R47, R123.reuse ;  /* 0x0000007b2f0d7220 */ /* 0x080fe20000410000 */
[----:B------:R-:W-:Y:S02]  /*5e20*/  HADD2.F32 R58, -RZ, R77.H0_H0 ;  /* 0x2000004dff3a7230 */ /* 0x000fe40000004100 */
[C---:B------:R-:W-:Y:S01]  /*5e30*/  FMUL.FTZ R104, R12.reuse, R123 ;  /* 0x0000007b0c687220 */ /* 0x040fe20000410000 */
[-C--:B---3--:R-:W-:Y:S01]  /*5e40*/  FMUL.FTZ R106, R45, R78.reuse ;  /* 0x0000004e2d6a7220 */ /* 0x088fe20000410000 */
[----:B------:R-:W-:Y:S01]  /*5e50*/  FMUL.FTZ R78, R15, R78 ;  /* 0x0000004e0f4e7220 */ /* 0x000fe20000410000 */
[-C--:B------:R-:W-:Y:S01]  /*5e60*/  FFMA.FTZ R12, R12, R57.reuse, -R13 ;  /* 0x000000390c0c7223 */ /* 0x080fe2000001080d */
[----:B------:R-:W-:Y:S01]  /*5e70*/  FFMA.FTZ R13, R47, R57, R104 ;  /* 0x000000392f0d7223 */ /* 0x000fe20000010068 */
[----:B------:R-:W-:-:S02]  /*5e80*/  HADD2.F32 R57, -RZ, R59.H0_H0 ;  /* 0x2000003bff397230 */ /* 0x000fc40000004100 */
[-C--:B------:R-:W-:Y:S01]  /*5e90*/  FFMA.FTZ R104, R45, R58.reuse, R78 ;  /* 0x0000003a2d687223 */ /* 0x080fe2000001004e */
[----:B------:R-:W-:Y:S02]  /*5ea0*/  HADD2.F32 R78, -RZ, R122.H0_H0 ;  /* 0x2000007aff4e7230 */ /* 0x000fe40000004100 */
[----:B------:R-:W-:Y:S01]  /*5eb0*/  FFMA.FTZ R77, R15, R58, -R106 ;  /* 0x0000003a0f4d7223 */ /* 0x000fe2000001086a */
[--C-:B------:R-:W-:Y:S02]  /*5ec0*/  HADD2.F32 R45, -RZ, R56.reuse.H0_H0 ;  /* 0x20000038ff2d7230 */ /* 0x100fe40000004100 */
[----:B------:R-:W-:Y:S02]  /*5ed0*/  HADD2.F32 R56, -RZ, R56.H1_H1 ;  /* 0x30000038ff387230 */ /* 0x000fe40000004100 */
[----:B------:R-:W-:Y:S02]  /*5ee0*/  HADD2.F32 R58, -RZ, R120.H1_H1 ;  /* 0x30000078ff3a7230 */ /* 0x000fe40000004100 */
[----:B------:R-:W-:Y:S01]  /*5ef0*/  FMUL.FTZ R106, R45, R78 ;  /* 0x0000004e2d6a7220 */ /* 0x000fe20000410000 */
[----:B------:R-:W-:-:S02]  /*5f00*/  HADD2.F32 R15, -RZ, R44.H0_H0 ;  /* 0x2000002cff0f7230 */ /* 0x000fc40000004100 */
[-C--:B------:R-:W-:Y:S01]  /*5f10*/  FMUL.FTZ R59, R56, R57.reuse ;  /* 0x00000039383b7220 */ /* 0x080fe20000410000 */
[----:B------:R-:W-:Y:S01]  /*5f20*/  HADD2.F32 R44, -RZ, R44.H1_H1 ;  /* 0x3000002cff2c7230 */ /* 0x000fe20000004100 */
[----:B------:R-:W-:Y:S01]  /*5f30*/  F2FP.F16.F32.PACK_AB R77, R77, R12 ;  /* 0x0000000c4d4d723e */ /* 0x000fe200000000ff */
[----:B------:R-:W-:Y:S02]  /*5f40*/  HADD2.F32 R47, -RZ, R79.H0_H0 ;  /* 0x2000004fff2f7230 */ /* 0x000fe40000004100 */
[C---:B------:R-:W-:Y:S01]  /*5f50*/  FMUL.FTZ R78, R15.reuse, R78 ;  /* 0x0000004e0f4e7220 */ /* 0x040fe20000410000 */
[----:B------:R-:W-:Y:S01]  /*5f60*/  FFMA.FTZ R106, R15, R58, -R106 ;  /* 0x0000003a0f6a7223 */ /* 0x000fe2000001086a */
[C---:B------:R-:W-:Y:S01]  /*5f70*/  FMUL.FTZ R57, R44.reuse, R57 ;  /* 0x000000392c397220 */ /* 0x040fe20000410000 */
[----:B------:R-:W-:Y:S02]  /*5f80*/  HADD2.F32 R122, -RZ, R122.H1_H1 ;  /* 0x3000007aff7a7230 */ /* 0x000fe40000004100 */
[----:B------:R-:W-:Y:S01]  /*5f90*/  FFMA.FTZ R79, R44, R47, -R59 ;  /* 0x0000002f2c4f7223 */ /* 0x000fe2000001083b */
[----:B------:R-:W-:-:S02]  /*5fa0*/  HADD2.F32 R15, -RZ, R54.H0_H0 ;  /* 0x20000036ff0f7230 */ /* 0x000fc40000004100 */
[----:B------:R-:W-:Y:S01]  /*5fb0*/  FFMA.FTZ R78, R45, R58, R78 ;  /* 0x0000003a2d4e7223 */ /* 0x000fe2000001004e */
[----:B------:R-:W-:Y:S02]  /*5fc0*/  HADD2.F32 R44, -RZ, R55.H0_H0 ;  /* 0x20000037ff2c7230 */ /* 0x000fe40000004100 */
[----:B------:R-:W-:Y:S01]  /*5fd0*/  FFMA.FTZ R105, R56, R47, R57 ;  /* 0x0000002f38697223 */ /* 0x000fe20000010039 */
[----:B------:R-:W-:Y:S02]  /*5fe0*/  HADD2.F32 R45, -RZ, R121.H0_H0 ;  /* 0x20000079ff2d7230 */ /* 0x000fe40000004100 */
[-C--:B------:R-:W-:Y:S01]  /*5ff0*/  FMUL.FTZ R57, R15, R122.reuse ;  /* 0x0000007a0f397220 */ /* 0x080fe20000410000 */
[----:B------:R-:W-:Y:S02]  /*6000*/  HADD2.F32 R47, -RZ, R107.H0_H0 ;  /* 0x2000006bff2f7230 */ /* 0x000fe40000004100 */
[----:B------:R-:W-:Y:S01]  /*6010*/  FMUL.FTZ R56, R44, R122 ;  /* 0x0000007a2c387220 */ /* 0x000fe20000410000 */
[----:B------:R-:W-:-:S02]  /*6020*/  HADD2.F32 R55, -RZ, R55.H1_H1 ;  /* 0x30000037ff377230 */ /* 0x000fc40000004100 */
[-C--:B------:R-:W-:Y:S01]  /*6030*/  FFMA.FTZ R57, R44, R45.reuse, R57 ;  /* 0x0000002d2c397223 */ /* 0x080fe20000010039 */
[----:B------:R-:W-:Y:S02]  /*6040*/  HADD2.F32 R54, -RZ, R54.H1_H1 ;  /* 0x30000036ff367230 */ /* 0x000fe40000004100 */
[----:B------:R-:W-:Y:S01]  /*6050*/  FFMA.FTZ R56, R15, R45, -R56 ;  /* 0x0000002d0f387223 */ /* 0x000fe20000010838 */
[----:B------:R-:W-:Y:S02]  /*6060*/  HADD2.F32 R44, -RZ, R46.H0_H0 ;  /* 0x2000002eff2c7230 */ /* 0x000fe40000004100 */
[-C--:B------:R-:W-:Y:S01]  /*6070*/  FMUL.FTZ R59, R55, R47.reuse ;  /* 0x0000002f373b7220 */ /* 0x080fe20000410000 */
[----:B------:R-:W-:Y:S02]  /*6080*/  HADD2.F32 R121, -RZ, R121.H1_H1 ;  /* 0x30000079ff797230 */ /* 0x000fe40000004100 */
[----:B------:R-:W-:Y:S01]  /*6090*/  FMUL.FTZ R58, R54, R47 ;  /* 0x0000002f363a7220 */ /* 0x000fe20000410000 */
[----:B------:R-:W-:Y:S01]  /*60a0*/  HADD2.F32 R53, -RZ, R53.H0_H0 ;  /* 0x20000035ff357230 */ /* 0x000fe20000004100 */
[----:B------:R-:W-:Y:S01]  /*60b0*/  F2FP.F16.F32.PACK_AB R78, R105, R78 ;  /* 0x0000004e694e723e */ /* 0x000fe200000000ff */
[----:B------:R-:W-:-:S02]  /*60c0*/  HADD2.F32 R15, -RZ, R14.H0_H0 ;  /* 0x2000000eff0f7230 */ /* 0x000fc40000004100 */
[----:B------:R-:W-:Y:S02]  /*60d0*/  HADD2.F32 R46, -RZ, R46.H1_H1 ;  /* 0x3000002eff2e7230 */ /* 0x000fe40000004100 */
[----:B------:R-:W-:Y:S02]  /*60e0*/  HADD2.F32 R14, -RZ, R14.H1_H1 ;  /* 0x3000000eff0e7230 */ /* 0x000fe40000004100 */
[----:B------:R-:W-:Y:S02]  /*60f0*/  HADD2.F32 R120, -RZ, R120.H0_H0 ;  /* 0x20000078ff787230 */ /* 0x000fe40000004100 */
[----:B------:R-:W-:Y:S01]  /*6100*/  FMUL.FTZ R47, R46, R53 ;  /* 0x000000352e2f7220 */ /* 0x000fe20000410000 */
[----:B------:R-:W-:Y:S02]  /*6110*/  HADD2.F32 R45, -RZ, R52.H0_H0 ;  /* 0x20000034ff2d7230 */ /* 0x000fe40000004100 */
[----:B------:R-:W-:Y:S01]  /*6120*/  FMUL.FTZ R52, R44, R121 ;  /* 0x000000792c347220 */ /* 0x000fe20000410000 */
[----:B------:R-:W-:-:S02]  /*6130*/  HADD2.F32 R76, -RZ, R76.H0_H0 ;  /* 0x2000004cff4c7230 */ /* 0x000fc40000004100 */
[C---:B------:R-:W-:Y:S01]  /*6140*/  FMUL.FTZ R121, R15.reuse, R121 ;  /* 0x000000790f797220 */ /* 0x040fe20000410000 */
[C---:B------:R-:W-:Y:S01]  /*6150*/  FMUL.FTZ R53, R14.reuse, R53 ;  /* 0x000000350e357220 */ /* 0x040fe20000410000 */
[----:B------:R-:W-:Y:S01]  /*6160*/  FFMA.FTZ R52, R15, R120, -R52 ;  /* 0x000000780f347223 */ /* 0x000fe20000010834 */
[-C--:B------:R-:W-:Y:S01]  /*6170*/  FFMA.FTZ R47, R14, R45.reuse, -R47 ;  /* 0x0000002d0e2f7223 */ /* 0x080fe2000001082f */
[-C--:B------:R-:W-:Y:S01]  /*6180*/  FFMA.FTZ R59, R54, R76.reuse, -R59 ;  /* 0x0000004c363b7223 */ /* 0x080fe2000001083b */
[----:B------:R-:W-:Y:S01]  /*6190*/  FFMA.FTZ R58, R55, R76, R58 ;  /* 0x0000004c373a7223 */ /* 0x000fe2000001003a */
[----:B------:R-:W-:Y:S01]  /*61a0*/  FFMA.FTZ R121, R44, R120, R121 ;  /* 0x000000782c797223 */ /* 0x000fe20000010079 */
[----:B------:R-:W-:Y:S01]  /*61b0*/  FFMA.FTZ R46, R46, R45, R53 ;  /* 0x0000002d2e2e7223 */ /* 0x000fe20000010035 */
[----:B------:R-:W-:Y:S01]  /*61c0*/  F2FP.F16.F32.PACK_AB R45, R104, R13 ;  /* 0x0000000d682d723e */ /* 0x000fe200000000ff */
[----:B------:R-:W-:Y:S01]  /*61d0*/  IMAD.MOV.U32 R13, RZ, RZ, R77 ;  /* 0x000000ffff0d7224 */ /* 0x000fe200078e004d */
[----:B------:R-:W-:-:S02]  /*61e0*/  F2FP.F16.F32.PACK_AB R14, R47, R52 ;  /* 0x000000342f0e723e */ /* 0x000fc400000000ff */
[----:B------:R-:W-:Y:S02]  /*61f0*/  F2FP.F16.F32.PACK_AB R15, R79, R106 ;  /* 0x0000006a4f0f723e */ /* 0x000fe400000000ff */
[----:B------:R-:W-:Y:S02]  /*6200*/  F2FP.F16.F32.PACK_AB R12, R59, R56 ;  /* 0x000000383b0c723e */ /* 0x000fe400000000ff */
[----:B------:R-:W-:Y:S02]  /*6210*/  F2FP.F16.F32.PACK_AB R44, R58, R57 ;  /* 0x000000393a2c723e */ /* 0x000fe400000000ff */
[----:B------:R-:W-:Y:S02]  /*6220*/  F2FP.F16.F32.PACK_AB R46, R46, R121 ;  /* 0x000000792e2e723e */ /* 0x000fe400000000ff */
[----:B------:R-:W-:-:S07]  /*6230*/  MOV R47, R78 ;  /* 0x0000004e002f7202 */ /* 0x000fce0000000f00 */
.L_x_552:
[----:B------:R-:W-:Y:S05]  /*6240*/  BSYNC B2 ;  /* 0x0000000000027941 */ /* 0x000fea0003800000 */
.L_x_551:
[----:B------:R-:W-:Y:S01]  /*6250*/  ISETP.GE.AND P4, PT, R11, R110, PT ;  /* 0x0000006e0b00720c */ /* 0x000fe20003f86270 */
[----:B0-----:R0:W-:-:S12]  /*6260*/  ST.E.128 desc[UR38][R48.64], R12 ;  /* 0x0000000c30007985 */ /* 0x0011d8000c101d26 */
[----:B------:R-:W-:-:S05]  /*6270*/  @!P4 IMAD.WIDE R50, R11, 0x2, R50 ;  /* 0x000000020b32c825 */ /* 0x000fca00078e0232 */
[----:B----4-:R0:W-:Y:S02]  /*6280*/  @!P4 ST.E.128 desc[UR38][R50.64], R44 ;  /* 0x0000002c3200c985 */ /* 0x0101e4000c101d26 */
.L_x_550:
[----:B------:R-:W-:Y:S05]  /*6290*/  BSYNC B1 ;  /* 0x0000000000017941 */ /* 0x000fea0003800000 */
.L_x_549:
[----:B------:R-:W-:-:S03]  /*62a0*/  UMOV UR4, 0xffffffff ;  /* 0xffffffff00047882 */ /* 0x000fc60000000000 */
[----:B------:R-:W-:Y:S05]  /*62b0*/  BRA.DIV UR4, `(.L_x_553) ;  /* 0x0000013e040c7947 */ /* 0x000fea000b800000 */
[----:B0-----:R0:W0:Y:S04]  /*62c0*/  SHFL.IDX PT, R51, R108, 0x2, 0x181f ;  /* 0x00581f006c337f89 */ /* 0x00102800000e0000 */
[----:B------:R0:W0:Y:S02]  /*62d0*/  SHFL.IDX PT, R50, R109, 0x2, 0x181f ;  /* 0x00581f006d327f89 */ /* 0x00002400000e0000 */
.L_x_826:
        /* <DEDUP_REMOVED lines=26> */
[----:B------:R-:W-:Y:S01]  /*6480*/  SHF.R.U32.HI R56, RZ, 0x10, R65 ;  /* 0x00000010ff387819 */ /* 0x000fe20000011641 */
[----:B----4-:R-:W-:Y:S01]  /*6490*/  IMAD.MOV.U32 R52, RZ, RZ, R44 ;  /* 0x000000ffff347224 */ /* 0x010fe200078e002c */
[----:B0-----:R-:W-:Y:S01]  /*64a0*/  MOV R44, R14 ;  /* 0x0000000e002c7202 */ /* 0x001fe20000000f00 */
[----:B------:R-:W-:Y:S01]  /*64b0*/  IMAD.MOV.U32 R53, RZ, RZ, R46 ;  /* 0x000000ffff357224 */ /* 0x000fe200078e002e */
[----:B------:R-:W-:Y:S01]  /*64c0*/  SHF.R.U32.HI R54, RZ, 0x10, R61 ;  /* 0x00000010ff367819 */ /* 0x000fe2000001163d */
[--C-:B------:R-:W-:Y:S01]  /*64d0*/  HADD2.F32 R46, -RZ, R45.reuse.H0_H0 ;  /* 0x2000002dff2e7230 */ /* 0x100fe20000004100 */
[----:B------:R-:W-:Y:S01]  /*64e0*/  SHF.R.U64 R76, R64, 0x10, R65 ;  /* 0x00000010404c7819 */ /* 0x000fe20000001241 */
[----:B------:R-:W-:Y:S01]  /*64f0*/  HADD2.F32 R45, -RZ, R45.H1_H1 ;  /* 0x3000002dff2d7230 */ /* 0x000fe20000004100 */
[----:B------:R-:W-:Y:S01]  /*6500*/  SHF.R.U64 R65, R66, 0x10, R67 ;  /* 0x0000001042417819 */ /* 0x000fe20000001243 */
[--C-:B------:R-:W-:Y:S01]  /*6510*/  HADD2.F32 R14, -RZ, R13.reuse.H0_H0 ;  /* 0x2000000dff0e7230 */ /* 0x100fe20000004100 */
[----:B------:R-:W-:Y:S01]  /*6520*/  SHF.R.U64 R78, R60, 0x10, R61 ;  /* 0x000000103c4e7819 */ /* 0x000fe2000000123d */
[----:B------:R-:W-:Y:S01]  /*6530*/  HADD2.F32 R56, -RZ, R56.H0_H0 ;  /* 0x20000038ff387230 */ /* 0x000fe20000004100 */
[----:B------:R-:W-:Y:S01]  /*6540*/  SHF.R.U32.HI R66, RZ, 0x10, R67 ;  /* 0x00000010ff427819 */ /* 0x000fe20000011643 */
[----:B------:R-:W-:Y:S01]  /*6550*/  HADD2.F32 R13, -RZ, R13.H1_H1 ;  /* 0x3000000dff0d7230 */ /* 0x000fe20000004100 */
[----:B------:R-:W-:Y:S01]  /*6560*/  SHF.R.U64 R77, R62, 0x10, R63 ;  /* 0x000000103e4d7819 */ /* 0x000fe2000000123f */
[----:B------:R-:W-:-:S02]  /*6570*/  HADD2.F32 R57, -RZ, R119.H1_H1 ;  /* 0x30000077ff397230 */ /* 0x000fc40000004100 */
[-C--:B------:R-:W-:Y:S01]  /*6580*/  FMUL.FTZ R58, R45, R56.reuse ;  /* 0x000000382d3a7220 */ /* 0x080fe20000410000 */
[----:B------:R-:W-:Y:S02]  /*6590*/  HADD2.F32 R54, -RZ, R54.H0_H0 ;  /* 0x20000036ff367230 */ /* 0x000fe40000004100 */
[C---:B------:R-:W-:Y:S01]  /*65a0*/  FMUL.FTZ R56, R13.reuse, R56 ;  /* 0x000000380d387220 */ /* 0x040fe20000410000 */
[----:B------:R-:W-:Y:S02]  /*65b0*/  HADD2.F32 R55, -RZ, R117.H1_H1 ;  /* 0x30000075ff377230 */ /* 0x000fe40000004100 */
[-C--:B------:R-:W-:Y:S01]  /*65c0*/  FMUL.FTZ R59, R46, R57.reuse ;  /* 0x000000392e3b7220 */ /* 0x080fe20000410000 */
[----:B------:R-:W-:Y:S01]  /*65d0*/  SHF.R.U32.HI R62, RZ, 0x10, R63 ;  /* 0x00000010ff3e7819 */ /* 0x000fe2000001163f */
[-C--:B------:R-:W-:Y:S01]  /*65e0*/  FFMA.FTZ R58, R13, R54.reuse, -R58 ;  /* 0x000000360d3a7223 */ /* 0x080fe2000001083a */
[----:B------:R-:W-:Y:S01]  /*65f0*/  FFMA.FTZ R60, R45, R54, R56 ;  /* 0x000000362d3c7223 */ /* 0x000fe20000010038 */
[C---:B------:R-:W-:Y:S01]  /*6600*/  FMUL.FTZ R57, R14.reuse, R57 ;  /* 0x000000390e397220 */ /* 0x040fe20000410000 */
[----:B------:R-:W-:Y:S01]  /*6610*/  FFMA.FTZ R59, R14, R55, -R59 ;  /* 0x000000370e3b7223 */ /* 0x000fe2000001083b */
[----:B------:R-:W-:-:S02]  /*6620*/  HADD2.F32 R54, -RZ, R118.H1_H1 ;  /* 0x30000076ff367230 */ /* 0x000fc40000004100 */
[----:B------:R-:W-:Y:S02]  /*6630*/  HADD2.F32 R13, -RZ, R15.H0_H0 ;  /* 0x2000000fff0d7230 */ /* 0x000fe40000004100 */
[----:B------:R-:W-:Y:S01]  /*6640*/  FFMA.FTZ R57, R46, R55, R57 ;  /* 0x000000372e397223 */ /* 0x000fe20000010039 */
[--C-:B------:R-:W-:Y:S02]  /*6650*/  HADD2.F32 R14, -RZ, R47.reuse.H0_H0 ;  /* 0x2000002fff0e7230 */ /* 0x100fe40000004100 */
[----:B------:R-:W-:Y:S02]  /*6660*/  HADD2.F32 R47, -RZ, R47.H1_H1 ;  /* 0x3000002fff2f7230 */ /* 0x000fe40000004100 */
[----:B------:R-:W-:Y:S01]  /*6670*/  FMUL.FTZ R55, R13, R54 ;  /* 0x000000360d377220 */ /* 0x000fe20000410000 */
[----:B------:R-:W-:Y:S01]  /*6680*/  HADD2.F32 R56, -RZ, R66.H0_H0 ;  /* 0x20000042ff387230 */ /* 0x000fe20000004100 */
[----:B------:R-:W-:Y:S01]  /*6690*/  F2FP.F16.F32.PACK_AB R57, R60, R57 ;  /* 0x000000393c39723e */ /* 0x000fe200000000ff */
[----:B------:R-:W-:-:S02]  /*66a0*/  HADD2.F32 R15, -RZ, R15.H1_H1 ;  /* 0x3000000fff0f7230 */ /* 0x000fc40000004100 */
[----:B------:R-:W-:Y:S02]  /*66b0*/  HADD2.F32 R45, -RZ, R116.H1_H1 ;  /* 0x30000074ff2d7230 */ /* 0x000fe40000004100 */
[----:B------:R-:W-:Y:S02]  /*66c0*/  HADD2.F32 R46, -RZ, R62.H0_H0 ;  /* 0x2000003eff2e7230 */ /* 0x000fe40000004100 */
[C---:B------:R-:W-:Y:S01]  /*66d0*/  FMUL.FTZ R62, R14.reuse, R54 ;  /* 0x000000360e3e7220 */ /* 0x040fe20000410000 */
[-C--:B------:R-:W-:Y:S01]  /*66e0*/  FMUL.FTZ R54, R47, R56.reuse ;  /* 0x000000382f367220 */ /* 0x080fe20000410000 */
[----:B------:R-:W-:Y:S01]  /*66f0*/  FMUL.FTZ R64, R15, R56 ;  /* 0x000000380f407220 */ /* 0x000fe20000410000 */
[-C--:B------:R-:W-:Y:S01]  /*6700*/  FFMA.FTZ R56, R14, R45.reuse, R55 ;  /* 0x0000002d0e387223 */ /* 0x080fe20000010037 */
[----:B------:R-:W-:Y:S01]  /*6710*/  FFMA.FTZ R62, R13, R45, -R62 ;  /* 0x0000002d0d3e7223 */ /* 0x000fe2000001083e */
[----:B------:R-:W-:Y:S02]  /*6720*/  HADD2.F32 R14, -RZ, R52.H0_H0 ;  /* 0x20000034ff0e7230 */ /* 0x000fe40000004100 */
[----:B------:R-:W-:Y:S01]  /*6730*/  FFMA.FTZ R61, R15, R46, -R54 ;  /* 0x0000002e0f3d7223 */ /* 0x000fe20000010836 */
[----:B------:R-:W-:-:S02]  /*6740*/  HADD2.F32 R119, -RZ, R119.H0_H0 ;  /* 0x20000077ff777230 */ /* 0x000fc40000004100 */
[----:B------:R-:W-:Y:S01]  /*6750*/  FFMA.FTZ R63, R47, R46, R64 ;  /* 0x0000002e2f3f7223 */ /* 0x000fe20000010040 */
[----:B------:R-:W-:Y:S02]  /*6760*/  HADD2.F32 R45, -RZ, R76.H0_H0 ;  /* 0x2000004cff2d7230 */ /* 0x000fe40000004100 */
[----:B------:R-:W-:Y:S02]  /*6770*/  HADD2.F32 R13, -RZ, R12.H0_H0 ;  /* 0x2000000cff0d7230 */ /* 0x000fe40000004100 */
[-C--:B------:R-:W-:Y:S01]  /*6780*/  FMUL.FTZ R46, R14, R119.reuse ;  /* 0x000000770e2e7220 */ /* 0x080fe20000410000 */
[----:B------:R-:W-:Y:S01]  /*6790*/  HADD2.F32 R52, -RZ, R52.H1_H1 ;  /* 0x30000034ff347230 */ /* 0x000fe20000004100 */
[----:B------:R-:W-:Y:S01]  /*67a0*/  F2FP.F16.F32.PACK_AB R63, R63, R56 ;  /* 0x000000383f3f723e */ /* 0x000fe200000000ff */
[----:B------:R-:W-:Y:S02]  /*67b0*/  HADD2.F32 R12, -RZ, R12.H1_H1 ;  /* 0x3000000cff0c7230 */ /* 0x000fe40000004100 */
[----:B------:R-:W-:Y:S01]  /*67c0*/  FMUL.FTZ R119, R13, R119 ;  /* 0x000000770d777220 */ /* 0x000fe20000410000 */
[----:B------:R-:W-:-:S02]  /*67d0*/  HADD2.F32 R117, -RZ, R117.H0_H0 ;  /* 0x20000075ff757230 */ /* 0x000fc40000004100 */
[-C--:B------:R-:W-:Y:S01]  /*67e0*/  FMUL.FTZ R47, R52, R45.reuse ;  /* 0x0000002d342f7220 */ /* 0x080fe20000410000 */
[----:B------:R-:W-:Y:S02]  /*67f0*/  HADD2.F32 R15, -RZ, R78.H0_H0 ;  /* 0x2000004eff0f7230 */ /* 0x000fe40000004100 */
[C---:B------:R-:W-:Y:S01]  /*6800*/  FMUL.FTZ R45, R12.reuse, R45 ;  /* 0x0000002d0c2d7220 */ /* 0x040fe20000410000 */
[----:B------:R-:W-:Y:S02]  /*6810*/  HADD2.F32 R118, -RZ, R118.H0_H0 ;  /* 0x20000076ff767230 */ /* 0x000fe40000004100 */
[----:B------:R-:W-:Y:S01]  /*6820*/  FFMA.FTZ R46, R13, R117, -R46 ;  /* 0x000000750d2e7223 */ /* 0x000fe2000001082e */
[----:B------:R-:W-:Y:S02]  /*6830*/  HADD2.F32 R13, -RZ, R53.H0_H0 ;  /* 0x20000035ff0d7230 */ /* 0x000fe40000004100 */
[-C--:B------:R-:W-:Y:S01]  /*6840*/  FFMA.FTZ R47, R12, R15.reuse, -R47 ;  /* 0x0000000f0c2f7223 */ /* 0x080fe2000001082f */
[----:B------:R-:W-:Y:S01]  /*6850*/  FFMA.FTZ R52, R52, R15, R45 ;  /* 0x0000000f34347223 */ /* 0x000fe2000001002d */
[----:B------:R-:W-:-:S02]  /*6860*/  HADD2.F32 R15, -RZ, R65.H0_H0 ;  /* 0x20000041ff0f7230 */ /* 0x000fc40000004100 */
[----:B------:R-:W-:Y:S01]  /*6870*/  FFMA.FTZ R119, R14, R117, R119 ;  /* 0x000000750e777223 */ /* 0x000fe20000010077 */
[--C-:B------:R-:W-:Y:S02]  /*6880*/  HADD2.F32 R12, -RZ, R44.reuse.H0_H0 ;  /* 0x2000002cff0c7230 */ /* 0x100fe40000004100 */
[-C--:B------:R-:W-:Y:S01]  /*6890*/  FMUL.FTZ R45, R13, R118.reuse ;  /* 0x000000760d2d7220 */ /* 0x080fe20000410000 */
[----:B------:R-:W-:Y:S02]  /*68a0*/  HADD2.F32 R53, -RZ, R53.H1_H1 ;  /* 0x30000035ff357230 */ /* 0x000fe40000004100 */
[----:B------:R-:W-:Y:S02]  /*68b0*/  HADD2.F32 R44, -RZ, R44.H1_H1 ;  /* 0x3000002cff2c7230 */ /* 0x000fe40000004100 */
[----:B------:R-:W-:Y:S01]  /*68c0*/  FMUL.FTZ R118, R12, R118 ;  /* 0x000000760c767220 */ /* 0x000fe20000410000 */
[----:B------:R-:W-:Y:S02]  /*68d0*/  HADD2.F32 R116, -RZ, R116.H0_H0 ;  /* 0x20000074ff747230 */ /* 0x000fe40000004100 */
[----:B------:R-:W-:Y:S01]  /*68e0*/  FMUL.FTZ R55, R53, R15 ;  /* 0x0000000f35377220 */ /* 0x000fe20000410000 */
[----:B------:R-:W-:-:S02]  /*68f0*/  HADD2.F32 R14, -RZ, R77.H0_H0 ;  /* 0x2000004dff0e7230 */ /* 0x000fc40000004100 */
[----:B------:R-:W-:Y:S01]  /*6900*/  FMUL.FTZ R54, R44, R15 ;  /* 0x0000000f2c367220 */ /* 0x000fe20000410000 */
[----:B------:R-:W-:Y:S01]  /*6910*/  F2FP.F16.F32.PACK_AB R56, R52, R119 ;  /* 0x000000773438723e */ /* 0x000fe200000000ff */
[-C--:B------:R-:W-:Y:S01]  /*6920*/  FFMA.FTZ R45, R12, R116.reuse, -R45 ;  /* 0x000000740c2d7223 */ /* 0x080fe2000001082d */
[----:B------:R-:W-:Y:S01]  /*6930*/  FFMA.FTZ R118, R13, R116, R118 ;  /* 0x000000740d767223 */ /* 0x000fe20000010076 */
[-C--:B------:R-:W-:Y:S01]  /*6940*/  FFMA.FTZ R44, R44, R14.reuse, -R55 ;  /* 0x0000000e2c2c7223 */ /* 0x080fe20000010837 */
[----:B------:R-:W-:Y:S01]  /*6950*/  FFMA.FTZ R53, R53, R14, R54 ;  /* 0x0000000e35357223 */ /* 0x000fe20000010036 */
[----:B------:R-:W-:Y:S02]  /*6960*/  F2FP.F16.F32.PACK_AB R12, R47, R46 ;  /* 0x0000002e2f0c723e */ /* 0x000fe400000000ff */
[----:B------:R-:W-:Y:S02]  /*6970*/  F2FP.F16.F32.PACK_AB R13, R58, R59 ;  /* 0x0000003b3a0d723e */ /* 0x000fe400000000ff */
[----:B------:R-:W-:Y:S01]  /*6980*/  F2FP.F16.F32.PACK_AB R14, R44, R45 ;  /* 0x0000002d2c0e723e */ /* 0x000fe200000000ff */
[----:B------:R-:W-:Y:S01]  /*6990*/  IMAD.MOV.U32 R44, RZ, RZ, R56 ;  /* 0x000000ffff2c7224 */ /* 0x000fe200078e0038 */
[----:B------:R-:W-:Y:S01]  /*69a0*/  F2FP.F16.F32.PACK_AB R15, R61, R62 ;  /* 0x0000003e3d0f723e */ /* 0x000fe200000000ff */
[----:B------:R-:W-:Y:S01]  /*69b0*/  IMAD.MOV.U32 R45, RZ, RZ, R57 ;  /* 0x000000ffff2d7224 */ /* 0x000fe200078e0039 */
[----:B------:R-:W-:-:S02]  /*69c0*/  F2FP.F16.F32.PACK_AB R46, R53, R118 ;  /* 0x00000076352e723e */ /* 0x000fc400000000ff */
[----:B------:R-:W-:-:S07]  /*69d0*/  MOV R47, R63 ;  /* 0x0000003f002f7202 */ /* 0x000fce0000000f00 */
.L_x_557:
[----:B------:R-:W-:Y:S05]  /*69e0*/  BSYNC B2 ;  /* 0x0000000000027941 */ /* 0x000fea0003800000 */
.L_x_556:
[----:B------:R-:W-:Y:S01]  /*69f0*/  ISETP.GE.AND P4, PT, R11, R110, PT ;  /* 0x0000006e0b00720c */ /* 0x000fe20003f86270 */
[----:B0-----:R0:W-:-:S12]  /*6a00*/  ST.E.128 desc[UR38][R48.64], R12 ;  /* 0x0000000c30007985 */ /* 0x0011d8000c101d26 */
[----:B------:R-:W-:-:S05]  /*6a10*/  @!P4 IMAD.WIDE R50, R11, 0x2, R50 ;  /* 0x000000020b32c825 */ /* 0x000fca00078e0232 */
[----:B----4-:R0:W-:Y:S02]  /*6a20*/  @!P4 ST.E.128 desc[UR38][R50.64], R44 ;  /* 0x0000002c3200c985 */ /* 0x0101e4000c101d26 */
.L_x_555:
[----:B------:R-:W-:Y:S05]  /*6a30*/  BSYNC B1 ;  /* 0x0000000000017941 */ /* 0x000fea0003800000 */
.L_x_554:
[----:B------:R-:W-:-:S03]  /*6a40*/  UMOV UR4, 0xffffffff ;  /* 0xffffffff00047882 */ /* 0x000fc60000000000 */
[----:B------:R-:W-:Y:S05]  /*6a50*/  BRA.DIV UR4, `(.L_x_558) ;  /* 0x0000013604707947 */ /* 0x000fea000b800000 */
[----:B0-----:R-:W0:Y:S04]  /*6a60*/  SHFL.IDX PT, R108, R108, 0x3, 0x181f ;  /* 0x00781f006c6c7f89 */ /* 0x001e2800000e0000 */
[----:B------:R0:W0:Y:S02]  /*6a70*/  SHFL.IDX PT, R50, R109, 0x3, 0x181f ;  /* 0x00781f006d327f89 */ /* 0x00002400000e0000 */
.L_x_830:
[----:B------:R-:W-:-:S13]  /*6a80*/  ISETP.GE.OR P4, PT, R218, R98, P1 ;  /* 0x00000062da00720c */ /* 0x000fda0000f86670 */
[----:B------:R-:W-:Y:S05]  /*6a90*/  @P4 BRA `(.L_x_531) ;  /* 0x0000000c00784947 */ /* 0x000fea0003800000 */
[----:B------:R-:W-:Y:S01]  /*6aa0*/  SEL R112, R37, R112, !P0 ;  /* 0x0000007025707207 */ /* 0x000fe20004000000 */
[----:B------:R-:W-:Y:S01]  /*6ab0*/  BSSY B1, `(.L_x_559) ;  /* 0x000006b000017945 */ /* 0x000fe20003800000 */
[C---:B0-----:R-:W-:Y:S02]  /*6ac0*/  LEA R48, P4, R43.reuse, R50, 0x1 ;  /* 0x000000322b307211 */ /* 0x041fe400078808ff */
[----:B------:R-:W-:Y:S02]  /*6ad0*/  SHF.R.S32.HI R11, RZ, 0x1f, R112 ;  /* 0x0000001fff0b7819 */ /* 0x000fe40000011470 */
[----:B------:R-:W-:Y:S02]  /*6ae0*/  LEA.HI.X R49, R43, R108, R83, 0x1, P4 ;  /* 0x0000006c2b317211 */ /* 0x000fe400020f0c53 */
[----:B------:R-:W-:-:S04]  /*6af0*/  LEA.HI R112, R11, R112, RZ, 0x4 ;  /* 0x000000700b707211 */ /* 0x000fc800078f20ff */
[----:B------:R-:W-:-:S04]  /*6b00*/  LEA.HI.SX32 R112, R112, R81, 0x1c ;  /* 0x0000005170707211 */ /* 0x000fc800078fe2ff */
[----:B----4-:R-:W-:Y:S01]  /*6b10*/  SHF.R.S32.HI R13, RZ, 0x1f, R112 ;  /* 0x0000001fff0d7819 */ /* 0x010fe20000011470 */
        /* <DEDUP_REMOVED lines=19> */
[----:B------:R-:W-:Y:S01]  /*6c50*/  HADD2.F32 R55, -RZ, R115.H1_H1 ;  /* 0x30000073ff377230 */ /* 0x000fe20000004100 */
[--C-:B------:R-:W-:Y:S01]  /*6c60*/  SHF.R.U64 R63, R74, 0x10, R75.reuse ;  /* 0x000000104a3f7819 */ /* 0x100fe2000000124b */
[----:B------:R-:W-:Y:S01]  /*6c70*/  HADD2.F32 R46, -RZ, R45.H0_H0 ;  /* 0x2000002dff2e7230 */ /* 0x000fe20000004100 */
[----:B------:R-:W-:Y:S01]  /*6c80*/  SHF.R.U32.HI R74, RZ, 0x10, R75 ;  /* 0x00000010ff4a7819 */ /* 0x000fe2000001164b */
[----:B------:R-:W-:Y:S01]  /*6c90*/  HADD2.F32 R14, -RZ, R13.H0_H0 ;  /* 0x2000000dff0e7230 */ /* 0x000fe20000004100 */
[----:B------:R-:W-:Y:S01]  /*6ca0*/  SHF.R.U64 R65, R70, 0x10, R71 ;  /* 0x0000001046417819 */ /* 0x000fe20000001247 */
[----:B------:R-:W-:-:S02]  /*6cb0*/  HADD2.F32 R45, -RZ, R45.H1_H1 ;  /* 0x3000002dff2d7230 */ /* 0x000fc40000004100 */
[-C--:B------:R-:W-:Y:S01]  /*6cc0*/  FMUL.FTZ R57, R46, R55.reuse ;  /* 0x000000372e397220 */ /* 0x080fe20000410000 */
[----:B------:R-:W-:Y:S02]  /*6cd0*/  HADD2.F32 R56, -RZ, R56.H0_H0 ;  /* 0x20000038ff387230 */ /* 0x000fe40000004100 */
[C---:B------:R-:W-:Y:S01]  /*6ce0*/  FMUL.FTZ R55, R14.reuse, R55 ;  /* 0x000000370e377220 */ /* 0x040fe20000410000 */
[----:B------:R-:W-:Y:S01]  /*6cf0*/  HADD2.F32 R53, -RZ, R113.H1_H1 ;  /* 0x30000071ff357230 */ /* 0x000fe20000004100 */
[----:B------:R-:W-:Y:S01]  /*6d00*/  SHF.R.U32.HI R70, RZ, 0x10, R71 ;  /* 0x00000010ff467819 */ /* 0x000fe20000011647 */
[----:B------:R-:W-:Y:S02]  /*6d10*/  HADD2.F32 R13, -RZ, R13.H1_H1 ;  /* 0x3000000dff0d7230 */ /* 0x000fe40000004100 */
[-C--:B------:R-:W-:Y:S01]  /*6d20*/  FMUL.FTZ R58, R45, R56.reuse ;  /* 0x000000382d3a7220 */ /* 0x080fe20000410000 */
[----:B------:R-:W-:Y:S02]  /*6d30*/  HADD2.F32 R54, -RZ, R54.H0_H0 ;  /* 0x20000036ff367230 */ /* 0x000fe40000004100 */
[-C--:B------:R-:W-:Y:S01]  /*6d40*/  FFMA.FTZ R57, R14, R53.reuse, -R57 ;  /* 0x000000350e397223 */ /* 0x080fe20000010839 */
[----:B------:R-:W-:Y:S01]  /*6d50*/  FFMA.FTZ R55, R46, R53, R55 ;  /* 0x000000352e377223 */ /* 0x000fe20000010037 */
[----:B------:R-:W-:Y:S01]  /*6d60*/  FMUL.FTZ R56, R13, R56 ;  /* 0x000000380d387220 */ /* 0x000fe20000410000 */
[----:B------:R-:W-:-:S02]  /*6d70*/  HADD2.F32 R53, -RZ, R114.H1_H1 ;  /* 0x30000072ff357230 */ /* 0x000fc40000004100 */
[-C--:B------:R-:W-:Y:S01]  /*6d80*/  FFMA.FTZ R58, R13, R54.reuse, -R58 ;  /* 0x000000360d3a7223 */ /* 0x080fe2000001083a */
[----:B------:R-:W-:Y:S02]  /*6d90*/  HADD2.F32 R14, -RZ, R47.H0_H0 ;  /* 0x2000002fff0e7230 */ /* 0x000fe40000004100 */
[----:B------:R-:W-:Y:S01]  /*6da0*/  FFMA.FTZ R56, R45, R54, R56 ;  /* 0x000000362d387223 */ /* 0x000fe20000010038 */
[----:B------:R-:W-:Y:S01]  /*6db0*/  HADD2.F32 R13, -RZ, R15.H0_H0 ;  /* 0x2000000fff0d7230 */ /* 0x000fe20000004100 */
[----:B------:R-:W-:Y:S01]  /*6dc0*/  SHF.R.U64 R64, R72, 0x10, R73 ;  /* 0x0000001048407819 */ /* 0x000fe20000001249 */
[----:B------:R-:W-:Y:S02]  /*6dd0*/  HADD2.F32 R45, -RZ, R111.H1_H1 ;  /* 0x3000006fff2d7230 */ /* 0x000fe40000004100 */
[-C--:B------:R-:W-:Y:S01]  /*6de0*/  FMUL.FTZ R60, R14, R53.reuse ;  /* 0x000000350e3c7220 */ /* 0x080fe20000410000 */
[----:B------:R-:W-:Y:S02]  /*6df0*/  HADD2.F32 R47, -RZ, R47.H1_H1 ;  /* 0x3000002fff2f7230 */ /* 0x000fe40000004100 */
[----:B------:R-:W-:Y:S01]  /*6e00*/  FMUL.FTZ R53, R13, R53 ;  /* 0x000000350d357220 */ /* 0x000fe20000410000 */
[----:B------:R-:W-:Y:S01]  /*6e10*/  HADD2.F32 R54, -RZ, R74.H0_H0 ;  /* 0x2000004aff367230 */ /* 0x000fe20000004100 */
[----:B------:R-:W-:Y:S01]  /*6e20*/  SHF.R.U64 R66, R68, 0x10, R69 ;  /* 0x0000001044427819 */ /* 0x000fe20000001245 */
[----:B------:R-:W-:-:S02]  /*6e30*/  HADD2.F32 R15, -RZ, R15.H1_H1 ;  /* 0x3000000fff0f7230 */ /* 0x000fc40000004100 */
[-C--:B------:R-:W-:Y:S01]  /*6e40*/  FFMA.FTZ R59, R14, R45.reuse, R53 ;  /* 0x0000002d0e3b7223 */ /* 0x080fe20000010035 */
[----:B------:R-:W-:Y:S02]  /*6e50*/  HADD2.F32 R46, -RZ, R70.H0_H0 ;  /* 0x20000046ff2e7230 */ /* 0x000fe40000004100 */
[-C--:B------:R-:W-:Y:S01]  /*6e60*/  FMUL.FTZ R62, R47, R54.reuse ;  /* 0x000000362f3e7220 */ /* 0x080fe20000410000 */
[----:B------:R-:W-:Y:S01]  /*6e70*/  FFMA.FTZ R60, R13, R45, -R60 ;  /* 0x0000002d0d3c7223 */ /* 0x000fe2000001083c */
[C---:B------:R-:W-:Y:S01]  /*6e80*/  FMUL.FTZ R54, R15.reuse, R54 ;  /* 0x000000360f367220 */ /* 0x040fe20000410000 */
[----:B------:R-:W-:Y:S02]  /*6e90*/  HADD2.F32 R115, -RZ, R115.H0_H0 ;  /* 0x20000073ff737230 */ /* 0x000fe40000004100 */
[-C--:B------:R-:W-:Y:S01]  /*6ea0*/  FFMA.FTZ R61, R15, R46.reuse, -R62 ;  /* 0x0000002e0f3d7223 */ /* 0x080fe2000001083e */
[--C-:B------:R-:W-:Y:S02]  /*6eb0*/  HADD2.F32 R14, -RZ, R51.reuse.H0_H0 ;  /* 0x20000033ff0e7230 */ /* 0x100fe40000004100 */
[----:B------:R-:W-:Y:S01]  /*6ec0*/  FFMA.FTZ R62, R47, R46, R54 ;  /* 0x0000002e2f3e7223 */ /* 0x000fe20000010036 */
[----:B------:R-:W-:Y:S01]  /*6ed0*/  HADD2.F32 R45, -RZ, R64.H0_H0 ;  /* 0x20000040ff2d7230 */ /* 0x000fe20000004100 */
[----:B------:R-:W-:Y:S01]  /*6ee0*/  F2FP.F16.F32.PACK_AB R55, R56, R55 ;  /* 0x000000373837723e */ /* 0x000fe200000000ff */
[----:B------:R-:W-:-:S02]  /*6ef0*/  HADD2.F32 R51, -RZ, R51.H1_H1 ;  /* 0x30000033ff337230 */ /* 0x000fc40000004100 */
[----:B------:R-:W-:Y:S01]  /*6f00*/  FMUL.FTZ R46, R14, R115 ;  /* 0x000000730e2e7220 */ /* 0x000fe20000410000 */
[----:B------:R-:W-:Y:S01]  /*6f10*/  HADD2.F32 R113, -RZ, R113.H0_H0 ;  /* 0x20000071ff717230 */ /* 0x000fe20000004100 */
[----:B------:R-:W-:Y:S01]  /*6f20*/  F2FP.F16.F32.PACK_AB R59, R62, R59 ;  /* 0x0000003b3e3b723e */ /* 0x000fe200000000ff */
[--C-:B------:R-:W-:Y:S02]  /*6f30*/  HADD2.F32 R13, -RZ, R12.reuse.H0_H0 ;  /* 0x2000000cff0d7230 */ /* 0x100fe40000004100 */
[----:B------:R-:W-:Y:S01]  /*6f40*/  FMUL.FTZ R47, R51, R45 ;  /* 0x0000002d332f7220 */ /* 0x000fe20000410000 */
[----:B------:R-:W-:Y:S02]  /*6f50*/  HADD2.F32 R12, -RZ, R12.H1_H1 ;  /* 0x3000000cff0c7230 */ /* 0x000fe40000004100 */
[----:B------:R-:W-:Y:S02]  /*6f60*/  HADD2.F32 R15, -RZ, R66.H0_H0 ;  /* 0x20000042ff0f7230 */ /* 0x000fe40000004100 */
[C---:B------:R-:W-:Y:S01]  /*6f70*/  FMUL.FTZ R115, R13.reuse, R115 ;  /* 0x000000730d737220 */ /* 0x040fe20000410000 */
[----:B------:R-:W-:Y:S01]  /*6f80*/  FFMA.FTZ R46, R13, R113, -R46 ;  /* 0x000000710d2e7223 */ /* 0x000fe2000001082e */
[----:B------:R-:W-:Y:S01]  /*6f90*/  FMUL.FTZ R54, R12, R45 ;  /* 0x0000002d0c367220 */ /* 0x000fe20000410000 */
[----:B------:R-:W-:-:S02]  /*6fa0*/  HADD2.F32 R13, -RZ, R52.H0_H0 ;  /* 0x20000034ff0d7230 */ /* 0x000fc40000004100 */
[-C--:B------:R-:W-:Y:S01]  /*6fb0*/  FFMA.FTZ R47, R12, R15.reuse, -R47 ;  /* 0x0000000f0c2f7223 */ /* 0x080fe2000001082f */
[----:B------:R-:W-:Y:S02]  /*6fc0*/  HADD2.F32 R114, -RZ, R114.H0_H0 ;  /* 0x20000072ff727230 */ /* 0x000fe40000004100 */
[----:B------:R-:W-:Y:S01]  /*6fd0*/  FFMA.FTZ R54, R51, R15, R54 ;  /* 0x0000000f33367223 */ /* 0x000fe20000010036 */
[----:B------:R-:W-:Y:S02]  /*6fe0*/  HADD2.F32 R45, -RZ, R63.H0_H0 ;  /* 0x2000003fff2d7230 */ /* 0x000fe40000004100 */
[----:B------:R-:W-:Y:S01]  /*6ff0*/  FFMA.FTZ R115, R14, R113, R115 ;  /* 0x000000710e737223 */ /* 0x000fe20000010073 */
[----:B------:R-:W-:Y:S02]  /*7000*/  HADD2.F32 R12, -RZ, R44.H0_H0 ;  /* 0x2000002cff0c7230 */ /* 0x000fe40000004100 */
[----:B------:R-:W-:Y:S01]  /*7010*/  FMUL.FTZ R51, R13, R114 ;  /* 0x000000720d337220 */ /* 0x000fe20000410000 */
[----:B------:R-:W-:-:S02]  /*7020*/  HADD2.F32 R52, -RZ, R52.H1_H1 ;  /* 0x30000034ff347230 */ /* 0x000fc40000004100 */
[----:B------:R-:W-:Y:S02]  /*7030*/  HADD2.F32 R44, -RZ, R44.H1_H1 ;  /* 0x3000002cff2c7230 */ /* 0x000fe40000004100 */
[----:B------:R-:W-:Y:S01]  /*7040*/  FMUL.FTZ R114, R12, R114 ;  /* 0x000000720c727220 */ /* 0x000fe20000410000 */
[----:B------:R-:W-:Y:S02]  /*7050*/  HADD2.F32 R111, -RZ, R111.H0_H0 ;  /* 0x2000006fff6f7230 */ /* 0x000fe40000004100 */
[-C--:B------:R-:W-:Y:S01]  /*7060*/  FMUL.FTZ R53, R52, R45.reuse ;  /* 0x0000002d34357220 */ /* 0x080fe20000410000 */
[----:B------:R-:W-:Y:S02]  /*7070*/  HADD2.F32 R15, -RZ, R65.H0_H0 ;  /* 0x20000041ff0f7230 */ /* 0x000fe40000004100 */
[----:B------:R-:W-:Y:S01]  /*7080*/  FMUL.FTZ R45, R44, R45 ;  /* 0x0000002d2c2d7220 */ /* 0x000fe20000410000 */
[----:B------:R-:W-:Y:S01]  /*7090*/  F2FP.F16.F32.PACK_AB R54, R54, R115 ;  /* 0x000000733636723e */ /* 0x000fe200000000ff */
[-C--:B------:R-:W-:Y:S01]  /*70a0*/  FFMA.FTZ R51, R12, R111.reuse, -R51 ;  /* 0x0000006f0c337223 */ /* 0x080fe20000010833 */
[----:B------:R-:W-:Y:S01]  /*70b0*/  FFMA.FTZ R114, R13, R111, R114 ;  /* 0x0000006f0d727223 */ /* 0x000fe20000010072 */
[-C--:B------:R-:W-:Y:S01]  /*70c0*/  FFMA.FTZ R44, R44, R15.reuse, -R53 ;  /* 0x0000000f2c2c7223 */ /* 0x080fe20000010835 */
[----:B------:R-:W-:Y:S01]  /*70d0*/  FFMA.FTZ R45, R52, R15, R45 ;  /* 0x0000000f342d7223 */ /* 0x000fe2000001002d */
[----:B------:R-:W-:-:S02]  /*70e0*/  F2FP.F16.F32.PACK_AB R12, R47, R46 ;  /* 0x0000002e2f0c723e */ /* 0x000fc400000000ff */
[----:B------:R-:W-:Y:S02]  /*70f0*/  F2FP.F16.F32.PACK_AB R13, R58, R57 ;  /* 0x000000393a0d723e */ /* 0x000fe400000000ff */
[----:B------:R-:W-:Y:S01]  /*7100*/  F2FP.F16.F32.PACK_AB R14, R44, R51 ;  /* 0x000000332c0e723e */ /* 0x000fe200000000ff */
[----:B------:R-:W-:Y:S01]  /*7110*/  IMAD.MOV.U32 R44, RZ, RZ, R54 ;  /* 0x000000ffff2c7224 */ /* 0x000fe200078e0036 */
[----:B------:R-:W-:Y:S01]  /*7120*/  F2FP.F16.F32.PACK_AB R46, R45, R114 ;  /* 0x000000722d2e723e */ /* 0x000fe200000000ff */
[----:B------:R-:W-:Y:S01]  /*7130*/  IMAD.MOV.U32 R45, RZ, RZ, R55 ;  /* 0x000000ffff2d7224 */ /* 0x000fe200078e0037 */
[----:B------:R-:W-:Y:S02]  /*7140*/  F2FP.F16.F32.PACK_AB R15, R61, R60 ;  /* 0x0000003c3d0f723e */ /* 0x000fe400000000ff */
[----:B------:R-:W-:-:S07]  /*7150*/  MOV R47, R59 ;  /* 0x0000003b002f7202 */ /* 0x000fce0000000f00 */
.L_x_560:
[----:B------:R-:W-:Y:S05]  /*7160*/  BSYNC B1 ;  /* 0x0000000000017941 */ /* 0x000fea0003800000 */
.L_x_559:
[----:B0-----:R0:W-:Y:S01]  /*7170*/  ST.E.128 desc[UR38][R48.64], R12 ;  /* 0x0000000c30007985 */ /* 0x0011e2000c101d26 */
[----:B------:R-:W-:Y:S01]  /*7180*/  ISETP.GE.AND P3, PT, R11, R110, PT ;  /* 0x0000006e0b00720c */ /* 0x000fe20003f66270 */
[----:B------:R-:W-:-:S12]  /*7190*/  IMAD.MOV.U32 R51, RZ, RZ, R108 ;  /* 0x000000ffff337224 */ /* 0x000fd800078e006c */
[----:B------:R-:W-:Y:S05]  /*71a0*/  @P3 BRA `(.L_x_531) ;  /* 0x0000000400b43947 */ /* 0x000fea0003800000 */
[----:B0-----:R-:W-:-:S05]  /*71b0*/  IMAD.WIDE R12, R11, 0x2, R50 ;  /* 0x000000020b0c7825 */ /* 0x001fca00078e0232 */
[----:B----4-:R0:W-:Y:S01]  /*71c0*/  ST.E.128 desc[UR38][R12.64], R44 ;  /* 0x0000002c0c007985 */ /* 0x0101e2000c101d26 */
[----:B------:R-:W-:Y:S05]  /*71d0*/  BRA `(.L_x_531) ;  /* 0x0000000400a87947 */ /* 0x000fea0003800000 */
.L_x_490:
[----:B------:R-:W-:-:S13]  /*71e0*/  ISETP.NE.AND P5, PT, R157, 0x3, PT ;  /* 0x000000039d00780c */ /* 0x000fda0003fa5270 */
[----:B------:R-:W-:Y:S05]  /*71f0*/  @!P5 BRA `(.L_x_561) ;  /* 0x000000000004d947 */ /* 0x000fea0003800000 */
[----:B------:R-:W-:Y:S01]  /*7200*/  BPT.TRAP 0x1 ;  /* 0x000000040000795c */ /* 0x000fe20000300000 */
.L_x_561:
[----:B------:R-:W-:Y:S01]  /*7210*/  IMAD R92, R155, 0x8, R156 ;  /* 0x000000089b5c7824 */ /* 0x000fe200078e029c */
[----:B------:R-:W-:Y:S01]  /*7220*/  SHF.L.U32 R103, R154, 0x1f, RZ ;  /* 0x0000001f9a677819 */ /* 0x000fe200000006ff */
[----:B------:R-:W-:Y:S01]  /*7230*/  BSSY B1, `(.L_x_562) ;  /* 0x0000004000017945 */ /* 0x000fe20003800000 */
[----:B------:R-:W-:Y:S02]  /*7240*/  SHF.R.S32.HI R100, RZ, 0x1f, R101 ;  /* 0x0000001fff647819 */ /* 0x000fe40000011465 */
[----:B------:R-:W0:Y:S02]  /*7250*/  SYNCS.PHASECHK.TRANS64.TRYWAIT P3, [R92+URZ+0x28890], R103 ;  /* 0x028890675c0075a7 */ /* 0x000e24000806017f */
[----:B0-----:R-:W-:Y:S05]  /*7260*/  @!P3 BRA `(.L_x_563) ;  /* 0x0000012c00b8b947 */ /* 0x001fea0003800000 */
.L_x_831:
[----:B------:R-:W-:Y:S05]  /*7270*/  BSYNC B1 ;  /* 0x0000000000017941 */ /* 0x000fea0003800000 */
.L_x_562:
[----:B------:R-:W-:Y:S01]  /*7280*/  ULDC.64 UR4, c[0x0][0x300] ;  /* 0x0000c00000047ab9 */ /* 0x000fe20000000a00 */
[----:B-----5:R-:W-:Y:S01]  /*7290*/  SHF.R.S32.HI R99, RZ, 0x1f, R102 ;  /* 0x0000001fff637819 */ /* 0x020fe20000011466 */
[----:B------:R-:W-:Y:S02]  /*72a0*/  IMAD R14, R100, UR4, RZ ;  /* 0x00000004640e7c24 */ /* 0x000fe4000f8e02ff */
[----:B------:R-:W-:-:S04]  /*72b0*/  IMAD.WIDE.U32 R12, R101, UR4, RZ ;  /* 0x00000004650c7c25 */ /* 0x000fc8000f8e00ff */
[----:B------:R-:W-:Y:S01]  /*72c0*/  IMAD R11, R101, UR5, R14 ;  /* 0x00000005650b7c24 */ /* 0x000fe2000f8e020e */
[----:B------:R-:W-:Y:S01]  /*72d0*/  ULDC.64 UR4, c[0x0][0x310] ;  /* 0x0000c40000047ab9 */ /* 0x000fe20000000a00 */
[----:B------:R-:W-:Y:S02]  /*72e0*/  IMAD R98, R28, -0x80, R25 ;  /* 0xffffff801c627824 */ /* 0x000fe400078e0219 */
[----:B------:R-:W-:Y:S02]  /*72f0*/  IMAD R15, R99, UR4, RZ ;  /* 0x00000004630f7c24 */ /* 0x000fe4000f8e02ff */
[----:B------:R-:W-:Y:S01]  /*7300*/  IMAD.IADD R13, R13, 0x1, R11 ;  /* 0x000000010d0d7824 */ /* 0x000fe200078e020b */
[----:B------:R-:W-:Y:S01]  /*7310*/  VIMNMX R98, R98, 0x80, PT ;  /* 0x0000008062627848 */ /* 0x000fe20003fe0100 */
[C---:B------:R-:W-:Y:S02]  /*7320*/  IMAD R15, R102.reuse, UR5, R15 ;  /* 0x00000005660f7c24 */ /* 0x040fe4000f8e020f */
[----:B------:R-:W-:Y:S01]  /*7330*/  IMAD.WIDE.U32 R12, R102, UR4, R12 ;  /* 0x00000004660c7c25 */ /* 0x000fe2000f8e000c */
[----:B------:R-:W-:-:S03]  /*7340*/  ULDC.64 UR4, c[0x0][0x308] ;  /* 0x0000c20000047ab9 */ /* 0x000fc60000000a00 */
[----:B------:R-:W-:Y:S01]  /*7350*/  IMAD R11, R35, UR4, RZ ;  /* 0x00000004230b7c24 */ /* 0x000fe2000f8e02ff */
[----:B------:R-:W-:Y:S01]  /*7360*/  IADD3 R13, R13, R15, RZ ;  /* 0x0000000f0d0d7210 */ /* 0x000fe20007ffe0ff */
[----:B------:R-:W-:Y:S02]  /*7370*/  IMAD.IADD R47, R98, 0x1, -R153 ;  /* 0x00000001622f7824 */ /* 0x000fe400078e0a99 */
[C---:B------:R-:W-:Y:S02]  /*7380*/  IMAD R11, R42.reuse, UR5, R11 ;  /* 0x000000052a0b7c24 */ /* 0x040fe4000f8e020b */
[----:B------:R-:W-:Y:S01]  /*7390*/  IMAD.WIDE.U32 R12, R42, UR4, R12 ;  /* 0x000000042a0c7c25 */ /* 0x000fe2000f8e000c */
[----:B------:R-:W-:-:S03]  /*73a0*/  ULDC.64 UR4, c[0x0][0x2e8] ;  /* 0x0000ba0000047ab9 */ /* 0x000fc60000000a00 */
[----:B------:R-:W-:Y:S01]  /*73b0*/  IMAD.IADD R11, R13, 0x1, R11 ;  /* 0x000000010d0b7824 */ /* 0x000fe200078e020b */
[----:B------:R-:W-:Y:S01]  /*73c0*/  LEA R44, P3, R12, UR4, 0x1 ;  /* 0x000000040c2c7c11 */ /* 0x000fe2000f8608ff */
[----:B------:R-:W-:-:S03]  /*73d0*/  UMOV UR4, 0xffffffff ;  /* 0xffffffff00047882 */ /* 0x000fc60000000000 */
[----:B------:R-:W-:Y:S02]  /*73e0*/  LEA.HI.X R46, R12, UR5, R11, 0x1, P3 ;  /* 0x000000050c2e7c11 */ /* 0x000fe400098f0c0b */
[----:B------:R-:W-:Y:S01]  /*73f0*/  ISETP.GE.AND P3, PT, R47, 0x1, PT ;  /* 0x000000012f00780c */ /* 0x000fe20003f66270 */
[----:B------:R-:W-:-:S12]  /*7400*/  BRA.DIV UR4, `(.L_x_564) ;  /* 0x0000012e04647947 */ /* 0x000fd8000b800000 */
[----:B------:R1:W2:Y:S04]  /*7410*/  SHFL.IDX PT, R45, R46, RZ, 0x181f ;  /* 0x00181fff2e2d7589 */ /* 0x0002a800000e0000 */
[----:B------:R1:W3:Y:S02]  /*7420*/  SHFL.IDX PT, R14, R44, RZ, 0x181f ;  /* 0x00181fff2c0e7589 */ /* 0x0002e400000e0000 */
.L_x_835:
[----:B------:R-:W-:Y:S04]  /*7430*/  BSSY B1, `(.L_x_565) ;  /* 0x000000d000017945 */ /* 0x000fe80003800000 */
[----:B------:R-:W-:Y:S05]  /*7440*/  @!P3 BRA `(.L_x_566) ;  /* 0x00000000002cb947 */ /* 0x000fea0003800000 */
[----:B------:R-:W-:Y:S02]  /*7450*/  ULDC UR4, c[0x0][0x2f4] ;  /* 0x0000bd0000047ab9 */ /* 0x000fe40000000800 */
[----:B------:R-:W-:-:S13]  /*7460*/  ISETP.GE.AND P3, PT, R16, UR4, PT ;  /* 0x0000000410007c0c */ /* 0x000fda000bf66270 */
[----:B---3--:R-:W-:-:S04]  /*7470*/  @!P3 LEA R50, P4, R16, R14, 0x1 ;  /* 0x0000000e1032b211 */ /* 0x008fc800078808ff */
[----:B--2---:R-:W-:Y:S02]  /*7480*/  @!P3 LEA.HI.X R51, R16, R45, R17, 0x1, P4 ;  /* 0x0000002d1033b211 */ /* 0x004fe400020f0c11 */
[----:B------:R-:W-:-:S13]  /*7490*/  ISETP.GE.AND P4, PT, R22, UR4, PT ;  /* 0x0000000416007c0c */ /* 0x000fda000bf86270 */
[C---:B------:R-:W-:Y:S02]  /*74a0*/  @!P4 LEA R48, P6, R22.reuse, R14, 0x1 ;  /* 0x0000000e1630c211 */ /* 0x040fe400078c08ff */
[----:B------:R-:W2:Y:S02]  /*74b0*/  @!P3 LDS.128 R12, [R94+0x18400] ;  /* 0x018400005e0cb984 */ /* 0x000ea40000000c00 */
[----:B------:R-:W-:Y:S02]  /*74c0*/  @!P4 LEA.HI.X R49, R22, R45, R2, 0x1, P6 ;  /* 0x0000002d1631c211 */ /* 0x000fe400030f0c02 */
[----:B--2---:R-:W-:Y:S04]  /*74d0*/  @!P3 ST.E.128 desc[UR38][R50.64], R12 ;  /* 0x0000000c3200b985 */ /* 0x004fe8000c101d26 */
[----:B------:R-:W2:Y:S04]  /*74e0*/  @!P4 LDS.128 R12, [R94+0x1c400] ;  /* 0x01c400005e0cc984 */ /* 0x000ea80000000c00 */
[----:B--2---:R4:W-:Y:S02]  /*74f0*/  @!P4 ST.E.128 desc[UR38][R48.64], R12 ;  /* 0x0000000c3000c985 */ /* 0x0049e4000c101d26 */
.L_x_566:
[----:B------:R-:W-:Y:S05]  /*7500*/  BSYNC B1 ;  /* 0x0000000000017941 */ /* 0x000fea0003800000 */
.L_x_565:
[----:B------:R-:W-:-:S03]  /*7510*/  UMOV UR4, 0xffffffff ;  /* 0xffffffff00047882 */ /* 0x000fc60000000000 */
[----:B------:R-:W-:Y:S05]  /*7520*/  BRA.DIV UR4, `(.L_x_567) ;  /* 0x0000012e04647947 */ /* 0x000fea000b800000 */
[----:B--2---:R2:W0:Y:S04]  /*7530*/  SHFL.IDX PT, R45, R46, 0x1, 0x181f ;  /* 0x00381f002e2d7f89 */ /* 0x00442800000e0000 */
[----:B---34-:R2:W3:Y:S02]  /*7540*/  SHFL.IDX PT, R14, R44, 0x1, 0x181f ;  /* 0x00381f002c0e7f89 */ /* 0x0184e400000e0000 */
.L_x_839:
[----:B------:R-:W-:Y:S01]  /*7550*/  ISETP.GE.AND P3, PT, R47, 0x21, PT ;  /* 0x000000212f00780c */ /* 0x000fe20003f66270 */
[----:B------:R-:W-:-:S12]  /*7560*/  BSSY B1, `(.L_x_568) ;  /* 0x000000d000017945 */ /* 0x000fd80003800000 */
[----:B------:R-:W-:Y:S05]  /*7570*/  @!P3 BRA `(.L_x_569) ;  /* 0x00000000002cb947 */ /* 0x000fea0003800000 */
[----:B------:R-:W-:Y:S02]  /*7580*/  ULDC UR4, c[0x0][0x2f4] ;  /* 0x0000bd0000047ab9 */ /* 0x000fe40000000800 */
[----:B------:R-:W-:-:S13]  /*7590*/  ISETP.GE.AND P3, PT, R16, UR4, PT ;  /* 0x0000000410007c0c */ /* 0x000fda000bf66270 */
[----:B---3--:R-:W-:-:S04]  /*75a0*/  @!P3 LEA R50, P4, R16, R14, 0x1 ;  /* 0x0000000e1032b211 */ /* 0x008fc800078808ff */
[----:B0-----:R-:W-:Y:S02]  /*75b0*/  @!P3 LEA.HI.X R51, R16, R45, R17, 0x1, P4 ;  /* 0x0000002d1033b211 */ /* 0x001fe400020f0c11 */
[----:B------:R-:W-:-:S13]  /*75c0*/  ISETP.GE.AND P4, PT, R22, UR4, PT ;  /* 0x0000000416007c0c */ /* 0x000fda000bf86270 */
[C---:B------:R-:W-:Y:S02]  /*75d0*/  @!P4 LEA R48, P6, R22.reuse, R14, 0x1 ;  /* 0x0000000e1630c211 */ /* 0x040fe400078c08ff */
[----:B------:R-:W0:Y:S02]  /*75e0*/  @!P3 LDS.128 R12, [R94+0x19400] ;  /* 0x019400005e0cb984 */ /* 0x000e240000000c00 */
[----:B------:R-:W-:Y:S02]  /*75f0*/  @!P4 LEA.HI.X R49, R22, R45, R2, 0x1, P6 ;  /* 0x0000002d1631c211 */ /* 0x000fe400030f0c02 */
[----:B0-----:R-:W-:Y:S04]  /*7600*/  @!P3 ST.E.128 desc[UR38][R50.64], R12 ;  /* 0x0000000c3200b985 */ /* 0x001fe8000c101d26 */
[----:B------:R-:W0:Y:S04]  /*7610*/  @!P4 LDS.128 R12, [R94+0x1d400] ;  /* 0x01d400005e0cc984 */ /* 0x000e280000000c00 */
[----:B0-----:R4:W-:Y:S02]  /*7620*/  @!P4 ST.E.128 desc[UR38][R48.64], R12 ;  /* 0x0000000c3000c985 */ /* 0x0019e4000c101d26 */
.L_x_569:
[----:B------:R-:W-:Y:S05]  /*7630*/  BSYNC B1 ;  /* 0x0000000000017941 */ /* 0x000fea0003800000 */
.L_x_568:
[----:B------:R-:W-:-:S03]  /*7640*/  UMOV UR4, 0xffffffff ;  /* 0xffffffff00047882 */ /* 0x000fc60000000000 */
[----:B------:R-:W-:Y:S05]  /*7650*/  BRA.DIV UR4, `(.L_x_570) ;  /* 0x0000012e04607947 */ /* 0x000fea000b800000 */
[----:B0-----:R0:W0:Y:S04]  /*7660*/  SHFL.IDX PT, R45, R46, 0x2, 0x181f ;  /* 0x00581f002e2d7f89 */ /* 0x00102800000e0000 */
[----:B---34-:R3:W4:Y:S02]  /*7670*/  SHFL.IDX PT, R14, R44, 0x2, 0x181f ;  /* 0x00581f002c0e7f89 */ /* 0x01872400000e0000 */
.L_x_843:
[----:B------:R-:W-:Y:S01]  /*7680*/  ISETP.GE.AND P3, PT, R47, 0x41, PT ;  /* 0x000000412f00780c */ /* 0x000fe20003f66270 */
[----:B------:R-:W-:-:S12]  /*7690*/  BSSY B1, `(.L_x_571) ;  /* 0x000000d000017945 */ /* 0x000fd80003800000 */
[----:B------:R-:W-:Y:S05]  /*76a0*/  @!P3 BRA `(.L_x_572) ;  /* 0x00000000002cb947 */ /* 0x000fea0003800000 */
[----:B------:R-:W-:Y:S02]  /*76b0*/  ULDC UR4, c[0x0][0x2f4] ;  /* 0x0000bd0000047ab9 */ /* 0x000fe40000000800 */
[----:B------:R-:W-:-:S13]  /*76c0*/  ISETP.GE.AND P3, PT, R16, UR4, PT ;  /* 0x0000000410007c0c */ /* 0x000fda000bf66270 */
[----:B----4-:R-:W-:-:S04]  /*76d0*/  @!P3 LEA R50, P4, R16, R14, 0x1 ;  /* 0x0000000e1032b211 */ /* 0x010fc800078808ff */
        /* <DEDUP_REMOVED lines=8> */
.L_x_572:
[----:B------:R-:W-:Y:S05]  /*7760*/  BSYNC B1 ;  /* 0x0000000000017941 */ /* 0x000fea0003800000 */
.L_x_571:
[----:B------:R-:W-:-:S03]  /*7770*/  UMOV UR4, 0xffffffff ;  /* 0xffffffff00047882 */ /* 0x000fc60000000000 */
[----:B------:R-:W-:Y:S05]  /*7780*/  BRA.DIV UR4, `(.L_x_573) ;  /* 0x0000012e045c7947 */ /* 0x000fea000b800000 */
[----:B0-----:R0:W0:Y:S04]  /*7790*/  SHFL.IDX PT, R45, R46, 0x3, 0x181f ;  /* 0x00781f002e2d7f89 */ /* 0x00102800000e0000 */
[----:B----4-:R4:W0:Y:S02]  /*77a0*/  SHFL.IDX PT, R14, R44, 0x3, 0x181f ;  /* 0x00781f002c0e7f89 */ /* 0x01082400000e0000 */
.L_x_847:
[----:B------:R-:W-:-:S13]  /*77b0*/  ISETP.GE.AND P3, PT, R47, 0x61, PT ;  /* 0x000000612f00780c */ /* 0x000fda0003f66270 */
[----:B------:R-:W-:Y:S05]  /*77c0*/  @!P3 BRA `(.L_x_531) ;  /* 0x00000000002cb947 */ /* 0x000fea0003800000 */
[----:B------:R-:W-:Y:S02]  /*77d0*/  ULDC UR4, c[0x0][0x2f4] ;  /* 0x0000bd0000047ab9 */ /* 0x000fe40000000800 */
[----:B------:R-:W-:-:S13]  /*77e0*/  ISETP.GE.AND P3, PT, R16, UR4, PT ;  /* 0x0000000410007c0c */ /* 0x000fda000bf66270 */
[----:B012---:R-:W-:-:S04]  /*77f0*/  @!P3 LEA R46, P4, R16, R14, 0x1 ;  /* 0x0000000e102eb211 */ /* 0x007fc800078808ff */
[----:B------:R-:W-:Y:S02]  /*7800*/  @!P3 LEA.HI.X R47, R16, R45, R17, 0x1, P4 ;  /* 0x0000002d102fb211 */ /* 0x000fe400020f0c11 */
[----:B------:R-:W-:-:S13]  /*7810*/  ISETP.GE.AND P4, PT, R22, UR4, PT ;  /* 0x0000000416007c0c */ /* 0x000fda000bf86270 */
[C---:B---34-:R-:W-:Y:S02]  /*7820*/  @!P4 LEA R44, P6, R22.reuse, R14, 0x1 ;  /* 0x0000000e162cc211 */ /* 0x058fe400078c08ff */
[----:B------:R-:W0:Y:S02]  /*7830*/  @!P3 LDS.128 R12, [R94+0x1b400] ;  /* 0x01b400005e0cb984 */ /* 0x000e240000000c00 */
[----:B------:R-:W-:Y:S02]  /*7840*/  @!P4 LEA.HI.X R45, R22, R45, R2, 0x1, P6 ;  /* 0x0000002d162dc211 */ /* 0x000fe400030f0c02 */
[----:B0-----:R-:W-:Y:S04]  /*7850*/  @!P3 ST.E.128 desc[UR38][R46.64], R12 ;  /* 0x0000000c2e00b985 */ /* 0x001fe8000c101d26 */
[----:B------:R-:W0:Y:S04]  /*7860*/  @!P4 LDS.128 R12, [R94+0x1f400] ;  /* 0x01f400005e0cc984 */ /* 0x000e280000000c00 */
[----:B0-----:R0:W-:Y:S02]  /*7870*/  @!P4 ST.E.128 desc[UR38][R44.64], R12 ;  /* 0x0000000c2c00c985 */ /* 0x0011e4000c101d26 */
.L_x_531:
[----:B------:R-:W-:Y:S05]  /*7880*/  BSYNC B0 ;  /* 0x0000000000007941 */ /* 0x000fea0003800000 */
.L_x_489:
[----:B------:R-:W5:Y:S01]  /*7890*/  S2R R11, SR_TID.X ;  /* 0x00000000000b7919 */ /* 0x000f620000002100 */
[----:B------:R-:W-:Y:S01]  /*78a0*/  @!PT LDS RZ, [RZ] ;  /* 0x00000000fffff984 */ /* 0x000fe20000000800 */
[----:B------:R-:W-:Y:S01]  /*78b0*/  @!PT LDS RZ, [RZ] ;  /* 0x00000000fffff984 */ /* 0x000fe20000000800 */
[----:B------:R-:W-:Y:S01]  /*78c0*/  @!PT LDS RZ, [RZ] ;  /* 0x00000000fffff984 */ /* 0x000fe20000000800 */
[----:B------:R-:W-:Y:S01]  /*78d0*/  @!PT LDS RZ, [RZ] ;  /* 0x00000000fffff984 */ /* 0x000fe20000000800 */
[----:B------:R3:W-:Y:S06]  /*78e0*/  MEMBAR.ALL.CTA ;  /* 0x0000000000007992 */ /* 0x0007ec0000008000 */
[----:B---3--:R-:W3:Y:S01]  /*78f0*/  FENCE.VIEW.ASYNC.S ;  /* 0x00000000000073c6 */ /* 0x008ee20000000000 */
[----:B------:R-:W-:Y:S05]  /*7900*/  WARPSYNC.ALL ;  /* 0x0000000000007948 */ /* 0x000fea0003800000 */
[----:B------:R-:W-:Y:S01]  /*7910*/  BSSY B0, `(.L_x_574) ;  /* 0x0000009000007945 */ /* 0x000fe20003800000 */
[----:B-----5:R-:W-:Y:S01]  /*7920*/  LOP3.LUT R11, R11, 0x7f, RZ, 0xc0, !PT ;  /* 0x0000007f0b0b7812 */ /* 0x020fe200078ec0ff */
[----:B---3--:R3:W-:Y:S03]  /*7930*/  BAR.SYNC.DEFER_BLOCKING R97, 0x80 ;  /* 0x000200610000751d */ /* 0x0087e60000010000 */
[----:B------:R-:W-:-:S13]  /*7940*/  ISETP.NE.AND P3, PT, R11, RZ, PT ;  /* 0x000000ff0b00720c */ /* 0x000fda0003f65270 */
[----:B------:R-:W-:-:S05]  /*7950*/  @!P3 VIADD R11, R92, 0x288a0 ;  /* 0x000288a05c0bb836 */ /* 0x000fca0000000000 */
[----:B------:R-:W-:-:S04]  /*7960*/  @!P3 PRMT R11, RZ, 0x654, R11 ;  /* 0x00000654ff0bb816 */ /* 0x000fc8000000000b */
[----:B------:R3:W-:Y:S01]  /*7970*/  @!P3 SYNCS.ARRIVE.TRANS64.RED.A1T0 RZ, [R11+URZ], RZ ;  /* 0x000000ff0bffb9a7 */ /* 0x0007e2000810043f */
[----:B------:R-:W-:Y:S05]  /*7980*/  @!P5 BRA `(.L_x_575) ;  /* 0x000000000004d947 */ /* 0x000fea0003800000 */
[----:B------:R-:W-:Y:S01]  /*7990*/  BPT.TRAP 0x1 ;  /* 0x000000040000795c */ /* 0x000fe20000300000 */
.L_x_575:
[----:B------:R-:W-:Y:S05]  /*79a0*/  BSYNC B0 ;  /* 0x0000000000007941 */ /* 0x000fea0003800000 */
.L_x_574:
[----:B------:R-:W5:Y:S01]  /*79b0*/  SYNCS.PHASECHK.TRANS64.TRYWAIT P4, [R92+URZ+0x288b0], R103 ;  /* 0x0288b0675c0075a7 */ /* 0x000f62000808017f */
[----:B------:R-:W-:Y:S01]  /*79c0*/  ULDC UR36, c[0x0][0x2f4] ;  /* 0x0000bd0000247ab9 */ /* 0x000fe20000000800 */
[----:B------:R-:W-:Y:S04]  /*79d0*/  BSSY B0, `(.L_x_576) ;  /* 0x0000002000007945 */ /* 0x000fe80003800000 */
[----:B-----5:R-:W-:Y:S05]  /*79e0*/  @!P4 BRA `(.L_x_577) ;  /* 0x0000012c000cc947 */ /* 0x020fea0003800000 */
.L_x_848:
[----:B------:R-:W-:Y:S05]  /*79f0*/  BSYNC B0 ;  /* 0x0000000000007941 */ /* 0x000fea0003800000 */
.L_x_576:
[----:B------:R-:W-:Y:S01]  /*7a00*/  ULDC.64 UR4, c[0x0][0x328] ;  /* 0x0000ca0000047ab9 */ /* 0x000fe20000000a00 */
[----:B------:R-:W-:Y:S01]  /*7a10*/  IMAD.IADD R98, R98, 0x1, -R153 ;  /* 0x0000000162627824 */ /* 0x000fe200078e0a99 */
[----:B------:R-:W-:Y:S01]  /*7a20*/  BSSY B0, `(.L_x_578) ;  /* 0x0000020000007945 */ /* 0x000fe20003800000 */
[----:B------:R-:W-:Y:S02]  /*7a30*/  IMAD R100, R100, UR4, RZ ;  /* 0x0000000464647c24 */ /* 0x000fe4000f8e02ff */
[----:B01--4-:R-:W-:-:S04]  /*7a40*/  IMAD.WIDE.U32 R12, R101, UR4, RZ ;  /* 0x00000004650c7c25 */ /* 0x013fc8000f8e00ff */
[----:B------:R-:W-:Y:S01]  /*7a50*/  IMAD R101, R101, UR5, R100 ;  /* 0x0000000565657c24 */ /* 0x000fe2000f8e0264 */
[----:B------:R-:W-:Y:S02]  /*7a60*/  ULDC.64 UR4, c[0x0][0x338] ;  /* 0x0000ce0000047ab9 */ /* 0x000fe40000000a00 */
[----:B------:R-:W-:Y:S02]  /*7a70*/  IMAD R99, R99, UR4, RZ ;  /* 0x0000000463637c24 */ /* 0x000fe4000f8e02ff */
[----:B------:R-:W-:Y:S02]  /*7a80*/  IADD3 R13, R13, R101, RZ ;  /* 0x000000650d0d7210 */ /* 0x000fe40007ffe0ff */
[C---:B------:R-:W-:Y:S02]  /*7a90*/  IMAD R99, R102.reuse, UR5, R99 ;  /* 0x0000000566637c24 */ /* 0x040fe4000f8e0263 */
[----:B------:R-:W-:Y:S01]  /*7aa0*/  IMAD.WIDE.U32 R102, R102, UR4, R12 ;  /* 0x0000000466667c25 */ /* 0x000fe2000f8e000c */
[----:B------:R-:W-:-:S03]  /*7ab0*/  ULDC.64 UR4, c[0x0][0x330] ;  /* 0x0000cc0000047ab9 */ /* 0x000fc60000000a00 */
[----:B---3--:R-:W-:Y:S02]  /*7ac0*/  IMAD R11, R35, UR4, RZ ;  /* 0x00000004230b7c24 */ /* 0x008fe4000f8e02ff */
[----:B------:R-:W-:Y:S02]  /*7ad0*/  IMAD.IADD R103, R103, 0x1, R99 ;  /* 0x0000000167677824 */ /* 0x000fe400078e0263 */
[C---:B------:R-:W-:Y:S02]  /*7ae0*/  IMAD R11, R42.reuse, UR5, R11 ;  /* 0x000000052a0b7c24 */ /* 0x040fe4000f8e020b */
[----:B------:R-:W-:Y:S01]  /*7af0*/  IMAD.WIDE.U32 R12, R42, UR4, R102 ;  /* 0x000000042a0c7c25 */ /* 0x000fe2000f8e0066 */
[----:B------:R-:W-:-:S03]  /*7b00*/  ULDC.64 UR4, c[0x0][0x318] ;  /* 0x0000c60000047ab9 */ /* 0x000fc60000000a00 */
[----:B------:R-:W-:Y:S01]  /*7b10*/  IMAD.IADD R11, R13, 0x1, R11 ;  /* 0x000000010d0b7824 */ /* 0x000fe200078e020b */
[----:B------:R-:W-:-:S04]  /*7b20*/  LEA R48, P4, R12, UR4, 0x1 ;  /* 0x000000040c307c11 */ /* 0x000fc8000f8808ff */
[----:B------:R-:W-:Y:S01]  /*7b30*/  LEA.HI.X R11, R12, UR5, R11, 0x1, P4 ;  /* 0x000000050c0b7c11 */ /* 0x000fe2000a0f0c0b */
[----:B------:R0:W1:Y:S01]  /*7b40*/  SHFL.IDX PT, R47, R48, RZ, 0x181f ;  /* 0x00181fff302f7589 */ /* 0x00006200000e0000 */
[----:B------:R-:W-:-:S03]  /*7b50*/  ISETP.GE.AND P4, PT, R98, 0x1, PT ;  /* 0x000000016200780c */ /* 0x000fc60003f86270 */
[----:B------:R0:W3:Y:S10]  /*7b60*/  SHFL.IDX PT, R13, R11, RZ, 0x181f ;  /* 0x00181fff0b0d7589 */ /* 0x0000f400000e0000 */
[----:B0-----:R-:W-:Y:S05]  /*7b70*/  @!P4 BRA `(.L_x_579) ;  /* 0x000000000028c947 */ /* 0x001fea0003800000 */
[----:B------:R-:W-:-:S13]  /*7b80*/  ISETP.GE.AND P4, PT, R16, UR36, PT ;  /* 0x0000002410007c0c */ /* 0x000fda000bf86270 */
[----:B-12---:R-:W-:-:S04]  /*7b90*/  @!P4 LEA R44, P5, R16, R47, 0x1 ;  /* 0x0000002f102cc211 */ /* 0x006fc800078a08ff */
[----:B---3--:R-:W-:Y:S02]  /*7ba0*/  @!P4 LEA.HI.X R45, R16, R13, R17, 0x1, P5 ;  /* 0x0000000d102dc211 */ /* 0x008fe400028f0c11 */
[----:B------:R-:W-:-:S13]  /*7bb0*/  ISETP.GE.AND P5, PT, R22, UR36, PT ;  /* 0x0000002416007c0c */ /* 0x000fda000bfa6270 */
[----:B------:R-:W-:-:S04]  /*7bc0*/  @!P5 LEA R46, P6, R22, R47, 0x1 ;  /* 0x0000002f162ed211 */ /* 0x000fc800078c08ff */
[----:B------:R-:W-:Y:S02]  /*7bd0*/  @!P5 LEA.HI.X R47, R22, R13, R2, 0x1, P6 ;  /* 0x0000000d162fd211 */ /* 0x000fe400030f0c02 */
[----:B------:R-:W0:Y:S04]  /*7be0*/  @!P4 LDS.128 R12, [R94+0x400] ;  /* 0x000400005e0cc984 */ /* 0x000e280000000c00 */
[----:B0-----:R-:W-:Y:S04]  /*7bf0*/  @!P4 ST.E.128 desc[UR38][R44.64], R12 ;  /* 0x0000000c2c00c985 */ /* 0x001fe8000c101d26 */
[----:B------:R-:W0:Y:S04]  /*7c00*/  @!P5 LDS.128 R12, [R94+0x4400] ;  /* 0x004400005e0cd984 */ /* 0x000e280000000c00 */
[----:B0-----:R0:W-:Y:S02]  /*7c10*/  @!P5 ST.E.128 desc[UR38][R46.64], R12 ;  /* 0x0000000c2e00d985 */ /* 0x0011e4000c101d26 */
.L_x_579:
[----:B------:R-:W-:Y:S05]  /*7c20*/  BSYNC B0 ;  /* 0x0000000000007941 */ /* 0x000fea0003800000 */
.L_x_578:
[----:B------:R-:W-:Y:S01]  /*7c30*/  ISETP.GE.AND P4, PT, R98, 0x21, PT ;  /* 0x000000216200780c */ /* 0x000fe20003f86270 */
[----:B0--3--:R0:W3:Y:S01]  /*7c40*/  SHFL.IDX PT, R13, R11, 0x1, 0x181f ;  /* 0x00381f000b0d7f89 */ /* 0x0090e200000e0000 */
[----:B------:R-:W-:Y:S03]  /*7c50*/  BSSY B0, `(.L_x_580) ;  /* 0x000000d000007945 */ /* 0x000fe60003800000 */
[----:B-1----:R0:W1:Y:S08]  /*7c60*/  SHFL.IDX PT, R47, R48, 0x1, 0x181f ;  /* 0x00381f00302f7f89 */ /* 0x00207000000e0000 */
        /* <DEDUP_REMOVED lines=11> */
.L_x_581:
[----:B------:R-:W-:Y:S05]  /*7d20*/  BSYNC B0 ;  /* 0x0000000000007941 */ /* 0x000fea0003800000 */
.L_x_580:
        /* <DEDUP_REMOVED lines=15> */
.L_x_583:
[----:B------:R-:W-:Y:S05]  /*7e20*/  BSYNC B0 ;  /* 0x0000000000007941 */ /* 0x000fea0003800000 */
.L_x_582:
[----:B------:R-:W-:Y:S01]  /*7e30*/  ISETP.GE.AND P4, PT, R98, 0x61, PT ;  /* 0x000000616200780c */ /* 0x000fe20003f86270 */
[----:B------:R-:W4:Y:S01]  /*7e40*/  SHFL.IDX PT, R11, R11, 0x3, 0x181f ;  /* 0x00781f000b0b7f89 */ /* 0x000f2200000e0000 */
[----:B------:R-:W-:Y:S03]  /*7e50*/  BSSY B0, `(.L_x_584) ;  /* 0x000000d000007945 */ /* 0x000fe60003800000 */
[----:B01----:R0:W1:Y:S08]  /*7e60*/  SHFL.IDX PT, R47, R48, 0x3, 0x181f ;  /* 0x00781f00302f7f89 */ /* 0x00307000000e0000 */
[----:B0-----:R-:W-:Y:S05]  /*7e70*/  @!P4 BRA `(.L_x_585) ;  /* 0x000000000028c947 */ /* 0x001fea0003800000 */
[----:B------:R-:W-:-:S13]  /*7e80*/  ISETP.GE.AND P4, PT, R16, UR36, PT ;  /* 0x0000002410007c0c */ /* 0x000fda000bf86270 */
[----:B---3--:R-:W0:Y:S01]  /*7e90*/  @!P4 LDS.128 R12, [R94+0x3400] ;  /* 0x003400005e0cc984 */ /* 0x008e220000000c00 */
[----:B-12---:R-:W-:-:S04]  /*7ea0*/  @!P4 LEA R44, P5, R16, R47, 0x1 ;  /* 0x0000002f102cc211 */ /* 0x006fc800078a08ff */
[----:B----4-:R-:W-:Y:S02]  /*7eb0*/  @!P4 LEA.HI.X R45, R16, R11, R17, 0x1, P5 ;  /* 0x0000000b102dc211 */ /* 0x010fe400028f0c11 */
[----:B------:R-:W-:-:S13]  /*7ec0*/  ISETP.GE.AND P5, PT, R22, UR36, PT ;  /* 0x0000002416007c0c */ /* 0x000fda000bfa6270 */
[----:B------:R-:W-:-:S04]  /*7ed0*/  @!P5 LEA R46, P6, R22, R47, 0x1 ;  /* 0x0000002f162ed211 */ /* 0x000fc800078c08ff */
[----:B------:R-:W-:Y:S01]  /*7ee0*/  @!P5 LEA.HI.X R47, R22, R11, R2, 0x1, P6 ;  /* 0x0000000b162fd211 */ /* 0x000fe200030f0c02 */
[----:B0-----:R-:W-:Y:S04]  /*7ef0*/  @!P4 ST.E.128 desc[UR38][R44.64], R12 ;  /* 0x0000000c2c00c985 */ /* 0x001fe8000c101d26 */
[----:B------:R-:W0:Y:S04]  /*7f00*/  @!P5 LDS.128 R12, [R94+0x7400] ;  /* 0x007400005e0cd984 */ /* 0x000e280000000c00 */
[----:B0-----:R0:W-:Y:S02]  /*7f10*/  @!P5 ST.E.128 desc[UR38][R46.64], R12 ;  /* 0x0000000c2e00d985 */ /* 0x0011e4000c101d26 */
.L_x_585:
[----:B------:R-:W-:Y:S05]  /*7f20*/  BSYNC B0 ;  /* 0x0000000000007941 */ /* 0x000fea0003800000 */
.L_x_584:
[----:B------:R-:W-:Y:S01]  /*7f30*/  @!PT LDS RZ, [RZ] ;  /* 0x00000000fffff984 */ /* 0x000fe20000000800 */
[----:B------:R-:W-:Y:S01]  /*7f40*/  @!PT LDS RZ, [RZ] ;  /* 0x00000000fffff984 */ /* 0x000fe20000000800 */
[----:B------:R-:W-:Y:S01]  /*7f50*/  @!PT LDS RZ, [RZ] ;  /* 0x00000000fffff984 */ /* 0x000fe20000000800 */
[----:B------:R-:W-:Y:S01]  /*7f60*/  @!PT LDS RZ, [RZ] ;  /* 0x00000000fffff984 */ /* 0x000fe20000000800 */
[----:B------:R5:W-:Y:S06]  /*7f70*/  MEMBAR.ALL.CTA ;  /* 0x0000000000007992 */ /* 0x000bec0000008000 */
[----:B-----5:R-:W5:Y:S01]  /*7f80*/  FENCE.VIEW.ASYNC.S ;  /* 0x00000000000073c6 */ /* 0x020f620000000000 */
[----:B------:R-:W-:Y:S01]  /*7f90*/  @!P3 IADD3 R92, R92, 0x288c0, RZ ;  /* 0x000288c05c5cb810 */ /* 0x000fe20007ffe0ff */
[----:B------:R-:W-:Y:S01]  /*7fa0*/  VIADD R155, R155, 0x1 ;  /* 0x000000019b9b7836 */ /* 0x000fe20000000000 */
[----:B-----5:R0:W-:Y:S01]  /*7fb0*/  BAR.SYNC.DEFER_BLOCKING R97, 0x80 ;  /* 0x000200610000751d */ /* 0x0201e20000010000 */
[----:B------:R-:W-:-:S02]  /*7fc0*/  ISETP.NE.AND P4, PT, R93, RZ, PT ;  /* 0x000000ff5d00720c */ /* 0x000fc40003f85270 */
[----:B------:R-:W-:-:S04]  /*7fd0*/  @!P3 PRMT R92, RZ, 0x654, R92 ;  /* 0x00000654ff5cb816 */ /* 0x000fc8000000005c */
[----:B------:R0:W-:Y:S01]  /*7fe0*/  @!P3 SYNCS.ARRIVE.TRANS64.RED.A1T0 RZ, [R92+URZ], RZ ;  /* 0x000000ff5cffb9a7 */ /* 0x0001e2000810043f */
[----:B------:R-:W-:-:S04]  /*7ff0*/  ISETP.NE.AND P3, PT, R155, 0x2, PT ;  /* 0x000000029b00780c */ /* 0x000fc80003f65270 */
[----:B----4-:R-:W-:Y:S02]  /*8000*/  SEL R11, RZ, 0x1, P3 ;  /* 0x00000001ff0b7807 */ /* 0x010fe40001800000 */
[----:B------:R-:W-:Y:S02]  /*8010*/  SEL R155, R155, RZ, P3 ;  /* 0x000000ff9b9b7207 */ /* 0x000fe40001800000 */
[----:B------:R-:W-:Y:S01]  /*8020*/  LOP3.LUT R154, R154, R11, RZ, 0x3c, !PT ;  /* 0x0000000b9a9a7212 */ /* 0x000fe200078e3cff */
[----:B0-----:R-:W-:Y:S06]  /*8030*/  @P4 BRA `(.L_x_586) ;  /* 0xffffff9c00d84947 */ /* 0x001fec000383ffff */
[----:B------:R-:W0:Y:S01]  /*8040*/  S2R R12, SR_TID.X ;  /* 0x00000000000c7919 */ /* 0x000e220000002100 */
[----:B------:R-:W-:Y:S02]  /*8050*/  PLOP3.LUT P0, PT, PT, PT, PT, 0x8, 0x0 ;  /* 0x000000000000781c */ /* 0x000fe40003f0e170 */
[----:B0-----:R-:W-:-:S04]  /*8060*/  SHF.R.U32.HI R12, RZ, 0x7, R12 ;  /* 0x00000007ff0c7819 */ /* 0x001fc8000001160c */
[----:B------:R-:W-:-:S13]  /*8070*/  ISETP.NE.AND P4, PT, R12, 0x1, PT ;  /* 0x000000010c00780c */ /* 0x000fda0003f85270 */
[----:B------:R-:W-:Y:S06]  /*8080*/  @!P4 BAR.ARV 0x9, 0x100 ;  /* 0x024400000000cb1d */ /* 0x000fec0000002000 */
.L_x_484:
[----:B------:R-:W-:Y:S01]  /*8090*/  ISETP.GE.AND P2, PT, R96, 0x1, PT ;  /* 0x000000016000780c */ /* 0x000fe20003f46270 */
[----:B------:R-:W-:Y:S01]  /*80a0*/  IMAD.MOV.U32 R3, RZ, RZ, RZ ;  /* 0x000000ffff037224 */ /* 0x000fe200078e00ff */
[----:B------:R-:W-:Y:S01]  /*80b0*/  PLOP3.LUT P1, PT, PT, PT, PT, 0x80, 0x0 ;  /* 0x000000000000781c */ /* 0x000fe20003f2f070 */
[----:B------:R-:W-:Y:S01]  /*80c0*/  IMAD.MOV.U32 R0, RZ, RZ, RZ ;  /* 0x000000ffff007224 */ /* 0x000fe200078e00ff */
[----:B------:R-:W-:Y:S02]  /*80d0*/  MOV R151, RZ ;  /* 0x000000ff00977202 */ /* 0x000fe40000000f00 */
[----:B------:R-:W-:Y:S02]  /*80e0*/  CS2R R64, SRZ ;  /* 0x0000000000407805 */ /* 0x000fe4000001ff00 */
[----:B------:R-:W-:Y:S02]  /*80f0*/  CS2R R36, SRZ ;  /* 0x0000000000247805 */ /* 0x000fe4000001ff00 */
[----:B------:R-:W-:-:S02]  /*8100*/  CS2R R66, SRZ ;  /* 0x0000000000427805 */ /* 0x000fc4000001ff00 */
[----:B------:R-:W-:Y:S02]  /*8110*/  CS2R R38, SRZ ;  /* 0x0000000000267805 */ /* 0x000fe4000001ff00 */
[----:B------:R-:W-:Y:S02]  /*8120*/  CS2R R68, SRZ ;  /* 0x0000000000447805 */ /* 0x000fe4000001ff00 */
[----:B------:R-:W-:Y:S02]  /*8130*/  CS2R R34, SRZ ;  /* 0x0000000000227805 */ /* 0x000fe4000001ff00 */
[----:B------:R-:W-:Y:S02]  /*8140*/  CS2R R70, SRZ ;  /* 0x0000000000467805 */ /* 0x000fe4000001ff00 */
[----:B--2---:R-:W-:Y:S02]  /*8150*/  CS2R R44, SRZ ;  /* 0x00000000002c7805 */ /* 0x004fe4000001ff00 */
[----:B------:R-:W-:-:S02]  /*8160*/  CS2R R32, SRZ ;  /* 0x0000000000207805 */ /* 0x000fc4000001ff00 */
[----:B------:R-:W-:Y:S02]  /*8170*/  CS2R R72, SRZ ;  /* 0x0000000000487805 */ /* 0x000fe4000001ff00 */
[----:B------:R-:W-:Y:S02]  /*8180*/  CS2R R30, SRZ ;  /* 0x00000000001e7805 */ /* 0x000fe4000001ff00 */
[----:B------:R-:W-:Y:S02]  /*8190*/  CS2R R74, SRZ ;  /* 0x00000000004a7805 */ /* 0x000fe4000001ff00 */
[----:B------:R-:W-:Y:S02]  /*81a0*/  CS2R R76, SRZ ;  /* 0x00000000004c7805 */ /* 0x000fe4000001ff00 */
[----:B------:R-:W-:Y:S02]  /*81b0*/  CS2R R54, SRZ ;  /* 0x0000000000367805 */ /* 0x000fe4000001ff00 */
[----:B-1----:R-:W-:-:S02]  /*81c0*/  CS2R R46, SRZ ;  /* 0x00000000002e7805 */ /* 0x002fc4000001ff00 */
        /* <DEDUP_REMOVED lines=14> */
[----:B------:R-:W-:Y:S01]  /*82b0*/  CS2R R62, SRZ ;  /* 0x00000000003e7805 */ /* 0x000fe2000001ff00 */
[----:B------:R-:W-:Y:S01]  /*82c0*/  IMAD.MOV.U32 R100, RZ, RZ, RZ ;  /* 0x000000ffff647224 */ /* 0x000fe200078e00ff */
[----:B------:R-:W-:Y:S06]  /*82d0*/  @P0 BRA `(.L_x_587) ;  /* 0x00000000000c0947 */ /* 0x000fec0003800000 */
[----:B------:R-:W0:Y:S01]  /*82e0*/  FENCE.VIEW.ASYNC.G ;  /* 0x00000000000073c6 */ /* 0x000e220000000100 */
[----:B------:R-:W-:Y:S05]  /*82f0*/  WARPSYNC.ALL ;  /* 0x0000000000007948 */ /* 0x000fea0003800000 */
[----:B0-----:R-:W-:Y:S06]  /*8300*/  BAR.ARV 0xc, 0x180 ;  /* 0x0306000000007b1d */ /* 0x001fec0000002000 */
.L_x_587:
[----:B------:R-:W-:Y:S01]  /*8310*/  CS2R R10, SRZ ;  /* 0x00000000000a7805 */ /* 0x000fe2000001ff00 */
[----:B------:R-:W-:Y:S06]  /*8320*/  @!P2 BRA `(.L_x_588) ;  /* 0x0000008c0054a947 */ /* 0x000fec0003800000 */
[----:B------:R-:W-:-:S03]  /*8330*/  UMOV UR4, 0xffffffff ;  /* 0xffffffff00047882 */ /* 0x000fc60000000000 */
[----:B------:R-:W-:Y:S05]  /*8340*/  BRA.DIV UR4, `(.L_x_589) ;  /* 0x0000012204c87947 */ /* 0x000fea000b800000 */
[----:B------:R0:W1:Y:S02]  /*8350*/  SHFL.IDX PT, R194, R221, RZ, 0x1f ;  /* 0x00001fffddc27589 */ /* 0x00006400000e0000 */
.L_x_851:
[----:B-1----:R-:W-:Y:S02]  /*8360*/  LEA.HI R0, R194, R194, RZ, 0x1 ;  /* 0x000000c2c2007211 */ /* 0x002fe400078f08ff */
[----:B------:R-:W-:Y:S02]  /*8370*/  LOP3.LUT P0, RZ, R211, 0x3ff, RZ, 0xc0, !PT ;  /* 0x000003ffd3ff7812 */ /* 0x000fe4000780c0ff */
[----:B------:R-:W-:Y:S02]  /*8380*/  LOP3.LUT R3, R0, 0x1e, RZ, 0xc0, !PT ;  /* 0x0000001e00037812 */ /* 0x000fe400078ec0ff */
[----:B------:R-:W-:-:S03]  /*8390*/  P2R R25, PR, RZ, 0x1 ;  /* 0x00000001ff197803 */ /* 0x000fc60000000000 */
[----:B------:R-:W-:-:S04]  /*83a0*/  IMAD.IADD R0, R194, 0x1, -R3 ;  /* 0x00000001c2007824 */ /* 0x000fc800078e0a03 */
[----:B------:R-:W-:-:S05]  /*83b0*/  IMAD R0, R0, 0x2000, R211 ;  /* 0x0000200000007824 */ /* 0x000fca00078e02d3 */
[----:B------:R-:W-:-:S04]  /*83c0*/  SHF.R.U32.HI R0, RZ, 0x4, R0 ;  /* 0x00000004ff007819 */ /* 0x000fc80000011600 */
[----:B------:R-:W-:Y:S01]  /*83d0*/  LOP3.LUT R26, R0, 0x3fff, RZ, 0xc0, !PT ;  /* 0x00003fff001a7812 */ /* 0x000fe200078ec0ff */
[----:B------:R-:W-:Y:S06]  /*83e0*/  @!P0 BRA `(.L_x_590) ;  /* 0x0000000000408947 */ /* 0x000fec0003800000 */
[----:B------:R-:W-:Y:S01]  /*83f0*/  MOV R0, 0x0 ;  /* 0x0000000000007802 */ /* 0x000fe20000000f00 */
[----:B------:R-:W-:Y:S01]  /*8400*/  ULDC.64 UR4, c[0x4][0x80] ;  /* 0x0100200000047ab9 */ /* 0x000fe20000000a00 */
[----:B------:R-:W-:Y:S01]  /*8410*/  ULDC.64 UR6, c[0x4][0x88] ;  /* 0x0100220000067ab9 */ /* 0x000fe20000000a00 */
[----:B------:R-:W-:Y:S01]  /*8420*/  MOV R4, UR4 ;  /* 0x0000000400047c02 */ /* 0x000fe20008000f00 */
[----:B------:R1:W2:Y:S01]  /*8430*/  LDC.64 R14, c[0x4][R0] ;  /* 0x01000000000e7b82 */ /* 0x0002a20000000a00 */
[----:B------:R-:W-:Y:S01]  /*8440*/  IMAD.U32 R5, RZ, RZ, UR5 ;  /* 0x00000005ff057e24 */ /* 0x000fe2000f8e00ff */
[----:B------:R-:W-:Y:S01]  /*8450*/  ULDC.64 UR4, c[0x4][0x20] ;  /* 0x0100080000047ab9 */ /* 0x000fe20000000a00 */
[----:B------:R-:W-:Y:S01]  /*8460*/  IMAD.U32 R6, RZ, RZ, UR6 ;  /* 0x00000006ff067e24 */ /* 0x000fe2000f8e00ff */
[----:B------:R-:W-:Y:S01]  /*8470*/  MOV R10, UR4 ;  /* 0x00000004000a7c02 */ /* 0x000fe20008000f00 */
[----:B------:R-:W-:Y:S01]  /*8480*/  IMAD.U32 R7, RZ, RZ, UR7 ;  /* 0x00000007ff077e24 */ /* 0x000fe2000f8e00ff */
[----:B---3--:R-:W-:Y:S01]  /*8490*/  MOV R13, RZ ;  /* 0x000000ff000d7202 */ /* 0x008fe20000000f00 */
[----:B------:R-:W-:-:S02]  /*84a0*/  IMAD.U32 R11, RZ, RZ, UR5 ;  /* 0x00000005ff0b7e24 */ /* 0x000fc4000f8e00ff */
[----:B------:R-:W-:Y:S02]  /*84b0*/  IMAD.MOV.U32 R8, RZ, RZ, 0x70 ;  /* 0x00000070ff087424 */ /* 0x000fe400078e00ff */
[----:B-1----:R-:W-:-:S07]  /*84c0*/  IMAD.MOV.U32 R12, RZ, RZ, 0x1 ;  /* 0x00000001ff0c7424 */ /* 0x002fce00078e00ff */
[----:B------:R-:W-:-:S07]  /*84d0*/  LEPC R20, `(.L_x_590) ;  /* 0x000000001014794e */ /* 0x000fce0000000000 */
[----:B0-2--5:R-:W-:Y:S05]  /*84e0*/  CALL.ABS.NOINC R14 ;  /* 0x000000000e007343 */ /* 0x025fea0003c00000 */
.L_x_590:
[----:B------:R-:W-:Y:S02]  /*84f0*/  ULDC UR4, c[0x0][0x3f4] ;  /* 0x0000fd0000047ab9 */ /* 0x000fe40000000800 */
[----:B------:R-:W-:-:S13]  /*8500*/  ISETP.LT.AND P0, PT, RZ, UR4, PT ;  /* 0x00000004ff007c0c */ /* 0x000fda000bf01270 */
[----:B------:R-:W-:Y:S05]  /*8510*/  @P0 BRA `(.L_x_591) ;  /* 0x00000000003c0947 */ /* 0x000fea0003800000 */
[----:B------:R-:W-:-:S04]  /*8520*/  LEA.HI R0, R207, R207, RZ, 0x1 ;  /* 0x000000cfcf007211 */ /* 0x000fc800078f08ff */
[----:B------:R-:W-:-:S05]  /*8530*/  LOP3.LUT R0, R0, 0xfffffffe, RZ, 0xc0, !PT ;  /* 0xfffffffe00007812 */ /* 0x000fca00078ec0ff */
[----:B------:R-:W-:-:S05]  /*8540*/  IMAD.IADD R0, R207, 0x1, -R0 ;  /* 0x00000001cf007824 */ /* 0x000fca00078e0a00 */
[----:B------:R-:W-:-:S04]  /*8550*/  SHF.L.U32 R3, R0, 0x1f, RZ ;  /* 0x0000001f00037819 */ /* 0x000fc800000006ff */
[----:B------:R1:W2:Y:S03]  /*8560*/  SYNCS.PHASECHK.TRANS64.TRYWAIT P0, [R156+URZ+0x28800], R3 ;  /* 0x028800039c0075a7 */ /* 0x0002a6000800017f */
[----:B--2---:R-:W-:Y:S05]  /*8570*/  @!P0 NANOSLEEP.SYNCS 0x989680 ;  /* 0x009896800000895d */ /* 0x004fea0003900000 */
[----:B------:R-:W2:Y:S01]  /*8580*/  @!P0 SYNCS.PHASECHK.TRANS64 P0, [R156+URZ+0x28800], R3 ;  /* 0x028800039c0085a7 */ /* 0x000ea2000800007f */
[----:B------:R-:W-:Y:S04]  /*8590*/  BSSY B0, `(.L_x_592) ;  /* 0x0000006000007945 */ /* 0x000fe80003800000 */
[----:B--2---:R-:W-:Y:S05]  /*85a0*/  @P0 BRA `(.L_x_593) ;  /* 0x0000000000100947 */ /* 0x004fea0003800000 */
.L_x_594:
[----:B--2---:R2:W4:Y:S02]  /*85b0*/  SYNCS.PHASECHK.TRANS64.TRYWAIT P0, [R156+URZ+0x28800], R3 ;  /* 0x028800039c0075a7 */ /* 0x004524000800017f */
[----:B----4-:R-:W-:Y:S05]  /*85c0*/  @!P0 NANOSLEEP.SYNCS 0x989680 ;  /* 0x009896800000895d */ /* 0x010fea0003900000 */
[----:B------:R-:W4:Y:S02]  /*85d0*/  @!P0 SYNCS.PHASECHK.TRANS64 P0, [R156+URZ+0x28800], R3 ;  /* 0x028800039c0085a7 */ /* 0x000f24000800007f */
[----:B----4-:R-:W-:Y:S05]  /*85e0*/  @!P0 BRA `(.L_x_594) ;  /* 0xfffffffc00f08947 */ /* 0x010fea000383ffff */
.L_x_593:
[----:B------:R-:W-:Y:S05]  /*85f0*/  BSYNC B0 ;  /* 0x0000000000007941 */ /* 0x000fea0003800000 */
.L_x_592:
[----:B------:R-:W-:Y:S05]  /*8600*/  BRA `(.L_x_595) ;  /* 0x0000003400f07947 */ /* 0x000fea0003800000 */
.L_x_591:
[----:B-----5:R-:W-:Y:S01]  /*8610*/  SHF.R.S32.HI R0, RZ, 0x1f, R24 ;  /* 0x0000001fff007819 */ /* 0x020fe20000011418 */
[----:B------:R-:W-:Y:S01]  /*8620*/  ULDC.64 UR4, c[0x0][0x3f8] ;  /* 0x0000fe0000047ab9 */ /* 0x000fe20000000a00 */
[----:B------:R-:W-:Y:S01]  /*8630*/  ULDC.64 UR6, c[0x0][0x408] ;  /* 0x0001020000067ab9 */ /* 0x000fe20000000a00 */
[----:B------:R-:W-:Y:S01]  /*8640*/  ISETP.NE.AND P2, PT, R25, RZ, PT ;  /* 0x000000ff1900720c */ /* 0x000fe20003f45270 */
[----:B------:R-:W-:-:S04]  /*8650*/  IMAD.WIDE.U32 R4, R24, UR4, RZ ;  /* 0x0000000418047c25 */ /* 0x000fc8000f8e00ff */
[C---:B------:R-:W-:Y:S02]  /*8660*/  IMAD R3, R0.reuse, UR4, RZ ;  /* 0x0000000400037c24 */ /* 0x040fe4000f8e02ff */
[----:B------:R-:W-:Y:S02]  /*8670*/  IMAD R7, R0, UR6, RZ ;  /* 0x0000000600077c24 */ /* 0x000fe4000f8e02ff */
[C---:B------:R-:W-:Y:S01]  /*8680*/  IMAD R3, R24.reuse, UR5, R3 ;  /* 0x0000000518037c24 */ /* 0x040fe2000f8e0203 */
[----:B------:R-:W-:Y:S01]  /*8690*/  ULDC.64 UR4, c[0x0][0x3e8] ;  /* 0x0000fa0000047ab9 */ /* 0x000fe20000000a00 */
[----:B------:R-:W-:-:S04]  /*86a0*/  IMAD.WIDE.U32 R28, R24, UR6, RZ ;  /* 0x00000006181c7c25 */ /* 0x000fc8000f8e00ff */
[----:B------:R-:W-:Y:S01]  /*86b0*/  IMAD R7, R24, UR7, R7 ;  /* 0x0000000718077c24 */ /* 0x000fe2000f8e0207 */
[----:B------:R-:W-:Y:S01]  /*86c0*/  ULDC.64 UR6, c[0x0][0x400] ;  /* 0x0001000000067ab9 */ /* 0x000fe20000000a00 */
[----:B------:R-:W-:Y:S01]  /*86d0*/  IMAD.IADD R25, R3, 0x1, R5 ;  /* 0x0000000103197824 */ /* 0x000fe200078e0205 */
[----:B------:R-:W-:Y:S01]  /*86e0*/  LEA R24, P0, R4, UR4, 0x1 ;  /* 0x0000000404187c11 */ /* 0x000fe2000f8008ff */
[----:B------:R-:W-:Y:S01]  /*86f0*/  IMAD.IADD R3, R7, 0x1, R29 ;  /* 0x0000000107037824 */ /* 0x000fe200078e021d */
[----:B------:R-:W-:Y:S02]  /*8700*/  LEA R27, P1, R28, UR6, 0x1 ;  /* 0x000000061c1b7c11 */ /* 0x000fe4000f8208ff */
[----:B------:R-:W-:Y:S02]  /*8710*/  LEA.HI.X R25, R4, UR5, R25, 0x1, P0 ;  /* 0x0000000504197c11 */ /* 0x000fe400080f0c19 */
[----:B------:R-:W-:Y:S01]  /*8720*/  LEA.HI.X R28, R28, UR7, R3, 0x1, P1 ;  /* 0x000000071c1c7c11 */ /* 0x000fe200088f0c03 */
[----:B------:R-:W-:Y:S08]  /*8730*/  @!P2 BRA `(.L_x_596) ;  /* 0x000000000040a947 */ /* 0x000ff00003800000 */
[----:B------:R-:W-:Y:S01]  /*8740*/  MOV R0, 0x0 ;  /* 0x0000000000007802 */ /* 0x000fe20000000f00 */
[----:B------:R-:W-:Y:S01]  /*8750*/  ULDC.64 UR4, c[0x4][0x80] ;  /* 0x0100200000047ab9 */ /* 0x000fe20000000a00 */
[----:B------:R-:W-:Y:S01]  /*8760*/  ULDC.64 UR6, c[0x4][0x20] ;  /* 0x0100080000067ab9 */ /* 0x000fe20000000a00 */
[----:B------:R-:W-:Y:S01]  /*8770*/  MOV R4, UR4 ;  /* 0x0000000400047c02 */ /* 0x000fe20008000f00 */
[----:B------:R1:W2:Y:S01]  /*8780*/  LDC.64 R14, c[0x4][R0] ;  /* 0x01000000000e7b82 */ /* 0x0002a20000000a00 */
[----:B------:R-:W-:Y:S01]  /*8790*/  IMAD.U32 R5, RZ, RZ, UR5 ;  /* 0x00000005ff057e24 */ /* 0x000fe2000f8e00ff */
[----:B------:R-:W-:Y:S01]  /*87a0*/  ULDC.64 UR4, c[0x4][0x88] ;  /* 0x0100220000047ab9 */ /* 0x000fe20000000a00 */
[----:B------:R-:W-:Y:S01]  /*87b0*/  MOV R10, UR6 ;  /* 0x00000006000a7c02 */ /* 0x000fe20008000f00 */
[----:B------:R-:W-:Y:S01]  /*87c0*/  IMAD.U32 R6, RZ, RZ, UR4 ;  /* 0x00000004ff067e24 */ /* 0x000fe2000f8e00ff */
[----:B---3--:R-:W-:Y:S01]  /*87d0*/  MOV R13, RZ ;  /* 0x000000ff000d7202 */ /* 0x008fe20000000f00 */
[----:B------:R-:W-:-:S02]  /*87e0*/  IMAD.U32 R7, RZ, RZ, UR5 ;  /* 0x00000005ff077e24 */ /* 0x000fc4000f8e00ff */
[----:B------:R-:W-:Y:S02]  /*87f0*/  IMAD.U32 R11, RZ, RZ, UR7 ;  /* 0x00000007ff0b7e24 */ /* 0x000fe4000f8e00ff */
[----:B------:R-:W-:Y:S02]  /*8800*/  IMAD.MOV.U32 R8, RZ, RZ, 0x70 ;  /* 0x00000070ff087424 */ /* 0x000fe400078e00ff */
[----:B-1----:R-:W-:-:S07]  /*8810*/  IMAD.MOV.U32 R12, RZ, RZ, 0x1 ;  /* 0x00000001ff0c7424 */ /* 0x002fce00078e00ff */
[----:B------:R-:W-:-:S07]  /*8820*/  LEPC R20, `(.L_x_596) ;  /* 0x000000001014794e */ /* 0x000fce0000000000 */
[----:B0-2---:R-:W-:Y:S05]  /*8830*/  CALL.ABS.NOINC R14 ;  /* 0x000000000e007343 */ /* 0x005fea0003c00000 */
.L_x_596:
[----:B------:R-:W-:Y:S01]  /*8840*/  ULDC.U8 UR4, c[0x0][0x410] ;  /* 0x0001040000047ab9 */ /* 0x000fe20000000000 */
[----:B------:R-:W-:Y:S01]  /*8850*/  BSSY B0, `(.L_x_597) ;  /* 0x000034f000007945 */ /* 0x000fe20003800000 */
[----:B------:R-:W-:Y:S01]  /*8860*/  ISETP.NE.AND P0, PT, RZ, UR4, PT ;  /* 0x00000004ff007c0c */ /* 0x000fe2000bf05270 */
[----:B------:R-:W-:-:S12]  /*8870*/  IMAD R5, R41, 0x80, R153 ;  /* 0x0000008029057824 */ /* 0x000fd800078e0299 */
[----:B------:R-:W-:Y:S05]  /*8880*/  @!P0 BRA `(.L_x_598) ;  /* 0x0000001800888947 */ /* 0x000fea0003800000 */
[----:B------:R-:W-:-:S03]  /*8890*/  UMOV UR4, 0xffffffff ;  /* 0xffffffff00047882 */ /* 0x000fc60000000000 */
[----:B------:R-:W-:Y:S05]  /*88a0*/  BRA.DIV UR4, `(.L_x_599) ;  /* 0x0000011e049c7947 */ /* 0x000fea000b800000 */
[----:B------:R1:W2:Y:S04]  /*88b0*/  SHFL.IDX PT, R0, R25, RZ, 0x181f ;  /* 0x00181fff19007589 */ /* 0x0002a800000e0000 */
[----:B------:R1:W4:Y:S04]  /*88c0*/  SHFL.IDX PT, R3, R24, RZ, 0x181f ;  /* 0x00181fff18037589 */ /* 0x00032800000e0000 */
[----:B------:R1:W0:Y:S04]  /*88d0*/  SHFL.IDX PT, R4, R28, RZ, 0x181f ;  /* 0x00181fff1c047589 */ /* 0x00022800000e0000 */
[----:B------:R1:W0:Y:S02]  /*88e0*/  SHFL.IDX PT, R14, R27, RZ, 0x181f ;  /* 0x00181fff1b0e7589 */ /* 0x00022400000e0000 */
.L_x_857:
[----:B------:R-:W-:Y:S01]  /*88f0*/  ULDC UR4, c[0x0][0x448] ;  /* 0x0001120000047ab9 */ /* 0x000fe20000000800 */
[----:B------:R-:W-:Y:S01]  /*8900*/  LEA.HI R6, R207, R207, RZ, 0x1 ;  /* 0x000000cfcf067211 */ /* 0x000fe200078f08ff */
[----:B------:R-:W-:Y:S01]  /*8910*/  IMAD R30, R95, UR4, RZ ;  /* 0x000000045f1e7c24 */ /* 0x000fe2000f8e02ff */
[----:B------:R-:W-:Y:S01]  /*8920*/  BSSY B1, `(.L_x_600) ;  /* 0x000001f000017945 */ /* 0x000fe20003800000 */
[----:B------:R-:W-:Y:S02]  /*8930*/  CS2R R8, SRZ ;  /* 0x0000000000087805 */ /* 0x000fe4000001ff00 */
[----:B------:R-:W-:Y:S02]  /*8940*/  LOP3.LUT R6, R6, 0xfffffffe, RZ, 0xc0, !PT ;  /* 0xfffffffe06067812 */ /* 0x000fe400078ec0ff */
[----:B------:R-:W-:Y:S02]  /*8950*/  CS2R R10, SRZ ;  /* 0x00000000000a7805 */ /* 0x000fe4000001ff00 */
[----:B------:R-:W-:-:S02]  /*8960*/  ISETP.GE.AND P0, PT, R5, R30, PT ;  /* 0x0000001e0500720c */ /* 0x000fc40003f06270 */
[----:B---3--:R-:W-:Y:S01]  /*8970*/  CS2R R12, SRZ ;  /* 0x00000000000c7805 */ /* 0x008fe2000001ff00 */
[----:B------:R-:W-:Y:S01]  /*8980*/  IMAD.IADD R5, R207, 0x1, -R6 ;  /* 0x00000001cf057824 */ /* 0x000fe200078e0a06 */
[----:B------:R-:W-:-:S04]  /*8990*/  CS2R R6, SRZ ;  /* 0x0000000000067805 */ /* 0x000fc8000001ff00 */
[----:B------:R-:W-:-:S05]  /*89a0*/  SHF.L.U32 R5, R5, 0x1f, RZ ;  /* 0x0000001f05057819 */ /* 0x000fca00000006ff */
[----:B------:R-:W-:Y:S05]  /*89b0*/  @P0 BRA `(.L_x_601) ;  /* 0x0000000000540947 */ /* 0x000fea0003800000 */
[----:B------:R-:W-:Y:S01]  /*89c0*/  ULDC UR4, c[0x0][0x3f4] ;  /* 0x0000fd0000047ab9 */ /* 0x000fe20000000800 */
[----:B------:R-:W-:Y:S02]  /*89d0*/  CS2R R12, SRZ ;  /* 0x00000000000c7805 */ /* 0x000fe4000001ff00 */
[----:B------:R-:W-:Y:S02]  /*89e0*/  ISETP.GE.AND P4, PT, R18, UR4, PT ;  /* 0x0000000412007c0c */ /* 0x000fe4000bf86270 */
[----:B------:R-:W-:Y:S02]  /*89f0*/  CS2R R8, SRZ ;  /* 0x0000000000087805 */ /* 0x000fe4000001ff00 */
[----:B------:R-:W-:-:S09]  /*8a00*/  ISETP.GE.AND P5, PT, R23, UR4, PT ;  /* 0x0000000417007c0c */ /* 0x000fd2000bfa6270 */
[C---:B-1----:R-:W-:Y:S01]  /*8a10*/  @!P4 IMAD.SHL.U32 R24, R18.reuse, 0x2, RZ ;  /* 0x000000021218c824 */ /* 0x042fe200078e00ff */
[----:B------:R-:W-:-:S03]  /*8a20*/  @!P4 SHF.L.U64.HI R7, R18, 0x1, R19 ;  /* 0x000000011207c819 */ /* 0x000fc60000010213 */
[C---:B----4-:R-:W-:Y:S02]  /*8a30*/  @!P5 IADD3 R28, P2, R3.reuse, R214, RZ ;  /* 0x000000d6031cd210 */ /* 0x050fe40007f5e0ff */
[-C--:B------:R-:W-:Y:S02]  /*8a40*/  @!P4 IADD3 R20, P0, R3, R24.reuse, RZ ;  /* 0x000000180314c210 */ /* 0x080fe40007f1e0ff */
[C---:B0-----:R-:W-:Y:S02]  /*8a50*/  @!P4 IADD3 R24, P1, R14.reuse, R24, RZ ;  /* 0x000000180e18c210 */ /* 0x041fe40007f3e0ff */
[----:B------:R-:W-:Y:S01]  /*8a60*/  @!P5 IADD3 R14, P3, R14, R214, RZ ;  /* 0x000000d60e0ed210 */ /* 0x000fe20007f7e0ff */
[--C-:B--2---:R-:W-:Y:S01]  /*8a70*/  @!P4 IMAD.X R21, R0, 0x1, R7.reuse, P0 ;  /* 0x000000010015c824 */ /* 0x104fe200000e0607 */
[----:B------:R-:W-:Y:S01]  /*8a80*/  CS2R R10, SRZ ;  /* 0x00000000000a7805 */ /* 0x000fe2000001ff00 */
[----:B------:R-:W-:Y:S01]  /*8a90*/  @!P4 IMAD.X R25, R4, 0x1, R7, P1 ;  /* 0x000000010419c824 */ /* 0x000fe200008e0607 */
[----:B------:R-:W-:-:S02]  /*8aa0*/  CS2R R6, SRZ ;  /* 0x0000000000067805 */ /* 0x000fc4000001ff00 */
[----:B------:R-:W-:Y:S01]  /*8ab0*/  @!P5 IADD3.X R29, R0, R213, RZ, P2, !PT ;  /* 0x000000d5001dd210 */ /* 0x000fe200017fe4ff */
[----:B------:R-:W-:Y:S01]  /*8ac0*/  @!P5 IMAD.X R15, R4, 0x1, R213, P3 ;  /* 0x00000001040fd824 */ /* 0x000fe200018e06d5 */
[----:B------:R3:W5:Y:S04]  /*8ad0*/  @!P4 LD.E.64 R10, desc[UR38][R20.64] ;  /* 0x00000026140ac980 */ /* 0x000768000c101b00 */
[----:B------:R3:W5:Y:S04]  /*8ae0*/  @!P5 LD.E.64 R12, desc[UR38][R28.64] ;  /* 0x000000261c0cd980 */ /* 0x000768000c101b00 */
[----:B------:R3:W5:Y:S04]  /*8af0*/  @!P5 LD.E.64 R8, desc[UR38][R14.64] ;  /* 0x000000260e08d980 */ /* 0x000768000c101b00 */
[----:B------:R3:W5:Y:S02]  /*8b00*/  @!P4 LD.E.64 R6, desc[UR38][R24.64] ;  /* 0x000000261806c980 */ /* 0x000764000c101b00 */
.L_x_601:
[----:B------:R-:W-:Y:S05]  /*8b10*/  BSYNC B1 ;  /* 0x0000000000017941 */ /* 0x000fea0003800000 */
.L_x_600:
[----:B------:R-:W4:Y:S01]  /*8b20*/  SYNCS.PHASECHK.TRANS64.TRYWAIT P0, [R156+URZ+0x28800], R5 ;  /* 0x028800059c0075a7 */ /* 0x000f22000800017f */
[----:B--2---:R-:W-:Y:S01]  /*8b30*/  IMAD R0, R41, -0x80, R30 ;  /* 0xffffff8029007824 */ /* 0x004fe200078e021e */
[--C-:B-1-3-5:R-:W-:Y:S01]  /*8b40*/  SHF.R.U64 R24, R12, 0x10, R13.reuse ;  /* 0x000000100c187819 */ /* 0x12afe2000000120d */
[--C-:B------:R-:W-:Y:S01]  /*8b50*/  IMAD.MOV.U32 R15, RZ, RZ, R13.reuse ;  /* 0x000000ffff0f7224 */ /* 0x100fe200078e000d */
[----:B------:R-:W-:Y:S01]  /*8b60*/  SHF.R.U32.HI R25, RZ, 0x10, R13 ;  /* 0x00000010ff197819 */ /* 0x000fe2000001160d */
[----:B0-----:R-:W-:Y:S01]  /*8b70*/  IMAD.MOV.U32 R14, RZ, RZ, R11 ;  /* 0x000000ffff0e7224 */ /* 0x001fe200078e000b */
[----:B----4-:R-:W-:Y:S01]  /*8b80*/  MOV R3, R10 ;  /* 0x0000000a00037202 */ /* 0x010fe20000000f00 */
[----:B------:R-:W-:Y:S01]  /*8b90*/  IMAD.MOV.U32 R4, RZ, RZ, R7 ;  /* 0x000000ffff047224 */ /* 0x000fe200078e0007 */
[----:B------:R-:W-:Y:S01]  /*8ba0*/  SHF.R.U64 R20, R10, 0x10, R11 ;  /* 0x000000100a147819 */ /* 0x000fe2000000120b */
[----:B------:R-:W-:Y:S01]  /*8bb0*/  IMAD.MOV.U32 R10, RZ, RZ, R12 ;  /* 0x000000ffff0a7224 */ /* 0x000fe200078e000c */
[----:B------:R-:W-:Y:S01]  /*8bc0*/  MOV R13, R6 ;  /* 0x00000006000d7202 */ /* 0x000fe20000000f00 */
[----:B------:R-:W-:Y:S01]  /*8bd0*/  BSSY B1, `(.L_x_602) ;  /* 0x0000012000017945 */ /* 0x000fe20003800000 */
[--C-:B------:R-:W-:Y:S01]  /*8be0*/  SHF.R.U64 R27, R6, 0x10, R7.reuse ;  /* 0x00000010061b7819 */ /* 0x100fe20000001207 */
[----:B------:R-:W-:Y:S01]  /*8bf0*/  IMAD.MOV.U32 R6, RZ, RZ, R8 ;  /* 0x000000ffff067224 */ /* 0x000fe200078e0008 */
[----:B------:R-:W-:Y:S01]  /*8c00*/  SHF.R.U32.HI R28, RZ, 0x10, R7 ;  /* 0x00000010ff1c7819 */ /* 0x000fe20000011607 */
[----:B------:R-:W-:Y:S01]  /*8c10*/  IMAD.MOV.U32 R7, RZ, RZ, R9 ;  /* 0x000000ffff077224 */ /* 0x000fe200078e0009 */
[----:B------:R-:W-:-:S02]  /*8c20*/  SHF.R.U32.HI R21, RZ, 0x10, R11 ;  /* 0x00000010ff157819 */ /* 0x000fc4000001160b */
[----:B------:R-:W-:Y:S02]  /*8c30*/  VIMNMX R0, R0, 0x80, PT ;  /* 0x0000008000007848 */ /* 0x000fe40003fe0100 */
[--C-:B------:R-:W-:Y:S02]  /*8c40*/  SHF.R.U64 R29, R8, 0x10, R9.reuse ;  /* 0x00000010081d7819 */ /* 0x100fe40000001209 */
[----:B------:R-:W-:Y:S02]  /*8c50*/  SHF.R.U32.HI R30, RZ, 0x10, R9 ;  /* 0x00000010ff1e7819 */ /* 0x000fe40000011609 */
[----:B------:R-:W-:Y:S02]  /*8c60*/  PRMT R11, R3, 0x5410, R14 ;  /* 0x00005410030b7816 */ /* 0x000fe4000000000e */
[----:B------:R-:W-:Y:S02]  /*8c70*/  PRMT R12, R20, 0x5410, R21 ;  /* 0x00005410140c7816 */ /* 0x000fe40000000015 */
[----:B------:R-:W-:-:S02]  /*8c80*/  PRMT R3, R10, 0x5410, R15 ;  /* 0x000054100a037816 */ /* 0x000fc4000000000f */
[----:B------:R-:W-:Y:S02]  /*8c90*/  PRMT R8, R24, 0x5410, R25 ;  /* 0x0000541018087816 */ /* 0x000fe40000000019 */
[----:B------:R-:W-:Y:S02]  /*8ca0*/  ISETP.GE.AND P1, PT, R153, R0, PT ;  /* 0x000000009900720c */ /* 0x000fe40003f26270 */
[----:B------:R-:W-:Y:S02]  /*8cb0*/  PRMT R13, R13, 0x5410, R4 ;  /* 0x000054100d0d7816 */ /* 0x000fe40000000004 */
[----:B------:R-:W-:Y:S02]  /*8cc0*/  PRMT R14, R27, 0x5410, R28 ;  /* 0x000054101b0e7816 */ /* 0x000fe4000000001c */
[----:B------:R-:W-:Y:S01]  /*8cd0*/  PRMT R9, R6, 0x5410, R7 ;  /* 0x0000541006097816 */ /* 0x000fe20000000007 */
[----:B------:R-:W-:Y:S06]  /*8ce0*/  @!P0 BRA `(.L_x_603) ;  /* 0x0000011800fc8947 */ /* 0x000fec0003800000 */
.L_x_858:
[----:B------:R-:W-:Y:S05]  /*8cf0*/  BSYNC B1 ;  /* 0x0000000000017941 */ /* 0x000fea0003800000 */
.L_x_602:
[----:B------:R-:W-:Y:S01]  /*8d00*/  BSSY B1, `(.L_x_604) ;  /* 0x0000056000017945 */ /* 0x000fe20003800000 */
[----:B------:R-:W-:-:S03]  /*8d10*/  PRMT R10, R29, 0x5410, R30 ;  /* 0x000054101d0a7816 */ /* 0x000fc6000000001e */
[----:B------:R-:W-:Y:S05]  /*8d20*/  @P1 BRA `(.L_x_605) ;  /* 0x00000004004c1947 */ /* 0x000fea0003800000 */
[----:B------:R-:W1:Y:S01]  /*8d30*/  LDC R4, c[0x0][0x3f4] ;  /* 0x0000fd00ff047b82 */ /* 0x000e620000000800 */
[----:B------:R-:W-:Y:S01]  /*8d40*/  BSSY B2, `(.L_x_606) ;  /* 0x000002a000027945 */ /* 0x000fe20003800000 */
[-C--:B-1----:R-:W-:Y:S02]  /*8d50*/  ISETP.GE.AND P0, PT, R18, R4.reuse, PT ;  /* 0x000000041200720c */ /* 0x082fe40003f06270 */
[----:B------:R-:W-:-:S11]  /*8d60*/  ISETP.GE.AND P1, PT, R23, R4, PT ;  /* 0x000000041700720c */ /* 0x000fd60003f26270 */
[----:B------:R-:W-:Y:S05]  /*8d70*/  @P0 BRA `(.L_x_607) ;  /* 0x0000000000980947 */ /* 0x000fea0003800000 */
[----:B0-----:R-:W0:Y:S01]  /*8d80*/  LDS.128 R4, [R200] ;  /* 0x00000000c8047984 */ /* 0x001e220000000c00 */
[----:B------:R-:W-:Y:S02]  /*8d90*/  HADD2.F32 R25, -RZ, R11.H0_H0 ;  /* 0x2000000bff197230 */ /* 0x000fe40000004100 */
[----:B------:R-:W-:Y:S02]  /*8da0*/  HADD2.F32 R28, -RZ, R13.H0_H0 ;  /* 0x2000000dff1c7230 */ /* 0x000fe40000004100 */
[----:B------:R-:W-:Y:S02]  /*8db0*/  HADD2.F32 R27, -RZ, R12.H0_H0 ;  /* 0x2000000cff1b7230 */ /* 0x000fe40000004100 */
[----:B------:R-:W-:Y:S02]  /*8dc0*/  HADD2.F32 R29, -RZ, R14.H0_H0 ;  /* 0x2000000eff1d7230 */ /* 0x000fe40000004100 */
[--C-:B0-----:R-:W-:Y:S02]  /*8dd0*/  HADD2.F32 R15, -RZ, R4.reuse.H0_H0 ;  /* 0x20000004ff0f7230 */ /* 0x101fe40000004100 */
[----:B------:R-:W-:-:S02]  /*8de0*/  HADD2.F32 R4, -RZ, R4.H1_H1 ;  /* 0x30000004ff047230 */ /* 0x000fc40000004100 */
[--C-:B------:R-:W-:Y:S02]  /*8df0*/  HADD2.F32 R20, -RZ, R5.reuse.H0_H0 ;  /* 0x20000005ff147230 */ /* 0x100fe40000004100 */
[----:B------:R-:W-:Y:S02]  /*8e00*/  HADD2.F32 R5, -RZ, R5.H1_H1 ;  /* 0x30000005ff057230 */ /* 0x000fe40000004100 */
[CC--:B------:R-:W-:Y:S01]  /*8e10*/  FMUL.FTZ R30, R4.reuse, R28.reuse ;  /* 0x0000001c041e7220 */ /* 0x0c0fe20000410000 */
[----:B------:R-:W-:Y:S01]  /*8e20*/  FMUL.FTZ R31, R4, R25 ;  /* 0x00000019041f7220 */ /* 0x000fe20000410000 */
[--C-:B------:R-:W-:Y:S02]  /*8e30*/  HADD2.F32 R21, -RZ, R6.reuse.H0_H0 ;  /* 0x20000006ff157230 */ /* 0x100fe40000004100 */
[----:B------:R-:W-:Y:S02]  /*8e40*/  HADD2.F32 R24, -RZ, R7.H0_H0 ;  /* 0x20000007ff187230 */ /* 0x000fe40000004100 */
[----:B------:R-:W-:Y:S01]  /*8e50*/  FMUL.FTZ R33, R5, R29 ;  /* 0x0000001d05217220 */ /* 0x000fe20000410000 */
[C---:B------:R-:W-:Y:S01]  /*8e60*/  FFMA.FTZ R30, R15.reuse, R25, -R30 ;  /* 0x000000190f1e7223 */ /* 0x040fe2000001081e */
[----:B------:R-:W-:Y:S01]  /*8e70*/  FFMA.FTZ R31, R15, R28, R31 ;  /* 0x0000001c0f1f7223 */ /* 0x000fe2000001001f */
[----:B------:R-:W-:Y:S01]  /*8e80*/  FMUL.FTZ R35, R5, R27 ;  /* 0x0000001b05237220 */ /* 0x000fe20000410000 */
[----:B------:R-:W-:-:S02]  /*8e90*/  HADD2.F32 R6, -RZ, R6.H1_H1 ;  /* 0x30000006ff067230 */ /* 0x000fc40000004100 */
[C---:B------:R-:W-:Y:S01]  /*8ea0*/  FFMA.FTZ R33, R20.reuse, R27, -R33 ;  /* 0x0000001b14217223 */ /* 0x040fe20000010821 */
[----:B------:R-:W-:Y:S02]  /*8eb0*/  HADD2.F32 R7, -RZ, R7.H1_H1 ;  /* 0x30000007ff077230 */ /* 0x000fe40000004100 */
[----:B------:R-:W-:Y:S01]  /*8ec0*/  FFMA.FTZ R20, R20, R29, R35 ;  /* 0x0000001d14147223 */ /* 0x000fe20000010023 */
[----:B------:R-:W-:Y:S02]  /*8ed0*/  HADD2.F32 R15, -RZ, R13.H1_H1 ;  /* 0x3000000dff0f7230 */ /* 0x000fe40000004100 */
[----:B------:R-:W-:Y:S02]  /*8ee0*/  HADD2.F32 R4, -RZ, R11.H1_H1 ;  /* 0x3000000bff047230 */ /* 0x000fe40000004100 */
[----:B------:R-:W-:Y:S02]  /*8ef0*/  HADD2.F32 R25, -RZ, R14.H1_H1 ;  /* 0x3000000eff197230 */ /* 0x000fe40000004100 */
[----:B------:R-:W-:Y:S01]  /*8f00*/  FMUL.FTZ R28, R6, R15 ;  /* 0x0000000f061c7220 */ /* 0x000fe20000410000 */
[----:B------:R-:W-:-:S02]  /*8f10*/  HADD2.F32 R5, -RZ, R12.H1_H1 ;  /* 0x3000000cff057230 */ /* 0x000fc40000004100 */
[-C--:B------:R-:W-:Y:S01]  /*8f20*/  FMUL.FTZ R32, R6, R4.reuse ;  /* 0x0000000406207220 */ /* 0x080fe20000410000 */
[----:B------:R-:W-:Y:S01]  /*8f30*/  FMUL.FTZ R27, R7, R25 ;  /* 0x00000019071b7220 */ /* 0x000fe20000410000 */
[----:B------:R-:W-:Y:S01]  /*8f40*/  FFMA.FTZ R6, R21, R4, -R28 ;  /* 0x0000000415067223 */ /* 0x000fe2000001081c */
[----:B------:R-:W-:Y:S01]  /*8f50*/  FMUL.FTZ R34, R7, R5 ;  /* 0x0000000507227220 */ /* 0x000fe20000410000 */
[----:B------:R-:W-:Y:S01]  /*8f60*/  FFMA.FTZ R15, R21, R15, R32 ;  /* 0x0000000f150f7223 */ /* 0x000fe20000010020 */
[C---:B------:R-:W-:Y:S01]  /*8f70*/  FFMA.FTZ R7, R24.reuse, R5, -R27 ;  /* 0x0000000518077223 */ /* 0x040fe2000001081b */
[----:B------:R-:W-:Y:S01]  /*8f80*/  F2FP.F16.F32.PACK_AB R4, R31, R30 ;  /* 0x0000001e1f04723e */ /* 0x000fe200000000ff */
[----:B------:R-:W-:Y:S01]  /*8f90*/  FFMA.FTZ R34, R24, R25, R34 ;  /* 0x0000001918227223 */ /* 0x000fe20000010022 */
[----:B------:R-:W-:Y:S02]  /*8fa0*/  F2FP.F16.F32.PACK_AB R5, R20, R33 ;  /* 0x000000211405723e */ /* 0x000fe400000000ff */
[----:B------:R-:W-:-:S02]  /*8fb0*/  F2FP.F16.F32.PACK_AB R6, R15, R6 ;  /* 0x000000060f06723e */ /* 0x000fc400000000ff */
[----:B------:R-:W-:-:S05]  /*8fc0*/  F2FP.F16.F32.PACK_AB R7, R34, R7 ;  /* 0x000000072207723e */ /* 0x000fca00000000ff */
[----:B------:R1:W-:Y:S02]  /*8fd0*/  STS.128 [R200], R4 ;  /* 0x00000004c8007388 */ /* 0x0003e40000000c00 */
.L_x_607:
[----:B------:R-:W-:Y:S05]  /*8fe0*/  BSYNC B2 ;  /* 0x0000000000027941 */ /* 0x000fea0003800000 */
.L_x_606:
[----:B------:R-:W-:Y:S05]  /*8ff0*/  @P1 BRA `(.L_x_605) ;  /* 0x0000000000981947 */ /* 0x000fea0003800000 */
[----:B01----:R-:W0:Y:S01]  /*9000*/  LDS.128 R4, [R200+0x4000] ;  /* 0x00400000c8047984 */ /* 0x003e220000000c00 */
        /* <DEDUP_REMOVED lines=36> */
[----:B------:R2:W-:Y:S02]  /*9250*/  STS.128 [R200+0x4000], R4 ;  /* 0x00400004c8007388 */ /* 0x0005e40000000c00 */
.L_x_605:
[----:B------:R-:W-:Y:S05]  /*9260*/  BSYNC B1 ;  /* 0x0000000000017941 */ /* 0x000fea0003800000 */
.L_x_604:
[----:B------:R-:W-:Y:S01]  /*9270*/  ISETP.GE.AND P0, PT, R220, R0, PT ;  /* 0x00000000dc00720c */ /* 0x000fe20003f06270 */
[----:B------:R-:W-:-:S12]  /*9280*/  BSSY B1, `(.L_x_608) ;  /* 0x0000055000017945 */ /* 0x000fd80003800000 */
[----:B------:R-:W-:Y:S05]  /*9290*/  @P0 BRA `(.L_x_609) ;  /* 0x00000004004c0947 */ /* 0x000fea0003800000 */
[----:B-12---:R-:W1:Y:S01]  /*92a0*/  LDC R4, c[0x0][0x3f4] ;  /* 0x0000fd00ff047b82 */ /* 0x006e620000000800 */
[----:B------:R-:W-:Y:S01]  /*92b0*/  BSSY B2, `(.L_x_610) ;  /* 0x000002a000027945 */ /* 0x000fe20003800000 */
[-C--:B-1----:R-:W-:Y:S02]  /*92c0*/  ISETP.GE.AND P0, PT, R18, R4.reuse, PT ;  /* 0x000000041200720c */ /* 0x082fe40003f06270 */
[----:B------:R-:W-:-:S11]  /*92d0*/  ISETP.GE.AND P1, PT, R23, R4, PT ;  /* 0x000000041700720c */ /* 0x000fd60003f26270 */
[----:B------:R-:W-:Y:S05]  /*92e0*/  @P0 BRA `(.L_x_611) ;  /* 0x0000000000980947 */ /* 0x000fea0003800000 */
[----:B0-----:R-:W0:Y:S01]  /*92f0*/  LDS.128 R4, [R200+0x1000] ;  /* 0x00100000c8047984 */ /* 0x001e220000000c00 */
[----:B------:R-:W-:Y:S02]  /*9300*/  HADD2.F32 R29, -RZ, R13.H0_H0 ;  /* 0x2000000dff1d7230 */ /* 0x000fe40000004100 */
[----:B------:R-:W-:Y:S02]  /*9310*/  HADD2.F32 R27, -RZ, R11.H0_H0 ;  /* 0x2000000bff1b7230 */ /* 0x000fe40000004100 */
[----:B------:R-:W-:Y:S02]  /*9320*/  HADD2.F32 R34, -RZ, R14.H0_H0 ;  /* 0x2000000eff227230 */ /* 0x000fe40000004100 */
[----:B------:R-:W-:Y:S02]  /*9330*/  HADD2.F32 R32, -RZ, R12.H0_H0 ;  /* 0x2000000cff207230 */ /* 0x000fe40000004100 */
[----:B------:R-:W-:Y:S02]  /*9340*/  HADD2.F32 R31, -RZ, R13.H1_H1 ;  /* 0x3000000dff1f7230 */ /* 0x000fe40000004100 */
[----:B------:R-:W-:-:S02]  /*9350*/  HADD2.F32 R36, -RZ, R14.H1_H1 ;  /* 0x3000000eff247230 */ /* 0x000fc40000004100 */
[--C-:B0-----:R-:W-:Y:S02]  /*9360*/  HADD2.F32 R15, -RZ, R4.reuse.H0_H0 ;  /* 0x20000004ff0f7230 */ /* 0x101fe40000004100 */
[----:B------:R-:W-:Y:S02]  /*9370*/  HADD2.F32 R4, -RZ, R4.H1_H1 ;  /* 0x30000004ff047230 */ /* 0x000fe40000004100 */
[--C-:B------:R-:W-:Y:S02]  /*9380*/  HADD2.F32 R20, -RZ, R5.reuse.H0_H0 ;  /* 0x20000005ff147230 */ /* 0x100fe40000004100 */
[----:B------:R-:W-:Y:S02]  /*9390*/  HADD2.F32 R5, -RZ, R5.H1_H1 ;  /* 0x30000005ff057230 */ /* 0x000fe40000004100 */
[-C--:B------:R-:W-:Y:S01]  /*93a0*/  FMUL.FTZ R28, R29, R4.reuse ;  /* 0x000000041d1c7220 */ /* 0x080fe20000410000 */
[----:B------:R-:W-:Y:S01]  /*93b0*/  FMUL.FTZ R30, R27, R4 ;  /* 0x000000041b1e7220 */ /* 0x000fe20000410000 */
[----:B------:R-:W-:-:S02]  /*93c0*/  HADD2.F32 R21, -RZ, R6.H0_H0 ;  /* 0x20000006ff157230 */ /* 0x000fc40000004100 */
[----:B------:R-:W-:Y:S01]  /*93d0*/  FMUL.FTZ R25, R34, R5 ;  /* 0x0000000522197220 */ /* 0x000fe20000410000 */
[----:B------:R-:W-:Y:S01]  /*93e0*/  FFMA.FTZ R4, R27, R15, -R28 ;  /* 0x0000000f1b047223 */ /* 0x000fe2000001081c */
[--C-:B------:R-:W-:Y:S02]  /*93f0*/  HADD2.F32 R24, -RZ, R7.reuse.H0_H0 ;  /* 0x20000007ff187230 */ /* 0x100fe40000004100 */
[C---:B------:R-:W-:Y:S01]  /*9400*/  FMUL.FTZ R27, R32.reuse, R5 ;  /* 0x00000005201b7220 */ /* 0x040fe20000410000 */
[----:B------:R-:W-:Y:S02]  /*9410*/  HADD2.F32 R6, -RZ, R6.H1_H1 ;  /* 0x30000006ff067230 */ /* 0x000fe40000004100 */
[----:B------:R-:W-:Y:S01]  /*9420*/  FFMA.FTZ R15, R29, R15, R30 ;  /* 0x0000000f1d0f7223 */ /* 0x000fe2000001001e */
[----:B------:R-:W-:Y:S02]  /*9430*/  HADD2.F32 R7, -RZ, R7.H1_H1 ;  /* 0x30000007ff077230 */ /* 0x000fe40000004100 */
[----:B------:R-:W-:Y:S01]  /*9440*/  FFMA.FTZ R5, R32, R20, -R25 ;  /* 0x0000001420057223 */ /* 0x000fe20000010819 */
[----:B------:R-:W-:-:S02]  /*9450*/  HADD2.F32 R29, -RZ, R11.H1_H1 ;  /* 0x3000000bff1d7230 */ /* 0x000fc40000004100 */
[----:B------:R-:W-:Y:S01]  /*9460*/  FFMA.FTZ R20, R34, R20, R27 ;  /* 0x0000001422147223 */ /* 0x000fe2000001001b */
[----:B------:R-:W-:Y:S02]  /*9470*/  HADD2.F32 R32, -RZ, R12.H1_H1 ;  /* 0x3000000cff207230 */ /* 0x000fe40000004100 */
[-C--:B------:R-:W-:Y:S01]  /*9480*/  FMUL.FTZ R28, R31, R6.reuse ;  /* 0x000000061f1c7220 */ /* 0x080fe20000410000 */
[-C--:B------:R-:W-:Y:S01]  /*9490*/  FMUL.FTZ R25, R36, R7.reuse ;  /* 0x0000000724197220 */ /* 0x080fe20000410000 */
[----:B------:R-:W-:Y:S01]  /*94a0*/  FMUL.FTZ R30, R29, R6 ;  /* 0x000000061d1e7220 */ /* 0x000fe20000410000 */
[----:B------:R-:W-:Y:S01]  /*94b0*/  F2FP.F16.F32.PACK_AB R4, R15, R4 ;  /* 0x000000040f04723e */ /* 0x000fe200000000ff */
[C---:B------:R-:W-:Y:S01]  /*94c0*/  FMUL.FTZ R27, R32.reuse, R7 ;  /* 0x00000007201b7220 */ /* 0x040fe20000410000 */
[-C--:B------:R-:W-:Y:S01]  /*94d0*/  FFMA.FTZ R6, R29, R21.reuse, -R28 ;  /* 0x000000151d067223 */ /* 0x080fe2000001081c */
[-C--:B------:R-:W-:Y:S01]  /*94e0*/  FFMA.FTZ R7, R32, R24.reuse, -R25 ;  /* 0x0000001820077223 */ /* 0x080fe20000010819 */
[----:B------:R-:W-:Y:S01]  /*94f0*/  FFMA.FTZ R21, R31, R21, R30 ;  /* 0x000000151f157223 */ /* 0x000fe2000001001e */
[----:B------:R-:W-:Y:S01]  /*9500*/  FFMA.FTZ R24, R36, R24, R27 ;  /* 0x0000001824187223 */ /* 0x000fe2000001001b */
[----:B------:R-:W-:-:S03]  /*9510*/  F2FP.F16.F32.PACK_AB R5, R20, R5 ;  /* 0x000000051405723e */ /* 0x000fc600000000ff */
[----:B------:R-:W-:Y:S02]  /*9520*/  F2FP.F16.F32.PACK_AB R6, R21, R6 ;  /* 0x000000061506723e */ /* 0x000fe400000000ff */
[----:B------:R-:W-:-:S05]  /*9530*/  F2FP.F16.F32.PACK_AB R7, R24, R7 ;  /* 0x000000071807723e */ /* 0x000fca00000000ff */
[----:B------:R1:W-:Y:S02]  /*9540*/  STS.128 [R200+0x1000], R4 ;  /* 0x00100004c8007388 */ /* 0x0003e40000000c00 */
.L_x_611:
[----:B------:R-:W-:Y:S05]  /*9550*/  BSYNC B2 ;  /* 0x0000000000027941 */ /* 0x000fea0003800000 */
.L_x_610:
[----:B------:R-:W-:Y:S05]  /*9560*/  @P1 BRA `(.L_x_609) ;  /* 0x0000000000981947 */ /* 0x000fea0003800000 */
[----:B01----:R-:W0:Y:S01]  /*9570*/  LDS.128 R4, [R200+0x5000] ;  /* 0x00500000c8047984 */ /* 0x003e220000000c00 */
        /* <DEDUP_REMOVED lines=37> */
.L_x_609:
[----:B------:R-:W-:Y:S05]  /*97d0*/  BSYNC B1 ;  /* 0x0000000000017941 */ /* 0x000fea0003800000 */
.L_x_608:
[----:B------:R-:W-:Y:S01]  /*97e0*/  ISETP.GE.AND P0, PT, R219, R0, PT ;  /* 0x00000000db00720c */ /* 0x000fe20003f06270 */
[----:B------:R-:W-:-:S12]  /*97f0*/  BSSY B1, `(.L_x_612) ;  /* 0x0000055000017945 */ /* 0x000fd80003800000 */
[----:B------:R-:W-:Y:S05]  /*9800*/  @P0 BRA `(.L_x_613) ;  /* 0x00000004004c0947 */ /* 0x000fea0003800000 */
[----:B-123--:R-:W1:Y:S01]  /*9810*/  LDC R4, c[0x0][0x3f4] ;  /* 0x0000fd00ff047b82 */ /* 0x00ee620000000800 */
        /* <DEDUP_REMOVED lines=42> */
.L_x_615:
[----:B------:R-:W-:Y:S05]  /*9ac0*/  BSYNC B2 ;  /* 0x0000000000027941 */ /* 0x000fea0003800000 */
.L_x_614:
        /* <DEDUP_REMOVED lines=39> */
.L_x_613:
[----:B------:R-:W-:Y:S05]  /*9d40*/  BSYNC B1 ;  /* 0x0000000000017941 */ /* 0x000fea0003800000 */
.L_x_612:
[----:B------:R-:W-:-:S13]  /*9d50*/  ISETP.GE.AND P0, PT, R218, R0, PT ;  /* 0x00000000da00720c */ /* 0x000fda0003f06270 */
[----:B------:R-:W-:Y:S05]  /*9d60*/  @P0 BRA `(.L_x_616) ;  /* 0x0000001c00f40947 */ /* 0x000fea0003800000 */
[----:B------:R-:W5:Y:S01]  /*9d70*/  LDC R0, c[0x0][0x3f4] ;  /* 0x0000fd00ff007b82 */ /* 0x000f620000000800 */
[----:B------:R-:W-:Y:S01]  /*9d80*/  BSSY B1, `(.L_x_617) ;  /* 0x000002a000017945 */ /* 0x000fe20003800000 */
[-C--:B-----5:R-:W-:Y:S02]  /*9d90*/  ISETP.GE.AND P0, PT, R18, R0.reuse, PT ;  /* 0x000000001200720c */ /* 0x0a0fe40003f06270 */
[----:B------:R-:W-:-:S11]  /*9da0*/  ISETP.GE.AND P1, PT, R23, R0, PT ;  /* 0x000000001700720c */ /* 0x000fd60003f26270 */
[----:B------:R-:W-:Y:S05]  /*9db0*/  @P0 BRA `(.L_x_618) ;  /* 0x0000000000980947 */ /* 0x000fea0003800000 */
[----:B01234-:R-:W0:Y:S01]  /*9dc0*/  LDS.128 R4, [R200+0x3000] ;  /* 0x00300000c8047984 */ /* 0x01fe220000000c00 */
        /* <DEDUP_REMOVED lines=8> */
[-C--:B------:R-:W-:Y:S01]  /*9e50*/  FMUL.FTZ R25, R30, R4.reuse ;  /* 0x000000041e197220 */ /* 0x080fe20000410000 */
[C---:B------:R-:W-:Y:S01]  /*9e60*/  FMUL.FTZ R27, R28.reuse, R4 ;  /* 0x000000041c1b7220 */ /* 0x040fe20000410000 */
[----:B------:R-:W-:Y:S02]  /*9e70*/  HADD2.F32 R20, -RZ, R6.H0_H0 ;  /* 0x20000006ff147230 */ /* 0x000fe40000004100 */
[-C--:B------:R-:W-:Y:S01]  /*9e80*/  FMUL.FTZ R24, R31, R5.reuse ;  /* 0x000000051f187220 */ /* 0x080fe20000410000 */
[-C--:B------:R-:W-:Y:S01]  /*9e90*/  FFMA.FTZ R4, R28, R0.reuse, -R25 ;  /* 0x000000001c047223 */ /* 0x080fe20000010819 */
[----:B------:R-:W-:Y:S01]  /*9ea0*/  FFMA.FTZ R27, R30, R0, R27 ;  /* 0x000000001e1b7223 */ /* 0x000fe2000001001b */
[----:B------:R-:W-:Y:S01]  /*9eb0*/  FMUL.FTZ R0, R29, R5 ;  /* 0x000000051d007220 */ /* 0x000fe20000410000 */
[----:B------:R-:W-:-:S02]  /*9ec0*/  HADD2.F32 R21, -RZ, R7.H0_H0 ;  /* 0x20000007ff157230 */ /* 0x000fc40000004100 */
[-C--:B------:R-:W-:Y:S01]  /*9ed0*/  FFMA.FTZ R5, R29, R15.reuse, -R24 ;  /* 0x0000000f1d057223 */ /* 0x080fe20000010818 */
[----:B------:R-:W-:Y:S02]  /*9ee0*/  HADD2.F32 R6, -RZ, R6.H1_H1 ;  /* 0x30000006ff067230 */ /* 0x000fe40000004100 */
[----:B------:R-:W-:Y:S01]  /*9ef0*/  FFMA.FTZ R0, R31, R15, R0 ;  /* 0x0000000f1f007223 */ /* 0x000fe20000010000 */
[----:B------:R-:W-:Y:S01]  /*9f00*/  HADD2.F32 R7, -RZ, R7.H1_H1 ;  /* 0x30000007ff077230 */ /* 0x000fe20000004100 */
[----:B------:R-:W-:Y:S01]  /*9f10*/  F2FP.F16.F32.PACK_AB R4, R27, R4 ;  /* 0x000000041b04723e */ /* 0x000fe200000000ff */
[----:B------:R-:W-:Y:S02]  /*9f20*/  HADD2.F32 R28, -RZ, R13.H1_H1 ;  /* 0x3000000dff1c7230 */ /* 0x000fe40000004100 */
[----:B------:R-:W-:Y:S01]  /*9f30*/  HADD2.F32 R24, -RZ, R11.H1_H1 ;  /* 0x3000000bff187230 */ /* 0x000fe20000004100 */
[----:B------:R-:W-:Y:S01]  /*9f40*/  F2FP.F16.F32.PACK_AB R5, R0, R5 ;  /* 0x000000050005723e */ /* 0x000fe200000000ff */
[----:B------:R-:W-:-:S02]  /*9f50*/  HADD2.F32 R29, -RZ, R14.H1_H1 ;  /* 0x3000000eff1d7230 */ /* 0x000fc40000004100 */
[-C--:B------:R-:W-:Y:S01]  /*9f60*/  FMUL.FTZ R11, R28, R6.reuse ;  /* 0x000000061c0b7220 */ /* 0x080fe20000410000 */
[----:B------:R-:W-:Y:S02]  /*9f70*/  HADD2.F32 R25, -RZ, R12.H1_H1 ;  /* 0x3000000cff197230 */ /* 0x000fe40000004100 */
[C---:B------:R-:W-:Y:S01]  /*9f80*/  FMUL.FTZ R13, R24.reuse, R6 ;  /* 0x00000006180d7220 */ /* 0x040fe20000410000 */
[-C--:B------:R-:W-:Y:S01]  /*9f90*/  FMUL.FTZ R12, R29, R7.reuse ;  /* 0x000000071d0c7220 */ /* 0x080fe20000410000 */
[-C--:B------:R-:W-:Y:S01]  /*9fa0*/  FFMA.FTZ R6, R24, R20.reuse, -R11 ;  /* 0x0000001418067223 */ /* 0x080fe2000001080b */
[C---:B------:R-:W-:Y:S01]  /*9fb0*/  FMUL.FTZ R14, R25.reuse, R7 ;  /* 0x00000007190e7220 */ /* 0x040fe20000410000 */
[----:B------:R-:W-:Y:S01]  /*9fc0*/  FFMA.FTZ R13, R28, R20, R13 ;  /* 0x000000141c0d7223 */ /* 0x000fe2000001000d */
[-C--:B------:R-:W-:Y:S02]  /*9fd0*/  FFMA.FTZ R7, R25, R21.reuse, -R12 ;  /* 0x0000001519077223 */ /* 0x080fe4000001080c */
[----:B------:R-:W-:-:S02]  /*9fe0*/  FFMA.FTZ R14, R29, R21, R14 ;  /* 0x000000151d0e7223 */ /* 0x000fc4000001000e */
[----:B------:R-:W-:-:S03]  /*9ff0*/  F2FP.F16.F32.PACK_AB R6, R13, R6 ;  /* 0x000000060d06723e */ /* 0x000fc600000000ff */
[----:B------:R-:W-:-:S05]  /*a000*/  F2FP.F16.F32.PACK_AB R7, R14, R7 ;  /* 0x000000070e07723e */ /* 0x000fca00000000ff */
[----:B------:R0:W-:Y:S02]  /*a010*/  STS.128 [R200+0x3000], R4 ;  /* 0x00300004c8007388 */ /* 0x0001e40000000c00 */
.L_x_618:
[----:B------:R-:W-:Y:S05]  /*a020*/  BSYNC B1 ;  /* 0x0000000000017941 */ /* 0x000fea0003800000 */
.L_x_617:
        /* <DEDUP_REMOVED lines=38> */
[----:B------:R0:W-:Y:S01]  /*a290*/  STS.128 [R200+0x7000], R4 ;  /* 0x00700004c8007388 */ /* 0x0001e20000000c00 */
[----:B------:R-:W-:Y:S05]  /*a2a0*/  BRA `(.L_x_616) ;  /* 0x0000001800a47947 */ /* 0x000fea0003800000 */
.L_x_598:
[----:B------:R-:W-:-:S03]  /*a2b0*/  UMOV UR4, 0xffffffff ;  /* 0xffffffff00047882 */ /* 0x000fc60000000000 */
[----:B------:R-:W-:Y:S05]  /*a2c0*/  BRA.DIV UR4, `(.L_x_619) ;  /* 0x0000010604987947 */ /* 0x000fea000b800000 */
[----:B------:R1:W2:Y:S04]  /*a2d0*/  SHFL.IDX PT, R0, R25, RZ, 0x181f ;  /* 0x00181fff19007589 */ /* 0x0002a800000e0000 */
[----:B------:R1:W4:Y:S04]  /*a2e0*/  SHFL.IDX PT, R3, R24, RZ, 0x181f ;  /* 0x00181fff18037589 */ /* 0x00032800000e0000 */
[----:B------:R1:W0:Y:S04]  /*a2f0*/  SHFL.IDX PT, R20, R28, RZ, 0x181f ;  /* 0x00181fff1c147589 */ /* 0x00022800000e0000 */
[----:B------:R1:W0:Y:S02]  /*a300*/  SHFL.IDX PT, R14, R27, RZ, 0x181f ;  /* 0x00181fff1b0e7589 */ /* 0x00022400000e0000 */
.L_x_864:
[----:B------:R-:W-:Y:S01]  /*a310*/  ULDC UR4, c[0x0][0x448] ;  /* 0x0001120000047ab9 */ /* 0x000fe20000000800 */
[----:B------:R-:W-:Y:S01]  /*a320*/  LEA.HI R6, R207, R207, RZ, 0x1 ;  /* 0x000000cfcf067211 */ /* 0x000fe200078f08ff */
[----:B------:R-:W-:Y:S01]  /*a330*/  IMAD R4, R95, UR4, RZ ;  /* 0x000000045f047c24 */ /* 0x000fe2000f8e02ff */
[----:B------:R-:W-:Y:S01]  /*a340*/  BSSY B1, `(.L_x_620) ;  /* 0x0000016000017945 */ /* 0x000fe20003800000 */
[----:B------:R-:W-:Y:S02]  /*a350*/  CS2R R8, SRZ ;  /* 0x0000000000087805 */ /* 0x000fe4000001ff00 */
[----:B------:R-:W-:Y:S01]  /*a360*/  LOP3.LUT R10, R6, 0xfffffffe, RZ, 0xc0, !PT ;  /* 0xfffffffe060a7812 */ /* 0x000fe200078ec0ff */
[----:B------:R-:W-:Y:S01]  /*a370*/  IMAD R21, R41, -0x80, R4 ;  /* 0xffffff8029157824 */ /* 0x000fe200078e0204 */
[----:B------:R-:W-:Y:S02]  /*a380*/  ISETP.GE.AND P0, PT, R5, R4, PT ;  /* 0x000000040500720c */ /* 0x000fe40003f06270 */
[----:B------:R-:W-:-:S02]  /*a390*/  CS2R R6, SRZ ;  /* 0x0000000000067805 */ /* 0x000fc4000001ff00 */
[----:B-1----:R-:W-:Y:S02]  /*a3a0*/  IADD3 R25, R207, -R10, RZ ;  /* 0x8000000acf197210 */ /* 0x002fe40007ffe0ff */
[----:B------:R-:W-:Y:S02]  /*a3b0*/  CS2R R4, SRZ ;  /* 0x0000000000047805 */ /* 0x000fe4000001ff00 */
[----:B------:R-:W-:-:S05]  /*a3c0*/  CS2R R10, SRZ ;  /* 0x00000000000a7805 */ /* 0x000fca000001ff00 */
[----:B------:R-:W-:Y:S05]  /*a3d0*/  @P0 BRA `(.L_x_621) ;  /* 0x0000000000300947 */ /* 0x000fea0003800000 */
[----:B------:R-:W-:Y:S01]  /*a3e0*/  ULDC UR4, c[0x0][0x3f4] ;  /* 0x0000fd0000047ab9 */ /* 0x000fe20000000800 */
[C---:B------:R-:W-:Y:S01]  /*a3f0*/  IMAD.SHL.U32 R15, R16.reuse, 0x2, RZ ;  /* 0x00000002100f7824 */ /* 0x040fe200078e00ff */
[C---:B------:R-:W-:Y:S02]  /*a400*/  ISETP.GE.AND P2, PT, R16.reuse, UR4, PT ;  /* 0x0000000410007c0c */ /* 0x040fe4000bf46270 */
[----:B------:R-:W-:Y:S02]  /*a410*/  SHF.L.U64.HI R9, R16, 0x1, R17 ;  /* 0x0000000110097819 */ /* 0x000fe40000010211 */
[-C--:B----4-:R-:W-:Y:S02]  /*a420*/  IADD3 R12, P0, R3, R15.reuse, RZ ;  /* 0x0000000f030c7210 */ /* 0x090fe40007f1e0ff */
[----:B0-----:R-:W-:-:S03]  /*a430*/  IADD3 R14, P1, R14, R15, RZ ;  /* 0x0000000f0e0e7210 */ /* 0x001fc60007f3e0ff */
[--C-:B--23--:R-:W-:Y:S02]  /*a440*/  IMAD.X R13, R0, 0x1, R9.reuse, P0 ;  /* 0x00000001000d7824 */ /* 0x10cfe400000e0609 */
[----:B------:R-:W-:Y:S01]  /*a450*/  IMAD.X R15, R20, 0x1, R9, P1 ;  /* 0x00000001140f7824 */ /* 0x000fe200008e0609 */
[----:B------:R-:W-:Y:S01]  /*a460*/  CS2R R8, SRZ ;  /* 0x0000000000087805 */ /* 0x000fe2000001ff00 */
[----:B------:R-:W-:Y:S06]  /*a470*/  @P2 BRA `(.L_x_621) ;  /* 0x0000000000082947 */ /* 0x000fec0003800000 */
[----:B------:R1:W5:Y:S04]  /*a480*/  LD.E.128 R4, desc[UR38][R12.64] ;  /* 0x000000260c047980 */ /* 0x000368000c101d00 */
[----:B------:R1:W5:Y:S02]  /*a490*/  LD.E.128 R8, desc[UR38][R14.64] ;  /* 0x000000260e087980 */ /* 0x000364000c101d00 */
.L_x_621:
[----:B------:R-:W-:Y:S05]  /*a4a0*/  BSYNC B1 ;  /* 0x0000000000017941 */ /* 0x000fea0003800000 */
.L_x_620:
[----:B------:R-:W-:Y:S01]  /*a4b0*/  SHF.L.U32 R25, R25, 0x1f, RZ ;  /* 0x0000001f19197819 */ /* 0x000fe200000006ff */
[----:B----4-:R-:W4:Y:S01]  /*a4c0*/  LDC R3, c[0x0][0x3f4] ;  /* 0x0000fd00ff037b82 */ /* 0x010f220000000800 */
[--C-:B-1---5:R-:W-:Y:S01]  /*a4d0*/  IMAD.MOV.U32 R12, RZ, RZ, R5.reuse ;  /* 0x000000ffff0c7224 */ /* 0x122fe200078e0005 */
[----:B--2---:R-:W-:Y:S01]  /*a4e0*/  MOV R0, R4 ;  /* 0x0000000400007202 */ /* 0x004fe20000000f00 */
[----:B---3--:R-:W-:Y:S01]  /*a4f0*/  IMAD.MOV.U32 R13, RZ, RZ, R6 ;  /* 0x000000ffff0d7224 */ /* 0x008fe200078e0006 */
[----:B0-----:R-:W-:Y:S01]  /*a500*/  SHF.R.U64 R14, R4, 0x10, R5 ;  /* 0x00000010040e7819 */ /* 0x001fe20000001205 */
[----:B------:R-:W-:Y:S01]  /*a510*/  IMAD.MOV.U32 R4, RZ, RZ, R9 ;  /* 0x000000ffff047224 */ /* 0x000fe200078e0009 */
[----:B------:R-:W-:Y:S01]  /*a520*/  SHF.R.U32.HI R20, RZ, 0x10, R5 ;  /* 0x00000010ff147819 */ /* 0x000fe20000011605 */
[--C-:B------:R-:W-:Y:S01]  /*a530*/  IMAD.MOV.U32 R5, RZ, RZ, R7.reuse ;  /* 0x000000ffff057224 */ /* 0x100fe200078e0007 */
[----:B------:R-:W0:Y:S01]  /*a540*/  SYNCS.PHASECHK.TRANS64.TRYWAIT P4, [R156+URZ+0x28800], R25 ;  /* 0x028800199c0075a7 */ /* 0x000e22000808017f */
[--C-:B------:R-:W-:Y:S01]  /*a550*/  SHF.R.U64 R24, R6, 0x10, R7.reuse ;  /* 0x0000001006187819 */ /* 0x100fe20000001207 */
[----:B------:R-:W-:Y:S01]  /*a560*/  IMAD.MOV.U32 R6, RZ, RZ, R10 ;  /* 0x000000ffff067224 */ /* 0x000fe200078e000a */
[----:B------:R-:W-:Y:S01]  /*a570*/  SHF.R.U32.HI R27, RZ, 0x10, R7 ;  /* 0x00000010ff1b7819 */ /* 0x000fe20000011607 */
[----:B------:R-:W-:Y:S01]  /*a580*/  IMAD.MOV.U32 R7, RZ, RZ, R11 ;  /* 0x000000ffff077224 */ /* 0x000fe200078e000b */
[----:B------:R-:W-:Y:S01]  /*a590*/  MOV R15, R8 ;  /* 0x00000008000f7202 */ /* 0x000fe20000000f00 */
[----:B------:R-:W-:Y:S01]  /*a5a0*/  BSSY B1, `(.L_x_622) ;  /* 0x0000014000017945 */ /* 0x000fe20003800000 */
[----:B------:R-:W-:-:S02]  /*a5b0*/  VIMNMX R21, R21, 0x80, PT ;  /* 0x0000008015157848 */ /* 0x000fc40003fe0100 */
[----:B------:R-:W-:Y:S02]  /*a5c0*/  SHF.R.U64 R8, R8, 0x10, R9 ;  /* 0x0000001008087819 */ /* 0x000fe40000001209 */
[----:B------:R-:W-:Y:S02]  /*a5d0*/  SHF.R.U64 R10, R10, 0x10, R11 ;  /* 0x000000100a0a7819 */ /* 0x000fe4000000120b */
[----:B------:R-:W-:Y:S02]  /*a5e0*/  SHF.R.U32.HI R9, RZ, 0x10, R9 ;  /* 0x00000010ff097819 */ /* 0x000fe40000011609 */
[----:B------:R-:W-:Y:S02]  /*a5f0*/  SHF.R.U32.HI R11, RZ, 0x10, R11 ;  /* 0x00000010ff0b7819 */ /* 0x000fe4000001160b */
[----:B----4-:R-:W-:Y:S02]  /*a600*/  ISETP.GE.AND P0, PT, R16, R3, PT ;  /* 0x000000031000720c */ /* 0x010fe40003f06270 */
[----:B------:R-:W-:-:S02]  /*a610*/  PRMT R0, R0, 0x5410, R12 ;  /* 0x0000541000007816 */ /* 0x000fc4000000000c */
[----:B------:R-:W-:Y:S02]  /*a620*/  PRMT R12, R14, 0x5410, R20 ;  /* 0x000054100e0c7816 */ /* 0x000fe40000000014 */
[-C--:B------:R-:W-:Y:S02]  /*a630*/  ISETP.GE.OR P3, PT, R153, R21.reuse, P0 ;  /* 0x000000159900720c */ /* 0x080fe40000766670 */
[-C--:B------:R-:W-:Y:S02]  /*a640*/  ISETP.GE.OR P2, PT, R220, R21.reuse, P0 ;  /* 0x00000015dc00720c */ /* 0x080fe40000746670 */
[-C--:B------:R-:W-:Y:S02]  /*a650*/  ISETP.GE.OR P1, PT, R219, R21.reuse, P0 ;  /* 0x00000015db00720c */ /* 0x080fe40000726670 */
[----:B------:R-:W-:Y:S02]  /*a660*/  PRMT R14, R24, 0x5410, R27 ;  /* 0x00005410180e7816 */ /* 0x000fe4000000001b */
[----:B------:R-:W-:-:S02]  /*a670*/  ISETP.GE.OR P0, PT, R218, R21, P0 ;  /* 0x00000015da00720c */ /* 0x000fc40000706670 */
[----:B------:R-:W-:Y:S02]  /*a680*/  PRMT R13, R13, 0x5410, R5 ;  /* 0x000054100d0d7816 */ /* 0x000fe40000000005 */
[----:B------:R-:W-:Y:S02]  /*a690*/  PRMT R15, R15, 0x5410, R4 ;  /* 0x000054100f0f7816 */ /* 0x000fe40000000004 */
[----:B------:R-:W-:Y:S02]  /*a6a0*/  PRMT R20, R8, 0x5410, R9 ;  /* 0x0000541008147816 */ /* 0x000fe40000000009 */
[----:B------:R-:W-:Y:S02]  /*a6b0*/  PRMT R21, R6, 0x5410, R7 ;  /* 0x0000541006157816 */ /* 0x000fe40000000007 */
[----:B------:R-:W-:Y:S01]  /*a6c0*/  PRMT R24, R10, 0x5410, R11 ;  /* 0x000054100a187816 */ /* 0x000fe2000000000b */
[----:B0-----:R-:W-:Y:S06]  /*a6d0*/  @!P4 BRA `(.L_x_623) ;  /* 0x000001040004c947 */ /* 0x001fec0003800000 */
.L_x_865:
[----:B------:R-:W-:Y:S05]  /*a6e0*/  BSYNC B1 ;  /* 0x0000000000017941 */ /* 0x000fea0003800000 */
.L_x_622:
[----:B------:R-:W-:Y:S04]  /*a6f0*/  BSSY B1, `(.L_x_624) ;  /* 0x0000059000017945 */ /* 0x000fe80003800000 */
[----:B------:R-:W-:Y:S05]  /*a700*/  @P3 BRA `(.L_x_625) ;  /* 0x00000004005c3947 */ /* 0x000fea0003800000 */
[----:B------:R-:W-:Y:S01]  /*a710*/  LEA.HI R4, R3, R202, RZ, 0x1d ;  /* 0x000000ca03047211 */ /* 0x000fe200078fe8ff */
[----:B------:R-:W-:Y:S02]  /*a720*/  HADD2.F32 R36, -RZ, R0.H0_H0 ;  /* 0x20000000ff247230 */ /* 0x000fe40000004100 */
[--C-:B------:R-:W-:Y:S01]  /*a730*/  HADD2.F32 R38, -RZ, R15.reuse.H0_H0 ;  /* 0x2000000fff267230 */ /* 0x100fe20000004100 */
[----:B------:R-:W-:Y:S01]  /*a740*/  SHF.R.S32.HI R7, RZ, 0x1f, R4 ;  /* 0x0000001fff077819 */ /* 0x000fe20000011404 */
[----:B------:R-:W-:Y:S01]  /*a750*/  HADD2.F32 R35, -RZ, R20.H0_H0 ;  /* 0x20000014ff237230 */ /* 0x000fe20000004100 */
[----:B------:R-:W-:Y:S01]  /*a760*/  SHF.L.U32 R5, R4, 0x3, RZ ;  /* 0x0000000304057819 */ /* 0x000fe200000006ff */
[----:B------:R-:W-:Y:S01]  /*a770*/  HADD2.F32 R37, -RZ, R15.H1_H1 ;  /* 0x3000000fff257230 */ /* 0x000fe20000004100 */
[----:B------:R-:W-:Y:S02]  /*a780*/  LEA.HI R7, R7, R4, RZ, 0x3 ;  /* 0x0000000407077211 */ /* 0x000fe400078f18ff */
[----:B------:R-:W-:-:S03]  /*a790*/  LOP3.LUT R5, R5, 0x38, RZ, 0xc0, !PT ;  /* 0x0000003805057812 */ /* 0x000fc600078ec0ff */
[----:B------:R-:W-:Y:S01]  /*a7a0*/  IMAD.SHL.U32 R7, R7, 0x400, RZ ;  /* 0x0000040007077824 */ /* 0x000fe200078e00ff */
[----:B------:R-:W-:-:S04]  /*a7b0*/  LOP3.LUT R5, R5, 0x1c0, R228, 0xf8, !PT ;  /* 0x000001c005057812 */ /* 0x000fc800078ef8e4 */
[----:B------:R-:W-:Y:S02]  /*a7c0*/  LOP3.LUT R9, R5, R198, RZ, 0x3c, !PT ;  /* 0x000000c605097212 */ /* 0x000fe400078e3cff */
[----:B------:R-:W-:Y:S02]  /*a7d0*/  LOP3.LUT R8, R7, 0x7fffe000, RZ, 0xc0, !PT ;  /* 0x7fffe00007087812 */ /* 0x000fe400078ec0ff */
[----:B------:R-:W1:Y:S02]  /*a7e0*/  LDS.128 R4, [R200] ;  /* 0x00000000c8047984 */ /* 0x000e640000000c00 */
[----:B------:R-:W-:-:S05]  /*a7f0*/  IADD3 R9, R9, R8, R199 ;  /* 0x0000000809097210 */ /* 0x000fca0007ffe0c7 */
[----:B0-----:R-:W-:-:S05]  /*a800*/  IMAD R25, R9, 0x2, R156 ;  /* 0x0000000209197824 */ /* 0x001fca00078e029c */
[----:B------:R-:W0:Y:S01]  /*a810*/  LDS.128 R8, [R25+0x10400] ;  /* 0x0104000019087984 */ /* 0x000e220000000c00 */
[--C-:B-1----:R-:W-:Y:S02]  /*a820*/  HADD2.F32 R27, -RZ, R4.reuse.H0_H0 ;  /* 0x20000004ff1b7230 */ /* 0x102fe40000004100 */
[----:B------:R-:W-:Y:S02]  /*a830*/  HADD2.F32 R4, -RZ, R4.H1_H1 ;  /* 0x30000004ff047230 */ /* 0x000fe40000004100 */
[--C-:B------:R-:W-:Y:S02]  /*a840*/  HADD2.F32 R28, -RZ, R5.reuse.H0_H0 ;  /* 0x20000005ff1c7230 */ /* 0x100fe40000004100 */
[----:B------:R-:W-:Y:S02]  /*a850*/  HADD2.F32 R5, -RZ, R5.H1_H1 ;  /* 0x30000005ff057230 */ /* 0x000fe40000004100 */
[--C-:B------:R-:W-:Y:S02]  /*a860*/  HADD2.F32 R29, -RZ, R6.reuse.H0_H0 ;  /* 0x20000006ff1d7230 */ /* 0x100fe40000004100 */
[----:B------:R-:W-:-:S02]  /*a870*/  HADD2.F32 R6, -RZ, R6.H1_H1 ;  /* 0x30000006ff067230 */ /* 0x000fc40000004100 */
[--C-:B0-----:R-:W-:Y:S02]  /*a880*/  HADD2.F32 R31, -RZ, R8.reuse.H0_H0 ;  /* 0x20000008ff1f7230 */ /* 0x101fe40000004100 */
[----:B------:R-:W-:Y:S02]  /*a890*/  HADD2.F32 R8, -RZ, R8.H1_H1 ;  /* 0x30000008ff087230 */ /* 0x000fe40000004100 */
[----:B------:R-:W-:Y:S02]  /*a8a0*/  HADD2.F32 R32, -RZ, R9.H0_H0 ;  /* 0x20000009ff207230 */ /* 0x000fe40000004100 */
[C---:B------:R-:W-:Y:S01]  /*a8b0*/  FMUL.FTZ R40, R31.reuse, R38 ;  /* 0x000000261f287220 */ /* 0x040fe20000410000 */
[-C--:B------:R-:W-:Y:S01]  /*a8c0*/  FMUL.FTZ R42, R31, R36.reuse ;  /* 0x000000241f2a7220 */ /* 0x080fe20000410000 */
[----:B------:R-:W-:Y:S02]  /*a8d0*/  HADD2.F32 R31, -RZ, R12.H0_H0 ;  /* 0x2000000cff1f7230 */ /* 0x000fe40000004100 */
[----:B------:R-:W-:Y:S01]  /*a8e0*/  FMUL.FTZ R39, R8, R35 ;  /* 0x0000002308277220 */ /* 0x000fe20000410000 */
[C---:B------:R-:W-:Y:S01]  /*a8f0*/  FFMA.FTZ R40, R27.reuse, R36, -R40 ;  /* 0x000000241b287223 */ /* 0x040fe20000010828 */
[----:B------:R-:W-:Y:S01]  /*a900*/  FFMA.FTZ R42, R27, R38, R42 ;  /* 0x000000261b2a7223 */ /* 0x000fe2000001002a */
[----:B------:R-:W-:-:S02]  /*a910*/  HADD2.F32 R27, -RZ, R0.H1_H1 ;  /* 0x30000000ff1b7230 */ /* 0x000fc40000004100 */
[-C--:B------:R-:W-:Y:S01]  /*a920*/  FMUL.FTZ R41, R8, R31.reuse ;  /* 0x0000001f08297220 */ /* 0x080fe20000410000 */
[----:B------:R-:W-:Y:S01]  /*a930*/  FFMA.FTZ R39, R4, R31, -R39 ;  /* 0x0000001f04277223 */ /* 0x000fe20000010827 */
[C---:B------:R-:W-:Y:S01]  /*a940*/  FMUL.FTZ R31, R32.reuse, R37 ;  /* 0x00000025201f7220 */ /* 0x040fe20000410000 */
[----:B------:R-:W-:Y:S02]  /*a950*/  HADD2.F32 R9, -RZ, R9.H1_H1 ;  /* 0x30000009ff097230 */ /* 0x000fe40000004100 */
[----:B------:R-:W-:Y:S01]  /*a960*/  FMUL.FTZ R32, R32, R27 ;  /* 0x0000001b20207220 */ /* 0x000fe20000410000 */
[----:B------:R-:W-:Y:S02]  /*a970*/  HADD2.F32 R36, -RZ, R20.H1_H1 ;  /* 0x30000014ff247230 */ /* 0x000fe40000004100 */
[----:B------:R-:W-:Y:S01]  /*a980*/  FFMA.FTZ R41, R4, R35, R41 ;  /* 0x0000002304297223 */ /* 0x000fe20000010029 */
[----:B------:R-:W-:Y:S02]  /*a990*/  HADD2.F32 R4, -RZ, R12.H1_H1 ;  /* 0x3000000cff047230 */ /* 0x000fe40000004100 */
[C---:B------:R-:W-:Y:S01]  /*a9a0*/  FFMA.FTZ R31, R28.reuse, R27, -R31 ;  /* 0x0000001b1c1f7223 */ /* 0x040fe2000001081f */
[----:B------:R-:W-:Y:S01]  /*a9b0*/  FFMA.FTZ R32, R28, R37, R32 ;  /* 0x000000251c207223 */ /* 0x000fe20000010020 */
[----:B------:R-:W-:-:S02]  /*a9c0*/  HADD2.F32 R33, -RZ, R10.H0_H0 ;  /* 0x2000000aff217230 */ /* 0x000fc40000004100 */
[C---:B------:R-:W-:Y:S01]  /*a9d0*/  FMUL.FTZ R38, R9.reuse, R36 ;  /* 0x0000002409267220 */ /* 0x040fe20000410000 */
[----:B------:R-:W-:Y:S02]  /*a9e0*/  HADD2.F32 R8, -RZ, R13.H0_H0 ;  /* 0x2000000dff087230 */ /* 0x000fe40000004100 */
[-C--:B------:R-:W-:Y:S01]  /*a9f0*/  FMUL.FTZ R44, R9, R4.reuse ;  /* 0x00000004092c7220 */ /* 0x080fe20000410000 */
[----:B------:R-:W-:Y:S02]  /*aa00*/  HADD2.F32 R28, -RZ, R21.H0_H0 ;  /* 0x20000015ff1c7230 */ /* 0x000fe40000004100 */
[----:B------:R-:W-:Y:S01]  /*aa10*/  FFMA.FTZ R38, R5, R4, -R38 ;  /* 0x0000000405267223 */ /* 0x000fe20000010826 */
[----:B------:R-:W-:Y:S02]  /*aa20*/  HADD2.F32 R10, -RZ, R10.H1_H1 ;  /* 0x3000000aff0a7230 */ /* 0x000fe40000004100 */
[----:B------:R-:W-:Y:S01]  /*aa30*/  FMUL.FTZ R37, R33, R8 ;  /* 0x0000000821257220 */ /* 0x000fe20000410000 */
[----:B------:R-:W-:-:S02]  /*aa40*/  HADD2.F32 R27, -RZ, R24.H0_H0 ;  /* 0x20000018ff1b7230 */ /* 0x000fc40000004100 */
[----:B------:R-:W-:Y:S01]  /*aa50*/  FMUL.FTZ R4, R33, R28 ;  /* 0x0000001c21047220 */ /* 0x000fe20000410000 */
[----:B------:R-:W-:Y:S02]  /*aa60*/  HADD2.F32 R9, -RZ, R14.H0_H0 ;  /* 0x2000000eff097230 */ /* 0x000fe40000004100 */
[----:B------:R-:W-:Y:S01]  /*aa70*/  FFMA.FTZ R33, R5, R36, R44 ;  /* 0x0000002405217223 */ /* 0x000fe2000001002c */
[C---:B------:R-:W-:Y:S01]  /*aa80*/  FFMA.FTZ R37, R29.reuse, R28, R37 ;  /* 0x0000001c1d257223 */ /* 0x040fe20000010025 */
[C---:B------:R-:W-:Y:S01]  /*aa90*/  FMUL.FTZ R5, R10.reuse, R27 ;  /* 0x0000001b0a057220 */ /* 0x040fe20000410000 */
[----:B------:R-:W-:Y:S01]  /*aaa0*/  FFMA.FTZ R35, R29, R8, -R4 ;  /* 0x000000081d237223 */ /* 0x000fe20000010804 */
[-C--:B------:R-:W-:Y:S01]  /*aab0*/  FMUL.FTZ R29, R10, R9.reuse ;  /* 0x000000090a1d7220 */ /* 0x080fe20000410000 */
[----:B------:R-:W-:Y:S02]  /*aac0*/  HADD2.F32 R34, -RZ, R11.H0_H0 ;  /* 0x2000000bff227230 */ /* 0x000fe40000004100 */
[----:B------:R-:W-:Y:S01]  /*aad0*/  FFMA.FTZ R10, R6, R9, -R5 ;  /* 0x00000009060a7223 */ /* 0x000fe20000010805 */
[----:B------:R-:W-:-:S02]  /*aae0*/  HADD2.F32 R9, -RZ, R21.H1_H1 ;  /* 0x30000015ff097230 */ /* 0x000fc40000004100 */
[----:B------:R-:W-:Y:S01]  /*aaf0*/  FFMA.FTZ R28, R6, R27, R29 ;  /* 0x0000001b061c7223 */ /* 0x000fe2000001001d */
[----:B------:R-:W-:Y:S02]  /*ab00*/  HADD2.F32 R5, -RZ, R13.H1_H1 ;  /* 0x3000000dff057230 */ /* 0x000fe40000004100 */
[----:B------:R-:W-:Y:S02]  /*ab10*/  HADD2.F32 R11, -RZ, R11.H1_H1 ;  /* 0x3000000bff0b7230 */ /* 0x000fe40000004100 */
[C---:B------:R-:W-:Y:S01]  /*ab20*/  FMUL.FTZ R27, R34.reuse, R9 ;  /* 0x00000009221b7220 */ /* 0x040fe20000410000 */
[----:B------:R-:W-:Y:S02]  /*ab30*/  HADD2.F32 R8, -RZ, R24.H1_H1 ;  /* 0x30000018ff087230 */ /* 0x000fe40000004100 */
[----:B------:R-:W-:Y:S01]  /*ab40*/  FMUL.FTZ R34, R34, R5 ;  /* 0x0000000522227220 */ /* 0x000fe20000410000 */
[----:B------:R-:W-:Y:S02]  /*ab50*/  HADD2.F32 R4, -RZ, R14.H1_H1 ;  /* 0x3000000eff047230 */ /* 0x000fe40000004100 */
[----:B------:R-:W-:-:S02]  /*ab60*/  HADD2.F32 R30, -RZ, R7.H0_H0 ;  /* 0x20000007ff1e7230 */ /* 0x000fc40000004100 */
[C---:B------:R-:W-:Y:S01]  /*ab70*/  FMUL.FTZ R6, R11.reuse, R8 ;  /* 0x000000080b067220 */ /* 0x040fe20000410000 */
[----:B------:R-:W-:Y:S02]  /*ab80*/  HADD2.F32 R7, -RZ, R7.H1_H1 ;  /* 0x30000007ff077230 */ /* 0x000fe40000004100 */
[-C--:B------:R-:W-:Y:S01]  /*ab90*/  FMUL.FTZ R29, R11, R4.reuse ;  /* 0x000000040b1d7220 */ /* 0x080fe20000410000 */
[C---:B------:R-:W-:Y:S01]  /*aba0*/  FFMA.FTZ R27, R30.reuse, R5, -R27 ;  /* 0x000000051e1b7223 */ /* 0x040fe2000001081b */
[----:B------:R-:W-:Y:S01]  /*abb0*/  FFMA.FTZ R11, R30, R9, R34 ;  /* 0x000000091e0b7223 */ /* 0x000fe20000010022 */
[C---:B------:R-:W-:Y:S01]  /*abc0*/  FFMA.FTZ R30, R7.reuse, R4, -R6 ;  /* 0x00000004071e7223 */ /* 0x040fe20000010806 */
[----:B------:R-:W-:Y:S01]  /*abd0*/  FFMA.FTZ R34, R7, R8, R29 ;  /* 0x0000000807227223 */ /* 0x000fe2000001001d */
[----:B------:R-:W-:Y:S02]  /*abe0*/  F2FP.F16.F32.PACK_AB R4, R39, R40 ;  /* 0x000000282704723e */ /* 0x000fe400000000ff */
[----:B------:R-:W-:-:S02]  /*abf0*/  F2FP.F16.F32.PACK_AB R5, R38, R31 ;  /* 0x0000001f2605723e */ /* 0x000fc400000000ff */
[----:B------:R-:W-:Y:S02]  /*ac00*/  F2FP.F16.F32.PACK_AB R6, R10, R35 ;  /* 0x000000230a06723e */ /* 0x000fe400000000ff */
[----:B------:R-:W-:Y:S02]  /*ac10*/  F2FP.F16.F32.PACK_AB R7, R30, R27 ;  /* 0x0000001b1e07723e */ /* 0x000fe400000000ff */
[----:B------:R-:W-:Y:S02]  /*ac20*/  F2FP.F16.F32.PACK_AB R8, R41, R42 ;  /* 0x0000002a2908723e */ /* 0x000fe400000000ff */
[----:B------:R-:W-:Y:S01]  /*ac30*/  F2FP.F16.F32.PACK_AB R9, R33, R32 ;  /* 0x000000202109723e */ /* 0x000fe200000000ff */
[----:B------:R1:W-:Y:S01]  /*ac40*/  STS.128 [R200], R4 ;  /* 0x00000004c8007388 */ /* 0x0003e20000000c00 */
[----:B------:R-:W-:Y:S02]  /*ac50*/  F2FP.F16.F32.PACK_AB R10, R28, R37 ;  /* 0x000000251c0a723e */ /* 0x000fe400000000ff */
[----:B------:R-:W-:-:S05]  /*ac60*/  F2FP.F16.F32.PACK_AB R11, R34, R11 ;  /* 0x0000000b220b723e */ /* 0x000fca00000000ff */
[----:B------:R1:W-:Y:S02]  /*ac70*/  STS.128 [R25+0x10400], R8 ;  /* 0x0104000819007388 */ /* 0x0003e40000000c00 */
.L_x_625:
[----:B------:R-:W-:Y:S05]  /*ac80*/  BSYNC B1 ;  /* 0x0000000000017941 */ /* 0x000fea0003800000 */
.L_x_624:
[----:B------:R-:W-:Y:S04]  /*ac90*/  BSSY B1, `(.L_x_626) ;  /* 0x0000059000017945 */ /* 0x000fe80003800000 */
[----:B------:R-:W-:Y:S05]  /*aca0*/  @P2 BRA `(.L_x_627) ;  /* 0x00000004005c2947 */ /* 0x000fea0003800000 */
[----:B-1----:R-:W-:Y:S01]  /*acb0*/  LEA.HI R4, R3, R202, RZ, 0x1d ;  /* 0x000000ca03047211 */ /* 0x002fe200078fe8ff */
[----:B------:R-:W-:Y:S01]  /*acc0*/  HADD2.F32 R35, -RZ, R0.H0_H0 ;  /* 0x20000000ff237230 */ /* 0x000fe20000004100 */
[----:B------:R-:W-:Y:S01]  /*acd0*/  SHF.R.U32.HI R7, RZ, 0x3, R193 ;  /* 0x00000003ff077819 */ /* 0x000fe200000116c1 */
[--C-:B------:R-:W-:Y:S01]  /*ace0*/  HADD2.F32 R37, -RZ, R15.reuse.H0_H0 ;  /* 0x2000000fff257230 */ /* 0x100fe20000004100 */
[----:B------:R-:W-:Y:S01]  /*acf0*/  SHF.R.S32.HI R5, RZ, 0x1f, R4 ;  /* 0x0000001fff057819 */ /* 0x000fe20000011404 */
[----:B------:R-:W-:Y:S02]  /*ad00*/  IMAD.SHL.U32 R6, R4, 0x8, RZ ;  /* 0x0000000804067824 */ /* 0x000fe400078e00ff */
[----:B------:R-:W-:Y:S01]  /*ad10*/  HADD2.F32 R44, -RZ, R20.H0_H0 ;  /* 0x20000014ff2c7230 */ /* 0x000fe20000004100 */
[----:B------:R-:W-:Y:S01]  /*ad20*/  LEA.HI R5, R5, R4, RZ, 0x3 ;  /* 0x0000000405057211 */ /* 0x000fe200078f18ff */
[----:B------:R-:W-:Y:S01]  /*ad30*/  HADD2.F32 R40, -RZ, R12.H0_H0 ;  /* 0x2000000cff287230 */ /* 0x000fe20000004100 */
[----:B------:R-:W-:Y:S01]  /*ad40*/  LOP3.LUT R4, R193, 0x38, R6, 0xf8, !PT ;  /* 0x00000038c1047812 */ /* 0x000fe200078ef806 */
[----:B------:R-:W-:Y:S01]  /*ad50*/  HADD2.F32 R46, -RZ, R15.H1_H1 ;  /* 0x3000000fff2e7230 */ /* 0x000fe20000004100 */
[----:B------:R-:W-:Y:S01]  /*ad60*/  SHF.L.U32 R5, R5, 0xa, RZ ;  /* 0x0000000a05057819 */ /* 0x000fe200000006ff */
[----:B------:R-:W-:Y:S01]  /*ad70*/  HADD2.F32 R42, -RZ, R0.H1_H1 ;  /* 0x30000000ff2a7230 */ /* 0x000fe20000004100 */
[----:B------:R-:W-:Y:S01]  /*ad80*/  LOP3.LUT R8, R4, R7, RZ, 0x3c, !PT ;  /* 0x0000000704087212 */ /* 0x000fe200078e3cff */
[----:B------:R-:W-:Y:S01]  /*ad90*/  HADD2.F32 R43, -RZ, R20.H1_H1 ;  /* 0x30000014ff2b7230 */ /* 0x000fe20000004100 */
[----:B------:R-:W-:Y:S01]  /*ada0*/  LOP3.LUT R9, R5, 0x7fffe000, RZ, 0xc0, !PT ;  /* 0x7fffe00005097812 */ /* 0x000fe200078ec0ff */
[----:B------:R-:W-:Y:S01]  /*adb0*/  HADD2.F32 R39, -RZ, R12.H1_H1 ;  /* 0x3000000cff277230 */ /* 0x000fe20000004100 */
[----:B------:R-:W1:Y:S01]  /*adc0*/  LDS.128 R4, [R217] ;  /* 0x00000000d9047984 */ /* 0x000e620000000c00 */
[----:B------:R-:W-:Y:S01]  /*add0*/  HADD2.F32 R45, -RZ, R21.H0_H0 ;  /* 0x20000015ff2d7230 */ /* 0x000fe20000004100 */
[----:B------:R-:W-:Y:S01]  /*ade0*/  IADD3 R9, R8, R9, R197 ;  /* 0x0000000908097210 */ /* 0x000fe20007ffe0c5 */
[----:B------:R-:W-:-:S04]  /*adf0*/  HADD2.F32 R41, -RZ, R13.H0_H0 ;  /* 0x2000000dff297230 */ /* 0x000fc80000004100 */
        /* <DEDUP_REMOVED lines=10> */
[--C-:B------:R-:W-:Y:S02]  /*aea0*/  HADD2.F32 R32, -RZ, R9.reuse.H0_H0 ;  /* 0x20000009ff207230 */ /* 0x100fe40000004100 */
[-C--:B------:R-:W-:Y:S01]  /*aeb0*/  FMUL.FTZ R36, R37, R31.reuse ;  /* 0x0000001f25247220 */ /* 0x080fe20000410000 */
[C---:B------:R-:W-:Y:S01]  /*aec0*/  FMUL.FTZ R38, R35.reuse, R31 ;  /* 0x0000001f23267220 */ /* 0x040fe20000410000 */
[----:B------:R-:W-:Y:S02]  /*aed0*/  HADD2.F32 R9, -RZ, R9.H1_H1 ;  /* 0x30000009ff097230 */ /* 0x000fe40000004100 */
[-C--:B------:R-:W-:Y:S01]  /*aee0*/  FMUL.FTZ R31, R44, R8.reuse ;  /* 0x000000082c1f7220 */ /* 0x080fe20000410000 */
[-C--:B------:R-:W-:Y:S01]  /*aef0*/  FFMA.FTZ R36, R35, R27.reuse, -R36 ;  /* 0x0000001b23247223 */ /* 0x080fe20000010824 */
[----:B------:R-:W-:Y:S01]  /*af00*/  FFMA.FTZ R38, R37, R27, R38 ;  /* 0x0000001b25267223 */ /* 0x000fe20000010026 */
[----:B------:R-:W-:Y:S01]  /*af10*/  FMUL.FTZ R27, R40, R8 ;  /* 0x00000008281b7220 */ /* 0x000fe20000410000 */
[----:B------:R-:W-:Y:S01]  /*af20*/  FMUL.FTZ R35, R46, R32 ;  /* 0x000000202e237220 */ /* 0x000fe20000410000 */
[----:B------:R-:W-:-:S02]  /*af30*/  HADD2.F32 R33, -RZ, R10.H0_H0 ;  /* 0x2000000aff217230 */ /* 0x000fc40000004100 */
[----:B------:R-:W-:Y:S01]  /*af40*/  FFMA.FTZ R31, R40, R4, -R31 ;  /* 0x00000004281f7223 */ /* 0x000fe2000001081f */
[----:B------:R-:W-:Y:S01]  /*af50*/  FMUL.FTZ R37, R42, R32 ;  /* 0x000000202a257220 */ /* 0x000fe20000410000 */
[----:B------:R-:W-:Y:S01]  /*af60*/  FFMA.FTZ R27, R44, R4, R27 ;  /* 0x000000042c1b7223 */ /* 0x000fe2000001001b */
[----:B------:R-:W-:Y:S02]  /*af70*/  HADD2.F32 R10, -RZ, R10.H1_H1 ;  /* 0x3000000aff0a7230 */ /* 0x000fe40000004100 */
[-C--:B------:R-:W-:Y:S01]  /*af80*/  FMUL.FTZ R4, R43, R9.reuse ;  /* 0x000000092b047220 */ /* 0x080fe20000410000 */
[----:B------:R-:W-:Y:S01]  /*af90*/  FMUL.FTZ R8, R39, R9 ;  /* 0x0000000927087220 */ /* 0x000fe20000410000 */
[----:B------:R-:W-:Y:S02]  /*afa0*/  HADD2.F32 R44, -RZ, R24.H0_H0 ;  /* 0x20000018ff2c7230 */ /* 0x000fe40000004100 */
[-C--:B------:R-:W-:Y:S01]  /*afb0*/  FFMA.FTZ R35, R42, R28.reuse, -R35 ;  /* 0x0000001c2a237223 */ /* 0x080fe20000010823 */
[----:B------:R-:W-:Y:S01]  /*afc0*/  FFMA.FTZ R37, R46, R28, R37 ;  /* 0x0000001c2e257223 */ /* 0x000fe20000010025 */
[----:B------:R-:W-:-:S02]  /*afd0*/  HADD2.F32 R42, -RZ, R14.H0_H0 ;  /* 0x2000000eff2a7230 */ /* 0x000fc40000004100 */
[-C--:B------:R-:W-:Y:S01]  /*afe0*/  FFMA.FTZ R28, R39, R5.reuse, -R4 ;  /* 0x00000005271c7223 */ /* 0x080fe20000010804 */
[----:B------:R-:W-:Y:S01]  /*aff0*/  FFMA.FTZ R32, R43, R5, R8 ;  /* 0x000000052b207223 */ /* 0x000fe20000010008 */
[-C--:B------:R-:W-:Y:S01]  /*b000*/  FMUL.FTZ R4, R45, R33.reuse ;  /* 0x000000212d047220 */ /* 0x080fe20000410000 */
[-C--:B------:R-:W-:Y:S01]  /*b010*/  FMUL.FTZ R5, R44, R10.reuse ;  /* 0x0000000a2c057220 */ /* 0x080fe20000410000 */
[C---:B------:R-:W-:Y:S01]  /*b020*/  FMUL.FTZ R40, R41.reuse, R33 ;  /* 0x0000002129287220 */ /* 0x040fe20000410000 */
[C---:B------:R-:W-:Y:S01]  /*b030*/  FMUL.FTZ R9, R42.reuse, R10 ;  /* 0x0000000a2a097220 */ /* 0x040fe20000410000 */
[--C-:B------:R-:W-:Y:S02]  /*b040*/  HADD2.F32 R34, -RZ, R11.reuse.H0_H0 ;  /* 0x2000000bff227230 */ /* 0x100fe40000004100 */
[----:B------:R-:W-:Y:S01]  /*b050*/  FFMA.FTZ R33, R41, R29, -R4 ;  /* 0x0000001d29217223 */ /* 0x000fe20000010804 */
[----:B------:R-:W-:Y:S01]  /*b060*/  FFMA.FTZ R10, R42, R6, -R5 ;  /* 0x000000062a0a7223 */ /* 0x000fe20000010805 */
[----:B------:R-:W-:-:S02]  /*b070*/  HADD2.F32 R11, -RZ, R11.H1_H1 ;  /* 0x3000000bff0b7230 */ /* 0x000fc40000004100 */
[----:B------:R-:W-:Y:S01]  /*b080*/  FFMA.FTZ R40, R45, R29, R40 ;  /* 0x0000001d2d287223 */ /* 0x000fe20000010028 */
[----:B------:R-:W-:Y:S02]  /*b090*/  HADD2.F32 R42, -RZ, R21.H1_H1 ;  /* 0x30000015ff2a7230 */ /* 0x000fe40000004100 */
[----:B------:R-:W-:Y:S01]  /*b0a0*/  FFMA.FTZ R29, R44, R6, R9 ;  /* 0x000000062c1d7223 */ /* 0x000fe20000010009 */
[----:B------:R-:W-:Y:S02]  /*b0b0*/  HADD2.F32 R41, -RZ, R24.H1_H1 ;  /* 0x30000018ff297230 */ /* 0x000fe40000004100 */
[----:B------:R-:W-:Y:S02]  /*b0c0*/  HADD2.F32 R8, -RZ, R13.H1_H1 ;  /* 0x3000000dff087230 */ /* 0x000fe40000004100 */
[----:B------:R-:W-:Y:S01]  /*b0d0*/  FMUL.FTZ R5, R42, R34 ;  /* 0x000000222a057220 */ /* 0x000fe20000410000 */
[----:B------:R-:W-:Y:S02]  /*b0e0*/  HADD2.F32 R39, -RZ, R14.H1_H1 ;  /* 0x3000000eff277230 */ /* 0x000fe40000004100 */
[----:B------:R-:W-:Y:S01]  /*b0f0*/  FMUL.FTZ R4, R41, R11 ;  /* 0x0000000b29047220 */ /* 0x000fe20000410000 */
[----:B------:R-:W-:-:S02]  /*b100*/  HADD2.F32 R30, -RZ, R7.H0_H0 ;  /* 0x20000007ff1e7230 */ /* 0x000fc40000004100 */
[C---:B------:R-:W-:Y:S01]  /*b110*/  FMUL.FTZ R9, R8.reuse, R34 ;  /* 0x0000002208097220 */ /* 0x040fe20000410000 */
[----:B------:R-:W-:Y:S02]  /*b120*/  HADD2.F32 R7, -RZ, R7.H1_H1 ;  /* 0x30000007ff077230 */ /* 0x000fe40000004100 */
[C---:B------:R-:W-:Y:S01]  /*b130*/  FMUL.FTZ R6, R39.reuse, R11 ;  /* 0x0000000b27067220 */ /* 0x040fe20000410000 */
[-C--:B------:R-:W-:Y:S01]  /*b140*/  FFMA.FTZ R11, R8, R30.reuse, -R5 ;  /* 0x0000001e080b7223 */ /* 0x080fe20000010805 */
[----:B------:R-:W-:Y:S01]  /*b150*/  FFMA.FTZ R30, R42, R30, R9 ;  /* 0x0000001e2a1e7223 */ /* 0x000fe20000010009 */
[-C--:B------:R-:W-:Y:S01]  /*b160*/  FFMA.FTZ R34, R39, R7.reuse, -R4 ;  /* 0x0000000727227223 */ /* 0x080fe20000010804 */
        /* <DEDUP_REMOVED lines=11> */
.L_x_627:
[----:B------:R-:W-:Y:S05]  /*b220*/  BSYNC B1 ;  /* 0x0000000000017941 */ /* 0x000fea0003800000 */
.L_x_626:
[----:B------:R-:W-:Y:S04]  /*b230*/  BSSY B1, `(.L_x_628) ;  /* 0x0000059000017945 */ /* 0x000fe80003800000 */
[----:B------:R-:W-:Y:S05]  /*b240*/  @P1 BRA `(.L_x_629) ;  /* 0x00000004005c1947 */ /* 0x000fea0003800000 */
[----:B-12---:R-:W-:Y:S01]  /*b250*/  LEA.HI R4, R3, R202, RZ, 0x1d ;  /* 0x000000ca03047211 */ /* 0x006fe200078fe8ff */
        /* <DEDUP_REMOVED lines=9> */
[----:B------:R-:W-:-:S02]  /*b2f0*/  HADD2.F32 R46, -RZ, R15.H1_H1 ;  /* 0x3000000fff2e7230 */ /* 0x000fc40000004100 */
[----:B------:R-:W-:Y:S01]  /*b300*/  IMAD.SHL.U32 R7, R7, 0x400, RZ ;  /* 0x0000040007077824 */ /* 0x000fe200078e00ff */
[----:B------:R-:W-:Y:S01]  /*b310*/  LOP3.LUT R9, R4, R6, RZ, 0x3c, !PT ;  /* 0x0000000604097212 */ /* 0x000fe200078e3cff */
[----:B------:R-:W-:Y:S02]  /*b320*/  HADD2.F32 R42, -RZ, R0.H1_H1 ;  /* 0x30000000ff2a7230 */ /* 0x000fe40000004100 */
[----:B------:R-:W-:Y:S01]  /*b330*/  HADD2.F32 R43, -RZ, R20.H1_H1 ;  /* 0x30000014ff2b7230 */ /* 0x000fe20000004100 */
[----:B------:R-:W-:Y:S01]  /*b340*/  LOP3.LUT R8, R7, 0x7fffe000, RZ, 0xc0, !PT ;  /* 0x7fffe00007087812 */ /* 0x000fe200078ec0ff */
[----:B------:R-:W-:Y:S01]  /*b350*/  HADD2.F32 R39, -RZ, R12.H1_H1 ;  /* 0x3000000cff277230 */ /* 0x000fe20000004100 */
[----:B------:R-:W1:Y:S01]  /*b360*/  LDS.128 R4, [R216] ;  /* 0x00000000d8047984 */ /* 0x000e620000000c00 */
[----:B------:R-:W-:Y:S01]  /*b370*/  HADD2.F32 R45, -RZ, R21.H0_H0 ;  /* 0x20000015ff2d7230 */ /* 0x000fe20000004100 */
[----:B------:R-:W-:Y:S01]  /*b380*/  IADD3 R9, R9, R8, R196 ;  /* 0x0000000809097210 */ /* 0x000fe20007ffe0c4 */
[----:B------:R-:W-:-:S03]  /*b390*/  HADD2.F32 R41, -RZ, R13.H0_H0 ;  /* 0x2000000dff297230 */ /* 0x000fc60000004100 */
[----:B0-----:R-:W-:-:S05]  /*b3a0*/  LEA R25, R9, R156, 0x1 ;  /* 0x0000009c09197211 */ /* 0x001fca00078e08ff */
        /* <DEDUP_REMOVED lines=65> */
.L_x_629:
[----:B------:R-:W-:Y:S05]  /*b7c0*/  BSYNC B1 ;  /* 0x0000000000017941 */ /* 0x000fea0003800000 */
.L_x_628:
[----:B------:R-:W-:Y:S05]  /*b7d0*/  @P0 BRA `(.L_x_616) ;  /* 0x0000000400580947 */ /* 0x000fea0003800000 */
[----:B------:R-:W-:Y:S01]  /*b7e0*/  LEA.HI R3, R3, R202, RZ, 0x1d ;  /* 0x000000ca03037211 */ /* 0x000fe200078fe8ff */
[--C-:B------:R-:W-:Y:S02]  /*b7f0*/  HADD2.F32 R37, -RZ, R15.reuse.H0_H0 ;  /* 0x2000000fff257230 */ /* 0x100fe40000004100 */
[----:B------:R-:W-:Y:S01]  /*b800*/  HADD2.F32 R35, -RZ, R0.H0_H0 ;  /* 0x20000000ff237230 */ /* 0x000fe20000004100 */
[----:B-123--:R-:W-:Y:S01]  /*b810*/  SHF.R.S32.HI R6, RZ, 0x1f, R3 ;  /* 0x0000001fff067819 */ /* 0x00efe20000011403 */
[----:B------:R-:W-:Y:S02]  /*b820*/  IMAD.SHL.U32 R4, R3, 0x8, RZ ;  /* 0x0000000803047824 */ /* 0x000fe400078e00ff */
[----:B------:R-:W-:Y:S01]  /*b830*/  HADD2.F32 R38, -RZ, R20.H0_H0 ;  /* 0x20000014ff267230 */ /* 0x000fe20000004100 */
[----:B------:R-:W-:Y:S01]  /*b840*/  LEA.HI R6, R6, R3, RZ, 0x3 ;  /* 0x0000000306067211 */ /* 0x000fe200078f18ff */
[----:B------:R-:W-:Y:S01]  /*b850*/  HADD2.F32 R36, -RZ, R12.H0_H0 ;  /* 0x2000000cff247230 */ /* 0x000fe20000004100 */
[----:B------:R-:W-:Y:S01]  /*b860*/  LOP3.LUT R4, R159, 0x38, R4, 0xf8, !PT ;  /* 0x000000389f047812 */ /* 0x000fe200078ef804 */
[----:B------:R-:W-:-:S02]  /*b870*/  HADD2.F32 R39, -RZ, R15.H1_H1 ;  /* 0x3000000fff277230 */ /* 0x000fc40000004100 */
[----:B------:R-:W-:Y:S01]  /*b880*/  IMAD.SHL.U32 R6, R6, 0x400, RZ ;  /* 0x0000040006067824 */ /* 0x000fe200078e00ff */
[----:B------:R-:W-:-:S04]  /*b890*/  LOP3.LUT R8, R4, R229, RZ, 0x3c, !PT ;  /* 0x000000e504087212 */ /* 0x000fc800078e3cff */
[----:B------:R-:W-:Y:S02]  /*b8a0*/  LOP3.LUT R3, R6, 0x7fffe000, RZ, 0xc0, !PT ;  /* 0x7fffe00006037812 */ /* 0x000fe400078ec0ff */
[----:B------:R-:W0:Y:S02]  /*b8b0*/  LDS.128 R4, [R215] ;  /* 0x00000000d7047984 */ /* 0x000e240000000c00 */
[----:B------:R-:W-:-:S05]  /*b8c0*/  IADD3 R3, R8, R3, R195 ;  /* 0x0000000308037210 */ /* 0x000fca0007ffe0c3 */
[----:B------:R-:W-:-:S05]  /*b8d0*/  IMAD R3, R3, 0x2, R156 ;  /* 0x0000000203037824 */ /* 0x000fca00078e029c */
[----:B------:R-:W1:Y:S01]  /*b8e0*/  LDS.128 R8, [R3+0x10400] ;  /* 0x0104000003087984 */ /* 0x000e620000000c00 */
[--C-:B0-----:R-:W-:Y:S02]  /*b8f0*/  HADD2.F32 R25, -RZ, R4.reuse.H0_H0 ;  /* 0x20000004ff197230 */ /* 0x101fe40000004100 */
[----:B------:R-:W-:Y:S02]  /*b900*/  HADD2.F32 R4, -RZ, R4.H1_H1 ;  /* 0x30000004ff047230 */ /* 0x000fe40000004100 */
[--C-:B------:R-:W-:Y:S02]  /*b910*/  HADD2.F32 R27, -RZ, R5.reuse.H0_H0 ;  /* 0x20000005ff1b7230 */ /* 0x100fe40000004100 */
[----:B------:R-:W-:Y:S02]  /*b920*/  HADD2.F32 R5, -RZ, R5.H1_H1 ;  /* 0x30000005ff057230 */ /* 0x000fe40000004100 */
[--C-:B------:R-:W-:Y:S02]  /*b930*/  HADD2.F32 R28, -RZ, R6.reuse.H0_H0 ;  /* 0x20000006ff1c7230 */ /* 0x100fe40000004100 */
[----:B------:R-:W-:-:S02]  /*b940*/  HADD2.F32 R6, -RZ, R6.H1_H1 ;  /* 0x30000006ff067230 */ /* 0x000fc40000004100 */
[--C-:B-1----:R-:W-:Y:S02]  /*b950*/  HADD2.F32 R30, -RZ, R8.reuse.H0_H0 ;  /* 0x20000008ff1e7230 */ /* 0x102fe40000004100 */
[----:B------:R-:W-:Y:S02]  /*b960*/  HADD2.F32 R8, -RZ, R8.H1_H1 ;  /* 0x30000008ff087230 */ /* 0x000fe40000004100 */
[--C-:B------:R-:W-:Y:S02]  /*b970*/  HADD2.F32 R31, -RZ, R9.reuse.H0_H0 ;  /* 0x20000009ff1f7230 */ /* 0x100fe40000004100 */
[-C--:B------:R-:W-:Y:S01]  /*b980*/  FMUL.FTZ R34, R37, R30.reuse ;  /* 0x0000001e25227220 */ /* 0x080fe20000410000 */
[C---:B------:R-:W-:Y:S01]  /*b990*/  FMUL.FTZ R30, R35.reuse, R30 ;  /* 0x0000001e231e7220 */ /* 0x040fe20000410000 */
[----:B------:R-:W-:Y:S02]  /*b9a0*/  HADD2.F32 R9, -RZ, R9.H1_H1 ;  /* 0x30000009ff097230 */ /* 0x000fe40000004100 */
[----:B------:R-:W-:Y:S01]  /*b9b0*/  FMUL.FTZ R15, R38, R8 ;  /* 0x00000008260f7220 */ /* 0x000fe20000410000 */
[----:B------:R-:W-:Y:S01]  /*b9c0*/  FFMA.FTZ R34, R35, R25, -R34 ;  /* 0x0000001923227223 */ /* 0x000fe20000010822 */
[----:B------:R-:W-:-:S02]  /*b9d0*/  HADD2.F32 R35, -RZ, R0.H1_H1 ;  /* 0x30000000ff237230 */ /* 0x000fc40000004100 */
[----:B------:R-:W-:Y:S01]  /*b9e0*/  FFMA.FTZ R30, R37, R25, R30 ;  /* 0x00000019251e7223 */ /* 0x000fe2000001001e */
[C---:B------:R-:W-:Y:S01]  /*b9f0*/  FMUL.FTZ R25, R36.reuse, R8 ;  /* 0x0000000824197220 */ /* 0x040fe20000410000 */
[----:B------:R-:W-:Y:S02]  /*ba00*/  HADD2.F32 R37, -RZ, R20.H1_H1 ;  /* 0x30000014ff257230 */ /* 0x000fe40000004100 */
[-C--:B------:R-:W-:Y:S01]  /*ba10*/  FMUL.FTZ R0, R39, R31.reuse ;  /* 0x0000001f27007220 */ /* 0x080fe20000410000 */
[C---:B------:R-:W-:Y:S01]  /*ba20*/  FMUL.FTZ R8, R35.reuse, R31 ;  /* 0x0000001f23087220 */ /* 0x040fe20000410000 */
[----:B------:R-:W-:Y:S02]  /*ba30*/  HADD2.F32 R31, -RZ, R12.H1_H1 ;  /* 0x3000000cff1f7230 */ /* 0x000fe40000004100 */
[-C--:B------:R-:W-:Y:S01]  /*ba40*/  FFMA.FTZ R15, R36, R4.reuse, -R15 ;  /* 0x00000004240f7223 */ /* 0x080fe2000001080f */
[----:B------:R-:W-:Y:S01]  /*ba50*/  FFMA.FTZ R25, R38, R4, R25 ;  /* 0x0000000426197223 */ /* 0x000fe20000010019 */
[----:B------:R-:W-:Y:S01]  /*ba60*/  FFMA.FTZ R0, R35, R27, -R0 ;  /* 0x0000001b23007223 */ /* 0x000fe20000010800 */
[----:B------:R-:W-:Y:S01]  /*ba70*/  FMUL.FTZ R4, R37, R9 ;  /* 0x0000000925047220 */ /* 0x000fe20000410000 */
[----:B------:R-:W-:-:S02]  /*ba80*/  HADD2.F32 R32, -RZ, R10.H0_H0 ;  /* 0x2000000aff207230 */ /* 0x000fc40000004100 */
[----:B------:R-:W-:Y:S01]  /*ba90*/  FFMA.FTZ R27, R39, R27, R8 ;  /* 0x0000001b271b7223 */ /* 0x000fe20000010008 */
[----:B------:R-:W-:Y:S02]  /*baa0*/  HADD2.F32 R10, -RZ, R10.H1_H1 ;  /* 0x3000000aff0a7230 */ /* 0x000fe40000004100 */
[C---:B------:R-:W-:Y:S01]  /*bab0*/  FMUL.FTZ R8, R31.reuse, R9 ;  /* 0x000000091f087220 */ /* 0x040fe20000410000 */
[----:B------:R-:W-:Y:S02]  /*bac0*/  HADD2.F32 R38, -RZ, R24.H0_H0 ;  /* 0x20000018ff267230 */ /* 0x000fe40000004100 */
[-C--:B------:R-:W-:Y:S01]  /*bad0*/  FFMA.FTZ R9, R31, R5.reuse, -R4 ;  /* 0x000000051f097223 */ /* 0x080fe20000010804 */
[----:B------:R-:W-:Y:S02]  /*bae0*/  HADD2.F32 R4, -RZ, R14.H0_H0 ;  /* 0x2000000eff047230 */ /* 0x000fe40000004100 */
[----:B------:R-:W-:Y:S01]  /*baf0*/  FFMA.FTZ R12, R37, R5, R8 ;  /* 0x00000005250c7223 */ /* 0x000fe20000010008 */
[----:B------:R-:W-:-:S02]  /*bb00*/  HADD2.F32 R33, -RZ, R11.H0_H0 ;  /* 0x2000000bff217230 */ /* 0x000fc40000004100 */
[-C--:B------:R-:W-:Y:S01]  /*bb10*/  FMUL.FTZ R5, R38, R10.reuse ;  /* 0x0000000a26057220 */ /* 0x080fe20000410000 */
[----:B------:R-:W-:Y:S02]  /*bb20*/  HADD2.F32 R36, -RZ, R21.H0_H0 ;  /* 0x20000015ff247230 */ /* 0x000fe40000004100 */
[C---:B------:R-:W-:Y:S01]  /*bb30*/  FMUL.FTZ R37, R4.reuse, R10 ;  /* 0x0000000a04257220 */ /* 0x040fe20000410000 */
[----:B------:R-:W-:Y:S02]  /*bb40*/  HADD2.F32 R11, -RZ, R11.H1_H1 ;  /* 0x3000000bff0b7230 */ /* 0x000fe40000004100 */
[----:B------:R-:W-:Y:S01]  /*bb50*/  FFMA.FTZ R10, R4, R6, -R5 ;  /* 0x00000006040a7223 */ /* 0x000fe20000010805 */
[----:B------:R-:W-:Y:S02]  /*bb60*/  HADD2.F32 R20, -RZ, R13.H0_H0 ;  /* 0x2000000dff147230 */ /* 0x000fe40000004100 */
[----:B------:R-:W-:Y:S01]  /*bb70*/  FMUL.FTZ R31, R36, R32 ;  /* 0x00000020241f7220 */ /* 0x000fe20000410000 */
[----:B------:R-:W-:-:S02]  /*bb80*/  HADD2.F32 R21, -RZ, R21.H1_H1 ;  /* 0x30000015ff157230 */ /* 0x000fc40000004100 */
[----:B------:R-:W-:Y:S02]  /*bb90*/  HADD2.F32 R39, -RZ, R24.H1_H1 ;  /* 0x30000018ff277230 */ /* 0x000fe40000004100 */
[----:B------:R-:W-:Y:S01]  /*bba0*/  FMUL.FTZ R35, R20, R32 ;  /* 0x0000002014237220 */ /* 0x000fe20000410000 */
[----:B------:R-:W-:Y:S02]  /*bbb0*/  HADD2.F32 R13, -RZ, R13.H1_H1 ;  /* 0x3000000dff0d7230 */ /* 0x000fe40000004100 */
[----:B------:R-:W-:Y:S01]  /*bbc0*/  FMUL.FTZ R4, R21, R33 ;  /* 0x0000002115047220 */ /* 0x000fe20000410000 */
[----:B------:R-:W-:Y:S02]  /*bbd0*/  HADD2.F32 R5, -RZ, R14.H1_H1 ;  /* 0x3000000eff057230 */ /* 0x000fe40000004100 */
[----:B------:R-:W-:Y:S01]  /*bbe0*/  FFMA.FTZ R14, R38, R6, R37 ;  /* 0x00000006260e7223 */ /* 0x000fe20000010025 */
[--C-:B------:R-:W-:Y:S02]  /*bbf0*/  HADD2.F32 R29, -RZ, R7.reuse.H0_H0 ;  /* 0x20000007ff1d7230 */ /* 0x100fe40000004100 */
[----:B------:R-:W-:Y:S01]  /*bc00*/  FMUL.FTZ R8, R39, R11 ;  /* 0x0000000b27087220 */ /* 0x000fe20000410000 */
[----:B------:R-:W-:-:S02]  /*bc10*/  HADD2.F32 R7, -RZ, R7.H1_H1 ;  /* 0x30000007ff077230 */ /* 0x000fc40000004100 */
[----:B------:R-:W-:Y:S01]  /*bc20*/  FMUL.FTZ R6, R13, R33 ;  /* 0x000000210d067220 */ /* 0x000fe20000410000 */
[----:B------:R-:W-:Y:S01]  /*bc30*/  FMUL.FTZ R24, R5, R11 ;  /* 0x0000000b05187220 */ /* 0x000fe20000410000 */
[-C--:B------:R-:W-:Y:S01]  /*bc40*/  FFMA.FTZ R31, R20, R28.reuse, -R31 ;  /* 0x0000001c141f7223 */ /* 0x080fe2000001081f */
[----:B------:R-:W-:Y:S01]  /*bc50*/  FFMA.FTZ R11, R13, R29, -R4 ;  /* 0x0000001d0d0b7223 */ /* 0x000fe20000010804 */
[----:B------:R-:W-:Y:S01]  /*bc60*/  FFMA.FTZ R20, R5, R7, -R8 ;  /* 0x0000000705147223 */ /* 0x000fe20000010808 */
[----:B------:R-:W-:Y:S01]  /*bc70*/  FFMA.FTZ R35, R36, R28, R35 ;  /* 0x0000001c24237223 */ /* 0x000fe20000010023 */
[----:B------:R-:W-:Y:S01]  /*bc80*/  FFMA.FTZ R29, R21, R29, R6 ;  /* 0x0000001d151d7223 */ /* 0x000fe20000010006 */
        /* <DEDUP_REMOVED lines=11> */
.L_x_616:
[----:B------:R-:W-:Y:S05]  /*bd40*/  BSYNC B0 ;  /* 0x0000000000007941 */ /* 0x000fea0003800000 */
.L_x_597:
[----:B------:R-:W-:Y:S01]  /*bd50*/  @!PT LDS RZ, [RZ] ;  /* 0x00000000fffff984 */ /* 0x000fe20000000800 */
[----:B------:R-:W-:Y:S01]  /*bd60*/  @!PT LDS RZ, [RZ] ;  /* 0x00000000fffff984 */ /* 0x000fe20000000800 */
[----:B------:R-:W-:Y:S01]  /*bd70*/  @!PT LDS RZ, [RZ] ;  /* 0x00000000fffff984 */ /* 0x000fe20000000800 */
[----:B------:R-:W-:Y:S01]  /*bd80*/  @!PT LDS RZ, [RZ] ;  /* 0x00000000fffff984 */ /* 0x000fe20000000800 */
[----:B------:R5:W-:Y:S06]  /*bd90*/  MEMBAR.ALL.CTA ;  /* 0x0000000000007992 */ /* 0x000bec0000008000 */
[----:B-----5:R-:W5:Y:S01]  /*bda0*/  FENCE.VIEW.ASYNC.S ;  /* 0x00000000000073c6 */ /* 0x020f620000000000 */
[----:B------:R-:W-:Y:S05]  /*bdb0*/  WARPSYNC.ALL ;  /* 0x0000000000007948 */ /* 0x000fea0003800000 */
[----:B-----5:R-:W-:Y:S06]  /*bdc0*/  BAR.SYNC.DEFER_BLOCKING 0xd, 0x100 ;  /* 0x0344000000007b1d */ /* 0x020fec0000010000 */
.L_x_595:
[----:B------:R-:W-:-:S13]  /*bdd0*/  ISETP.NE.AND P0, PT, R157, 0x3, PT ;  /* 0x000000039d00780c */ /* 0x000fda0003f05270 */
[----:B------:R-:W-:Y:S05]  /*bde0*/  @!P0 BRA `(.L_x_630) ;  /* 0x0000000000048947 */ /* 0x000fea0003800000 */
[----:B------:R-:W-:Y:S01]  /*bdf0*/  BPT.TRAP 0x1 ;  /* 0x000000040000795c */ /* 0x000fe20000300000 */
.L_x_630:
[----:B-12-4-:R-:W-:Y:S02]  /*be00*/  LEA R3, R152, R156, 0x3 ;  /* 0x0000009c98037211 */ /* 0x016fe400078e18ff */
[----:B------:R-:W-:-:S04]  /*be10*/  SHF.L.U32 R0, R158, 0x1f, RZ ;  /* 0x0000001f9e007819 */ /* 0x000fc800000006ff */
[----:B------:R1:W2:Y:S01]  /*be20*/  SYNCS.PHASECHK.TRANS64.TRYWAIT P1, [R3+URZ+0x28830], R0 ;  /* 0x02883000030075a7 */ /* 0x0002a2000802017f */
[----:B------:R-:W-:Y:S05]  /*be30*/  @!P0 BRA `(.L_x_631) ;  /* 0x0000000000048947 */ /* 0x000fea0003800000 */
[----:B------:R-:W-:Y:S01]  /*be40*/  BPT.TRAP 0x1 ;  /* 0x000000040000795c */ /* 0x000fe20000300000 */
.L_x_631:
[----:B------:R-:W-:Y:S01]  /*be50*/  IMAD.MOV.U32 R151, RZ, RZ, RZ ;  /* 0x000000ffff977224 */ /* 0x000fe200078e00ff */
[----:B--2---:R-:W-:Y:S06]  /*be60*/  @P1 BRA `(.L_x_632) ;  /* 0x0000000000081947 */ /* 0x004fec0003800000 */
[----:B------:R-:W2:Y:S02]  /*be70*/  SYNCS.PHASECHK.TRANS64.TRYWAIT P1, [R3+URZ+0x28830], R0 ;  /* 0x02883000030075a7 */ /* 0x000ea4000802017f */
[----:B--2---:R-:W-:Y:S05]  /*be80*/  @!P1 BRA `(.L_x_633) ;  /* 0x000000ec002c9947 */ /* 0x004fea0003800000 */
.L_x_632:
[----:B------:R-:W-:Y:S05]  /*be90*/  WARPSYNC.ALL ;  /* 0x0000000000007948 */ /* 0x000fea0003800000 */
[----:B-12---:R-:W-:Y:S01]  /*bea0*/  VIADD R0, R156, 0x18400 ;  /* 0x000184009c007836 */ /* 0x006fe20000000000 */
[----:B------:R-:W-:Y:S01]  /*beb0*/  R2UR UR4, R26 ;  /* 0x000000001a0472ca */ /* 0x000fe200000e0000 */
[----:B------:R-:W-:Y:S01]  /*bec0*/  UMOV UR5, 0x40000040 ;  /* 0x4000004000057882 */ /* 0x000fe20000000000 */
[----:B0--3--:R-:W-:Y:S01]  /*bed0*/  MOV R5, 0x40000040 ;  /* 0x4000004000057802 */ /* 0x009fe20000000f00 */
[----:B-----5:R-:W-:Y:S01]  /*bee0*/  WARPGROUP.ARRIVE ;  /* 0x00000000000079c5 */ /* 0x020fe20000000000 */
[----:B------:R-:W-:Y:S01]  /*bef0*/  SHF.R.U32.HI R0, RZ, 0x4, R0 ;  /* 0x00000004ff007819 */ /* 0x000fe20000011600 */
[----:B------:R-:W-:Y:S01]  /*bf00*/  IMAD.MOV.U32 R7, RZ, RZ, 0x40000040 ;  /* 0x40000040ff077424 */ /* 0x000fe200078e00ff */
[----:B------:R-:W-:Y:S01]  /*bf10*/  R2UR UR7, R5 ;  /* 0x00000000050772ca */ /* 0x000fe200000e0000 */
[----:B------:R-:W-:Y:S01]  /*bf20*/  UMOV UR9, 0x40000040 ;  /* 0x4000004000097882 */ /* 0x000fe20000000000 */
[----:B------:R-:W-:Y:S01]  /*bf30*/  LOP3.LUT R0, R0, 0x3fff, RZ, 0xc0, !PT ;  /* 0x00003fff00007812 */ /* 0x000fe200078ec0ff */
[----:B------:R-:W-:Y:S01]  /*bf40*/  UMOV UR13, 0x40000040 ;  /* 0x40000040000d7882 */ /* 0x000fe20000000000 */
[----:B------:R-:W-:Y:S01]  /*bf50*/  R2UR UR11, R7 ;  /* 0x00000000070b72ca */ /* 0x000fe200000e0000 */
[----:B------:R-:W-:Y:S01]  /*bf60*/  UMOV UR17, 0x40000040 ;  /* 0x4000004000117882 */ /* 0x000fe20000000000 */
[----:B------:R-:W-:Y:S01]  /*bf70*/  LOP3.LUT R0, R0, 0x10000, RZ, 0xfc, !PT ;  /* 0x0001000000007812 */ /* 0x000fe200078efcff */
[----:B------:R-:W-:Y:S01]  /*bf80*/  ULOP3.LUT UR4, UR4, 0x10000, URZ, 0xfc, !UPT ;  /* 0x0001000004047892 */ /* 0x000fe2000f8efc3f */
[----:B------:R-:W-:Y:S01]  /*bf90*/  MOV R7, 0x40000040 ;  /* 0x4000004000077802 */ /* 0x000fe20000000f00 */
[----:B------:R-:W-:Y:S01]  /*bfa0*/  UMOV UR21, 0x40000040 ;  /* 0x4000004000157882 */ /* 0x000fe20000000000 */
[----:B------:R-:W-:Y:S01]  /*bfb0*/  UMOV UR25, 0x40000040 ;  /* 0x4000004000197882 */ /* 0x000fe20000000000 */
[----:B------:R-:W-:Y:S01]  /*bfc0*/  IMAD R4, R152, 0x800, R0 ;  /* 0x0000080098047824 */ /* 0x000fe200078e0200 */
[----:B------:R-:W-:Y:S01]  /*bfd0*/  UIADD3 UR8, UR4, 0x2, URZ ;  /* 0x0000000204087890 */ /* 0x000fe2000fffe03f */
[----:B------:R-:W-:Y:S01]  /*bfe0*/  R2UR UR15, R7 ;  /* 0x00000000070f72ca */ /* 0x000fe200000e0000 */
[----:B------:R-:W-:Y:S01]  /*bff0*/  UIADD3 UR12, UR4, 0x4, URZ ;  /* 0x00000004040c7890 */ /* 0x000fe2000fffe03f */
[C---:B------:R-:W-:Y:S01]  /*c000*/  VIADD R6, R4.reuse, 0x2 ;  /* 0x0000000204067836 */ /* 0x040fe20000000000 */
[----:B------:R-:W-:Y:S01]  /*c010*/  R2UR UR6, R4 ;  /* 0x00000000040672ca */ /* 0x000fe200000e0000 */
[----:B------:R-:W-:Y:S01]  /*c020*/  IMAD.MOV.U32 R7, RZ, RZ, 0x40000040 ;  /* 0x40000040ff077424 */ /* 0x000fe200078e00ff */
[----:B------:R-:W-:Y:S01]  /*c030*/  UIADD3 UR16, UR4, 0x6, URZ ;  /* 0x0000000604107890 */ /* 0x000fe2000fffe03f */
[----:B------:R-:W-:Y:S01]  /*c040*/  IMAD.MOV.U32 R5, RZ, RZ, 0x40000040 ;  /* 0x40000040ff057424 */ /* 0x000fe200078e00ff */
[----:B------:R-:W-:Y:S01]  /*c050*/  R2UR UR10, R6 ;  /* 0x00000000060a72ca */ /* 0x000fe200000e0000 */
[----:B------:R-:W-:Y:S01]  /*c060*/  VIADD R6, R4, 0x4 ;  /* 0x0000000404067836 */ /* 0x000fe20000000000 */
[----:B------:R-:W-:Y:S01]  /*c070*/  R2UR UR19, R7 ;  /* 0x00000000071372ca */ /* 0x000fe200000e0000 */
[----:B------:R-:W-:Y:S01]  /*c080*/  UIADD3 UR20, UR4, 0x400, URZ ;  /* 0x0000040004147890 */ /* 0x000fe2000fffe03f */
[----:B------:R-:W-:Y:S01]  /*c090*/  MOV R7, 0x40000040 ;  /* 0x4000004000077802 */ /* 0x000fe20000000f00 */
[----:B------:R-:W-:Y:S01]  /*c0a0*/  UIADD3 UR24, UR4, 0x402, URZ ;  /* 0x0000040204187890 */ /* 0x000fe2000fffe03f */
[----:B------:R-:W-:Y:S01]  /*c0b0*/  R2UR UR14, R6 ;  /* 0x00000000060e72ca */ /* 0x000fe200000e0000 */
[----:B------:R-:W-:Y:S01]  /*c0c0*/  VIADD R6, R4, 0x6 ;  /* 0x0000000604067836 */ /* 0x000fe20000000000 */
[----:B------:R-:W-:Y:S01]  /*c0d0*/  R2UR UR23, R7 ;  /* 0x00000000071772ca */ /* 0x000fe200000e0000 */
[----:B------:R-:W-:Y:S01]  /*c0e0*/  HGMMA.64x128x16.F32 R24, gdesc[UR4], RZ, !UPT, gsb0 ;  /* 0x01e00000041879f0 */ /* 0x000fe2000c0008ff */
[----:B------:R-:W-:Y:S01]  /*c0f0*/  IMAD.MOV.U32 R7, RZ, RZ, 0x40000040 ;  /* 0x40000040ff077424 */ /* 0x000fe200078e00ff */
[----:B------:R-:W-:Y:S01]  /*c100*/  UIADD3 UR28, UR4, 0x404, URZ ;  /* 0x00000404041c7890 */ /* 0x000fe2000fffe03f */
[----:B------:R-:W-:Y:S01]  /*c110*/  R2UR UR18, R6 ;  /* 0x00000000061272ca */ /* 0x000fe200000e0000 */
[----:B------:R-:W-:Y:S01]  /*c120*/  VIADD R6, R4, 0x400 ;  /* 0x0000040004067836 */ /* 0x000fe20000000000 */
[----:B------:R-:W-:Y:S01]  /*c130*/  UMOV UR29, 0x40000040 ;  /* 0x40000040001d7882 */ /* 0x000fe20000000000 */
[----:B------:R-:W-:Y:S01]  /*c140*/  R2UR UR27, R7 ;  /* 0x00000000071b72ca */ /* 0x000fe200000e0000 */
[----:B------:R-:W-:Y:S01]  /*c150*/  UIADD3 UR32, UR4, 0x406, URZ ;  /* 0x0000040604207890 */ /* 0x000fe2000fffe03f */
[----:B------:R-:W-:Y:S01]  /*c160*/  MOV R7, 0x40000040 ;  /* 0x4000004000077802 */ /* 0x000fe20000000f00 */
[----:B------:R-:W-:Y:S01]  /*c170*/  UMOV UR33, 0x40000040 ;  /* 0x4000004000217882 */ /* 0x000fe20000000000 */
[----:B------:R-:W-:Y:S01]  /*c180*/  R2UR UR22, R6 ;  /* 0x00000000061672ca */ /* 0x000fe200000e0000 */
[----:B------:R-:W-:Y:S01]  /*c190*/  VIADD R6, R4, 0x402 ;  /* 0x0000040204067836 */ /* 0x000fe20000000000 */
[----:B------:R-:W-:-:S02]  /*c1a0*/  R2UR UR31, R7 ;  /* 0x00000000071f72ca */ /* 0x000fc400000e0000 */
[----:B------:R-:W-:Y:S02]  /*c1b0*/  R2UR UR35, R5 ;  /* 0x00000000052372ca */ /* 0x000fe400000e0000 */
[----:B------:R-:W-:Y:S01]  /*c1c0*/  R2UR UR26, R6 ;  /* 0x00000000061a72ca */ /* 0x000fe200000e0000 */
[C---:B------:R-:W-:Y:S02]  /*c1d0*/  VIADD R6, R4.reuse, 0x404 ;  /* 0x0000040404067836 */ /* 0x040fe40000000000 */
[----:B------:R-:W-:-:S03]  /*c1e0*/  VIADD R4, R4, 0x406 ;  /* 0x0000040604047836 */ /* 0x000fc60000000000 */
[----:B------:R-:W-:Y:S02]  /*c1f0*/  R2UR UR30, R6 ;  /* 0x00000000061e72ca */ /* 0x000fe400000e0000 */
[----:B------:R-:W-:Y:S01]  /*c200*/  R2UR UR34, R4 ;  /* 0x00000000042272ca */ /* 0x000fe200000e0000 */
        /* <DEDUP_REMOVED lines=24> */
.L_x_634:
[----:B------:R-:W-:Y:S01]  /*c390*/  IMAD.IADD R5, R225, 0x1, R96 ;  /* 0x00000001e1057824 */ /* 0x000fe200078e0260 */
[----:B------:R-:W-:Y:S01]  /*c3a0*/  P2R R89, PR, RZ, 0x1 ;  /* 0x00000001ff597803 */ /* 0x000fe20000000000 */
[----:B------:R-:W-:Y:S01]  /*c3b0*/  ULDC UR6, c[0x0][0x988] ;  /* 0x0002620000067ab9 */ /* 0x000fe20000000800 */
[----:B------:R-:W-:Y:S01]  /*c3c0*/  VIADD R3, R3, 0x28840 ;  /* 0x0002884003037836 */ /* 0x000fe20000000000 */
[-C--:B------:R-:W-:Y:S01]  /*c3d0*/  MOV R148, R151.reuse ;  /* 0x0000009700947202 */ /* 0x080fe20000000f00 */
[----:B------:R-:W-:Y:S01]  /*c3e0*/  IMAD R7, R210, -0x80, R5 ;  /* 0xffffff80d2077824 */ /* 0x000fe200078e0205 */
[----:B------:R-:W-:Y:S01]  /*c3f0*/  MOV R144, R151 ;  /* 0x0000009700907202 */ /* 0x000fe20000000f00 */
[----:B------:R-:W-:Y:S01]  /*c400*/  IMAD.MOV.U32 R150, RZ, RZ, R151 ;  /* 0x000000ffff967224 */ /* 0x000fe200078e0097 */
[----:B------:R-:W-:Y:S01]  /*c410*/  PRMT R3, R222, 0x654, R3 ;  /* 0x00000654de037816 */ /* 0x000fe20000000003 */
[--C-:B------:R-:W-:Y:S01]  /*c420*/  IMAD.MOV.U32 R149, RZ, RZ, R151.reuse ;  /* 0x000000ffff957224 */ /* 0x100fe200078e0097 */
[C---:B------:R-:W-:Y:S01]  /*c430*/  ISETP.GT.AND P3, PT, R7.reuse, RZ, PT ;  /* 0x000000ff0700720c */ /* 0x040fe20003f64270 */
[--C-:B------:R-:W-:Y:S01]  /*c440*/  IMAD.MOV.U32 R147, RZ, RZ, R151.reuse ;  /* 0x000000ffff937224 */ /* 0x100fe200078e0097 */
[C---:B------:R-:W-:Y:S01]  /*c450*/  ISETP.GT.AND P1, PT, R7.reuse, 0x1, PT ;  /* 0x000000010700780c */ /* 0x040fe20003f24270 */
[----:B------:R0:W-:Y:S01]  /*c460*/  SYNCS.ARRIVE.TRANS64.RED.A1T0 RZ, [R3+URZ], RZ ;  /* 0x000000ff03ff79a7 */ /* 0x0001e2000810043f */
[----:B------:R-:W-:Y:S01]  /*c470*/  ISETP.GT.AND P2, PT, R7, 0x8, PT ;  /* 0x000000080700780c */ /* 0x000fe20003f44270 */
[--C-:B------:R-:W-:Y:S01]  /*c480*/  IMAD.MOV.U32 R146, RZ, RZ, R151.reuse ;  /* 0x000000ffff927224 */ /* 0x100fe200078e0097 */
[----:B------:R-:W-:Y:S01]  /*c490*/  FSEL R128, R24, -INF , P3 ;  /* 0xff80000018807808 */ /* 0x000fe20001800000 */
[--C-:B------:R-:W-:Y:S01]  /*c4a0*/  IMAD.MOV.U32 R145, RZ, RZ, R151.reuse ;  /* 0x000000ffff917224 */ /* 0x100fe200078e0097 */
[----:B------:R-:W-:Y:S01]  /*c4b0*/  FSEL R130, R25, -INF , P1 ;  /* 0xff80000019827808 */ /* 0x000fe20000800000 */
[--C-:B------:R-:W-:Y:S01]  /*c4c0*/  IMAD.MOV.U32 R143, RZ, RZ, R151.reuse ;  /* 0x000000ffff8f7224 */ /* 0x100fe200078e0097 */
[C---:B------:R-:W-:Y:S01]  /*c4d0*/  ISETP.GT.AND P5, PT, R7.reuse, 0x9, PT ;  /* 0x000000090700780c */ /* 0x040fe20003fa4270 */
        /* <DEDUP_REMOVED lines=98> */
[C---:B------:R-:W-:Y:S02]  /*cb00*/  ISETP.GT.AND P0, PT, R7.reuse, 0x59, PT ;  /* 0x000000590700780c */ /* 0x040fe40003f04270 */
[----:B------:R-:W-:Y:S02]  /*cb10*/  FSEL R68, R68, -INF , P2 ;  /* 0xff80000044447808 */ /* 0x000fe40001000000 */
[----:B------:R-:W-:Y:S02]  /*cb20*/  FMNMX.FTZ R5, R88, R5, !PT ;  /* 0x0000000558057209 */ /* 0x000fe40007810000 */
[----:B------:R-:W-:-:S02]  /*cb30*/  ISETP.GT.AND P6, PT, R7, 0x60, PT ;  /* 0x000000600700780c */ /* 0x000fc40003fc4270 */
[----:B------:R-:W-:Y:S02]  /*cb40*/  FSEL R110, R69, -INF , P0 ;  /* 0xff800000456e7808 */ /* 0x000fe40000000000 */
[----:B------:R-:W-:Y:S02]  /*cb50*/  FMNMX.FTZ R5, R68, R5, !PT ;  /* 0x0000000544057209 */ /* 0x000fe40007810000 */
        /* <DEDUP_REMOVED lines=12> */
[----:B------:R-:W-:Y:S02]  /*cc20*/  FSEL R114, R77, -INF , P2 ;  /* 0xff8000004d727808 */ /* 0x000fe40001000000 */
[----:B------:R-:W-:Y:S02]  /*cc30*/  FMNMX.FTZ R5, R76, R5, !PT ;  /* 0x000000054c057209 */ /* 0x000fe40007810000 */
[----:B------:R-:W-:Y:S02]  /*cc40*/  ISETP.GT.AND P3, PT, R7, 0x70, PT ;  /* 0x000000700700780c */ /* 0x000fe40003f64270 */
[----:B------:R-:W-:-:S02]  /*cc50*/  FSEL R36, R63, -INF , P4 ;  /* 0xff8000003f247808 */ /* 0x000fc40002000000 */
[----:B------:R-:W-:Y:S02]  /*cc60*/  FSEL R80, R80, -INF , P3 ;  /* 0xff80000050507808 */ /* 0x000fe40001800000 */
[----:B------:R-:W-:Y:S02]  /*cc70*/  FMNMX.FTZ R5, R114, R5, !PT ;  /* 0x0000000572057209 */ /* 0x000fe40007810000 */
[----:B------:R-:W-:Y:S02]  /*cc80*/  ISETP.GT.AND P4, PT, R7, 0x71, PT ;  /* 0x000000710700780c */ /* 0x000fe40003f84270 */
[----:B------:R-:W-:Y:S02]  /*cc90*/  FSEL R62, R62, -INF , P5 ;  /* 0xff8000003e3e7808 */ /* 0x000fe40002800000 */
[----:B------:R-:W-:Y:S02]  /*cca0*/  FSEL R116, R81, -INF , P4 ;  /* 0xff80000051747808 */ /* 0x000fe40002000000 */
[----:B------:R-:W-:-:S02]  /*ccb0*/  FMNMX.FTZ R5, R80, R5, !PT ;  /* 0x0000000550057209 */ /* 0x000fc40007810000 */
[C---:B------:R-:W-:Y:S02]  /*ccc0*/  ISETP.GT.AND P5, PT, R7.reuse, 0x78, PT ;  /* 0x000000780700780c */ /* 0x040fe40003fa4270 */
[----:B------:R-:W-:Y:S02]  /*ccd0*/  FMNMX.FTZ R5, R116, R5, !PT ;  /* 0x0000000574057209 */ /* 0x000fe40007810000 */
[----:B------:R-:W-:Y:S02]  /*cce0*/  FSEL R84, R84, -INF , P5 ;  /* 0xff80000054547808 */ /* 0x000fe40002800000 */
[----:B------:R-:W-:Y:S02]  /*ccf0*/  ISETP.GT.AND P6, PT, R7, 0x79, PT ;  /* 0x000000790700780c */ /* 0x000fe40003fc4270 */
[----:B------:R-:W-:Y:S02]  /*cd00*/  FMNMX.FTZ R5, R84, R5, !PT ;  /* 0x0000000554057209 */ /* 0x000fe40007810000 */
[----:B------:R-:W-:-:S02]  /*cd10*/  FSEL R118, R85, -INF , P6 ;  /* 0xff80000055767808 */ /* 0x000fc40003000000 */
[----:B------:R-:W-:Y:S02]  /*cd20*/  P2R R15, PR, RZ, 0x4 ;  /* 0x00000004ff0f7803 */ /* 0x000fe40000000000 */
[----:B------:R-:W-:Y:S02]  /*cd30*/  FMNMX.FTZ R9, R118, R5, !PT ;  /* 0x0000000576097209 */ /* 0x000fe40007810000 */
[----:B------:R-:W-:Y:S02]  /*cd40*/  MOV R5, UR6 ;  /* 0x0000000600057c02 */ /* 0x000fe40008000f00 */
[----:B------:R-:W-:Y:S01]  /*cd50*/  P2R R21, PR, RZ, 0x2 ;  /* 0x00000002ff157803 */ /* 0x000fe20000000000 */
[----:B------:R-:W1:Y:S01]  /*cd60*/  SHFL.BFLY PT, R4, R9, 0x2, 0x1f ;  /* 0x0c401f0009047f89 */ /* 0x000e6200000e0000 */
        /* <DEDUP_REMOVED lines=9> */
[----:B------:R-:W-:Y:S02]  /*ce00*/  FSEL R52, R75, -INF , P0 ;  /* 0xff8000004b347808 */ /* 0x000fe40000000000 */
[----:B------:R-:W-:Y:S02]  /*ce10*/  FSEL R86, R86, -INF , P5 ;  /* 0xff80000056567808 */ /* 0x000fe40002800000 */
[----:B------:R-:W-:Y:S01]  /*ce20*/  ISETP.NE.AND P0, PT, R89, RZ, PT ;  /* 0x000000ff5900720c */ /* 0x000fe20003f05270 */
[----:B------:R-:W-:Y:S01]  /*ce30*/  IMAD.MOV.U32 R89, RZ, RZ, R151 ;  /* 0x000000ffff597224 */ /* 0x000fe200078e0097 */
[----:B-1----:R-:W-:Y:S02]  /*ce40*/  FMNMX.FTZ R11, R9, R4, !PT ;  /* 0x00000004090b7209 */ /* 0x002fe40007810000 */
[----:B------:R-:W-:-:S02]  /*ce50*/  MOV R141, R151 ;  /* 0x00000097008d7202 */ /* 0x000fc40000000f00 */
[-C--:B------:R-:W-:Y:S01]  /*ce60*/  MOV R138, R151.reuse ;  /* 0x00000097008a7202 */ /* 0x080fe20000000f00 */
[----:B------:R-:W1:Y:S01]  /*ce70*/  SHFL.BFLY PT, R4, R11, 0x1, 0x1f ;  /* 0x0c201f000b047f89 */ /* 0x000e6200000e0000 */
[-C--:B------:R-:W-:Y:S02]  /*ce80*/  MOV R135, R151.reuse ;  /* 0x0000009700877202 */ /* 0x080fe40000000f00 */
[-C--:B------:R-:W-:Y:S02]  /*ce90*/  MOV R129, R151.reuse ;  /* 0x0000009700817202 */ /* 0x080fe40000000f00 */
[-C--:B------:R-:W-:Y:S02]  /*cea0*/  MOV R123, R151.reuse ;  /* 0x00000097007b7202 */ /* 0x080fe40000000f00 */
[-C--:B------:R-:W-:Y:S02]  /*ceb0*/  MOV R117, R151.reuse ;  /* 0x0000009700757202 */ /* 0x080fe40000000f00 */
[----:B------:R-:W-:-:S02]  /*cec0*/  MOV R111, R151 ;  /* 0x00000097006f7202 */ /* 0x000fc40000000f00 */
[-C--:B------:R-:W-:Y:S02]  /*ced0*/  MOV R105, R151.reuse ;  /* 0x0000009700697202 */ /* 0x080fe40000000f00 */
[-C--:B------:R-:W-:Y:S02]  /*cee0*/  MOV R99, R151.reuse ;  /* 0x0000009700637202 */ /* 0x080fe40000000f00 */
[----:B------:R-:W-:Y:S02]  /*cef0*/  MOV R93, R151 ;  /* 0x00000097005d7202 */ /* 0x000fe40000000f00 */
[----:B-1----:R-:W-:Y:S02]  /*cf00*/  FMNMX.FTZ R4, R11, R4, !PT ;  /* 0x000000040b047209 */ /* 0x002fe40007810000 */
[----:B------:R-:W-:Y:S02]  /*cf10*/  FMNMX.FTZ R11, R26, R27, !PT ;  /* 0x0000001b1a0b7209 */ /* 0x000fe40007810000 */
[C---:B------:R-:W-:Y:S01]  /*cf20*/  FSETP.NEU.FTZ.AND P2, PT, R4.reuse, -INF , PT ;  /* 0xff8000000400780b */ /* 0x040fe20003f5d000 */
[----:B------:R-:W-:Y:S01]  /*cf30*/  FMUL.FTZ R13, R4, R5 ;  /* 0x00000005040d7220 */ /* 0x000fe20000410000 */
[----:B------:R-:W-:-:S04]  /*cf40*/  FMNMX.FTZ R11, R30, R11, !PT ;  /* 0x0000000b1e0b7209 */ /* 0x000fc80007810000 */
[----:B------:R-:W-:Y:S02]  /*cf50*/  FMNMX.FTZ R11, R8, R11, !PT ;  /* 0x0000000b080b7209 */ /* 0x000fe40007810000 */
        /* <DEDUP_REMOVED lines=13> */
[-CC-:B------:R-:W-:Y:S01]  /*d030*/  FFMA.FTZ R7, R130, R5.reuse, -R13.reuse ;  /* 0x0000000582077223 */ /* 0x180fe2000001080d */
[-CC-:B------:R-:W-:Y:S01]  /*d040*/  FFMA.FTZ R162, R132, R5.reuse, -R13.reuse ;  /* 0x0000000584a27223 */ /* 0x180fe2000001080d */
[--C-:B------:R-:W-:Y:S01]  /*d050*/  FFMA.FTZ R9, R126, R5, -R13.reuse ;  /* 0x000000057e097223 */ /* 0x100fe2000001080d */
[----:B------:R-:W-:Y:S01]  /*d060*/  FMNMX.FTZ R15, R42, R15, !PT ;  /* 0x0000000f2a0f7209 */ /* 0x000fe20007810000 */
[----:B------:R-:W-:Y:S01]  /*d070*/  MUFU.EX2 R160, R160 ;  /* 0x000000a000a07308 */ /* 0x000fe20000000800 */
[-CC-:B------:R-:W-:Y:S01]  /*d080*/  FFMA.FTZ R164, R124, R5.reuse, -R13.reuse ;  /* 0x000000057ca47223 */ /* 0x180fe2000001080d */
[--C-:B------:R-:W-:Y:S01]  /*d090*/  FFMA.FTZ R122, R122, R5, -R13.reuse ;  /* 0x000000057a7a7223 */ /* 0x100fe2000001080d */
[----:B------:R-:W-:Y:S01]  /*d0a0*/  FMNMX.FTZ R21, R14, R15, !PT ;  /* 0x0000000f0e157209 */ /* 0x000fe20007810000 */
[-CC-:B------:R-:W-:Y:S01]  /*d0b0*/  FFMA.FTZ R166, R120, R5.reuse, -R13.reuse ;  /* 0x0000000578a67223 */ /* 0x180fe2000001080d */
[-CC-:B------:R-:W-:Y:S01]  /*d0c0*/  FFMA.FTZ R98, R98, R5.reuse, -R13.reuse ;  /* 0x0000000562627223 */ /* 0x180fe2000001080d */
[--C-:B------:R-:W-:Y:S01]  /*d0d0*/  FFMA.FTZ R168, R108, R5, -R13.reuse ;  /* 0x000000056ca87223 */ /* 0x100fe2000001080d */
[----:B------:R-:W-:Y:S01]  /*d0e0*/  FMNMX.FTZ R21, R46, R21, !PT ;  /* 0x000000152e157209 */ /* 0x000fe20007810000 */
[----:B------:R-:W1:Y:S01]  /*d0f0*/  MUFU.EX2 R7, R7 ;  /* 0x0000000700077308 */ /* 0x000e620000000800 */
[-CC-:B------:R-:W-:Y:S01]  /*d100*/  FFMA.FTZ R170, R106, R5.reuse, -R13.reuse ;  /* 0x000000056aaa7223 */ /* 0x180fe2000001080d */
[--C-:B------:R-:W-:Y:S01]  /*d110*/  FFMA.FTZ R94, R94, R5, -R13.reuse ;  /* 0x000000055e5e7223 */ /* 0x100fe2000001080d */
[----:B------:R-:W-:Y:S01]  /*d120*/  FMNMX.FTZ R21, R20, R21, !PT ;  /* 0x0000001514157209 */ /* 0x000fe20007810000 */
[-CC-:B------:R-:W-:Y:S01]  /*d130*/  FFMA.FTZ R172, R104, R5.reuse, -R13.reuse ;  /* 0x0000000568ac7223 */ /* 0x180fe2000001080d */
[-CC-:B------:R-:W-:Y:S01]  /*d140*/  FFMA.FTZ R100, R100, R5.reuse, -R13.reuse ;  /* 0x0000000564647223 */ /* 0x180fe2000001080d */
[--C-:B------:R-:W-:Y:S01]  /*d150*/  FFMA.FTZ R174, R102, R5, -R13.reuse ;  /* 0x0000000566ae7223 */ /* 0x100fe2000001080d */
[----:B------:R-:W-:Y:S01]  /*d160*/  FMNMX.FTZ R21, R50, R21, !PT ;  /* 0x0000001532157209 */ /* 0x000fe20007810000 */
[----:B------:R-:W2:Y:S01]  /*d170*/  MUFU.EX2 R162, R162 ;  /* 0x000000a200a27308 */ /* 0x000ea20000000800 */
[-CC-:B------:R-:W-:Y:S01]  /*d180*/  FFMA.FTZ R178, R60, R5.reuse, -R13.reuse ;  /* 0x000000053cb27223 */ /* 0x180fe2000001080d */
[--C-:B------:R-:W-:Y:S01]  /*d190*/  FFMA.FTZ R180, R64, R5, -R13.reuse ;  /* 0x0000000540b47223 */ /* 0x100fe2000001080d */
[----:B------:R-:W-:Y:S01]  /*d1a0*/  FMNMX.FTZ R25, R24, R21, !PT ;  /* 0x0000001518197209 */ /* 0x000fe20007810000 */
[-CC-:B------:R-:W-:Y:S01]  /*d1b0*/  FFMA.FTZ R182, R68, R5.reuse, -R13.reuse ;  /* 0x0000000544b67223 */ /* 0x180fe2000001080d */
[-CC-:B------:R-:W-:Y:S01]  /*d1c0*/  FFMA.FTZ R184, R72, R5.reuse, -R13.reuse ;  /* 0x0000000548b87223 */ /* 0x180fe2000001080d */
[--C-:B------:R-:W-:Y:S01]  /*d1d0*/  FFMA.FTZ R186, R76, R5, -R13.reuse ;  /* 0x000000054cba7223 */ /* 0x100fe2000001080d */
[----:B------:R-:W-:Y:S01]  /*d1e0*/  FMNMX.FTZ R25, R54, R25, !PT ;  /* 0x0000001936197209 */ /* 0x000fe20007810000 */
[----:B------:R3:W-:Y:S01]  /*d1f0*/  MUFU.EX2 R21, R92 ;  /* 0x0000005c00157308 */ /* 0x0007e20000000800 */
[-CC-:B------:R-:W-:Y:S01]  /*d200*/  FFMA.FTZ R43, R114, R5.reuse, -R13.reuse ;  /* 0x00000005722b7223 */ /* 0x180fe2000001080d */
[--C-:B------:R-:W-:Y:S01]  /*d210*/  FFMA.FTZ R188, R80, R5, -R13.reuse ;  /* 0x0000000550bc7223 */ /* 0x100fe2000001080d */
[----:B------:R-:W-:Y:S01]  /*d220*/  FMNMX.FTZ R25, R28, R25, !PT ;  /* 0x000000191c197209 */ /* 0x000fe20007810000 */
[-CC-:B------:R-:W-:Y:S01]  /*d230*/  FFMA.FTZ R116, R116, R5.reuse, -R13.reuse ;  /* 0x0000000574747223 */ /* 0x180fe2000001080d */
[----:B------:R-:W-:Y:S01]  /*d240*/  FFMA.FTZ R190, R84, R5, -R13 ;  /* 0x0000000554be7223 */ /* 0x000fe2000001080d */
[----:B------:R-:W-:Y:S01]  /*d250*/  MOV R132, R151 ;  /* 0x0000009700847202 */ /* 0x000fe20000000f00 */
[--C-:B------:R-:W-:Y:S01]  /*d260*/  IMAD.MOV.U32 R130, RZ, RZ, R151.reuse ;  /* 0x000000ffff827224 */ /* 0x100fe200078e0097 */
[----:B------:R-:W-:Y:S01]  /*d270*/  FMNMX.FTZ R25, R58, R25, !PT ;  /* 0x000000193a197209 */ /* 0x000fe20007810000 */
[----:B------:R-:W4:Y:S01]  /*d280*/  MUFU.EX2 R9, R9 ;  /* 0x0000000900097308 */ /* 0x000f220000000800 */
[----:B---3--:R-:W-:Y:S01]  /*d290*/  FSEL R92, R87, -INF , P6 ;  /* 0xff800000575c7808 */ /* 0x008fe20003000000 */
[--C-:B------:R-:W-:Y:S01]  /*d2a0*/  IMAD.MOV.U32 R128, RZ, RZ, R151.reuse ;  /* 0x000000ffff807224 */ /* 0x100fe200078e0097 */
[----:B------:R-:W-:Y:S01]  /*d2b0*/  FMNMX.FTZ R29, R32, R25, !PT ;  /* 0x00000019201d7209 */ /* 0x000fe20007810000 */
[--C-:B------:R-:W-:Y:S01]  /*d2c0*/  IMAD.MOV.U32 R124, RZ, RZ, R151.reuse ;  /* 0x000000ffff7c7224 */ /* 0x100fe200078e0097 */
[----:B------:R-:W-:Y:S01]  /*d2d0*/  MOV R126, R151 ;  /* 0x00000097007e7202 */ /* 0x000fe20000000f00 */
[--C-:B------:R-:W-:Y:S01]  /*d2e0*/  IMAD.MOV.U32 R106, RZ, RZ, R151.reuse ;  /* 0x000000ffff6a7224 */ /* 0x100fe200078e0097 */
[----:B------:R-:W-:Y:S01]  /*d2f0*/  FMNMX.FTZ R29, R62, R29, !PT ;  /* 0x0000001d3e1d7209 */ /* 0x000fe20007810000 */
[----:B------:R-:W3:Y:S01]  /*d300*/  MUFU.EX2 R164, R164 ;  /* 0x000000a400a47308 */ /* 0x000ee20000000800 */
[----:B------:R-:W-:Y:S01]  /*d310*/  MOV R120, R151 ;  /* 0x0000009700787202 */ /* 0x000fe20000000f00 */
[----:B------:R-:W-:Y:S01]  /*d320*/  IMAD.MOV.U32 R104, RZ, RZ, R151 ;  /* 0x000000ffff687224 */ /* 0x000fe200078e0097 */
[----:B------:R-:W-:-:S02]  /*d330*/  FMNMX.FTZ R29, R36, R29, !PT ;  /* 0x0000001d241d7209 */ /* 0x000fc40007810000 */
[----:B------:R-:W-:Y:S02]  /*d340*/  MOV R114, R151 ;  /* 0x0000009700727202 */ /* 0x000fe40000000f00 */
[----:B------:R-:W-:Y:S01]  /*d350*/  FMNMX.FTZ R29, R66, R29, !PT ;  /* 0x0000001d421d7209 */ /* 0x000fe20007810000 */
[----:B------:R5:W0:Y:S01]  /*d360*/  MUFU.EX2 R11, R122 ;  /* 0x0000007a000b7308 */ /* 0x000a220000000800 */
[----:B------:R-:W-:Y:S02]  /*d370*/  MOV R108, R151 ;  /* 0x00000097006c7202 */ /* 0x000fe40000000f00 */
[----:B------:R-:W-:Y:S02]  /*d380*/  FMNMX.FTZ R31, R40, R29, !PT ;  /* 0x0000001d281f7209 */ /* 0x000fe40007810000 */
[----:B------:R-:W-:Y:S02]  /*d390*/  MOV R102, R151 ;  /* 0x0000009700667202 */ /* 0x000fe40000000f00 */
[----:B------:R-:W-:Y:S01]  /*d3a0*/  FMNMX.FTZ R31, R70, R31, !PT ;  /* 0x0000001f461f7209 */ /* 0x000fe20007810000 */
[----:B------:R-:W0:Y:S01]  /*d3b0*/  MUFU.EX2 R166, R166 ;  /* 0x000000a600a67308 */ /* 0x000e220000000800 */
[----:B-----5:R-:W-:-:S02]  /*d3c0*/  IMAD.MOV.U32 R122, RZ, RZ, R151 ;  /* 0x000000ffff7a7224 */ /* 0x020fc400078e0097 */
[----:B------:R-:W-:-:S04]  /*d3d0*/  FMNMX.FTZ R31, R48, R31, !PT ;  /* 0x0000001f301f7209 */ /* 0x000fc80007810000 */
[----:B------:R-:W-:Y:S01]  /*d3e0*/  FMNMX.FTZ R31, R74, R31, !PT ;  /* 0x0000001f4a1f7209 */ /* 0x000fe20007810000 */
[----:B------:R5:W0:Y:S03]  /*d3f0*/  MUFU.EX2 R15, R98 ;  /* 0x00000062000f7308 */ /* 0x000a260000000800 */
[----:B------:R-:W-:-:S04]  /*d400*/  FMNMX.FTZ R33, R52, R31, !PT ;  /* 0x0000001f34217209 */ /* 0x000fc80007810000 */
[----:B------:R-:W-:Y:S01]  /*d410*/  FMNMX.FTZ R33, R78, R33, !PT ;  /* 0x000000214e217209 */ /* 0x000fe20007810000 */
[----:B------:R-:W0:Y:S01]  /*d420*/  MUFU.EX2 R168, R168 ;  /* 0x000000a800a87308 */ /* 0x000e220000000800 */
[----:B-----5:R-:W-:Y:S02]  /*d430*/  IMAD.MOV.U32 R98, RZ, RZ, R151 ;  /* 0x000000ffff627224 */ /* 0x020fe400078e0097 */
[----:B------:R-:W-:-:S04]  /*d440*/  FMNMX.FTZ R33, R90, R33, !PT ;  /* 0x000000215a217209 */ /* 0x000fc80007810000 */
[----:B------:R-:W-:Y:S01]  /*d450*/  FMNMX.FTZ R33, R82, R33, !PT ;  /* 0x0000002152217209 */ /* 0x000fe20007810000 */
[----:B------:R-:W-:Y:S03]  /*d460*/  MUFU.EX2 R170, R170 ;  /* 0x000000aa00aa7308 */ /* 0x000fe60000000800 */
[----:B------:R-:W-:-:S04]  /*d470*/  FMNMX.FTZ R35, R56, R33, !PT ;  /* 0x0000002138237209 */ /* 0x000fc80007810000 */
[----:B------:R-:W-:Y:S01]  /*d480*/  FMNMX.FTZ R35, R86, R35, !PT ;  /* 0x0000002356237209 */ /* 0x000fe20007810000 */
[----:B------:R5:W-:Y:S03]  /*d490*/  MUFU.EX2 R25, R94 ;  /* 0x0000005e00197308 */ /* 0x000be60000000800 */
[----:B------:R-:W-:Y:S01]  /*d4a0*/  FMNMX.FTZ R6, R92, R35, !PT ;  /* 0x000000235c067209 */ /* 0x000fe20007810000 */
[----:B------:R-:W-:-:S04]  /*d4b0*/  FFMA.FTZ R35, R44, R5, -R13 ;  /* 0x000000052c237223 */ /* 0x000fc8000001080d */
[----:B------:R-:W1:Y:S01]  /*d4c0*/  SHFL.BFLY PT, R41, R6, 0x2, 0x1f ;  /* 0x0c401f0006297f89 */ /* 0x000e6200000e0000 */
[----:B------:R-:W-:Y:S01]  /*d4d0*/  MUFU.EX2 R172, R172 ;  /* 0x000000ac00ac7308 */ /* 0x000fe20000000800 */
[----:B-----5:R-:W-:-:S07]  /*d4e0*/  IMAD.MOV.U32 R94, RZ, RZ, R151 ;  /* 0x000000ffff5e7224 */ /* 0x020fce00078e0097 */
[----:B------:R5:W-:Y:S08]  /*d4f0*/  MUFU.EX2 R29, R100 ;  /* 0x00000064001d7308 */ /* 0x000bf00000000800 */
[----:B------:R-:W-:Y:S01]  /*d500*/  MUFU.EX2 R174, R174 ;  /* 0x000000ae00ae7308 */ /* 0x000fe20000000800 */
[----:B-----5:R-:W-:Y:S01]  /*d510*/  IMAD.MOV.U32 R100, RZ, RZ, R151 ;  /* 0x000000ffff647224 */ /* 0x020fe200078e0097 */
[----:B-1----:R-:W-:-:S06]  /*d520*/  FMNMX.FTZ R44, R6, R41, !PT ;  /* 0x00000029062c7209 */ /* 0x002fcc0007810000 */
[----:B------:R1:W-:Y:S01]  /*d530*/  MUFU.EX2 R31, R37 ;  /* 0x00000025001f7308 */ /* 0x0003e20000000800 */
[-C--:B------:R-:W-:Y:S01]  /*d540*/  FFMA.FTZ R41, R112, R5.reuse, -R13 ;  /* 0x0000000570297223 */ /* 0x080fe2000001080d */
[----:B------:R-:W-:Y:S01]  /*d550*/  IMAD.MOV.U32 R112, RZ, RZ, R151 ;  /* 0x000000ffff707224 */ /* 0x000fe200078e0097 */
[----:B------:R-:W5:Y:S05]  /*d560*/  SHFL.BFLY PT, R45, R44, 0x1, 0x1f ;  /* 0x0c201f002c2d7f89 */ /* 0x000f6a00000e0000 */
[----:B------:R-:W-:Y:S01]  /*d570*/  MUFU.EX2 R176, R176 ;  /* 0x000000b000b07308 */ /* 0x000fe20000000800 */
[----:B-1----:R-:W-:Y:S01]  /*d580*/  FFMA.FTZ R37, R88, R5, -R13 ;  /* 0x0000000558257223 */ /* 0x002fe2000001080d */
[----:B------:R-:W-:-:S06]  /*d590*/  IMAD.MOV.U32 R88, RZ, RZ, R151 ;  /* 0x000000ffff587224 */ /* 0x000fcc00078e0097 */
[----:B------:R1:W-:Y:S08]  /*d5a0*/  MUFU.EX2 R33, R39 ;  /* 0x0000002700217308 */ /* 0x0003f00000000800 */
[----:B------:R-:W-:Y:S01]  /*d5b0*/  MUFU.EX2 R178, R178 ;  /* 0x000000b200b27308 */ /* 0x000fe20000000800 */
[-CC-:B-1----:R-:W-:Y:S01]  /*d5c0*/  FFMA.FTZ R39, R110, R5.reuse, -R13.reuse ;  /* 0x000000056e277223 */ /* 0x182fe2000001080d */
[----:B------:R-:W-:Y:S01]  /*d5d0*/  FFMA.FTZ R13, R118, R5, -R13 ;  /* 0x00000005760d7223 */ /* 0x000fe2000001080d */
[--C-:B------:R-:W-:Y:S01]  /*d5e0*/  IMAD.MOV.U32 R118, RZ, RZ, R151.reuse ;  /* 0x000000ffff767224 */ /* 0x100fe200078e0097 */
[----:B-----5:R-:W-:Y:S01]  /*d5f0*/  FMNMX.FTZ R6, R44, R45, !PT ;  /* 0x0000002d2c067209 */ /* 0x020fe20007810000 */
[----:B------:R-:W-:-:S03]  /*d600*/  IMAD.MOV.U32 R110, RZ, RZ, R151 ;  /* 0x000000ffff6e7224 */ /* 0x000fc600078e0097 */
[C---:B------:R-:W-:Y:S01]  /*d610*/  FSETP.NEU.FTZ.AND P1, PT, R6.reuse, -INF , PT ;  /* 0xff8000000600780b */ /* 0x040fe20003f3d000 */
[-C--:B------:R-:W-:Y:S01]  /*d620*/  FMUL.FTZ R44, R6, R5.reuse ;  /* 0x00000005062c7220 */ /* 0x080fe20000410000 */
[----:B------:R-:W-:Y:S04]  /*d630*/  MUFU.EX2 R35, R35 ;  /* 0x0000002300237308 */ /* 0x000fe80000000800 */
[----:B------:R-:W-:Y:S02]  /*d640*/  FSEL R47, R44, RZ, P1 ;  /* 0x000000ff2c2f7208 */ /* 0x000fe40000800000 */
[----:B------:R-:W-:Y:S02]  /*d650*/  ISETP.GE.AND P1, PT, R96, 0x81, PT ;  /* 0x000000816000780c */ /* 0x000fe40003f26270 */
[----:B------:R-:W-:Y:S01]  /*d660*/  MUFU.EX2 R180, R180 ;  /* 0x000000b400b47308 */ /* 0x000fe20000000800 */
[-CC-:B------:R-:W-:Y:S01]  /*d670*/  FFMA.FTZ R161, R26, R5.reuse, -R47.reuse ;  /* 0x000000051aa17223 */ /* 0x180fe2000001082f */
[-C--:B------:R-:W-:Y:S01]  /*d680*/  FFMA.FTZ R26, R27, R5.reuse, -R47 ;  /* 0x000000051b1a7223 */ /* 0x080fe2000001082f */
[----:B------:R-:W-:Y:S01]  /*d690*/  FADD.FTZ R27, R160, R7 ;  /* 0x00000007a01b7221 */ /* 0x000fe20000010000 */
[-CC-:B------:R-:W-:Y:S01]  /*d6a0*/  FFMA.FTZ R163, R30, R5.reuse, -R47.reuse ;  /* 0x000000051ea37223 */ /* 0x180fe2000001082f */
[-CC-:B------:R-:W-:Y:S01]  /*d6b0*/  FFMA.FTZ R30, R8, R5.reuse, -R47.reuse ;  /* 0x00000005081e7223 */ /* 0x180fe2000001082f */
[-C--:B------:R-:W-:Y:S01]  /*d6c0*/  FFMA.FTZ R165, R34, R5.reuse, -R47 ;  /* 0x0000000522a57223 */ /* 0x080fe2000001082f */
[----:B--2---:R-:W-:Y:S01]  /*d6d0*/  FADD.FTZ R8, R162, R27 ;  /* 0x0000001ba2087221 */ /* 0x004fe20000010000 */
[----:B------:R-:W-:Y:S01]  /*d6e0*/  MUFU.EX2 R161, R161 ;  /* 0x000000a100a17308 */ /* 0x000fe20000000800 */
[-CC-:B------:R-:W-:Y:S01]  /*d6f0*/  FFMA.FTZ R10, R10, R5.reuse, -R47.reuse ;  /* 0x000000050a0a7223 */ /* 0x180fe2000001082f */
[-CC-:B------:R-:W-:Y:S01]  /*d700*/  FFMA.FTZ R167, R38, R5.reuse, -R47.reuse ;  /* 0x0000000526a77223 */ /* 0x180fe2000001082f */
[----:B----4-:R-:W-:Y:S01]  /*d710*/  FADD.FTZ R27, R9, R8 ;  /* 0x00000008091b7221 */ /* 0x010fe20000010000 */
[-CC-:B------:R-:W-:Y:S01]  /*d720*/  FFMA.FTZ R12, R12, R5.reuse, -R47.reuse ;  /* 0x000000050c0c7223 */ /* 0x180fe2000001082f */
[-CC-:B------:R-:W-:Y:S01]  /*d730*/  FFMA.FTZ R169, R42, R5.reuse, -R47.reuse ;  /* 0x000000052aa97223 */ /* 0x180fe2000001082f */
[-C--:B------:R-:W-:Y:S01]  /*d740*/  FFMA.FTZ R14, R14, R5.reuse, -R47 ;  /* 0x000000050e0e7223 */ /* 0x080fe2000001082f */
[----:B---3--:R-:W-:Y:S01]  /*d750*/  FADD.FTZ R8, R164, R27 ;  /* 0x0000001ba4087221 */ /* 0x008fe20000010000 */
[----:B------:R-:W1:Y:S01]  /*d760*/  MUFU.EX2 R26, R26 ;  /* 0x0000001a001a7308 */ /* 0x000e620000000800 */
[-CC-:B------:R-:W-:Y:S01]  /*d770*/  FFMA.FTZ R171, R46, R5.reuse, -R47.reuse ;  /* 0x000000052eab7223 */ /* 0x180fe2000001082f */
[-CC-:B------:R-:W-:Y:S01]  /*d780*/  FFMA.FTZ R20, R20, R5.reuse, -R47.reuse ;  /* 0x0000000514147223 */ /* 0x180fe2000001082f */
[----:B0-----:R-:W-:Y:S01]  /*d790*/  FADD.FTZ R27, R11, R8 ;  /* 0x000000080b1b7221 */ /* 0x001fe20000010000 */
[-CC-:B------:R-:W-:Y:S01]  /*d7a0*/  FFMA.FTZ R173, R50, R5.reuse, -R47.reuse ;  /* 0x0000000532ad7223 */ /* 0x180fe2000001082f */
[-CC-:B------:R-:W-:Y:S01]  /*d7b0*/  FFMA.FTZ R24, R24, R5.reuse, -R47.reuse ;  /* 0x0000000518187223 */ /* 0x180fe2000001082f */
[-C--:B------:R-:W-:Y:S01]  /*d7c0*/  FFMA.FTZ R175, R54, R5.reuse, -R47 ;  /* 0x0000000536af7223 */ /* 0x080fe2000001082f */
[----:B------:R-:W-:Y:S01]  /*d7d0*/  FADD.FTZ R34, R166, R27 ;  /* 0x0000001ba6227221 */ /* 0x000fe20000010000 */
[----:B------:R-:W0:Y:S01]  /*d7e0*/  MUFU.EX2 R163, R163 ;  /* 0x000000a300a37308 */ /* 0x000e220000000800 */
[-CC-:B------:R-:W-:Y:S01]  /*d7f0*/  FFMA.FTZ R28, R28, R5.reuse, -R47.reuse ;  /* 0x000000051c1c7223 */ /* 0x180fe2000001082f */
[-CC-:B------:R-:W-:Y:S01]  /*d800*/  FFMA.FTZ R177, R58, R5.reuse, -R47.reuse ;  /* 0x000000053ab17223 */ /* 0x180fe2000001082f */
[----:B------:R-:W-:Y:S01]  /*d810*/  FADD.FTZ R49, R15, R34 ;  /* 0x000000220f317221 */ /* 0x000fe20000010000 */
[-CC-:B------:R-:W-:Y:S01]  /*d820*/  FFMA.FTZ R34, R36, R5.reuse, -R47.reuse ;  /* 0x0000000524227223 */ /* 0x180fe2000001082f */
[-CC-:B------:R-:W-:Y:S01]  /*d830*/  FFMA.FTZ R32, R32, R5.reuse, -R47.reuse ;  /* 0x0000000520207223 */ /* 0x180fe2000001082f */
[-C--:B------:R-:W-:Y:S01]  /*d840*/  FFMA.FTZ R179, R62, R5.reuse, -R47 ;  /* 0x000000053eb37223 */ /* 0x080fe2000001082f */
[----:B------:R-:W-:Y:S01]  /*d850*/  FADD.FTZ R36, R168, R49 ;  /* 0x00000031a8247221 */ /* 0x000fe20000010000 */
[----:B------:R-:W2:Y:S01]  /*d860*/  MUFU.EX2 R30, R30 ;  /* 0x0000001e001e7308 */ /* 0x000ea20000000800 */
[----:B-1----:R-:W-:Y:S01]  /*d870*/  FADD.FTZ R8, R161, R26 ;  /* 0x0000001aa1087221 */ /* 0x002fe20000010000 */
[-CC-:B------:R-:W-:Y:S01]  /*d880*/  FFMA.FTZ R66, R66, R5.reuse, -R47.reuse ;  /* 0x0000000542427223 */ /* 0x180fe2000001082f */
[----:B------:R-:W-:Y:S01]  /*d890*/  FADD.FTZ R49, R21, R36 ;  /* 0x0000002415317221 */ /* 0x000fe20000010000 */
[-CC-:B------:R-:W-:Y:S01]  /*d8a0*/  FFMA.FTZ R40, R40, R5.reuse, -R47.reuse ;  /* 0x0000000528287223 */ /* 0x180fe2000001082f */
[-C--:B------:R-:W-:Y:S01]  /*d8b0*/  FFMA.FTZ R70, R70, R5.reuse, -R47 ;  /* 0x0000000546467223 */ /* 0x080fe2000001082f */
[----:B------:R-:W-:Y:S01]  /*d8c0*/  F2FP.F16.F32.PACK_AB R160, R7, R160 ;  /* 0x000000a007a0723e */ /* 0x000fe200000000ff */
[----:B------:R-:W-:Y:S01]  /*d8d0*/  FADD.FTZ R36, R170, R49 ;  /* 0x00000031aa247221 */ /* 0x000fe20000010000 */
[----:B------:R-:W1:Y:S01]  /*d8e0*/  MUFU.EX2 R165, R165 ;  /* 0x000000a500a57308 */ /* 0x000e620000000800 */
[----:B0-----:R-:W-:Y:S01]  /*d8f0*/  FADD.FTZ R27, R163, R8 ;  /* 0x00000008a31b7221 */ /* 0x001fe20000010000 */
[-CC-:B------:R-:W-:Y:S01]  /*d900*/  FFMA.FTZ R48, R48, R5.reuse, -R47.reuse ;  /* 0x0000000530307223 */ /* 0x180fe2000001082f */
[----:B------:R-:W-:Y:S01]  /*d910*/  FADD.FTZ R49, R25, R36 ;  /* 0x0000002419317221 */ /* 0x000fe20000010000 */
[-CC-:B------:R-:W-:Y:S01]  /*d920*/  FFMA.FTZ R74, R74, R5.reuse, -R47.reuse ;  /* 0x000000054a4a7223 */ /* 0x180fe2000001082f */
[-CC-:B------:R-:W-:Y:S01]  /*d930*/  FFMA.FTZ R52, R52, R5.reuse, -R47.reuse ;  /* 0x0000000534347223 */ /* 0x180fe2000001082f */
[-C--:B------:R-:W-:Y:S01]  /*d940*/  FFMA.FTZ R78, R78, R5.reuse, -R47 ;  /* 0x000000054e4e7223 */ /* 0x080fe2000001082f */
[----:B------:R-:W-:Y:S01]  /*d950*/  FADD.FTZ R36, R172, R49 ;  /* 0x00000031ac247221 */ /* 0x000fe20000010000 */
[----:B------:R-:W0:Y:S01]  /*d960*/  MUFU.EX2 R10, R10 ;  /* 0x0000000a000a7308 */ /* 0x000e220000000800 */
[----:B--2---:R-:W-:Y:S01]  /*d970*/  FADD.FTZ R8, R30, R27 ;  /* 0x0000001b1e087221 */ /* 0x004fe20000010000 */
        /* <DEDUP_REMOVED lines=8> */
[----:B------:R-:W-:Y:S01]  /*da00*/  FFMA.FTZ R47, R92, R5, -R47 ;  /* 0x000000055c2f7223 */ /* 0x000fe2000001082f */
[----:B------:R-:W-:Y:S01]  /*da10*/  F2FP.F16.F32.PACK_AB R161, R26, R161 ;  /* 0x000000a11aa1723e */ /* 0x000fe200000000ff */
[----:B------:R-:W-:Y:S01]  /*da20*/  IMAD.MOV.U32 R92, RZ, RZ, R151 ;  /* 0x000000ffff5c7224 */ /* 0x000fe200078e0097 */
[----:B------:R-:W-:-:S02]  /*da30*/  F2FP.F16.F32.PACK_AB R162, R9, R162 ;  /* 0x000000a209a2723e */ /* 0x000fc400000000ff */
[----:B------:R-:W-:Y:S01]  /*da40*/  F2FP.F16.F32.PACK_AB R164, R11, R164 ;  /* 0x000000a40ba4723e */ /* 0x000fe200000000ff */
[----:B------:R-:W1:Y:S01]  /*da50*/  MUFU.EX2 R12, R12 ;  /* 0x0000000c000c7308 */ /* 0x000e620000000800 */
[C---:B0-----:R-:W-:Y:S01]  /*da60*/  FADD.FTZ R8, R10.reuse, R27 ;  /* 0x0000001b0a087221 */ /* 0x041fe20000010000 */
[----:B------:R-:W-:Y:S02]  /*da70*/  F2FP.F16.F32.PACK_AB R165, R10, R165 ;  /* 0x000000a50aa5723e */ /* 0x000fe400000000ff */
[----:B------:R-:W-:Y:S02]  /*da80*/  F2FP.F16.F32.PACK_AB R166, R15, R166 ;  /* 0x000000a60fa6723e */ /* 0x000fe400000000ff */
[----:B------:R-:W-:Y:S02]  /*da90*/  F2FP.F16.F32.PACK_AB R168, R21, R168 ;  /* 0x000000a815a8723e */ /* 0x000fe400000000ff */
[----:B------:R-:W0:Y:S01]  /*daa0*/  MUFU.EX2 R169, R169 ;  /* 0x000000a900a97308 */ /* 0x000e220000000800 */
[----:B--2---:R-:W-:Y:S01]  /*dab0*/  FADD.FTZ R27, R167, R8 ;  /* 0x00000008a71b7221 */ /* 0x004fe20000010000 */
[----:B------:R-:W-:-:S02]  /*dac0*/  F2FP.F16.F32.PACK_AB R170, R25, R170 ;  /* 0x000000aa19aa723e */ /* 0x000fc400000000ff */
[----:B------:R-:W-:Y:S02]  /*dad0*/  F2FP.F16.F32.PACK_AB R172, R29, R172 ;  /* 0x000000ac1dac723e */ /* 0x000fe400000000ff */
[----:B------:R-:W-:Y:S02]  /*dae0*/  F2FP.F16.F32.PACK_AB R174, R31, R174 ;  /* 0x000000ae1fae723e */ /* 0x000fe400000000ff */
[----:B------:R-:W2:Y:S01]  /*daf0*/  MUFU.EX2 R14, R14 ;  /* 0x0000000e000e7308 */ /* 0x000ea20000000800 */
[----:B-1----:R-:W-:Y:S01]  /*db00*/  FADD.FTZ R8, R12, R27 ;  /* 0x0000001b0c087221 */ /* 0x002fe20000010000 */
[----:B------:R-:W-:Y:S02]  /*db10*/  F2FP.F16.F32.PACK_AB R163, R30, R163 ;  /* 0x000000a31ea3723e */ /* 0x000fe400000000ff */
[----:B------:R-:W-:Y:S02]  /*db20*/  F2FP.F16.F32.PACK_AB R167, R12, R167 ;  /* 0x000000a70ca7723e */ /* 0x000fe400000000ff */
[----:B------:R-:W-:-:S02]  /*db30*/  MOV R96, R151 ;  /* 0x0000009700607202 */ /* 0x000fc40000000f00 */
[----:B------:R-:W1:Y:S01]  /*db40*/  MUFU.EX2 R171, R171 ;  /* 0x000000ab00ab7308 */ /* 0x000e620000000800 */
[----:B0-----:R-:W-:-:S07]  /*db50*/  FADD.FTZ R27, R169, R8 ;  /* 0x00000008a91b7221 */ /* 0x001fce0000010000 */
[----:B------:R-:W0:Y:S01]  /*db60*/  MUFU.EX2 R20, R20 ;  /* 0x0000001400147308 */ /* 0x000e220000000800 */
[C---:B--2---:R-:W-:Y:S01]  /*db70*/  FADD.FTZ R8, R14.reuse, R27 ;  /* 0x0000001b0e087221 */ /* 0x044fe20000010000 */
[----:B------:R-:W-:Y:S01]  /*db80*/  FADD.FTZ R27, R31, R36 ;  /* 0x000000241f1b7221 */ /* 0x000fe20000010000 */
[----:B------:R-:W-:-:S03]  /*db90*/  F2FP.F16.F32.PACK_AB R169, R14, R169 ;  /* 0x000000a90ea9723e */ /* 0x000fc600000000ff */
[----:B------:R-:W-:Y:S01]  /*dba0*/  FADD.FTZ R36, R176, R27 ;  /* 0x0000001bb0247221 */ /* 0x000fe20000010000 */
[----:B------:R-:W-:Y:S01]  /*dbb0*/  F2FP.F16.F32.PACK_AB R176, R33, R176 ;  /* 0x000000b021b0723e */ /* 0x000fe200000000ff */
[----:B------:R-:W2:Y:S01]  /*dbc0*/  MUFU.EX2 R173, R173 ;  /* 0x000000ad00ad7308 */ /* 0x000ea20000000800 */
[----:B-1----:R-:W-:Y:S01]  /*dbd0*/  FADD.FTZ R3, R171, R8 ;  /* 0x00000008ab037221 */ /* 0x002fe20000010000 */
[----:B------:R-:W-:-:S04]  /*dbe0*/  FADD.FTZ R27, R33, R36 ;  /* 0x00000024211b7221 */ /* 0x000fc80000010000 */
[----:B------:R-:W-:Y:S01]  /*dbf0*/  FADD.FTZ R36, R178, R27 ;  /* 0x0000001bb2247221 */ /* 0x000fe20000010000 */
[C---:B------:R-:W-:Y:S01]  /*dc00*/  F2FP.F16.F32.PACK_AB R178, R35.reuse, R178 ;  /* 0x000000b223b2723e */ /* 0x040fe200000000ff */
[----:B------:R-:W1:Y:S01]  /*dc10*/  MUFU.EX2 R24, R24 ;  /* 0x0000001800187308 */ /* 0x000e620000000800 */
[C---:B0-----:R-:W-:Y:S01]  /*dc20*/  FADD.FTZ R8, R20.reuse, R3 ;  /* 0x0000000314087221 */ /* 0x041fe20000010000 */
[----:B------:R-:W-:Y:S01]  /*dc30*/  FADD.FTZ R27, R35, R36 ;  /* 0x00000024231b7221 */ /* 0x000fe20000010000 */
[----:B------:R-:W-:-:S03]  /*dc40*/  F2FP.F16.F32.PACK_AB R171, R20, R171 ;  /* 0x000000ab14ab723e */ /* 0x000fc600000000ff */
[----:B------:R-:W-:Y:S02]  /*dc50*/  FADD.FTZ R36, R180, R27 ;  /* 0x0000001bb4247221 */ /* 0x000fe40000010000 */
[----:B------:R-:W0:Y:S01]  /*dc60*/  MUFU.EX2 R175, R175 ;  /* 0x000000af00af7308 */ /* 0x000e220000000800 */
[----:B--2---:R-:W-:-:S07]  /*dc70*/  FADD.FTZ R3, R173, R8 ;  /* 0x00000008ad037221 */ /* 0x004fce0000010000 */
[----:B------:R-:W2:Y:S01]  /*dc80*/  MUFU.EX2 R28, R28 ;  /* 0x0000001c001c7308 */ /* 0x000ea20000000800 */
[C---:B-1----:R-:W-:Y:S01]  /*dc90*/  FADD.FTZ R8, R24.reuse, R3 ;  /* 0x0000000318087221 */ /* 0x042fe20000010000 */
[----:B------:R-:W-:-:S06]  /*dca0*/  F2FP.F16.F32.PACK_AB R173, R24, R173 ;  /* 0x000000ad18ad723e */ /* 0x000fcc00000000ff */
[----:B------:R-:W1:Y:S01]  /*dcb0*/  MUFU.EX2 R37, R37 ;  /* 0x0000002500257308 */ /* 0x000e620000000800 */
[----:B0-----:R-:W-:-:S07]  /*dcc0*/  FADD.FTZ R3, R175, R8 ;  /* 0x00000008af037221 */ /* 0x001fce0000010000 */
[----:B------:R-:W0:Y:S01]  /*dcd0*/  MUFU.EX2 R177, R177 ;  /* 0x000000b100b17308 */ /* 0x000e220000000800 */
[C---:B--2---:R-:W-:Y:S01]  /*dce0*/  FADD.FTZ R8, R28.reuse, R3 ;  /* 0x000000031c087221 */ /* 0x044fe20000010000 */
[----:B------:R-:W-:-:S06]  /*dcf0*/  F2FP.F16.F32.PACK_AB R175, R28, R175 ;  /* 0x000000af1caf723e */ /* 0x000fcc00000000ff */
[----:B------:R-:W2:Y:S01]  /*dd00*/  MUFU.EX2 R182, R182 ;  /* 0x000000b600b67308 */ /* 0x000ea20000000800 */
[C---:B-1----:R-:W-:Y:S01]  /*dd10*/  FADD.FTZ R27, R37.reuse, R36 ;  /* 0x00000024251b7221 */ /* 0x042fe20000010000 */
[----:B------:R-:W-:-:S06]  /*dd20*/  F2FP.F16.F32.PACK_AB R180, R37, R180 ;  /* 0x000000b425b4723e */ /* 0x000fcc00000000ff */
[----:B------:R-:W1:Y:S01]  /*dd30*/  MUFU.EX2 R32, R32 ;  /* 0x0000002000207308 */ /* 0x000e620000000800 */
[----:B0-----:R-:W-:-:S07]  /*dd40*/  FADD.FTZ R3, R177, R8 ;  /* 0x00000008b1037221 */ /* 0x001fce0000010000 */
[----:B------:R-:W0:Y:S01]  /*dd50*/  MUFU.EX2 R39, R39 ;  /* 0x0000002700277308 */ /* 0x000e220000000800 */
[----:B--2---:R-:W-:-:S07]  /*dd60*/  FADD.FTZ R36, R182, R27 ;  /* 0x0000001bb6247221 */ /* 0x004fce0000010000 */
[----:B------:R-:W2:Y:S01]  /*dd70*/  MUFU.EX2 R179, R179 ;  /* 0x000000b300b37308 */ /* 0x000ea20000000800 */
[C---:B-1----:R-:W-:Y:S01]  /*dd80*/  FADD.FTZ R8, R32.reuse, R3 ;  /* 0x0000000320087221 */ /* 0x042fe20000010000 */
[----:B------:R-:W-:-:S06]  /*dd90*/  F2FP.F16.F32.PACK_AB R177, R32, R177 ;  /* 0x000000b120b1723e */ /* 0x000fcc00000000ff */
[----:B------:R-:W1:Y:S01]  /*dda0*/  MUFU.EX2 R184, R184 ;  /* 0x000000b800b87308 */ /* 0x000e620000000800 */
[C---:B0-----:R-:W-:Y:S01]  /*ddb0*/  FADD.FTZ R7, R39.reuse, R36 ;  /* 0x0000002427077221 */ /* 0x041fe20000010000 */
[----:B------:R-:W-:-:S06]  /*ddc0*/  F2FP.F16.F32.PACK_AB R182, R39, R182 ;  /* 0x000000b627b6723e */ /* 0x000fcc00000000ff */
[----:B------:R-:W0:Y:S01]  /*ddd0*/  MUFU.EX2 R34, R34 ;  /* 0x0000002200227308 */ /* 0x000e220000000800 */
[----:B--2---:R-:W-:-:S07]  /*dde0*/  FADD.FTZ R3, R179, R8 ;  /* 0x00000008b3037221 */ /* 0x004fce0000010000 */
[----:B------:R-:W2:Y:S01]  /*ddf0*/  MUFU.EX2 R41, R41 ;  /* 0x0000002900297308 */ /* 0x000ea20000000800 */
[----:B-1----:R-:W-:-:S07]  /*de00*/  FADD.FTZ R8, R184, R7 ;  /* 0x00000007b8087221 */ /* 0x002fce0000010000 */
[----:B------:R-:W1:Y:S01]  /*de10*/  MUFU.EX2 R66, R66 ;  /* 0x0000004200427308 */ /* 0x000e620000000800 */
[C---:B0-----:R-:W-:Y:S01]  /*de20*/  FADD.FTZ R3, R34.reuse, R3 ;  /* 0x0000000322037221 */ /* 0x041fe20000010000 */
[----:B------:R-:W-:-:S06]  /*de30*/  F2FP.F16.F32.PACK_AB R179, R34, R179 ;  /* 0x000000b322b3723e */ /* 0x000fcc00000000ff */
[----:B------:R-:W0:Y:S01]  /*de40*/  MUFU.EX2 R181, R40 ;  /* 0x0000002800b57308 */ /* 0x000e220000000800 */
[C---:B--2---:R-:W-:Y:S01]  /*de50*/  FADD.FTZ R7, R41.reuse, R8 ;  /* 0x0000000829077221 */ /* 0x044fe20000010000 */
[----:B------:R-:W-:-:S06]  /*de60*/  F2FP.F16.F32.PACK_AB R184, R41, R184 ;  /* 0x000000b829b8723e */ /* 0x000fcc00000000ff */
[----:B------:R-:W2:Y:S01]  /*de70*/  MUFU.EX2 R70, R70 ;  /* 0x0000004600467308 */ /* 0x000ea20000000800 */
[----:B-1----:R-:W-:-:S07]  /*de80*/  FADD.FTZ R8, R66, R3 ;  /* 0x0000000342087221 */ /* 0x002fce0000010000 */
[----:B------:R-:W1:Y:S01]  /*de90*/  MUFU.EX2 R183, R48 ;  /* 0x0000003000b77308 */ /* 0x000e620000000800 */
[C---:B0-----:R-:W-:Y:S01]  /*dea0*/  FADD.FTZ R3, R181.reuse, R8 ;  /* 0x00000008b5037221 */ /* 0x041fe20000010000 */
[----:B------:R-:W-:-:S06]  /*deb0*/  F2FP.F16.F32.PACK_AB R181, R181, R66 ;  /* 0x00000042b5b5723e */ /* 0x000fcc00000000ff */
        /* <DEDUP_REMOVED lines=11> */
[----:B-1----:R-:W-:-:S07]  /*df70*/  FADD.FTZ R36, R186, R7 ;  /* 0x00000007ba247221 */ /* 0x002fce0000010000 */
[----:B------:R1:W3:Y:S01]  /*df80*/  MUFU.EX2 R187, R90 ;  /* 0x0000005a00bb7308 */ /* 0x0002e20000000800 */
[----:B0-----:R-:W-:-:S07]  /*df90*/  FADD.FTZ R26, R78, R3 ;  /* 0x000000034e1a7221 */ /* 0x001fce0000010000 */
[----:B------:R-:W0:Y:S01]  /*dfa0*/  MUFU.EX2 R188, R188 ;  /* 0x000000bc00bc7308 */ /* 0x000e220000000800 */
[C---:B--2---:R-:W-:Y:S01]  /*dfb0*/  FADD.FTZ R7, R43.reuse, R36 ;  /* 0x000000242b077221 */ /* 0x044fe20000010000 */
[----:B------:R-:W-:Y:S02]  /*dfc0*/  F2FP.F16.F32.PACK_AB R186, R43, R186 ;  /* 0x000000ba2bba723e */ /* 0x000fe400000000ff */
[----:B-1----:R-:W-:-:S04]  /*dfd0*/  MOV R90, R151 ;  /* 0x00000097005a7202 */ /* 0x002fc80000000f00 */
[----:B------:R-:W1:Y:S01]  /*dfe0*/  MUFU.EX2 R82, R82 ;  /* 0x0000005200527308 */ /* 0x000e620000000800 */
[C---:B---3--:R-:W-:Y:S01]  /*dff0*/  FADD.FTZ R3, R187.reuse, R26 ;  /* 0x0000001abb037221 */ /* 0x048fe20000010000 */
[----:B------:R-:W-:-:S06]  /*e000*/  F2FP.F16.F32.PACK_AB R187, R187, R78 ;  /* 0x0000004ebbbb723e */ /* 0x000fcc00000000ff */
[----:B------:R2:W3:Y:S01]  /*e010*/  MUFU.EX2 R45, R116 ;  /* 0x00000074002d7308 */ /* 0x0004e20000000800 */
[----:B0-----:R-:W-:-:S07]  /*e020*/  FADD.FTZ R36, R188, R7 ;  /* 0x00000007bc247221 */ /* 0x001fce0000010000 */
[----:B------:R-:W0:Y:S01]  /*e030*/  MUFU.EX2 R189, R56 ;  /* 0x0000003800bd7308 */ /* 0x000e220000000800 */
[----:B-1----:R-:W-:Y:S01]  /*e040*/  FADD.FTZ R10, R82, R3 ;  /* 0x00000003520a7221 */ /* 0x002fe20000010000 */
[----:B--2---:R-:W-:-:S06]  /*e050*/  IMAD.MOV.U32 R116, RZ, RZ, R151 ;  /* 0x000000ffff747224 */ /* 0x004fcc00078e0097 */
[----:B------:R-:W1:Y:S01]  /*e060*/  MUFU.EX2 R190, R190 ;  /* 0x000000be00be7308 */ /* 0x000e620000000800 */
[C---:B---3--:R-:W-:Y:S01]  /*e070*/  FADD.FTZ R7, R45.reuse, R36 ;  /* 0x000000242d077221 */ /* 0x048fe20000010000 */
[----:B------:R-:W-:-:S06]  /*e080*/  F2FP.F16.F32.PACK_AB R188, R45, R188 ;  /* 0x000000bc2dbc723e */ /* 0x000fcc00000000ff */
[----:B------:R-:W2:Y:S01]  /*e090*/  MUFU.EX2 R86, R86 ;  /* 0x0000005600567308 */ /* 0x000ea20000000800 */
[C---:B0-----:R-:W-:Y:S01]  /*e0a0*/  FADD.FTZ R3, R189.reuse, R10 ;  /* 0x0000000abd037221 */ /* 0x041fe20000010000 */
[----:B------:R-:W-:-:S06]  /*e0b0*/  F2FP.F16.F32.PACK_AB R189, R189, R82 ;  /* 0x00000052bdbd723e */ /* 0x000fcc00000000ff */
[----:B------:R-:W0:Y:S01]  /*e0c0*/  MUFU.EX2 R13, R13 ;  /* 0x0000000d000d7308 */ /* 0x000e220000000800 */
[----:B-1----:R-:W-:-:S07]  /*e0d0*/  FADD.FTZ R36, R190, R7 ;  /* 0x00000007be247221 */ /* 0x002fce0000010000 */
[----:B------:R-:W1:Y:S01]  /*e0e0*/  MUFU.EX2 R47, R47 ;  /* 0x0000002f002f7308 */ /* 0x000e620000000800 */
[----:B--2---:R-:W-:Y:S01]  /*e0f0*/  FADD.FTZ R10, R86, R3 ;  /* 0x00000003560a7221 */ /* 0x004fe20000010000 */
[C---:B0-----:R-:W-:Y:S01]  /*e100*/  FADD.FTZ R8, R13.reuse, R36 ;  /* 0x000000240d087221 */ /* 0x041fe20000010000 */
[----:B------:R-:W-:Y:S02]  /*e110*/  F2FP.F16.F32.PACK_AB R190, R13, R190 ;  /* 0x000000be0dbe723e */ /* 0x000fe400000000ff */
[C---:B-1----:R-:W-:Y:S01]  /*e120*/  FADD.FTZ R3, R47.reuse, R10 ;  /* 0x0000000a2f037221 */ /* 0x042fe20000010000 */
[----:B------:R-:W-:Y:S01]  /*e130*/  F2FP.F16.F32.PACK_AB R191, R47, R86 ;  /* 0x000000562fbf723e */ /* 0x000fe200000000ff */
[----:B------:R-:W-:Y:S06]  /*e140*/  @!P1 BRA `(.L_x_635) ;  /* 0x0000002400189947 */ /* 0x000fec0003800000 */
[----:B------:R-:W-:Y:S01]  /*e150*/  IADD3 R210, R210, -0x2, RZ ;  /* 0xfffffffed2d27810 */ /* 0x000fe20007ffe0ff */
[----:B------:R-:W-:Y:S01]  /*e160*/  IMAD.MOV.U32 R9, RZ, RZ, R6 ;  /* 0x000000ffff097224 */ /* 0x000fe200078e0006 */
[----:B------:R-:W-:Y:S01]  /*e170*/  MOV R7, R158 ;  /* 0x0000009e00077202 */ /* 0x000fe20000000f00 */
[----:B------:R-:W-:Y:S01]  /*e180*/  IMAD.MOV.U32 R10, RZ, RZ, R4 ;  /* 0x000000ffff0a7224 */ /* 0x000fe200078e0004 */
[----:B------:R-:W-:Y:S01]  /*e190*/  CS2R R150, SRZ ;  /* 0x0000000000967805 */ /* 0x000fe2000001ff00 */
[----:B------:R-:W-:Y:S01]  /*e1a0*/  IMAD.MOV.U32 R11, RZ, RZ, R152 ;  /* 0x000000ffff0b7224 */ /* 0x000fe200078e0098 */
        /* <DEDUP_REMOVED lines=30> */
[----:B------:R-:W-:-:S07]  /*e390*/  CS2R R88, SRZ ;  /* 0x0000000000587805 */ /* 0x000fce000001ff00 */
.L_x_647:
[----:B------:R-:W-:Y:S01]  /*e3a0*/  ISETP.NE.AND P1, PT, R11, 0x1, PT ;  /* 0x000000010b00780c */ /* 0x000fe20003f25270 */
[----:B------:R-:W-:Y:S05]  /*e3b0*/  YIELD ;  /* 0x0000000000007946 */ /* 0x000fea0003800000 */
[----:B------:R-:W-:Y:S02]  /*e3c0*/  SEL R158, RZ, 0x1, P1 ;  /* 0x00000001ff9e7807 */ /* 0x000fe40000800000 */
[----:B------:R-:W-:Y:S02]  /*e3d0*/  ISETP.NE.AND P1, PT, R194, RZ, PT ;  /* 0x000000ffc200720c */ /* 0x000fe40003f25270 */
[----:B------:R-:W-:-:S11]  /*e3e0*/  LOP3.LUT R158, R7, R158, RZ, 0x3c, !PT ;  /* 0x0000009e079e7212 */ /* 0x000fd600078e3cff */
[----:B------:R-:W-:Y:S05]  /*e3f0*/  @P1 BRA `(.L_x_636) ;  /* 0x00000000003c1947 */ /* 0x000fea0003800000 */
[----:B------:R-:W-:Y:S05]  /*e400*/  @!P0 BRA `(.L_x_637) ;  /* 0x0000000000048947 */ /* 0x000fea0003800000 */
[----:B------:R-:W-:Y:S01]  /*e410*/  BPT.TRAP 0x1 ;  /* 0x000000040000795c */ /* 0x000fe20000300000 */
.L_x_637:
[----:B------:R-:W-:-:S05]  /*e420*/  VIADD R4, R11, 0x1 ;  /* 0x000000010b047836 */ /* 0x000fca0000000000 */
[----:B------:R-:W-:-:S04]  /*e430*/  ISETP.NE.AND P2, PT, R4, 0x2, PT ;  /* 0x000000020400780c */ /* 0x000fc80003f45270 */
[----:B------:R-:W-:Y:S02]  /*e440*/  SEL R5, R4, RZ, P2 ;  /* 0x000000ff04057207 */ /* 0x000fe40001000000 */
[----:B------:R-:W-:Y:S02]  /*e450*/  SHF.L.U32 R4, R158, 0x1f, RZ ;  /* 0x0000001f9e047819 */ /* 0x000fe400000006ff */
[----:B------:R-:W-:-:S04]  /*e460*/  LEA R5, R5, R156, 0x3 ;  /* 0x0000009c05057211 */ /* 0x000fc800078e18ff */
[----:B------:R0:W1:Y:S01]  /*e470*/  SYNCS.PHASECHK.TRANS64.TRYWAIT P2, [R5+URZ+0x28830], R4 ;  /* 0x02883004050075a7 */ /* 0x000062000804017f */
[----:B------:R-:W-:Y:S05]  /*e480*/  @!P0 BRA `(.L_x_638) ;  /* 0x0000000000048947 */ /* 0x000fea0003800000 */
[----:B------:R-:W-:Y:S01]  /*e490*/  BPT.TRAP 0x1 ;  /* 0x000000040000795c */ /* 0x000fe20000300000 */
.L_x_638:
[----:B------:R-:W-:Y:S04]  /*e4a0*/  BSSY B0, `(.L_x_636) ;  /* 0x0000004000007945 */ /* 0x000fe80003800000 */
[----:B-1----:R-:W-:Y:S05]  /*e4b0*/  @P2 BRA `(.L_x_639) ;  /* 0x0000000000082947 */ /* 0x002fea0003800000 */
[----:B------:R-:W1:Y:S02]  /*e4c0*/  SYNCS.PHASECHK.TRANS64.TRYWAIT P2, [R5+URZ+0x28830], R4 ;  /* 0x02883004050075a7 */ /* 0x000e64000804017f */
[----:B-1----:R-:W-:Y:S05]  /*e4d0*/  @!P2 BRA `(.L_x_640) ;  /* 0x000000c400aca947 */ /* 0x002fea0003800000 */
.L_x_639:
[----:B------:R-:W-:Y:S05]  /*e4e0*/  BSYNC B0 ;  /* 0x0000000000007941 */ /* 0x000fea0003800000 */
.L_x_636:
[----:B01----:R-:W0:Y:S01]  /*e4f0*/  S2R R4, SR_TID.X ;  /* 0x0000000000047919 */ /* 0x003e220000002100 */
[----:B------:R-:W-:Y:S05]  /*e500*/  WARPSYNC.ALL ;  /* 0x0000000000007948 */ /* 0x000fea0003800000 */
[----:B------:R-:W-:Y:S01]  /*e510*/  VIADD R152, R11, 0x1 ;  /* 0x000000010b987836 */ /* 0x000fe20000000000 */
[----:B------:R-:W-:Y:S01]  /*e520*/  MOV R5, 0x40000040 ;  /* 0x4000004000057802 */ /* 0x000fe20000000f00 */
[----:B------:R-:W-:Y:S01]  /*e530*/  IMAD.MOV.U32 R15, RZ, RZ, 0x40000040 ;  /* 0x40000040ff0f7424 */ /* 0x000fe200078e00ff */
[----:B------:R-:W-:Y:S01]  /*e540*/  MOV R21, 0x40000040 ;  /* 0x4000004000157802 */ /* 0x000fe20000000f00 */
[----:B------:R-:W-:Y:S01]  /*e550*/  IMAD.MOV.U32 R13, RZ, RZ, 0x40000040 ;  /* 0x40000040ff0d7424 */ /* 0x000fe200078e00ff */
[----:B------:R-:W-:-:S02]  /*e560*/  ISETP.NE.AND P2, PT, R152, 0x2, PT ;  /* 0x000000029800780c */ /* 0x000fc40003f45270 */
[----:B------:R-:W-:Y:S02]  /*e570*/  R2UR UR7, R5 ;  /* 0x00000000050772ca */ /* 0x000fe400000e0000 */
[----:B------:R-:W-:Y:S02]  /*e580*/  SEL R152, R152, RZ, P2 ;  /* 0x000000ff98987207 */ /* 0x000fe40001000000 */
[----:B------:R-:W-:Y:S02]  /*e590*/  R2UR UR11, R15 ;  /* 0x000000000f0b72ca */ /* 0x000fe400000e0000 */
[----:B------:R-:W-:Y:S02]  /*e5a0*/  R2UR UR15, R21 ;  /* 0x00000000150f72ca */ /* 0x000fe400000e0000 */
[----:B------:R-:W-:Y:S02]  /*e5b0*/  R2UR UR19, R13 ;  /* 0x000000000d1372ca */ /* 0x000fe400000e0000 */
[----:B------:R-:W-:-:S02]  /*e5c0*/  R2UR UR23, R15 ;  /* 0x000000000f1772ca */ /* 0x000fc400000e0000 */
[----:B------:R-:W-:Y:S02]  /*e5d0*/  R2UR UR27, R13 ;  /* 0x000000000d1b72ca */ /* 0x000fe400000e0000 */
[----:B------:R-:W-:Y:S02]  /*e5e0*/  R2UR UR31, R21 ;  /* 0x00000000151f72ca */ /* 0x000fe400000e0000 */
[----:B------:R-:W-:Y:S02]  /*e5f0*/  R2UR UR35, R5 ;  /* 0x00000000052372ca */ /* 0x000fe400000e0000 */
[----:B0-----:R-:W-:-:S05]  /*e600*/  SHF.R.U32.HI R4, RZ, 0x7, R4 ;  /* 0x00000007ff047819 */ /* 0x001fca0000011604 */
[----:B------:R-:W-:Y:S01]  /*e610*/  VIADD R6, R4, 0x8 ;  /* 0x0000000804067836 */ /* 0x000fe20000000000 */
[----:B------:R-:W-:-:S04]  /*e620*/  LEA R4, R152, R0, 0xb ;  /* 0x0000000098047211 */ /* 0x000fc800078e58ff */
[----:B------:R0:W-:Y:S01]  /*e630*/  BAR.SYNC.DEFER_BLOCKING R6, 0x100 ;  /* 0x000400060000751d */ /* 0x0001e20000010000 */
[C---:B------:R-:W-:Y:S01]  /*e640*/  R2UR UR6, R4.reuse ;  /* 0x00000000040672ca */ /* 0x040fe200000e0000 */
[C---:B------:R-:W-:Y:S02]  /*e650*/  VIADD R14, R4.reuse, 0x2 ;  /* 0x00000002040e7836 */ /* 0x040fe40000000000 */
[C---:B------:R-:W-:Y:S02]  /*e660*/  VIADD R20, R4.reuse, 0x4 ;  /* 0x0000000404147836 */ /* 0x040fe40000000000 */
[----:B------:R-:W-:Y:S01]  /*e670*/  VIADD R12, R4, 0x6 ;  /* 0x00000006040c7836 */ /* 0x000fe20000000000 */
[----:B------:R-:W-:Y:S01]  /*e680*/  R2UR UR10, R14 ;  /* 0x000000000e0a72ca */ /* 0x000fe200000e0000 */
[----:B------:R-:W-:Y:S01]  /*e690*/  VIADD R14, R4, 0x400 ;  /* 0x00000400040e7836 */ /* 0x000fe20000000000 */
[----:B------:R-:W-:Y:S01]  /*e6a0*/  R2UR UR14, R20 ;  /* 0x00000000140e72ca */ /* 0x000fe200000e0000 */
[----:B------:R-:W-:Y:S01]  /*e6b0*/  VIADD R20, R4, 0x404 ;  /* 0x0000040404147836 */ /* 0x000fe20000000000 */
[----:B------:R-:W-:-:S02]  /*e6c0*/  R2UR UR18, R12 ;  /* 0x000000000c1272ca */ /* 0x000fc400000e0000 */
[----:B------:R-:W-:Y:S02]  /*e6d0*/  R2UR UR22, R14 ;  /* 0x000000000e1672ca */ /* 0x000fe400000e0000 */
[C---:B------:R-:W-:Y:S01]  /*e6e0*/  IADD3 R12, R4.reuse, 0x402, RZ ;  /* 0x00000402040c7810 */ /* 0x040fe20007ffe0ff */
[----:B------:R-:W-:Y:S01]  /*e6f0*/  VIADD R4, R4, 0x406 ;  /* 0x0000040604047836 */ /* 0x000fe20000000000 */
[----:B------:R-:W-:Y:S02]  /*e700*/  R2UR UR30, R20 ;  /* 0x00000000141e72ca */ /* 0x000fe400000e0000 */
[----:B------:R-:W-:Y:S02]  /*e710*/  R2UR UR26, R12 ;  /* 0x000000000c1a72ca */ /* 0x000fe400000e0000 */
[----:B------:R-:W-:Y:S01]  /*e720*/  R2UR UR34, R4 ;  /* 0x00000000042272ca */ /* 0x000fe200000e0000 */
[----:B------:R-:W-:-:S06]  /*e730*/  WARPGROUP.ARRIVE ;  /* 0x00000000000079c5 */ /* 0x000fcc0000000000 */
        /* <DEDUP_REMOVED lines=26> */
.L_x_642:
[----:B------:R-:W-:Y:S02]  /*e8e0*/  SHF.L.U32 R4, R7, 0x1f, RZ ;  /* 0x0000001f07047819 */ /* 0x000fe400000006ff */
[----:B------:R-:W-:-:S04]  /*e8f0*/  LEA R5, R11, R156, 0x3 ;  /* 0x0000009c0b057211 */ /* 0x000fc800078e18ff */
[----:B------:R0:W1:Y:S01]  /*e900*/  SYNCS.PHASECHK.TRANS64.TRYWAIT P1, [R5+URZ+0x28850], R4 ;  /* 0x02885004050075a7 */ /* 0x000062000802017f */
[----:B------:R-:W-:Y:S05]  /*e910*/  @!P0 BRA `(.L_x_643) ;  /* 0x0000000000048947 */ /* 0x000fea0003800000 */
[----:B------:R-:W-:Y:S01]  /*e920*/  BPT.TRAP 0x1 ;  /* 0x000000040000795c */ /* 0x000fe20000300000 */
.L_x_643:
[----:B-1----:R-:W-:Y:S05]  /*e930*/  @P1 BRA `(.L_x_641) ;  /* 0x0000000000081947 */ /* 0x002fea0003800000 */
[----:B------:R-:W1:Y:S02]  /*e940*/  SYNCS.PHASECHK.TRANS64.TRYWAIT P1, [R5+URZ+0x28850], R4 ;  /* 0x02885004050075a7 */ /* 0x000e64000802017f */
[----:B-1----:R-:W-:Y:S05]  /*e950*/  @!P1 BRA `(.L_x_644) ;  /* 0x000000c000a09947 */ /* 0x002fea0003800000 */
.L_x_641:
[----:B01----:R-:W-:Y:S01]  /*e960*/  VIADD R4, R156, 0x400 ;  /* 0x000004009c047836 */ /* 0x003fe20000000000 */
[----:B------:R-:W-:Y:S01]  /*e970*/  MOV R5, 0x40000040 ;  /* 0x4000004000057802 */ /* 0x000fe20000000f00 */
[----:B------:R-:W-:Y:S05]  /*e980*/  WARPSYNC.ALL ;  /* 0x0000000000007948 */ /* 0x000fea0003800000 */
[----:B------:R-:W-:Y:S01]  /*e990*/  SHF.R.U32.HI R4, RZ, 0x4, R4 ;  /* 0x00000004ff047819 */ /* 0x000fe20000011604 */
[----:B------:R-:W-:Y:S01]  /*e9a0*/  WARPGROUP.ARRIVE ;  /* 0x00000000000079c5 */ /* 0x000fe20000000000 */
[----:B------:R-:W-:Y:S01]  /*e9b0*/  R2UR UR7, R5 ;  /* 0x00000000050772ca */ /* 0x000fe200000e0000 */
[----:B------:R-:W-:Y:S01]  /*e9c0*/  IMAD.MOV.U32 R7, RZ, RZ, 0x40000040 ;  /* 0x40000040ff077424 */ /* 0x000fe200078e00ff */
[----:B------:R-:W-:Y:S01]  /*e9d0*/  LOP3.LUT R4, R4, 0x3fff, RZ, 0xc0, !PT ;  /* 0x00003fff04047812 */ /* 0x000fe200078ec0ff */
[----:B------:R-:W-:-:S02]  /*e9e0*/  IMAD.MOV.U32 R5, RZ, RZ, 0x40000040 ;  /* 0x40000040ff057424 */ /* 0x000fc400078e00ff */
[----:B------:R-:W0:Y:S01]  /*e9f0*/  S2R R12, SR_TID.X ;  /* 0x00000000000c7919 */ /* 0x000e220000002100 */
[----:B------:R-:W-:-:S05]  /*ea00*/  LOP3.LUT R4, R4, 0x4000000, RZ, 0xfc, !PT ;  /* 0x0400000004047812 */ /* 0x000fca00078efcff */
[----:B------:R-:W-:-:S04]  /*ea10*/  IMAD R4, R11, 0x800, R4 ;  /* 0x000008000b047824 */ /* 0x000fc800078e0204 */
[C---:B------:R-:W-:Y:S01]  /*ea20*/  VIADD R6, R4.reuse, 0x80 ;  /* 0x0000008004067836 */ /* 0x040fe20000000000 */
[----:B------:R-:W-:-:S13]  /*ea30*/  R2UR UR6, R4 ;  /* 0x00000000040672ca */ /* 0x000fda00000e0000 */
[----:B------:R-:W-:Y:S01]  /*ea40*/  HGMMA.64x128x16.F32 R88, R160, gdesc[UR4].tnspB, R88, gsb0 ;  /* 0x41e00004a0587df0 */ /* 0x000fe20008000858 */
[----:B------:R-:W-:Y:S02]  /*ea50*/  R2UR UR6, R6 ;  /* 0x00000000060672ca */ /* 0x000fe400000e0000 */
[----:B------:R-:W-:Y:S01]  /*ea60*/  R2UR UR7, R7 ;  /* 0x00000000070772ca */ /* 0x000fe200000e0000 */
[----:B------:R-:W-:Y:S01]  /*ea70*/  IMAD.MOV.U32 R7, RZ, RZ, 0x40000040 ;  /* 0x40000040ff077424 */ /* 0x000fe200078e00ff */
[----:B------:R-:W-:Y:S02]  /*ea80*/  IADD3 R6, R4, 0x100, RZ ;  /* 0x0000010004067810 */ /* 0x000fe40007ffe0ff */
[----:B0-----:R-:W-:Y:S01]  /*ea90*/  SHF.R.U32.HI R12, RZ, 0x7, R12 ;  /* 0x00000007ff0c7819 */ /* 0x001fe2000001160c */
[----:B------:R-:W-:Y:S02]  /*eaa0*/  WARPGROUP.DEPBAR.LE gsb0, 0x0 ;  /* 0x00008000000079c5 */ /* 0x000fe40000010000 */
[----:B------:R-:W-:-:S06]  /*eab0*/  WARPGROUP.ARRIVE ;  /* 0x00000000000079c5 */ /* 0x000fcc0000000000 */
[----:B------:R-:W-:Y:S01]  /*eac0*/  HGMMA.64x128x16.F32 R88, R164, gdesc[UR4].tnspB, R88, gsb0 ;  /* 0x41e00004a4587df0 */ /* 0x000fe20008000858 */
[----:B------:R-:W-:Y:S01]  /*ead0*/  R2UR UR6, R6 ;  /* 0x00000000060672ca */ /* 0x000fe200000e0000 */
[----:B------:R-:W-:Y:S01]  /*eae0*/  VIADD R6, R4, 0x180 ;  /* 0x0000018004067836 */ /* 0x000fe20000000000 */
[----:B------:R-:W-:Y:S02]  /*eaf0*/  R2UR UR7, R7 ;  /* 0x00000000070772ca */ /* 0x000fe400000e0000 */
[----:B------:R-:W-:Y:S01]  /*eb00*/  MOV R7, 0x40000040 ;  /* 0x4000004000077802 */ /* 0x000fe20000000f00 */
[----:B------:R-:W-:Y:S02]  /*eb10*/  WARPGROUP.DEPBAR.LE gsb0, 0x0 ;  /* 0x00008000000079c5 */ /* 0x000fe40000010000 */
[----:B------:R-:W-:-:S08]  /*eb20*/  WARPGROUP.ARRIVE ;  /* 0x00000000000079c5 */ /* 0x000fd00000000000 */
[----:B------:R-:W-:Y:S01]  /*eb30*/  HGMMA.64x128x16.F32 R88, R168, gdesc[UR4].tnspB, R88, gsb0 ;  /* 0x41e00004a8587df0 */ /* 0x000fe20008000858 */
[----:B------:R-:W-:Y:S01]  /*eb40*/  R2UR UR6, R6 ;  /* 0x00000000060672ca */ /* 0x000fe200000e0000 */
[----:B------:R-:W-:Y:S01]  /*eb50*/  VIADD R6, R4, 0x200 ;  /* 0x0000020004067836 */ /* 0x000fe20000000000 */
[----:B------:R-:W-:Y:S01]  /*eb60*/  R2UR UR7, R7 ;  /* 0x00000000070772ca */ /* 0x000fe200000e0000 */
[----:B------:R-:W-:Y:S01]  /*eb70*/  IMAD.MOV.U32 R7, RZ, RZ, 0x40000040 ;  /* 0x40000040ff077424 */ /* 0x000fe200078e00ff */
[----:B------:R-:W-:Y:S02]  /*eb80*/  WARPGROUP.DEPBAR.LE gsb0, 0x0 ;  /* 0x00008000000079c5 */ /* 0x000fe40000010000 */
[----:B------:R-:W-:-:S09]  /*eb90*/  WARPGROUP.ARRIVE ;  /* 0x00000000000079c5 */ /* 0x000fd20000000000 */
[----:B------:R-:W-:Y:S01]  /*eba0*/  HGMMA.64x128x16.F32 R88, R172, gdesc[UR4].tnspB, R88, gsb0 ;  /* 0x41e00004ac587df0 */ /* 0x000fe20008000858 */
[----:B------:R-:W-:Y:S02]  /*ebb0*/  R2UR UR6, R6 ;  /* 0x00000000060672ca */ /* 0x000fe400000e0000 */
[----:B------:R-:W-:Y:S01]  /*ebc0*/  R2UR UR7, R7 ;  /* 0x00000000070772ca */ /* 0x000fe200000e0000 */
[----:B------:R-:W-:Y:S01]  /*ebd0*/  IMAD.MOV.U32 R7, RZ, RZ, 0x40000040 ;  /* 0x40000040ff077424 */ /* 0x000fe200078e00ff */
[----:B------:R-:W-:Y:S01]  /*ebe0*/  IADD3 R6, R4, 0x280, RZ ;  /* 0x0000028004067810 */ /* 0x000fe20007ffe0ff */
[----:B------:R-:W-:Y:S02]  /*ebf0*/  WARPGROUP.DEPBAR.LE gsb0, 0x0 ;  /* 0x00008000000079c5 */ /* 0x000fe40000010000 */
[----:B------:R-:W-:-:S08]  /*ec00*/  WARPGROUP.ARRIVE ;  /* 0x00000000000079c5 */ /* 0x000fd00000000000 */
[----:B------:R-:W-:Y:S01]  /*ec10*/  HGMMA.64x128x16.F32 R88, R176, gdesc[UR4].tnspB, R88, gsb0 ;  /* 0x41e00004b0587df0 */ /* 0x000fe20008000858 */
[----:B------:R-:W-:Y:S01]  /*ec20*/  R2UR UR6, R6 ;  /* 0x00000000060672ca */ /* 0x000fe200000e0000 */
[C---:B------:R-:W-:Y:S01]  /*ec30*/  VIADD R6, R4.reuse, 0x300 ;  /* 0x0000030004067836 */ /* 0x040fe20000000000 */
[----:B------:R-:W-:Y:S01]  /*ec40*/  R2UR UR7, R7 ;  /* 0x00000000070772ca */ /* 0x000fe200000e0000 */
[----:B------:R-:W-:Y:S01]  /*ec50*/  VIADD R4, R4, 0x380 ;  /* 0x0000038004047836 */ /* 0x000fe20000000000 */
[----:B------:R-:W-:Y:S01]  /*ec60*/  MOV R7, 0x40000040 ;  /* 0x4000004000077802 */ /* 0x000fe20000000f00 */
[----:B------:R-:W-:Y:S02]  /*ec70*/  WARPGROUP.DEPBAR.LE gsb0, 0x0 ;  /* 0x00008000000079c5 */ /* 0x000fe40000010000 */
[----:B------:R-:W-:-:S08]  /*ec80*/  WARPGROUP.ARRIVE ;  /* 0x00000000000079c5 */ /* 0x000fd00000000000 */
[----:B------:R-:W-:Y:S01]  /*ec90*/  HGMMA.64x128x16.F32 R88, R180, gdesc[UR4].tnspB, R88, gsb0 ;  /* 0x41e00004b4587df0 */ /* 0x000fe20008000858 */
[----:B------:R-:W-:Y:S02]  /*eca0*/  R2UR UR6, R6 ;  /* 0x00000000060672ca */ /* 0x000fe400000e0000 */
[----:B------:R-:W-:Y:S01]  /*ecb0*/  R2UR UR7, R7 ;  /* 0x00000000070772ca */ /* 0x000fe200000e0000 */
[----:B------:R-:W-:Y:S02]  /*ecc0*/  WARPGROUP.DEPBAR.LE gsb0, 0x0 ;  /* 0x00008000000079c5 */ /* 0x000fe40000010000 */
[----:B------:R-:W-:-:S10]  /*ecd0*/  WARPGROUP.ARRIVE ;  /* 0x00000000000079c5 */ /* 0x000fd40000000000 */
[----:B------:R-:W-:Y:S01]  /*ece0*/  HGMMA.64x128x16.F32 R88, R184, gdesc[UR4].tnspB, R88, gsb0 ;  /* 0x41e00004b8587df0 */ /* 0x000fe20008000858 */
[----:B------:R-:W-:Y:S02]  /*ecf0*/  R2UR UR6, R4 ;  /* 0x00000000040672ca */ /* 0x000fe400000e0000 */
[----:B------:R-:W-:Y:S02]  /*ed00*/  R2UR UR7, R5 ;  /* 0x00000000050772ca */ /* 0x000fe400000e0000 */
[----:B------:R-:W-:Y:S01]  /*ed10*/  IADD3 R4, -R12, 0xb, RZ ;  /* 0x0000000b0c047810 */ /* 0x000fe20007ffe1ff */
[----:B------:R-:W-:Y:S02]  /*ed20*/  WARPGROUP.DEPBAR.LE gsb0, 0x0 ;  /* 0x00008000000079c5 */ /* 0x000fe40000010000 */
[----:B------:R-:W-:-:S08]  /*ed30*/  WARPGROUP.ARRIVE ;  /* 0x00000000000079c5 */ /* 0x000fd00000000000 */
[----:B------:R-:W-:Y:S03]  /*ed40*/  HGMMA.64x128x16.F32 R88, R188, gdesc[UR4].tnspB, R88, gsb0 ;  /* 0x41e00004bc587df0 */ /* 0x000fe60008000858 */
[----:B------:R-:W-:Y:S02]  /*ed50*/  WARPGROUP.DEPBAR.LE gsb0, 0x0 ;  /* 0x00008000000079c5 */ /* 0x000fe40000010000 */
[----:B------:R0:W-:Y:S06]  /*ed60*/  BAR.ARV R4, 0x100 ;  /* 0x000400040000751d */ /* 0x0001ec0000002000 */
[----:B------:R-:W-:Y:S05]  /*ed70*/  @!P0 BRA `(.L_x_645) ;  /* 0x0000000000048947 */ /* 0x000fea0003800000 */
[----:B------:R-:W-:Y:S01]  /*ed80*/  BPT.TRAP 0x1 ;  /* 0x000000040000795c */ /* 0x000fe20000300000 */
.L_x_645:
[----:B0-----:R-:W-:Y:S02]  /*ed90*/  FMNMX.FTZ R4, R24, R10, !PT ;  /* 0x0000000a18047209 */ /* 0x001fe40007810000 */
        /* <DEDUP_REMOVED lines=66> */
[----:B-1----:R-:W-:-:S03]  /*f1c0*/  FMNMX.FTZ R14, R12, R5, !PT ;  /* 0x000000050c0e7209 */ /* 0x002fc60007810000 */
[----:B------:R-:W0:Y:S01]  /*f1d0*/  SHFL.BFLY PT, R4, R13, 0x1, 0x1f ;  /* 0x0c201f000d047f89 */ /* 0x000e2200000e0000 */
[----:B------:R-:W1:Y:S03]  /*f1e0*/  LDC R5, c[0x0][0x988] ;  /* 0x00026200ff057b82 */ /* 0x000e660000000800 */
[----:B------:R-:W2:Y:S01]  /*f1f0*/  SHFL.BFLY PT, R15, R14, 0x1, 0x1f ;  /* 0x0c201f000e0f7f89 */ /* 0x000ea200000e0000 */
[----:B0-----:R-:W-:Y:S02]  /*f200*/  FMNMX.FTZ R4, R13, R4, !PT ;  /* 0x000000040d047209 */ /* 0x001fe40007810000 */
[----:B--2---:R-:W-:-:S03]  /*f210*/  FMNMX.FTZ R6, R14, R15, !PT ;  /* 0x0000000f0e067209 */ /* 0x004fc60007810000 */
[C---:B------:R-:W-:Y:S01]  /*f220*/  FADD.FTZ R10, -R4.reuse, R10 ;  /* 0x0000000a040a7221 */ /* 0x040fe20000010100 */
[----:B-1----:R-:W-:-:S03]  /*f230*/  FMUL.FTZ R12, R4, R5 ;  /* 0x00000005040c7220 */ /* 0x002fc60000410000 */
[-C--:B------:R-:W-:Y:S01]  /*f240*/  FMUL.FTZ R15, R10, R5.reuse ;  /* 0x000000050a0f7220 */ /* 0x080fe20000410000 */
[-CC-:B------:R-:W-:Y:S01]  /*f250*/  FFMA.FTZ R162, R28, R5.reuse, -R12.reuse ;  /* 0x000000051ca27223 */ /* 0x180fe2000001080c */
[C---:B------:R-:W-:Y:S01]  /*f260*/  FADD.FTZ R10, -R6.reuse, R9 ;  /* 0x00000009060a7221 */ /* 0x040fe20000010100 */
[-C--:B------:R-:W-:Y:S01]  /*f270*/  FMUL.FTZ R28, R6, R5.reuse ;  /* 0x00000005061c7220 */ /* 0x080fe20000410000 */
[-CC-:B------:R-:W-:Y:S01]  /*f280*/  FFMA.FTZ R171, R45, R5.reuse, -R12.reuse ;  /* 0x000000052dab7223 */ /* 0x180fe2000001080c */
[-CC-:B------:R-:W-:Y:S01]  /*f290*/  FFMA.FTZ R160, R24, R5.reuse, -R12.reuse ;  /* 0x0000000518a07223 */ /* 0x180fe2000001080c */
[-C--:B------:R-:W-:Y:S01]  /*f2a0*/  FFMA.FTZ R45, R49, R5.reuse, -R12 ;  /* 0x00000005312d7223 */ /* 0x080fe2000001080c */
[-C--:B------:R-:W-:Y:S01]  /*f2b0*/  FMUL.FTZ R10, R10, R5.reuse ;  /* 0x000000050a0a7220 */ /* 0x080fe20000410000 */
[-C--:B------:R-:W-:Y:S01]  /*f2c0*/  FFMA.FTZ R49, R26, R5.reuse, -R28 ;  /* 0x000000051a317223 */ /* 0x080fe2000001081c */
[-CC-:B------:R-:W-:Y:S01]  /*f2d0*/  FFMA.FTZ R161, R25, R5.reuse, -R12.reuse ;  /* 0x0000000519a17223 */ /* 0x180fe2000001080c */
[-C--:B------:R-:W-:Y:S01]  /*f2e0*/  FFMA.FTZ R164, R32, R5.reuse, -R12 ;  /* 0x0000000520a47223 */ /* 0x080fe2000001080c */
[-C--:B------:R-:W-:Y:S01]  /*f2f0*/  FFMA.FTZ R32, R27, R5.reuse, -R28 ;  /* 0x000000051b207223 */ /* 0x080fe2000001081c */
[----:B------:R0:W-:Y:S01]  /*f300*/  MUFU.EX2 R7, R15 ;  /* 0x0000000f00077308 */ /* 0x0001e20000000800 */
[-CC-:B------:R-:W-:Y:S01]  /*f310*/  FFMA.FTZ R163, R29, R5.reuse, -R12.reuse ;  /* 0x000000051da37223 */ /* 0x180fe2000001080c */
[-CC-:B------:R-:W-:Y:S01]  /*f320*/  FFMA.FTZ R165, R33, R5.reuse, -R12.reuse ;  /* 0x0000000521a57223 */ /* 0x180fe2000001080c */
[-CC-:B------:R-:W-:Y:S01]  /*f330*/  FFMA.FTZ R167, R37, R5.reuse, -R12.reuse ;  /* 0x0000000525a77223 */ /* 0x180fe2000001080c */
[-CC-:B------:R-:W-:Y:S01]  /*f340*/  FFMA.FTZ R169, R41, R5.reuse, -R12.reuse ;  /* 0x0000000529a97223 */ /* 0x180fe2000001080c */
[-CC-:B------:R-:W-:Y:S01]  /*f350*/  FFMA.FTZ R166, R36, R5.reuse, -R12.reuse ;  /* 0x0000000524a67223 */ /* 0x180fe2000001080c */
[-CC-:B------:R-:W-:Y:S01]  /*f360*/  FFMA.FTZ R168, R40, R5.reuse, -R12.reuse ;  /* 0x0000000528a87223 */ /* 0x180fe2000001080c */
[-CC-:B------:R-:W-:Y:S01]  /*f370*/  FFMA.FTZ R170, R44, R5.reuse, -R12.reuse ;  /* 0x000000052caa7223 */ /* 0x180fe2000001080c */
[----:B------:R-:W1:Y:S01]  /*f380*/  MUFU.EX2 R160, R160 ;  /* 0x000000a000a07308 */ /* 0x000e620000000800 */
        /* <DEDUP_REMOVED lines=15> */
[----:B------:R-:W2:Y:S01]  /*f480*/  MUFU.EX2 R49, R49 ;  /* 0x0000003100317308 */ /* 0x000ea20000000800 */
[-CC-:B0-----:R-:W-:Y:S01]  /*f490*/  FFMA.FTZ R15, R77, R5.reuse, -R12.reuse ;  /* 0x000000054d0f7223 */ /* 0x181fe2000001080c */
[-CC-:B------:R-:W-:Y:S01]  /*f4a0*/  FFMA.FTZ R188, R80, R5.reuse, -R12.reuse ;  /* 0x0000000550bc7223 */ /* 0x180fe2000001080c */
[-CC-:B------:R-:W-:Y:S01]  /*f4b0*/  FFMA.FTZ R13, R81, R5.reuse, -R12.reuse ;  /* 0x00000005510d7223 */ /* 0x180fe2000001080c */
[-CC-:B------:R-:W-:Y:S01]  /*f4c0*/  FFMA.FTZ R190, R84, R5.reuse, -R12.reuse ;  /* 0x0000000554be7223 */ /* 0x180fe2000001080c */
[-C--:B------:R-:W-:Y:S01]  /*f4d0*/  FFMA.FTZ R9, R85, R5.reuse, -R12 ;  /* 0x0000000555097223 */ /* 0x080fe2000001080c */
[-CC-:B------:R-:W-:Y:S01]  /*f4e0*/  FFMA.FTZ R12, R30, R5.reuse, -R28.reuse ;  /* 0x000000051e0c7223 */ /* 0x180fe2000001081c */
[-CC-:B------:R-:W-:Y:S01]  /*f4f0*/  FFMA.FTZ R27, R31, R5.reuse, -R28.reuse ;  /* 0x000000051f1b7223 */ /* 0x180fe2000001081c */
[----:B------:R-:W0:Y:S01]  /*f500*/  MUFU.EX2 R161, R161 ;  /* 0x000000a100a17308 */ /* 0x000e220000000800 */
[-CC-:B------:R-:W-:Y:S01]  /*f510*/  FFMA.FTZ R14, R34, R5.reuse, -R28.reuse ;  /* 0x00000005220e7223 */ /* 0x180fe2000001081c */
[-C--:B------:R-:W-:Y:S01]  /*f520*/  FFMA.FTZ R31, R35, R5.reuse, -R28 ;  /* 0x00000005231f7223 */ /* 0x080fe2000001081c */
[----:B-1----:R-:W-:Y:S01]  /*f530*/  FFMA.FTZ R8, R7, R8, R160 ;  /* 0x0000000807087223 */ /* 0x002fe200000100a0 */
[-CC-:B------:R-:W-:Y:S01]  /*f540*/  FFMA.FTZ R35, R39, R5.reuse, -R28.reuse ;  /* 0x0000000527237223 */ /* 0x180fe2000001081c */
[-CC-:B------:R-:W-:Y:S01]  /*f550*/  FFMA.FTZ R20, R38, R5.reuse, -R28.reuse ;  /* 0x0000000526147223 */ /* 0x180fe2000001081c */
[-CC-:B------:R-:W-:Y:S01]  /*f560*/  FFMA.FTZ R39, R43, R5.reuse, -R28.reuse ;  /* 0x000000052b277223 */ /* 0x180fe2000001081c */
[--C-:B------:R-:W-:Y:S01]  /*f570*/  FFMA.FTZ R43, R47, R5, -R28.reuse ;  /* 0x000000052f2b7223 */ /* 0x100fe2000001081c */
[----:B------:R-:W1:Y:S01]  /*f580*/  MUFU.EX2 R32, R32 ;  /* 0x0000002000207308 */ /* 0x000e620000000800 */
[----:B--2---:R-:W-:Y:S01]  /*f590*/  FFMA.FTZ R3, R10, R3, R49 ;  /* 0x000000030a037223 */ /* 0x004fe20000010031 */
[-CC-:B------:R-:W-:Y:S01]  /*f5a0*/  FFMA.FTZ R24, R42, R5.reuse, -R28.reuse ;  /* 0x000000052a187223 */ /* 0x180fe2000001081c */
[-CC-:B------:R-:W-:Y:S01]  /*f5b0*/  FFMA.FTZ R26, R46, R5.reuse, -R28.reuse ;  /* 0x000000052e1a7223 */ /* 0x180fe2000001081c */
[-CC-:B------:R-:W-:Y:S01]  /*f5c0*/  FFMA.FTZ R173, R50, R5.reuse, -R28.reuse ;  /* 0x0000000532ad7223 */ /* 0x180fe2000001081c */
[-CC-:B------:R-:W-:Y:S01]  /*f5d0*/  FFMA.FTZ R30, R51, R5.reuse, -R28.reuse ;  /* 0x00000005331e7223 */ /* 0x180fe2000001081c */
[-CC-:B------:R-:W-:Y:S01]  /*f5e0*/  FFMA.FTZ R175, R54, R5.reuse, -R28.reuse ;  /* 0x0000000536af7223 */ /* 0x180fe2000001081c */
[-C--:B------:R-:W-:Y:S01]  /*f5f0*/  FFMA.FTZ R34, R55, R5.reuse, -R28 ;  /* 0x0000000537227223 */ /* 0x080fe2000001081c */
[----:B------:R-:W2:Y:S01]  /*f600*/  MUFU.EX2 R162, R162 ;  /* 0x000000a200a27308 */ /* 0x000ea20000000800 */
[----:B0-----:R-:W-:Y:S01]  /*f610*/  FADD.FTZ R47, R161, R8 ;  /* 0x00000008a12f7221 */ /* 0x001fe20000010000 */
[-CC-:B------:R-:W-:Y:S01]  /*f620*/  FFMA.FTZ R177, R58, R5.reuse, -R28.reuse ;  /* 0x000000053ab17223 */ /* 0x180fe2000001081c */
[-CC-:B------:R-:W-:Y:S01]  /*f630*/  FFMA.FTZ R36, R59, R5.reuse, -R28.reuse ;  /* 0x000000053b247223 */ /* 0x180fe2000001081c */
[-CC-:B------:R-:W-:Y:S01]  /*f640*/  FFMA.FTZ R179, R62, R5.reuse, -R28.reuse ;  /* 0x000000053eb37223 */ /* 0x180fe2000001081c */
[-CC-:B------:R-:W-:Y:S01]  /*f650*/  FFMA.FTZ R38, R63, R5.reuse, -R28.reuse ;  /* 0x000000053f267223 */ /* 0x180fe2000001081c */
[-CC-:B------:R-:W-:Y:S01]  /*f660*/  FFMA.FTZ R181, R66, R5.reuse, -R28.reuse ;  /* 0x0000000542b57223 */ /* 0x180fe2000001081c */
[-CC-:B------:R-:W-:Y:S01]  /*f670*/  FFMA.FTZ R183, R70, R5.reuse, -R28.reuse ;  /* 0x0000000546b77223 */ /* 0x180fe2000001081c */
[----:B------:R-:W0:Y:S01]  /*f680*/  MUFU.EX2 R12, R12 ;  /* 0x0000000c000c7308 */ /* 0x000e220000000800 */
[----:B-1----:R-:W-:Y:S01]  /*f690*/  FADD.FTZ R3, R32, R3 ;  /* 0x0000000320037221 */ /* 0x002fe20000010000 */
[-CC-:B------:R-:W-:Y:S01]  /*f6a0*/  FFMA.FTZ R185, R74, R5.reuse, -R28.reuse ;  /* 0x000000054ab97223 */ /* 0x180fe2000001081c */
[-CC-:B------:R-:W-:Y:S01]  /*f6b0*/  FFMA.FTZ R187, R78, R5.reuse, -R28.reuse ;  /* 0x000000054ebb7223 */ /* 0x180fe2000001081c */
[-CC-:B------:R-:W-:Y:S01]  /*f6c0*/  FFMA.FTZ R189, R82, R5.reuse, -R28.reuse ;  /* 0x0000000552bd7223 */ /* 0x180fe2000001081c */
[----:B------:R-:W-:-:S03]  /*f6d0*/  FFMA.FTZ R191, R86, R5, -R28 ;  /* 0x0000000556bf7223 */ /* 0x000fc6000001081c */
[----:B------:R-:W1:Y:S01]  /*f6e0*/  MUFU.EX2 R163, R163 ;  /* 0x000000a300a37308 */ /* 0x000e620000000800 */
[----:B--2---:R-:W-:-:S07]  /*f6f0*/  FADD.FTZ R8, R162, R47 ;  /* 0x0000002fa2087221 */ /* 0x004fce0000010000 */
[----:B------:R-:W2:Y:S01]  /*f700*/  MUFU.EX2 R27, R27 ;  /* 0x0000001b001b7308 */ /* 0x000ea20000000800 */
[----:B0-----:R-:W-:-:S07]  /*f710*/  FADD.FTZ R40, R12, R3 ;  /* 0x000000030c287221 */ /* 0x001fce0000010000 */
[----:B------:R-:W0:Y:S01]  /*f720*/  MUFU.EX2 R164, R164 ;  /* 0x000000a400a47308 */ /* 0x000e220000000800 */
[----:B-1----:R-:W-:-:S07]  /*f730*/  FADD.FTZ R3, R163, R8 ;  /* 0x00000008a3037221 */ /* 0x002fce0000010000 */
        /* <DEDUP_REMOVED lines=9> */
[----:B0-----:R-:W-:Y:S01]  /*f7d0*/  FADD.FTZ R47, R31, R40 ;  /* 0x000000281f2f7221 */ /* 0x001fe20000010000 */
[----:B------:R-:W-:-:S06]  /*f7e0*/  FFMA.FTZ R40, R67, R5, -R28 ;  /* 0x0000000543287223 */ /* 0x000fcc000001081c */
        /* <DEDUP_REMOVED lines=15> */
[----:B--2---:R-:W-:Y:S01]  /*f8e0*/  FADD.FTZ R47, R39, R42 ;  /* 0x0000002a272f7221 */ /* 0x004fe20000010000 */
[----:B------:R-:W-:-:S06]  /*f8f0*/  FFMA.FTZ R42, R71, R5, -R28 ;  /* 0x00000005472a7223 */ /* 0x000fcc000001081c */
        /* <DEDUP_REMOVED lines=47> */
[----:B-1----:R-:W-:Y:S01]  /*fbf0*/  FADD.FTZ R47, R29, R48 ;  /* 0x000000301d2f7221 */ /* 0x002fe20000010000 */
[-CC-:B------:R-:W-:Y:S01]  /*fc00*/  FFMA.FTZ R48, R83, R5.reuse, -R28.reuse ;  /* 0x0000000553307223 */ /* 0x180fe2000001081c */
[----:B------:R-:W-:-:S05]  /*fc10*/  FFMA.FTZ R28, R87, R5, -R28 ;  /* 0x00000005571c7223 */ /* 0x000fca000001081c */
        /* <DEDUP_REMOVED lines=10> */
[----:B------:R-:W-:-:S05]  /*fcc0*/  LEA R3, R152, R156, 0x3 ;  /* 0x0000009c98037211 */ /* 0x000fca00078e18ff */
[----:B------:R-:W-:Y:S01]  /*fcd0*/  VIADD R3, R3, 0x28840 ;  /* 0x0002884003037836 */ /* 0x000fe20000000000 */
[----:B------:R-:W0:Y:S01]  /*fce0*/  MUFU.EX2 R21, R21 ;  /* 0x0000001500157308 */ /* 0x000e220000000800 */
[----:B-1----:R-:W-:-:S03]  /*fcf0*/  FADD.FTZ R50, R184, R47 ;  /* 0x0000002fb8327221 */ /* 0x002fc60000010000 */
[----:B------:R-:W-:-:S04]  /*fd00*/  PRMT R3, R222, 0x654, R3 ;  /* 0x00000654de037816 */ /* 0x000fc80000000003 */
[----:B------:R-:W1:Y:S01]  /*fd10*/  MUFU.EX2 R44, R44 ;  /* 0x0000002c002c7308 */ /* 0x000e620000000800 */
[----:B--2---:R-:W-:Y:S01]  /*fd20*/  FADD.FTZ R47, R185, R8 ;  /* 0x00000008b92f7221 */ /* 0x004fe20000010000 */
[----:B------:R2:W-:Y:S06]  /*fd30*/  SYNCS.ARRIVE.TRANS64.RED.A1T0 RZ, [R3+URZ], RZ ;  /* 0x000000ff03ff79a7 */ /* 0x0005ec000810043f */
[----:B------:R-:W3:Y:S01]  /*fd40*/  MUFU.EX2 R186, R186 ;  /* 0x000000ba00ba7308 */ /* 0x000ee20000000800 */
[----:B0-----:R-:W-:-:S07]  /*fd50*/  FADD.FTZ R51, R21, R50 ;  /* 0x0000003215337221 */ /* 0x001fce0000010000 */
[----:B------:R-:W0:Y:S01]  /*fd60*/  MUFU.EX2 R187, R187 ;  /* 0x000000bb00bb7308 */ /* 0x000e220000000800 */
[----:B-1----:R-:W-:-:S07]  /*fd70*/  FADD.FTZ R8, R44, R47 ;  /* 0x0000002f2c087221 */ /* 0x002fce0000010000 */
[----:B------:R-:W2:Y:S01]  /*fd80*/  MUFU.EX2 R15, R15 ;  /* 0x0000000f000f7308 */ /* 0x000ea20000000800 */
[----:B---3--:R-:W-:-:S07]  /*fd90*/  FADD.FTZ R50, R186, R51 ;  /* 0x00000033ba327221 */ /* 0x008fce0000010000 */
        /* <DEDUP_REMOVED lines=22> */
.L_x_646:
[----:B------:R-:W-:Y:S01]  /*ff00*/  IMAD R11, R11, 0x8, R156 ;  /* 0x000000080b0b7824 */ /* 0x000fe200078e029c */
[----:B------:R-:W-:Y:S01]  /*ff10*/  ISETP.GT.AND P1, PT, R210, RZ, PT ;  /* 0x000000ffd200720c */ /* 0x000fe20003f24270 */
[-C--:B------:R-:W-:Y:S01]  /*ff20*/  FMUL.FTZ R88, R88, R7.reuse ;  /* 0x0000000758587220 */ /* 0x080fe20000410000 */
[----:B------:R-:W-:Y:S01]  /*ff30*/  F2FP.F16.F32.PACK_AB R160, R161, R160 ;  /* 0x000000a0a1a0723e */ /* 0x000fe200000000ff */
[-C--:B------:R-:W-:Y:S01]  /*ff40*/  FMUL.FTZ R89, R89, R7.reuse ;  /* 0x0000000759597220 */ /* 0x080fe20000410000 */
[----:B------:R-:W-:Y:S01]  /*ff50*/  IADD3 R11, R11, 0x28860, RZ ;  /* 0x000288600b0b7810 */ /* 0x000fe20007ffe0ff */
[-C--:B------:R-:W-:Y:S01]  /*ff60*/  FMUL.FTZ R92, R92, R7.reuse ;  /* 0x000000075c5c7220 */ /* 0x080fe20000410000 */
[----:B------:R-:W-:Y:S01]  /*ff70*/  F2FP.F16.F32.PACK_AB R162, R163, R162 ;  /* 0x000000a2a3a2723e */ /* 0x000fe200000000ff */
[-C--:B------:R-:W-:Y:S01]  /*ff80*/  FMUL.FTZ R93, R93, R7.reuse ;  /* 0x000000075d5d7220 */ /* 0x080fe20000410000 */
[----:B------:R-:W-:Y:S01]  /*ff90*/  PRMT R11, R222, 0x654, R11 ;  /* 0x00000654de0b7816 */ /* 0x000fe2000000000b */
[-C--:B------:R-:W-:Y:S01]  /*ffa0*/  FMUL.FTZ R96, R96, R7.reuse ;  /* 0x0000000760607220 */ /* 0x080fe20000410000 */
[----:B------:R-:W-:Y:S01]  /*ffb0*/  F2FP.F16.F32.PACK_AB R164, R165, R164 ;  /* 0x000000a4a5a4723e */ /* 0x000fe200000000ff */
[-C--:B------:R-:W-:Y:S01]  /*ffc0*/  FMUL.FTZ R97, R97, R7.reuse ;  /* 0x0000000761617220 */ /* 0x080fe20000410000 */
[----:B------:R0:W-:Y:S01]  /*ffd0*/  SYNCS.ARRIVE.TRANS64.RED.A1T0 RZ, [R11+URZ], RZ ;  /* 0x000000ff0bff79a7 */ /* 0x0001e2000810043f */
[----:B------:R-:W-:Y:S01]  /*ffe0*/  F2FP.F16.F32.PACK_AB R166, R167, R166 ;  /* 0x000000a6a7a6723e */ /* 0x000fe200000000ff */
[-C--:B------:R-:W-:Y:S01]  /*fff0*/  FMUL.FTZ R100, R100, R7.reuse ;  /* 0x0000000764647220 */ /* 0x080fe20000410000 */
[----:B------:R-:W-:Y:S01]  /*10000*/  F2FP.F16.F32.PACK_AB R168, R169, R168 ;  /* 0x000000a8a9a8723e */ /* 0x000fe200000000ff */
[-C--:B------:R-:W-:Y:S01]  /*10010*/  FMUL.FTZ R101, R101, R7.reuse ;  /* 0x0000000765657220 */ /* 0x080fe20000410000 */
[----:B------:R-:W-:Y:S01]  /*10020*/  F2FP.F16.F32.PACK_AB R170, R171, R170 ;  /* 0x000000aaabaa723e */ /* 0x000fe200000000ff */
[-C--:B------:R-:W-:Y:S01]  /*10030*/  FMUL.FTZ R104, R104, R7.reuse ;  /* 0x0000000768687220 */ /* 0x080fe20000410000 */
[----:B------:R-:W-:Y:S01]  /*10040*/  F2FP.F16.F32.PACK_AB R190, R9, R190 ;  /* 0x000000be09be723e */ /* 0x000fe200000000ff */
        /* <DEDUP_REMOVED lines=56> */
[----:B------:R-:W-:Y:S01]  /*103d0*/  VIADD R210, R210, 0xffffffff ;  /* 0xffffffffd2d27836 */ /* 0x000fe20000000000 */
[----:B------:R-:W-:Y:S01]  /*103e0*/  F2FP.F16.F32.PACK_AB R163, R27, R12 ;  /* 0x0000000c1ba3723e */ /* 0x000fe200000000ff */
[----:B------:R-:W-:Y:S01]  /*103f0*/  IMAD.MOV.U32 R9, RZ, RZ, R6 ;  /* 0x000000ffff097224 */ /* 0x000fe200078e0006 */
[----:B------:R-:W-:Y:S01]  /*10400*/  F2FP.F16.F32.PACK_AB R165, R31, R14 ;  /* 0x0000000e1fa5723e */ /* 0x000fe200000000ff */
[----:B------:R-:W-:Y:S01]  /*10410*/  IMAD.MOV.U32 R7, RZ, RZ, R158 ;  /* 0x000000ffff077224 */ /* 0x000fe200078e009e */
[----:B------:R-:W-:Y:S01]  /*10420*/  F2FP.F16.F32.PACK_AB R167, R35, R20 ;  /* 0x0000001423a7723e */ /* 0x000fe200000000ff */
[----:B0-----:R-:W-:Y:S01]  /*10430*/  IMAD.MOV.U32 R11, RZ, RZ, R152 ;  /* 0x000000ffff0b7224 */ /* 0x001fe200078e0098 */
[----:B------:R-:W-:-:S02]  /*10440*/  F2FP.F16.F32.PACK_AB R169, R39, R24 ;  /* 0x0000001827a9723e */ /* 0x000fc400000000ff */
[----:B------:R-:W-:Y:S02]  /*10450*/  F2FP.F16.F32.PACK_AB R171, R43, R26 ;  /* 0x0000001a2bab723e */ /* 0x000fe400000000ff */
[----:B------:R-:W-:Y:S02]  /*10460*/  F2FP.F16.F32.PACK_AB R172, R45, R172 ;  /* 0x000000ac2dac723e */ /* 0x000fe400000000ff */
[----:B------:R-:W-:Y:S02]  /*10470*/  F2FP.F16.F32.PACK_AB R173, R30, R173 ;  /* 0x000000ad1ead723e */ /* 0x000fe400000000ff */
[----:B------:R-:W-:Y:S02]  /*10480*/  F2FP.F16.F32.PACK_AB R174, R41, R174 ;  /* 0x000000ae29ae723e */ /* 0x000fe400000000ff */
[----:B------:R-:W-:Y:S02]  /*10490*/  F2FP.F16.F32.PACK_AB R175, R34, R175 ;  /* 0x000000af22af723e */ /* 0x000fe400000000ff */
        /* <DEDUP_REMOVED lines=15> */
[----:B------:R-:W-:Y:S01]  /*10590*/  MOV R10, R4 ;  /* 0x00000004000a7202 */ /* 0x000fe20000000f00 */
[----:B------:R-:W-:Y:S06]  /*105a0*/  @P1 BRA `(.L_x_647) ;  /* 0xffffffdc007c1947 */ /* 0x000fec000383ffff */
.L_x_635:
[----:B------:R-:W-:Y:S05]  /*105b0*/  WARPSYNC.ALL ;  /* 0x0000000000007948 */ /* 0x000fea0003800000 */
[----:B------:R-:W-:Y:S06]  /*105c0*/  BAR.ARV 0x8, 0x180 ;  /* 0x0206000000007b1d */ /* 0x000fec0000002000 */
[----:B------:R-:W-:Y:S05]  /*105d0*/  @!P0 BRA `(.L_x_648) ;  /* 0x0000000000048947 */ /* 0x000fea0003800000 */
[----:B------:R-:W-:Y:S01]  /*105e0*/  BPT.TRAP 0x1 ;  /* 0x000000040000795c */ /* 0x000fe20000300000 */
.L_x_648:
[----:B------:R-:W-:Y:S02]  /*105f0*/  LEA R13, R152, R156, 0x3 ;  /* 0x0000009c980d7211 */ /* 0x000fe400078e18ff */
[----:B------:R-:W-:-:S04]  /*10600*/  SHF.L.U32 R0, R158, 0x1f, RZ ;  /* 0x0000001f9e007819 */ /* 0x000fc800000006ff */
[----:B------:R0:W1:Y:S01]  /*10610*/  SYNCS.PHASECHK.TRANS64.TRYWAIT P1, [R13+URZ+0x28850], R0 ;  /* 0x028850000d0075a7 */ /* 0x000062000802017f */
[----:B------:R-:W-:Y:S05]  /*10620*/  @!P0 BRA `(.L_x_649) ;  /* 0x0000000000048947 */ /* 0x000fea0003800000 */
[----:B------:R-:W-:Y:S01]  /*10630*/  BPT.TRAP 0x1 ;  /* 0x000000040000795c */ /* 0x000fe20000300000 */
.L_x_649:
[----:B------:R-:W-:-:S05]  /*10640*/  VIADD R156, R156, 0x400 ;  /* 0x000004009c9c7836 */ /* 0x000fca0000000000 */
[----:B------:R-:W-:-:S04]  /*10650*/  SHF.R.U32.HI R156, RZ, 0x4, R156 ;  /* 0x00000004ff9c7819 */ /* 0x000fc8000001169c */
[----:B------:R-:W-:-:S04]  /*10660*/  LOP3.LUT R156, R156, 0x3fff, RZ, 0xc0, !PT ;  /* 0x00003fff9c9c7812 */ /* 0x000fc800078ec0ff */
[----:B------:R-:W-:Y:S01]  /*10670*/  LOP3.LUT R11, R156, 0x4000000, RZ, 0xfc, !PT ;  /* 0x040000009c0b7812 */ /* 0x000fe200078efcff */
[----:B-1----:R-:W-:Y:S06]  /*10680*/  @P1 BRA `(.L_x_650) ;  /* 0x0000000000081947 */ /* 0x002fec0003800000 */
[----:B------:R-:W1:Y:S02]  /*10690*/  SYNCS.PHASECHK.TRANS64.TRYWAIT P1, [R13+URZ+0x28850], R0 ;  /* 0x028850000d0075a7 */ /* 0x000e64000802017f */
[----:B-1----:R-:W-:Y:S05]  /*106a0*/  @!P1 BRA `(.L_x_651) ;  /* 0x000000a400609947 */ /* 0x002fea0003800000 */
.L_x_650:
[----:B------:R-:W-:Y:S01]  /*106b0*/  IMAD R10, R152, 0x800, R11 ;  /* 0x00000800980a7824 */ /* 0x000fe200078e020b */
[----:B------:R-:W-:Y:S01]  /*106c0*/  MOV R11, 0x40000040 ;  /* 0x40000040000b7802 */ /* 0x000fe20000000f00 */
[----:B------:R-:W-:Y:S05]  /*106d0*/  WARPSYNC.ALL ;  /* 0x0000000000007948 */ /* 0x000fea0003800000 */
[C---:B------:R-:W-:Y:S01]  /*106e0*/  R2UR UR6, R10.reuse ;  /* 0x000000000a0672ca */ /* 0x040fe200000e0000 */
[----:B------:R-:W-:Y:S01]  /*106f0*/  WARPGROUP.ARRIVE ;  /* 0x00000000000079c5 */ /* 0x000fe20000000000 */
[----:B------:R-:W-:Y:S01]  /*10700*/  R2UR UR7, R11 ;  /* 0x000000000b0772ca */ /* 0x000fe200000e0000 */
[----:B------:R-:W-:Y:S01]  /*10710*/  VIADD R14, R10, 0x80 ;  /* 0x000000800a0e7836 */ /* 0x000fe20000000000 */
[----:B------:R-:W2:Y:S01]  /*10720*/  SHFL.BFLY PT, R7, R8, 0x2, 0x1f ;  /* 0x0c401f0008077f89 */ /* 0x000ea200000e0000 */
[----:B------:R-:W-:Y:S01]  /*10730*/  IMAD.MOV.U32 R15, RZ, RZ, 0x40000040 ;  /* 0x40000040ff0f7424 */ /* 0x000fe200078e00ff */
[----:B------:R-:W-:Y:S01]  /*10740*/  MOV R37, RZ ;  /* 0x000000ff00257202 */ /* 0x000fe20000000f00 */
[----:B------:R-:W-:Y:S01]  /*10750*/  IMAD.MOV.U32 R11, RZ, RZ, 0x40000040 ;  /* 0x40000040ff0b7424 */ /* 0x000fe200078e00ff */
[----:B01----:R-:W0:Y:S01]  /*10760*/  SHFL.BFLY PT, R0, R3, 0x2, 0x1f ;  /* 0x0c401f0003007f89 */ /* 0x003e2200000e0000 */
[----:B------:R-:W-:-:S06]  /*10770*/  IMAD.MOV.U32 R12, RZ, RZ, RZ ;  /* 0x000000ffff0c7224 */ /* 0x000fcc00078e00ff */
[----:B------:R-:W-:Y:S01]  /*10780*/  HGMMA.64x128x16.F32 R88, R160, gdesc[UR4].tnspB, R88, gsb0 ;  /* 0x41e00004a0587df0 */ /* 0x000fe20008000858 */
[----:B------:R-:W-:Y:S02]  /*10790*/  R2UR UR6, R14 ;  /* 0x000000000e0672ca */ /* 0x000fe400000e0000 */
[----:B------:R-:W-:Y:S01]  /*107a0*/  R2UR UR7, R15 ;  /* 0x000000000f0772ca */ /* 0x000fe200000e0000 */
[----:B------:R-:W-:Y:S01]  /*107b0*/  IMAD.MOV.U32 R15, RZ, RZ, 0x40000040 ;  /* 0x40000040ff0f7424 */ /* 0x000fe200078e00ff */
[----:B------:R-:W-:Y:S01]  /*107c0*/  IADD3 R14, R10, 0x100, RZ ;  /* 0x000001000a0e7810 */ /* 0x000fe20007ffe0ff */
[----:B--2---:R-:W-:Y:S01]  /*107d0*/  FADD.FTZ R7, R7, R8 ;  /* 0x0000000807077221 */ /* 0x004fe20000010000 */
[----:B0-----:R-:W-:Y:S01]  /*107e0*/  FADD.FTZ R9, R0, R3 ;  /* 0x0000000300097221 */ /* 0x001fe20000010000 */
[----:B------:R-:W-:-:S03]  /*107f0*/  MOV R3, 0xff800000 ;  /* 0xff80000000037802 */ /* 0x000fc60000000f00 */
[----:B------:R-:W0:Y:S01]  /*10800*/  SHFL.BFLY PT, R0, R7, 0x1, 0x1f ;  /* 0x0c201f0007007f89 */ /* 0x000e2200000e0000 */
        /* <DEDUP_REMOVED lines=38> */
[----:B------:R-:W-:Y:S01]  /*10a70*/  R2UR UR7, R11 ;  /* 0x000000000b0772ca */ /* 0x000fe200000e0000 */
[----:B------:R-:W1:Y:S01]  /*10a80*/  SHFL.BFLY PT, R10, R9, 0x1, 0x1f ;  /* 0x0c201f00090a7f89 */ /* 0x000e6200000e0000 */
[----:B0-----:R-:W-:Y:S01]  /*10a90*/  FADD.FTZ R11, R7, R0 ;  /* 0x00000000070b7221 */ /* 0x001fe20000010000 */
[----:B------:R-:W-:-:S04]  /*10aa0*/  IMAD.MOV.U32 R0, RZ, RZ, -0x800000 ;  /* 0xff800000ff007424 */ /* 0x000fc800078e00ff */
[----:B------:R-:W-:-:S13]  /*10ab0*/  FSETP.NE.FTZ.AND P1, PT, R11, RZ, PT ;  /* 0x000000ff0b00720b */ /* 0x000fda0003f35000 */
[----:B------:R-:W0:Y:S01]  /*10ac0*/  @P1 MUFU.LG2 R8, R11 ;  /* 0x0000000b00081308 */ /* 0x000e220000000c00 */
[----:B------:R-:W-:Y:S01]  /*10ad0*/  @P1 FMUL.FTZ R7, R5, 0.69314718246459960938 ;  /* 0x3f31721805071820 */ /* 0x000fe20000410000 */
[----:B-1----:R-:W-:-:S06]  /*10ae0*/  FADD.FTZ R14, R9, R10 ;  /* 0x0000000a090e7221 */ /* 0x002fcc0000010000 */
[----:B------:R-:W-:Y:S01]  /*10af0*/  @P1 MUFU.RCP R37, R11 ;  /* 0x0000000b00251308 */ /* 0x000fe20000001000 */
[----:B------:R-:W-:Y:S01]  /*10b00*/  FSETP.NE.FTZ.AND P2, PT, R14, RZ, PT ;  /* 0x000000ff0e00720b */ /* 0x000fe20003f55000 */
[----:B0-----:R-:W-:-:S04]  /*10b10*/  @P1 FMUL.FTZ R8, R8, 0.69314718246459960938 ;  /* 0x3f31721808081820 */ /* 0x001fc80000410000 */
[----:B------:R-:W-:-:S08]  /*10b20*/  @P1 FFMA.FTZ R0, R7, R4, R8 ;  /* 0x0000000407001223 */ /* 0x000fd00000010008 */
[----:B------:R-:W0:Y:S01]  /*10b30*/  @P2 MUFU.LG2 R10, R14 ;  /* 0x0000000e000a2308 */ /* 0x000e220000000c00 */
[----:B------:R-:W-:-:S07]  /*10b40*/  @P2 FMUL.FTZ R20, R5, 0.69314718246459960938 ;  /* 0x3f31721805142820 */ /* 0x000fce0000410000 */
[----:B------:R1:W2:Y:S01]  /*10b50*/  @P2 MUFU.RCP R12, R14 ;  /* 0x0000000e000c2308 */ /* 0x0002a20000001000 */
[----:B0-----:R-:W-:-:S04]  /*10b60*/  @P2 FMUL.FTZ R5, R10, 0.69314718246459960938 ;  /* 0x3f3172180a052820 */ /* 0x001fc80000410000 */
[----:B------:R-:W-:Y:S01]  /*10b70*/  @P2 FFMA.FTZ R3, R20, R6, R5 ;  /* 0x0000000614032223 */ /* 0x000fe20000010005 */
[----:B------:R-:W-:Y:S02]  /*10b80*/  WARPGROUP.DEPBAR.LE gsb0, 0x0 ;  /* 0x00008000000079c5 */ /* 0x000fe40000010000 */
[----:B------:R-:W-:-:S06]  /*10b90*/  WARPGROUP.ARRIVE ;  /* 0x00000000000079c5 */ /* 0x000fcc0000000000 */
[----:B------:R-:W-:Y:S03]  /*10ba0*/  HGMMA.64x128x16.F32 R88, R188, gdesc[UR4].tnspB, R88, gsb0 ;  /* 0x41e00004bc587df0 */ /* 0x000fe60008000858 */
[----:B------:R-:W-:Y:S02]  /*10bb0*/  WARPGROUP.DEPBAR.LE gsb0, 0x0 ;  /* 0x00008000000079c5 */ /* 0x000fe40000010000 */
[----:B-12---:R-:W-:Y:S05]  /*10bc0*/  @!P0 BRA `(.L_x_652) ;  /* 0x0000000000048947 */ /* 0x006fea0003800000 */
[----:B------:R-:W-:Y:S01]  /*10bd0*/  BPT.TRAP 0x1 ;  /* 0x000000040000795c */ /* 0x000fe20000300000 */
.L_x_652:
[----:B------:R-:W-:Y:S02]  /*10be0*/  VIADD R5, R13, 0x28860 ;  /* 0x000288600d057836 */ /* 0x000fe40000000000 */
[-C--:B------:R-:W-:Y:S01]  /*10bf0*/  FMUL.FTZ R63, R93, R37.reuse ;  /* 0x000000255d3f7220 */ /* 0x080fe20000410000 */
[----:B------:R-:W-:Y:S02]  /*10c00*/  VIADD R152, R152, 0x1 ;  /* 0x0000000198987836 */ /* 0x000fe40000000000 */
[-C--:B------:R-:W-:Y:S01]  /*10c10*/  FMUL.FTZ R52, R100, R37.reuse ;  /* 0x0000002564347220 */ /* 0x080fe20000410000 */
[-C--:B------:R-:W-:Y:S01]  /*10c20*/  FMUL.FTZ R10, R88, R37.reuse ;  /* 0x00000025580a7220 */ /* 0x080fe20000410000 */
[----:B------:R-:W-:Y:S01]  /*10c30*/  PRMT R5, R222, 0x654, R5 ;  /* 0x00000654de057816 */ /* 0x000fe20000000005 */
[-C--:B------:R-:W-:Y:S01]  /*10c40*/  FMUL.FTZ R11, R89, R37.reuse ;  /* 0x00000025590b7220 */ /* 0x080fe20000410000 */
[----:B------:R-:W-:Y:S01]  /*10c50*/  ISETP.NE.AND P0, PT, R152, 0x2, PT ;  /* 0x000000029800780c */ /* 0x000fe20003f05270 */
[-C--:B------:R-:W-:Y:S01]  /*10c60*/  FMUL.FTZ R62, R92, R37.reuse ;  /* 0x000000255c3e7220 */ /* 0x080fe20000410000 */
[----:B------:R0:W-:Y:S01]  /*10c70*/  SYNCS.ARRIVE.TRANS64.RED.A1T0 RZ, [R5+URZ], RZ ;  /* 0x000000ff05ff79a7 */ /* 0x0001e2000810043f */
[-C--:B------:R-:W-:Y:S01]  /*10c80*/  FMUL.FTZ R53, R96, R37.reuse ;  /* 0x0000002560357220 */ /* 0x080fe20000410000 */
[-C--:B------:R-:W-:Y:S01]  /*10c90*/  FMUL.FTZ R54, R97, R37.reuse ;  /* 0x0000002561367220 */ /* 0x080fe20000410000 */
[-C--:B------:R-:W-:Y:S01]  /*10ca0*/  FMUL.FTZ R61, R101, R37.reuse ;  /* 0x00000025653d7220 */ /* 0x080fe20000410000 */
[-C--:B------:R-:W-:Y:S01]  /*10cb0*/  FMUL.FTZ R51, R104, R37.reuse ;  /* 0x0000002568337220 */ /* 0x080fe20000410000 */
[-C--:B------:R-:W-:Y:S01]  /*10cc0*/  FMUL.FTZ R60, R105, R37.reuse ;  /* 0x00000025693c7220 */ /* 0x080fe20000410000 */
[-C--:B------:R-:W-:Y:S01]  /*10cd0*/  FMUL.FTZ R50, R108, R37.reuse ;  /* 0x000000256c327220 */ /* 0x080fe20000410000 */
[-C--:B------:R-:W-:Y:S01]  /*10ce0*/  FMUL.FTZ R59, R109, R37.reuse ;  /* 0x000000256d3b7220 */ /* 0x080fe20000410000 */
[----:B0-----:R-:W-:Y:S01]  /*10cf0*/  SEL R5, RZ, 0x1, P0 ;  /* 0x00000001ff057807 */ /* 0x001fe20000000000 */
        /* <DEDUP_REMOVED lines=52> */
[----:B------:R-:W-:Y:S01]  /*11040*/  FMUL.FTZ R151, R151, R12 ;  /* 0x0000000c97977220 */ /* 0x000fe20000410000 */
[----:B------:R-:W-:-:S02]  /*11050*/  LOP3.LUT R158, R158, R5, RZ, 0x3c, !PT ;  /* 0x000000059e9e7212 */ /* 0x000fc400078e3cff */
[----:B------:R-:W-:Y:S02]  /*11060*/  IADD3 R207, R207, 0x1, RZ ;  /* 0x00000001cfcf7810 */ /* 0x000fe40007ffe0ff */
[----:B------:R-:W-:-:S07]  /*11070*/  SEL R152, R152, RZ, P0 ;  /* 0x000000ff98987207 */ /* 0x000fce0000000000 */
.L_x_588:
[----:B------:R-:W-:Y:S05]  /*11080*/  WARPSYNC.ALL ;  /* 0x0000000000007948 */ /* 0x000fea0003800000 */
[----:B------:R-:W0:Y:S01]  /*11090*/  S2R R222, SR_CgaCtaId ;  /* 0x0000000000de7919 */ /* 0x000e220000008800 */
[----:B------:R-:W-:Y:S01]  /*110a0*/  MOV R5, 0x400 ;  /* 0x0000040000057802 */ /* 0x000fe20000000f00 */
[----:B------:R-:W-:Y:S01]  /*110b0*/  BSSY B0, `(.L_x_653) ;  /* 0x00001fc000007945 */ /* 0x000fe20003800000 */
[----:B------:R-:W-:Y:S02]  /*110c0*/  BAR.SYNC.DEFER_BLOCKING 0x5, 0x180 ;  /* 0x0146000000007b1d */ /* 0x000fe40000010000 */
[----:B0-----:R-:W-:-:S05]  /*110d0*/  LEA R156, R222, R5, 0x18 ;  /* 0x00000005de9c7211 */ /* 0x001fca00078ec0ff */
[----:B------:R0:W1:Y:S01]  /*110e0*/  LDS.128 R40, [R156+0x288d0] ;  /* 0x0288d0009c287984 */ /* 0x0000620000000c00 */
[----:B------:R-:W-:Y:S06]  /*110f0*/  BAR.ARV 0x4, 0x180 ;  /* 0x0106000000007b1d */ /* 0x000fec0000002000 */
[----:B------:R-:W-:Y:S05]  /*11100*/  @P1 BRA `(.L_x_654) ;  /* 0x0000001400001947 */ /* 0x000fea0003800000 */
[----:B------:R-:W2:Y:S01]  /*11110*/  S2R R5, SR_SWINHI ;  /* 0x0000000000057919 */ /* 0x000ea20000002f00 */
[----:B------:R-:W-:Y:S05]  /*11120*/  WARPSYNC.ALL ;  /* 0x0000000000007948 */ /* 0x000fea0003800000 */
[----:B------:R-:W-:Y:S01]  /*11130*/  BAR.SYNC.DEFER_BLOCKING 0x1, 0x100 ;  /* 0x0044000000007b1d */ /* 0x000fe20000010000 */
[----:B------:R-:W-:Y:S02]  /*11140*/  F2FP.F16.F32.PACK_AB R30, R33, R30 ;  /* 0x0000001e211e723e */ /* 0x000fe400000000ff */
[----:B------:R-:W-:Y:S02]  /*11150*/  F2FP.F16.F32.PACK_AB R34, R35, R34 ;  /* 0x000000222322723e */ /* 0x000fe400000000ff */
[----:B------:R-:W-:Y:S01]  /*11160*/  F2FP.F16.F32.PACK_AB R32, R45, R32 ;  /* 0x000000202d20723e */ /* 0x000fe200000000ff */
[----:B------:R-:W-:Y:S01]  /*11170*/  ULDC.64 UR4, c[0x0][0xc00] ;  /* 0x0003000000047ab9 */ /* 0x000fe20000000a00 */
[----:B------:R-:W-:-:S02]  /*11180*/  F2FP.F16.F32.PACK_AB R33, R69, R70 ;  /* 0x000000464521723e */ /* 0x000fc400000000ff */
[----:B------:R-:W-:Y:S02]  /*11190*/  F2FP.F16.F32.PACK_AB R35, R67, R68 ;  /* 0x000000444323723e */ /* 0x000fe400000000ff */
[----:B------:R-:W-:Y:S02]  /*111a0*/  MOV R20, R156 ;  /* 0x0000009c00147202 */ /* 0x000fe40000000f00 */
[----:B--2---:R-:W-:-:S03]  /*111b0*/  MOV R21, R5 ;  /* 0x0000000500157202 */ /* 0x004fc60000000f00 */
[----:B------:R-:W-:-:S03]  /*111c0*/  IMAD.WIDE R8, R226, 0x2, R20 ;  /* 0x00000002e2087825 */ /* 0x000fc600078e0214 */
[C---:B------:R-:W-:Y:S02]  /*111d0*/  LOP3.LUT R29, R8.reuse, 0x380, RZ, 0xc0, !PT ;  /* 0x00000380081d7812 */ /* 0x040fe400078ec0ff */
[C---:B------:R-:W-:Y:S02]  /*111e0*/  IADD3 R95, P5, R8.reuse, 0x20, RZ ;  /* 0x00000020085f7810 */ /* 0x040fe40007fbe0ff */
[----:B------:R-:W-:Y:S02]  /*111f0*/  IADD3 R97, P0, R8, 0x40, RZ ;  /* 0x0000004008617810 */ /* 0x000fe40007f1e0ff */
[----:B------:R-:W-:Y:S01]  /*11200*/  SHF.R.U64 R29, R29, 0x3, RZ ;  /* 0x000000031d1d7819 */ /* 0x000fe200000012ff */
[--C-:B------:R-:W-:Y:S01]  /*11210*/  IMAD.X R5, RZ, RZ, R9.reuse, P5 ;  /* 0x000000ffff057224 */ /* 0x100fe200028e0609 */
[----:B------:R-:W-:Y:S01]  /*11220*/  LOP3.LUT R4, R95, 0x380, RZ, 0xc0, !PT ;  /* 0x000003805f047812 */ /* 0x000fe200078ec0ff */
[----:B------:R-:W-:Y:S01]  /*11230*/  IMAD.X R7, RZ, RZ, R9, P0 ;  /* 0x000000ffff077224 */ /* 0x000fe200000e0609 */
[----:B------:R-:W-:-:S02]  /*11240*/  LOP3.LUT R6, R97, 0x380, RZ, 0xc0, !PT ;  /* 0x0000038061067812 */ /* 0x000fc400078ec0ff */
[C---:B------:R-:W-:Y:S02]  /*11250*/  IADD3 R99, P1, R8.reuse, 0x60, RZ ;  /* 0x0000006008637810 */ /* 0x040fe40007f3e0ff */
[C---:B------:R-:W-:Y:S02]  /*11260*/  IADD3 R101, P2, R8.reuse, 0x4000, RZ ;  /* 0x0000400008657810 */ /* 0x040fe40007f5e0ff */
[C---:B------:R-:W-:Y:S02]  /*11270*/  IADD3 R103, P3, R8.reuse, 0x4020, RZ ;  /* 0x0000402008677810 */ /* 0x040fe40007f7e0ff */
[C---:B------:R-:W-:Y:S01]  /*11280*/  IADD3 R105, P4, R8.reuse, 0x4040, RZ ;  /* 0x0000404008697810 */ /* 0x040fe20007f9e0ff */
[--C-:B------:R-:W-:Y:S01]  /*11290*/  IMAD.X R15, RZ, RZ, R9.reuse, P2 ;  /* 0x000000ffff0f7224 */ /* 0x100fe200010e0609 */
[----:B------:R-:W-:Y:S01]  /*112a0*/  IADD3 R107, P5, R8, 0x4060, RZ ;  /* 0x00004060086b7810 */ /* 0x000fe20007fbe0ff */
[----:B------:R-:W-:Y:S01]  /*112b0*/  IMAD.X R25, RZ, RZ, R9, P3 ;  /* 0x000000ffff197224 */ /* 0x000fe200018e0609 */
[----:B------:R-:W-:-:S02]  /*112c0*/  LOP3.LUT R8, R29, R8, RZ, 0x3c, !PT ;  /* 0x000000081d087212 */ /* 0x000fc400078e3cff */
[----:B------:R-:W-:Y:S01]  /*112d0*/  SHF.R.U64 R4, R4, 0x3, RZ ;  /* 0x0000000304047819 */ /* 0x000fe200000012ff */
[----:B------:R-:W-:Y:S01]  /*112e0*/  IMAD.X R29, RZ, RZ, R9, P5 ;  /* 0x000000ffff1d7224 */ /* 0x000fe200028e0609 */
[----:B------:R-:W-:Y:S02]  /*112f0*/  SHF.R.U64 R6, R6, 0x3, RZ ;  /* 0x0000000306067819 */ /* 0x000fe400000012ff */
[----:B------:R-:W-:Y:S02]  /*11300*/  LOP3.LUT R12, R99, 0x380, RZ, 0xc0, !PT ;  /* 0x00000380630c7812 */ /* 0x000fe400078ec0ff */
[----:B------:R-:W-:Y:S02]  /*11310*/  LOP3.LUT R14, R101, 0x380, RZ, 0xc0, !PT ;  /* 0x00000380650e7812 */ /* 0x000fe400078ec0ff */
[----:B-1----:R-:W-:Y:S02]  /*11320*/  MOV R40, R8 ;  /* 0x0000000800287202 */ /* 0x002fe40000000f00 */
[----:B---3--:R-:W-:-:S02]  /*11330*/  IADD3.X R13, RZ, R9, RZ, P1, !PT ;  /* 0x00000009ff0d7210 */ /* 0x008fc40000ffe4ff */
[----:B------:R-:W-:Y:S02]  /*11340*/  IADD3.X R27, RZ, R9, RZ, P4, !PT ;  /* 0x00000009ff1b7210 */ /* 0x000fe400027fe4ff */
[----:B-----5:R-:W-:Y:S02]  /*11350*/  LOP3.LUT R24, R103, 0x380, RZ, 0xc0, !PT ;  /* 0x0000038067187812 */ /* 0x020fe400078ec0ff */
[----:B------:R-:W-:Y:S02]  /*11360*/  LOP3.LUT R26, R105, 0x380, RZ, 0xc0, !PT ;  /* 0x00000380691a7812 */ /* 0x000fe400078ec0ff */
[----:B------:R-:W-:Y:S02]  /*11370*/  LOP3.LUT R28, R107, 0x380, RZ, 0xc0, !PT ;  /* 0x000003806b1c7812 */ /* 0x000fe400078ec0ff */
[----:B------:R-:W-:Y:S02]  /*11380*/  F2FP.F16.F32.PACK_AB R8, R11, R10 ;  /* 0x0000000a0b08723e */ /* 0x000fe400000000ff */
[----:B------:R-:W-:-:S02]  /*11390*/  LOP3.LUT R4, R4, R95, RZ, 0x3c, !PT ;  /* 0x0000005f04047212 */ /* 0x000fc400078e3cff */
[----:B------:R-:W-:Y:S02]  /*113a0*/  LOP3.LUT R6, R6, R97, RZ, 0x3c, !PT ;  /* 0x0000006106067212 */ /* 0x000fe400078e3cff */
[----:B------:R-:W-:Y:S02]  /*113b0*/  F2FP.F16.F32.PACK_AB R9, R93, R100 ;  /* 0x000000645d09723e */ /* 0x000fe400000000ff */
[----:B------:R-:W-:Y:S02]  /*113c0*/  F2FP.F16.F32.PACK_AB R10, R63, R62 ;  /* 0x0000003e3f0a723e */ /* 0x000fe400000000ff */
[----:B------:R-:W-:Y:S02]  /*113d0*/  F2FP.F16.F32.PACK_AB R11, R91, R92 ;  /* 0x0000005c5b0b723e */ /* 0x000fe400000000ff */
[----:B------:R-:W-:Y:S02]  /*113e0*/  SHF.R.U64 R12, R12, 0x3, RZ ;  /* 0x000000030c0c7819 */ /* 0x000fe400000012ff */
[----:B------:R-:W-:Y:S01]  /*113f0*/  SHF.R.U64 R14, R14, 0x3, RZ ;  /* 0x000000030e0e7819 */ /* 0x000fe200000012ff */
[----:B------:R1:W-:Y:S01]  /*11400*/  STSM.16.M88.4 [R40], R8 ;  /* 0x0000000828007844 */ /* 0x0003e20000000200 */
[----:B------:R-:W-:-:S02]  /*11410*/  SHF.R.U64 R24, R24, 0x3, RZ ;  /* 0x0000000318187819 */ /* 0x000fc400000012ff */
[----:B------:R-:W-:Y:S02]  /*11420*/  SHF.R.U64 R26, R26, 0x3, RZ ;  /* 0x000000031a1a7819 */ /* 0x000fe400000012ff */
[----:B------:R-:W-:Y:S02]  /*11430*/  SHF.R.U64 R28, R28, 0x3, RZ ;  /* 0x000000031c1c7819 */ /* 0x000fe400000012ff */
[----:B------:R-:W-:Y:S02]  /*11440*/  MOV R94, R4 ;  /* 0x00000004005e7202 */ /* 0x000fe40000000f00 */
[----:B------:R-:W-:Y:S02]  /*11450*/  MOV R93, R6 ;  /* 0x00000006005d7202 */ /* 0x000fe40000000f00 */
[----:B------:R-:W-:Y:S02]  /*11460*/  F2FP.F16.F32.PACK_AB R4, R54, R53 ;  /* 0x000000353604723e */ /* 0x000fe400000000ff */
[----:B------:R-:W-:-:S02]  /*11470*/  F2FP.F16.F32.PACK_AB R5, R89, R90 ;  /* 0x0000005a5905723e */ /* 0x000fc400000000ff */
[----:B------:R-:W-:Y:S02]  /*11480*/  F2FP.F16.F32.PACK_AB R6, R61, R52 ;  /* 0x000000343d06723e */ /* 0x000fe400000000ff */
[----:B------:R-:W-:Y:S02]  /*11490*/  F2FP.F16.F32.PACK_AB R7, R87, R88 ;  /* 0x000000585707723e */ /* 0x000fe400000000ff */
[----:B------:R-:W-:Y:S02]  /*114a0*/  LOP3.LUT R12, R12, R99, RZ, 0x3c, !PT ;  /* 0x000000630c0c7212 */ /* 0x000fe400078e3cff */
[----:B------:R-:W-:Y:S01]  /*114b0*/  LOP3.LUT R14, R14, R101, RZ, 0x3c, !PT ;  /* 0x000000650e0e7212 */ /* 0x000fe200078e3cff */
[----:B------:R-:W-:Y:S01]  /*114c0*/  STSM.16.M88.4 [R94], R4 ;  /* 0x000000045e007844 */ /* 0x000fe20000000200 */
[----:B-1----:R-:W-:Y:S02]  /*114d0*/  F2FP.F16.F32.PACK_AB R8, R60, R51 ;  /* 0x000000333c08723e */ /* 0x002fe400000000ff */
[----:B------:R-:W-:-:S02]  /*114e0*/  F2FP.F16.F32.PACK_AB R9, R85, R86 ;  /* 0x000000565509723e */ /* 0x000fc400000000ff */
[----:B------:R-:W-:Y:S02]  /*114f0*/  F2FP.F16.F32.PACK_AB R10, R59, R50 ;  /* 0x000000323b0a723e */ /* 0x000fe400000000ff */
[----:B------:R-:W-:Y:S02]  /*11500*/  F2FP.F16.F32.PACK_AB R11, R83, R84 ;  /* 0x00000054530b723e */ /* 0x000fe400000000ff */
[----:B------:R-:W-:Y:S02]  /*11510*/  LOP3.LUT R24, R24, R103, RZ, 0x3c, !PT ;  /* 0x0000006718187212 */ /* 0x000fe400078e3cff */
[----:B------:R-:W-:Y:S01]  /*11520*/  LOP3.LUT R26, R26, R105, RZ, 0x3c, !PT ;  /* 0x000000691a1a7212 */ /* 0x000fe200078e3cff */
[----:B------:R1:W-:Y:S01]  /*11530*/  STSM.16.M88.4 [R93], R8 ;  /* 0x000000085d007844 */ /* 0x0003e20000000200 */
[----:B------:R-:W-:Y:S02]  /*11540*/  LOP3.LUT R28, R28, R107, RZ, 0x3c, !PT ;  /* 0x0000006b1c1c7212 */ /* 0x000fe400078e3cff */
[----:B------:R-:W-:-:S02]  /*11550*/  MOV R92, R12 ;  /* 0x0000000c005c7202 */ /* 0x000fc40000000f00 */
[----:B------:R-:W-:Y:S02]  /*11560*/  MOV R91, R14 ;  /* 0x0000000e005b7202 */ /* 0x000fe40000000f00 */
[----:B------:R-:W-:Y:S02]  /*11570*/  MOV R63, R24 ;  /* 0x00000018003f7202 */ /* 0x000fe40000000f00 */
[----:B------:R-:W-:Y:S02]  /*11580*/  MOV R62, R26 ;  /* 0x0000001a003e7202 */ /* 0x000fe40000000f00 */
[----:B------:R-:W-:Y:S02]  /*11590*/  F2FP.F16.F32.PACK_AB R12, R58, R49 ;  /* 0x000000313a0c723e */ /* 0x000fe400000000ff */
[----:B------:R-:W-:Y:S02]  /*115a0*/  F2FP.F16.F32.PACK_AB R13, R81, R82 ;  /* 0x00000052510d723e */ /* 0x000fe400000000ff */
[----:B------:R-:W-:Y:S01]  /*115b0*/  F2FP.F16.F32.PACK_AB R14, R57, R48 ;  /* 0x00000030390e723e */ /* 0x000fe200000000ff */
[----:B------:R-:W-:Y:S01]  /*115c0*/  IMAD.MOV.U32 R48, RZ, RZ, RZ ;  /* 0x000000ffff307224 */ /* 0x000fe200078e00ff */
[----:B------:R-:W-:-:S02]  /*115d0*/  F2FP.F16.F32.PACK_AB R15, R79, R80 ;  /* 0x000000504f0f723e */ /* 0x000fc400000000ff */
[----:B------:R-:W-:Y:S02]  /*115e0*/  MOV R40, R28 ;  /* 0x0000001c00287202 */ /* 0x000fe40000000f00 */
[----:B------:R-:W-:Y:S01]  /*115f0*/  F2FP.F16.F32.PACK_AB R24, R56, R47 ;  /* 0x0000002f3818723e */ /* 0x000fe200000000ff */
[----:B------:R-:W-:Y:S01]  /*11600*/  STSM.16.M88.4 [R92], R12 ;  /* 0x0000000c5c007844 */ /* 0x000fe20000000200 */
[----:B------:R-:W-:Y:S02]  /*11610*/  F2FP.F16.F32.PACK_AB R25, R77, R78 ;  /* 0x0000004e4d19723e */ /* 0x000fe400000000ff */
[----:B------:R-:W-:Y:S02]  /*11620*/  F2FP.F16.F32.PACK_AB R26, R55, R46 ;  /* 0x0000002e371a723e */ /* 0x000fe400000000ff */
[----:B------:R-:W-:Y:S01]  /*11630*/  F2FP.F16.F32.PACK_AB R27, R75, R76 ;  /* 0x0000004c4b1b723e */ /* 0x000fe200000000ff */
[----:B------:R-:W2:Y:S01]  /*11640*/  LDC R55, c[0x0][0xbe8] ;  /* 0x0002fa00ff377b82 */ /* 0x000ea20000000800 */
[----:B------:R-:W-:-:S02]  /*11650*/  F2FP.F16.F32.PACK_AB R28, R44, R31 ;  /* 0x0000001f2c1c723e */ /* 0x000fc400000000ff */
[----:B------:R-:W-:Y:S01]  /*11660*/  ISETP.NE.U32.AND P0, PT, RZ, UR4, PT ;  /* 0x00000004ff007c0c */ /* 0x000fe2000bf05070 */
[----:B------:R-:W-:Y:S01]  /*11670*/  STSM.16.M88.4 [R91], R24 ;  /* 0x000000185b007844 */ /* 0x000fe20000000200 */
[----:B-1----:R-:W-:Y:S02]  /*11680*/  IADD3 R8, P1, R204, UR4, RZ ;  /* 0x00000004cc087c10 */ /* 0x002fe4000ff3e0ff */
[----:B------:R-:W-:Y:S02]  /*11690*/  F2FP.F16.F32.PACK_AB R29, R73, R74 ;  /* 0x0000004a491d723e */ /* 0x000fe400000000ff */
[----:B------:R-:W-:Y:S02]  /*116a0*/  F2FP.F16.F32.PACK_AB R31, R71, R72 ;  /* 0x00000048471f723e */ /* 0x000fe400000000ff */
[----:B------:R-:W-:Y:S02]  /*116b0*/  F2FP.F16.F32.PACK_AB R4, R39, R38 ;  /* 0x000000262704723e */ /* 0x000fe400000000ff */
[----:B------:R-:W-:Y:S01]  /*116c0*/  F2FP.F16.F32.PACK_AB R5, R65, R66 ;  /* 0x000000424105723e */ /* 0x000fe200000000ff */
[----:B------:R-:W-:Y:S01]  /*116d0*/  STSM.16.M88.4 [R63], R28 ;  /* 0x0000001c3f007844 */ /* 0x000fe20000000200 */
[----:B------:R-:W-:-:S02]  /*116e0*/  F2FP.F16.F32.PACK_AB R6, R37, R36 ;  /* 0x000000242506723e */ /* 0x000fc400000000ff */
[----:B------:R-:W-:Y:S01]  /*116f0*/  F2FP.F16.F32.PACK_AB R7, R151, R64 ;  /* 0x000000409707723e */ /* 0x000fe200000000ff */
[----:B------:R-:W-:Y:S01]  /*11700*/  STSM.16.M88.4 [R62], R32 ;  /* 0x000000203e007844 */ /* 0x000fe20000000200 */
[----:B------:R-:W-:Y:S02]  /*11710*/  ISETP.NE.AND.EX P0, PT, RZ, UR5, PT, P0 ;  /* 0x00000005ff007c0c */ /* 0x000fe4000bf05300 */
[----:B------:R-:W-:Y:S01]  /*11720*/  IADD3.X R9, R205, UR5, RZ, P1, !PT ;  /* 0x00000005cd097c10 */ /* 0x000fe20008ffe4ff */
[----:B------:R-:W-:Y:S01]  /*11730*/  ULDC.64 UR4, c[0x0][0xc08] ;  /* 0x0003020000047ab9 */ /* 0x000fe20000000a00 */
[----:B------:R1:W-:Y:S01]  /*11740*/  STSM.16.M88.4 [R40], R4 ;  /* 0x0000000428007844 */ /* 0x0003e20000000200 */
[----:B------:R-:W-:Y:S01]  /*11750*/  BAR.SYNC.DEFER_BLOCKING 0x1, 0x100 ;  /* 0x0044000000007b1d */ /* 0x000fe20000010000 */
[----:B------:R-:W-:-:S04]  /*11760*/  ISETP.NE.U32.AND P2, PT, RZ, UR4, PT ;  /* 0x00000004ff007c0c */ /* 0x000fc8000bf45070 */
[----:B------:R-:W-:-:S13]  /*11770*/  ISETP.NE.AND.EX P2, PT, RZ, UR5, PT, P2 ;  /* 0x00000005ff007c0c */ /* 0x000fda000bf45320 */
[----:B------:R-:W-:Y:S01]  /*11780*/  @P2 IADD3 R204, P3, R204, UR4, RZ ;  /* 0x00000004cccc2c10 */ /* 0x000fe2000ff7e0ff */
[----:B------:R-:W-:Y:S02]  /*11790*/  ULDC UR4, c[0x0][0xa88] ;  /* 0x0002a20000047ab9 */ /* 0x000fe40000000800 */
[----:B-1----:R-:W-:Y:S02]  /*117a0*/  MOV R6, UR4 ;  /* 0x0000000400067c02 */ /* 0x002fe40008000f00 */
[----:B------:R-:W-:Y:S01]  /*117b0*/  @P2 IADD3.X R205, R205, UR5, RZ, P3, !PT ;  /* 0x00000005cdcd2c10 */ /* 0x000fe20009ffe4ff */
[----:B------:R1:W5:Y:S01]  /*117c0*/  @P0 LDG.E R48, desc[UR38][R8.64] ;  /* 0x0000002608300981 */ /* 0x000362000c1e1900 */
[----:B--2---:R-:W-:Y:S01]  /*117d0*/  ISETP.NE.AND P1, PT, R55, 0x1, PT ;  /* 0x000000013700780c */ /* 0x004fe20003f25270 */
[----:B------:R-:W-:Y:S02]  /*117e0*/  IMAD R13, R208, 0x80, R224 ;  /* 0x00000080d00d7824 */ /* 0x000fe400078e02e0 */
[----:B------:R1:W5:Y:S10]  /*117f0*/  @P2 LDG.E R6, desc[UR38][R204.64] ;  /* 0x00000026cc062981 */ /* 0x000374000c1e1900 */
[----:B------:R-:W2:Y:S08]  /*11800*/  @P1 LDC R10, c[0x0][0xbec] ;  /* 0x0002fb00ff0a1b82 */ /* 0x000eb00000000800 */
[----:B------:R-:W3:Y:S01]  /*11810*/  @P1 LDC R11, c[0x0][0xbf0] ;  /* 0x0002fc00ff0b1b82 */ /* 0x000ee20000000800 */
[----:B-1----:R-:W-:Y:S05]  /*11820*/  @P2 BRA `(.L_x_655) ;  /* 0x0000000000102947 */ /* 0x002fea0003800000 */
[----:B------:R-:W-:Y:S05]  /*11830*/  @!P0 BRA `(.L_x_655) ;  /* 0x00000000000c8947 */ /* 0x000fea0003800000 */
[----:B------:R-:W4:Y:S04]  /*11840*/  LDG.E R5, desc[UR38][R8.64] ;  /* 0x0000002608057981 */ /* 0x000f28000c1e1900 */
[----:B-----5:R-:W4:Y:S02]  /*11850*/  LDG.E R6, desc[UR38][R8.64+0x4] ;  /* 0x0000042608067981 */ /* 0x020f24000c1e1900 */
[----:B----4-:R-:W-:-:S07]  /*11860*/  IMAD.IADD R6, R6, 0x1, -R5 ;  /* 0x0000000106067824 */ /* 0x010fce00078e0a05 */
.L_x_655:
[----:B------:R-:W-:Y:S01]  /*11870*/  SHF.R.S32.HI R54, RZ, 0x1f, R203 ;  /* 0x0000001fff367819 */ /* 0x000fe200000114cb */
[----:B--2---:R-:W-:Y:S01]  /*11880*/  @P1 IMAD.HI.U32 R4, R13, R10, RZ ;  /* 0x0000000a0d041227 */ /* 0x004fe200078e00ff */
[----:B------:R-:W-:Y:S01]  /*11890*/  ULDC.64 UR4, c[0x0][0xb90] ;  /* 0x0002e40000047ab9 */ /* 0x000fe20000000a00 */
[----:B-----5:R-:W-:Y:S02]  /*118a0*/  SHF.R.S32.HI R49, RZ, 0x1f, R48 ;  /* 0x0000001fff317819 */ /* 0x020fe40000011430 */
[----:B------:R-:W-:Y:S01]  /*118b0*/  IMAD R8, R54, UR4, RZ ;  /* 0x0000000436087c24 */ /* 0x000fe2000f8e02ff */
[----:B------:R-:W-:Y:S01]  /*118c0*/  MOV R7, R13 ;  /* 0x0000000d00077202 */ /* 0x000fe20000000f00 */
[----:B------:R-:W-:Y:S01]  /*118d0*/  IMAD R59, R6, R55, RZ ;  /* 0x00000037063b7224 */ /* 0x000fe200078e02ff */
[----:B---3--:R-:W-:Y:S01]  /*118e0*/  @P1 SHF.R.U32.HI R7, RZ, R11, R4 ;  /* 0x0000000bff071219 */ /* 0x008fe20000011604 */
[----:B------:R-:W-:Y:S01]  /*118f0*/  IMAD.WIDE.U32 R4, R203, UR4, R48 ;  /* 0x00000004cb047c25 */ /* 0x000fe2000f8e0030 */
[----:B------:R-:W-:-:S02]  /*11900*/  SEL R40, R209, RZ, !P0 ;  /* 0x000000ffd1287207 */ /* 0x000fc40004000000 */
[----:B------:R-:W-:Y:S01]  /*11910*/  SEL R57, R206, RZ, !P0 ;  /* 0x000000ffce397207 */ /* 0x000fe20004000000 */
[----:B------:R-:W-:Y:S01]  /*11920*/  IMAD R9, R203, UR5, R8 ;  /* 0x00000005cb097c24 */ /* 0x000fe2000f8e0208 */
[----:B------:R-:W-:Y:S01]  /*11930*/  ULDC.64 UR4, c[0x0][0xb98] ;  /* 0x0002e60000047ab9 */ /* 0x000fe20000000a00 */
[----:B------:R-:W-:Y:S02]  /*11940*/  IMAD.MOV R8, RZ, RZ, -R7 ;  /* 0x000000ffff087224 */ /* 0x000fe400078e0a07 */
[----:B------:R-:W-:Y:S01]  /*11950*/  IMAD.IADD R11, R16, 0x1, R228 ;  /* 0x00000001100b7824 */ /* 0x000fe200078e02e4 */
[----:B------:R-:W-:Y:S01]  /*11960*/  IADD3 R5, R5, R9, RZ ;  /* 0x0000000905057210 */ /* 0x000fe20007ffe0ff */
[----:B------:R-:W-:Y:S02]  /*11970*/  IMAD R9, R55, R8, R13 ;  /* 0x0000000837097224 */ /* 0x000fe400078e020d */
[----:B------:R-:W-:Y:S02]  /*11980*/  IMAD R8, R40, UR4, RZ ;  /* 0x0000000428087c24 */ /* 0x000fe4000f8e02ff */
[----:B------:R-:W-:-:S04]  /*11990*/  IMAD.WIDE.U32 R4, R57, UR4, R4 ;  /* 0x0000000439047c25 */ /* 0x000fc8000f8e0004 */
[----:B------:R-:W-:Y:S01]  /*119a0*/  IMAD.WIDE R20, R11, 0x2, R20 ;  /* 0x000000020b147825 */ /* 0x000fe200078e0214 */
[----:B------:R-:W-:Y:S02]  /*119b0*/  SHF.R.S32.HI R11, RZ, 0x1f, R7 ;  /* 0x0000001fff0b7819 */ /* 0x000fe40000011407 */
[----:B------:R-:W-:Y:S01]  /*119c0*/  IADD3 R4, P2, R7, R4, RZ ;  /* 0x0000000407047210 */ /* 0x000fe20007f5e0ff */
[----:B------:R-:W-:Y:S01]  /*119d0*/  IMAD R10, R57, UR5, R8 ;  /* 0x00000005390a7c24 */ /* 0x000fe2000f8e0208 */
[----:B------:R-:W-:Y:S01]  /*119e0*/  SHF.R.S32.HI R8, RZ, 0x1f, R9 ;  /* 0x0000001fff087819 */ /* 0x000fe20000011409 */
[----:B------:R-:W-:Y:S01]  /*119f0*/  ULDC.64 UR4, c[0x0][0xb88] ;  /* 0x0002e20000047ab9 */ /* 0x000fe20000000a00 */
[----:B------:R-:W-:Y:S02]  /*11a00*/  IADD3 R7, P0, R20, 0x1000, RZ ;  /* 0x0000100014077810 */ /* 0x000fe40007f1e0ff */
[----:B------:R-:W-:Y:S01]  /*11a10*/  IADD3.X R5, R11, R5, R10, P2, !PT ;  /* 0x000000050b057210 */ /* 0x000fe200017fe40a */
[----:B------:R-:W-:Y:S01]  /*11a20*/  IMAD R12, R8, UR4, RZ ;  /* 0x00000004080c7c24 */ /* 0x000fe2000f8e02ff */
[----:B------:R-:W-:-:S02]  /*11a30*/  IADD3 R29, P3, R20, 0x4000, RZ ;  /* 0x00004000141d7810 */ /* 0x000fc40007f7e0ff */
[----:B------:R-:W-:Y:S01]  /*11a40*/  IADD3 R13, P4, R20, 0x2000, RZ ;  /* 0x00002000140d7810 */ /* 0x000fe20007f9e0ff */
[----:B------:R-:W-:Y:S01]  /*11a50*/  IMAD R11, R9, UR5, R12 ;  /* 0x00000005090b7c24 */ /* 0x000fe2000f8e020c */
[----:B------:R-:W-:Y:S01]  /*11a60*/  LOP3.LUT R28, R29, 0x380, RZ, 0xc0, !PT ;  /* 0x000003801d1c7812 */ /* 0x000fe200078ec0ff */
[----:B------:R-:W-:Y:S01]  /*11a70*/  IMAD.WIDE.U32 R4, R9, UR4, R4 ;  /* 0x0000000409047c25 */ /* 0x000fe2000f8e0004 */
[----:B------:R-:W-:Y:S01]  /*11a80*/  ULDC.64 UR4, c[0x0][0xb50] ;  /* 0x0002d40000047ab9 */ /* 0x000fe20000000a00 */
[----:B------:R-:W-:Y:S02]  /*11a90*/  LOP3.LUT R12, R13, 0x380, RZ, 0xc0, !PT ;  /* 0x000003800d0c7812 */ /* 0x000fe400078ec0ff */
[----:B------:R-:W-:Y:S01]  /*11aa0*/  IMAD.IADD R5, R5, 0x1, R11 ;  /* 0x0000000105057824 */ /* 0x000fe200078e020b */
[----:B------:R-:W-:Y:S01]  /*11ab0*/  LEA R10, P2, R4, UR4, 0x2 ;  /* 0x00000004040a7c11 */ /* 0x000fe2000f8410ff */
[----:B------:R-:W-:Y:S01]  /*11ac0*/  IMAD.X R9, RZ, RZ, R21, P0 ;  /* 0x000000ffff097224 */ /* 0x000fe200000e0615 */
[----:B------:R-:W-:-:S02]  /*11ad0*/  LOP3.LUT P0, RZ, R212, 0x3, RZ, 0xc0, !PT ;  /* 0x00000003d4ff7812 */ /* 0x000fc4000780c0ff */
[----:B------:R-:W-:Y:S01]  /*11ae0*/  LEA.HI.X R11, R4, UR5, R5, 0x2, P2 ;  /* 0x00000005040b7c11 */ /* 0x000fe200090f1405 */
[----:B------:R-:W-:Y:S01]  /*11af0*/  SHFL.IDX PT, R50, R10, RZ, 0x1c1f ;  /* 0x001c1fff0a327589 */ /* 0x000fe200000e0000 */
[----:B------:R-:W-:Y:S01]  /*11b00*/  IADD3 R25, P2, R20, 0x3000, RZ ;  /* 0x0000300014197810 */ /* 0x000fe20007f5e0ff */
[----:B------:R-:W-:Y:S01]  /*11b10*/  ULDC.64 UR4, c[0x0][0xaa0] ;  /* 0x0002a80000047ab9 */ /* 0x000fe20000000a00 */
[----:B------:R-:W-:Y:S01]  /*11b20*/  LEA R4, R208, R223, 0x7 ;  /* 0x000000dfd0047211 */ /* 0x000fe200078e38ff */
[----:B------:R-:W1:Y:S01]  /*11b30*/  SHFL.IDX PT, R51, R11, RZ, 0x1c1f ;  /* 0x001c1fff0b337589 */ /* 0x000e6200000e0000 */
[----:B------:R-:W-:Y:S02]  /*11b40*/  LOP3.LUT R24, R25, 0x380, RZ, 0xc0, !PT ;  /* 0x0000038019187812 */ /* 0x000fe400078ec0ff */
[----:B------:R-:W-:Y:S01]  /*11b50*/  LOP3.LUT R8, R7, 0x380, RZ, 0xc0, !PT ;  /* 0x0000038007087812 */ /* 0x000fe200078ec0ff */
[----:B------:R-:W-:Y:S01]  /*11b60*/  SHFL.IDX PT, R52, R10, 0x1, 0x1c1f ;  /* 0x003c1f000a347f89 */ /* 0x000fe200000e0000 */
[----:B------:R-:W-:-:S02]  /*11b70*/  SHF.R.U64 R24, R24, 0x3, RZ ;  /* 0x0000000318187819 */ /* 0x000fc400000012ff */
[----:B------:R-:W-:Y:S01]  /*11b80*/  SHF.R.U64 R28, R28, 0x3, RZ ;  /* 0x000000031c1c7819 */ /* 0x000fe200000012ff */
[----:B------:R-:W2:Y:S01]  /*11b90*/  SHFL.IDX PT, R53, R11, 0x1, 0x1c1f ;  /* 0x003c1f000b357f89 */ /* 0x000ea200000e0000 */
[----:B------:R-:W-:Y:S01]  /*11ba0*/  LOP3.LUT R24, R24, R25, RZ, 0x3c, !PT ;  /* 0x0000001918187212 */ /* 0x000fe200078e3cff */
[----:B------:R-:W-:Y:S01]  /*11bb0*/  IMAD.X R25, RZ, RZ, R21, P2 ;  /* 0x000000ffff197224 */ /* 0x000fe200010e0615 */
[CC--:B------:R-:W-:Y:S02]  /*11bc0*/  ISETP.GE.OR P2, PT, R4.reuse, R59.reuse, P0 ;  /* 0x0000003b0400720c */ /* 0x0c0fe40000746670 */
[----:B------:R-:W-:Y:S02]  /*11bd0*/  IADD3 R4, R4, 0x8, RZ ;  /* 0x0000000804047810 */ /* 0x000fe40007ffe0ff */
[----:B------:R-:W-:Y:S02]  /*11be0*/  SHF.R.U64 R12, R12, 0x3, RZ ;  /* 0x000000030c0c7819 */ /* 0x000fe400000012ff */
[----:B------:R-:W-:-:S02]  /*11bf0*/  ISETP.GE.OR P0, PT, R4, R59, P0 ;  /* 0x0000003b0400720c */ /* 0x000fc40000706670 */
[----:B------:R-:W-:Y:S02]  /*11c00*/  SHF.R.U64 R8, R8, 0x3, RZ ;  /* 0x0000000308087819 */ /* 0x000fe400000012ff */
[----:B------:R-:W-:Y:S01]  /*11c10*/  LOP3.LUT R28, R28, R29, RZ, 0x3c, !PT ;  /* 0x0000001d1c1c7212 */ /* 0x000fe200078e3cff */
[--C-:B------:R-:W-:Y:S01]  /*11c20*/  IMAD.X R29, RZ, RZ, R21.reuse, P3 ;  /* 0x000000ffff1d7224 */ /* 0x100fe200018e0615 */
[----:B------:R-:W-:Y:S01]  /*11c30*/  LOP3.LUT R12, R12, R13, RZ, 0x3c, !PT ;  /* 0x0000000d0c0c7212 */ /* 0x000fe200078e3cff */
[----:B------:R-:W-:Y:S01]  /*11c40*/  IMAD.X R13, RZ, RZ, R21, P4 ;  /* 0x000000ffff0d7224 */ /* 0x000fe200020e0615 */
[----:B------:R-:W-:Y:S01]  /*11c50*/  LOP3.LUT R8, R8, R7, RZ, 0x3c, !PT ;  /* 0x0000000708087212 */ /* 0x000fe200078e3cff */
[----:B-1----:R1:W-:Y:S01]  /*11c60*/  @!P2 ST.E desc[UR38][R50.64], R0 ;  /* 0x000000003200a985 */ /* 0x0023e2000c101926 */
[C---:B------:R-:W-:Y:S02]  /*11c70*/  IADD3 R5, P3, R20.reuse, 0x7000, RZ ;  /* 0x0000700014057810 */ /* 0x040fe40007f7e0ff */
[----:B------:R-:W-:-:S02]  /*11c80*/  IADD3 R33, P5, R20, 0x5000, RZ ;  /* 0x0000500014217810 */ /* 0x000fc40007fbe0ff */
[C---:B------:R-:W-:Y:S01]  /*11c90*/  IADD3 R37, P4, R20.reuse, 0x6000, RZ ;  /* 0x0000600014257810 */ /* 0x040fe20007f9e0ff */
[----:B--2---:R2:W-:Y:S01]  /*11ca0*/  @!P0 ST.E desc[UR38][R52.64], R3 ;  /* 0x0000000334008985 */ /* 0x0045e2000c101926 */
[----:B------:R-:W-:Y:S01]  /*11cb0*/  LOP3.LUT R7, R20, 0x380, RZ, 0xc0, !PT ;  /* 0x0000038014077812 */ /* 0x000fe200078ec0ff */
[----:B------:R-:W-:Y:S01]  /*11cc0*/  IMAD.X R45, RZ, RZ, R21, P3 ;  /* 0x000000ffff2d7224 */ /* 0x000fe200018e0615 */
[----:B------:R-:W-:Y:S01]  /*11cd0*/  LOP3.LUT R4, R5, 0x380, RZ, 0xc0, !PT ;  /* 0x0000038005047812 */ /* 0x000fe200078ec0ff */
[----:B------:R-:W5:Y:S01]  /*11ce0*/  LD.E.128 R8, desc[UR38][R8.64] ;  /* 0x0000002608087980 */ /* 0x000f62000c101d00 */
[----:B------:R-:W-:Y:S01]  /*11cf0*/  LOP3.LUT R32, R33, 0x380, RZ, 0xc0, !PT ;  /* 0x0000038021207812 */ /* 0x000fe200078ec0ff */
[----:B-1----:R-:W1:Y:S01]  /*11d00*/  @P1 LDC R51, c[0x0][0xbec] ;  /* 0x0002fb00ff331b82 */ /* 0x002e620000000800 */
[----:B------:R-:W-:Y:S01]  /*11d10*/  LOP3.LUT R36, R37, 0x380, RZ, 0xc0, !PT ;  /* 0x0000038025247812 */ /* 0x000fe200078ec0ff */
[----:B------:R-:W5:Y:S01]  /*11d20*/  LD.E.128 R12, desc[UR38][R12.64] ;  /* 0x000000260c0c7980 */ /* 0x000f62000c101d00 */
[----:B------:R-:W-:-:S02]  /*11d30*/  SHF.R.U64 R7, R7, 0x3, RZ ;  /* 0x0000000307077819 */ /* 0x000fc400000012ff */
[----:B------:R-:W-:Y:S01]  /*11d40*/  SHF.R.U64 R4, R4, 0x3, RZ ;  /* 0x0000000304047819 */ /* 0x000fe200000012ff */
[----:B--2---:R-:W-:Y:S01]  /*11d50*/  IMAD R3, R49, UR4, RZ ;  /* 0x0000000431037c24 */ /* 0x004fe2000f8e02ff */
[----:B------:R-:W-:Y:S01]  /*11d60*/  SHF.R.U64 R32, R32, 0x3, RZ ;  /* 0x0000000320207819 */ /* 0x000fe200000012ff */
[----:B------:R-:W2:Y:S01]  /*11d70*/  @P1 LDC R49, c[0x0][0xbf0] ;  /* 0x0002fc00ff311b82 */ /* 0x000ea20000000800 */
[----:B------:R-:W-:Y:S01]  /*11d80*/  SHF.R.U64 R36, R36, 0x3, RZ ;  /* 0x0000000324247819 */ /* 0x000fe200000012ff */
[----:B------:R-:W5:Y:S01]  /*11d90*/  LD.E.128 R24, desc[UR38][R24.64] ;  /* 0x0000002618187980 */ /* 0x000f62000c101d00 */
[----:B------:R-:W-:Y:S02]  /*11da0*/  LOP3.LUT R20, R7, R20, RZ, 0x3c, !PT ;  /* 0x0000001407147212 */ /* 0x000fe400078e3cff */
[----:B------:R-:W-:Y:S01]  /*11db0*/  LOP3.LUT R32, R32, R33, RZ, 0x3c, !PT ;  /* 0x0000002120207212 */ /* 0x000fe200078e3cff */
[----:B------:R-:W-:Y:S01]  /*11dc0*/  IMAD.X R33, RZ, RZ, R21, P5 ;  /* 0x000000ffff217224 */ /* 0x000fe200028e0615 */
[----:B------:R-:W-:Y:S01]  /*11dd0*/  LOP3.LUT R36, R36, R37, RZ, 0x3c, !PT ;  /* 0x0000002524247212 */ /* 0x000fe200078e3cff */
[----:B------:R-:W5:Y:S01]  /*11de0*/  LD.E.128 R28, desc[UR38][R28.64] ;  /* 0x000000261c1c7980 */ /* 0x000f62000c101d00 */
[----:B------:R-:W-:Y:S01]  /*11df0*/  LOP3.LUT R44, R4, R5, RZ, 0x3c, !PT ;  /* 0x00000005042c7212 */ /* 0x000fe200078e3cff */
[C---:B------:R-:W-:Y:S01]  /*11e00*/  IMAD R3, R48.reuse, UR5, R3 ;  /* 0x0000000530037c24 */ /* 0x040fe2000f8e0203 */
[----:B------:R-:W-:Y:S01]  /*11e10*/  IADD3.X R37, RZ, R21, RZ, P4, !PT ;  /* 0x00000015ff257210 */ /* 0x000fe200027fe4ff */
[----:B------:R3:W5:Y:S04]  /*11e20*/  LD.E.128 R4, desc[UR38][R20.64] ;  /* 0x0000002614047980 */ /* 0x000768000c101d00 */
[----:B------:R-:W5:Y:S04]  /*11e30*/  LD.E.128 R32, desc[UR38][R32.64] ;  /* 0x0000002620207980 */ /* 0x000f68000c101d00 */
[----:B------:R-:W5:Y:S01]  /*11e40*/  LD.E.128 R36, desc[UR38][R36.64] ;  /* 0x0000002624247980 */ /* 0x000f62000c101d00 */
[----:B---3--:R-:W-:Y:S01]  /*11e50*/  IMAD.WIDE.U32 R20, R48, UR4, RZ ;  /* 0x0000000430147c25 */ /* 0x008fe2000f8e00ff */
[----:B------:R-:W-:-:S02]  /*11e60*/  ULDC.64 UR4, c[0x0][0xae8] ;  /* 0x0002ba0000047ab9 */ /* 0x000fc40000000a00 */
[----:B------:R-:W5:Y:S01]  /*11e70*/  LD.E.128 R44, desc[UR38][R44.64] ;  /* 0x000000262c2c7980 */ /* 0x000f62000c101d00 */
[----:B------:R-:W-:Y:S01]  /*11e80*/  IMAD.IADD R21, R21, 0x1, R3 ;  /* 0x0000000115157824 */ /* 0x000fe200078e0203 */
[----:B------:R-:W-:Y:S01]  /*11e90*/  LEA R3, R202, R153, 0x5 ;  /* 0x00000099ca037211 */ /* 0x000fe200078e28ff */
[----:B------:R-:W-:Y:S01]  /*11ea0*/  IMAD R0, R54, UR4, RZ ;  /* 0x0000000436007c24 */ /* 0x000fe2000f8e02ff */
[----:B------:R-:W-:Y:S01]  /*11eb0*/  @!PT LDS RZ, [RZ] ;  /* 0x00000000fffff984 */ /* 0x000fe20000000800 */
[----:B------:R-:W-:Y:S01]  /*11ec0*/  @!PT LDS RZ, [RZ] ;  /* 0x00000000fffff984 */ /* 0x000fe20000000800 */
[----:B------:R-:W-:Y:S01]  /*11ed0*/  @!PT LDS RZ, [RZ] ;  /* 0x00000000fffff984 */ /* 0x000fe20000000800 */
[----:B------:R-:W-:Y:S01]  /*11ee0*/  @!PT LDS RZ, [RZ] ;  /* 0x00000000fffff984 */ /* 0x000fe20000000800 */
[----:B------:R3:W-:Y:S06]  /*11ef0*/  MEMBAR.ALL.CTA ;  /* 0x0000000000007992 */ /* 0x0007ec0000008000 */
[----:B---3--:R-:W3:Y:S01]  /*11f00*/  FENCE.VIEW.ASYNC.S ;  /* 0x00000000000073c6 */ /* 0x008ee20000000000 */
[----:B------:R-:W-:-:S02]  /*11f10*/  IMAD R48, R208, 0x80, R3 ;  /* 0x00000080d0307824 */ /* 0x000fc400078e0203 */
[C---:B------:R-:W-:Y:S02]  /*11f20*/  IMAD R3, R203.reuse, UR5, R0 ;  /* 0x00000005cb037c24 */ /* 0x040fe4000f8e0200 */
[----:B------:R-:W-:Y:S01]  /*11f30*/  IMAD.WIDE.U32 R20, R203, UR4, R20 ;  /* 0x00000004cb147c25 */ /* 0x000fe2000f8e0014 */
[----:B------:R-:W-:-:S03]  /*11f40*/  ULDC.64 UR4, c[0x0][0xaf0] ;  /* 0x0002bc0000047ab9 */ /* 0x000fc60000000a00 */
[----:B-1----:R-:W-:-:S04]  /*11f50*/  @P1 IMAD.HI.U32 R0, R48, R51, RZ ;  /* 0x0000003330001227 */ /* 0x002fc800078e00ff */
[----:B------:R-:W-:Y:S01]  /*11f60*/  IMAD.IADD R21, R21, 0x1, R3 ;  /* 0x0000000115157824 */ /* 0x000fe200078e0203 */
[----:B------:R-:W-:Y:S01]  /*11f70*/  MOV R3, R48 ;  /* 0x0000003000037202 */ /* 0x000fe20000000f00 */
[----:B------:R-:W-:Y:S01]  /*11f80*/  IMAD R40, R40, UR4, RZ ;  /* 0x0000000428287c24 */ /* 0x000fe2000f8e02ff */
[----:B--2---:R-:W-:Y:S01]  /*11f90*/  @P1 SHF.R.U32.HI R3, RZ, R49, R0 ;  /* 0x00000031ff031219 */ /* 0x004fe20000011600 */
[----:B------:R-:W-:-:S03]  /*11fa0*/  IMAD.WIDE.U32 R20, R57, UR4, R20 ;  /* 0x0000000439147c25 */ /* 0x000fc6000f8e0014 */
[--C-:B------:R-:W-:Y:S01]  /*11fb0*/  SHF.R.S32.HI R0, RZ, 0x1f, R3.reuse ;  /* 0x0000001fff007819 */ /* 0x100fe20000011403 */
[----:B------:R-:W-:Y:S01]  /*11fc0*/  IMAD R49, R57, UR5, R40 ;  /* 0x0000000539317c24 */ /* 0x000fe2000f8e0228 */
[----:B------:R-:W-:Y:S01]  /*11fd0*/  ULDC.64 UR4, c[0x0][0xae0] ;  /* 0x0002b80000047ab9 */ /* 0x000fe20000000a00 */
[----:B------:R-:W-:Y:S02]  /*11fe0*/  IMAD.MOV R40, RZ, RZ, -R3 ;  /* 0x000000ffff287224 */ /* 0x000fe400078e0a03 */
[----:B------:R-:W-:Y:S02]  /*11ff0*/  IMAD.IADD R21, R21, 0x1, R49 ;  /* 0x0000000115157824 */ /* 0x000fe400078e0231 */
[----:B------:R-:W-:Y:S02]  /*12000*/  IMAD R0, R0, UR4, RZ ;  /* 0x0000000400007c24 */ /* 0x000fe4000f8e02ff */
[----:B------:R-:W-:Y:S02]  /*12010*/  IMAD R49, R55, R40, R48 ;  /* 0x0000002837317224 */ /* 0x000fe400078e0230 */
[----:B------:R-:W-:-:S02]  /*12020*/  IMAD R51, R3, UR5, R0 ;  /* 0x0000000503337c24 */ /* 0x000fc4000f8e0200 */
[----:B------:R-:W-:Y:S01]  /*12030*/  IMAD.WIDE.U32 R20, R3, UR4, R20 ;  /* 0x0000000403147c25 */ /* 0x000fe2000f8e0014 */
[----:B------:R-:W-:Y:S01]  /*12040*/  SHF.R.S32.HI R0, RZ, 0x1f, R49 ;  /* 0x0000001fff007819 */ /* 0x000fe20000011431 */
[----:B------:R-:W-:Y:S01]  /*12050*/  ULDC.64 UR4, c[0x0][0xad8] ;  /* 0x0002b60000047ab9 */ /* 0x000fe20000000a00 */
[----:B------:R-:W-:Y:S01]  /*12060*/  LEA R50, R208, R153, 0x7 ;  /* 0x00000099d0327211 */ /* 0x000fe200078e38ff */
[----:B------:R-:W-:Y:S02]  /*12070*/  IMAD.IADD R21, R21, 0x1, R51 ;  /* 0x0000000115157824 */ /* 0x000fe400078e0233 */
[----:B------:R-:W-:Y:S02]  /*12080*/  IMAD R40, R0, UR4, RZ ;  /* 0x0000000400287c24 */ /* 0x000fe4000f8e02ff */
[----:B------:R-:W-:Y:S02]  /*12090*/  VIADD R0, R50, 0x20 ;  /* 0x0000002032007836 */ /* 0x000fe40000000000 */
[----:B------:R-:W-:-:S02]  /*120a0*/  IMAD R51, R49, UR5, R40 ;  /* 0x0000000531337c24 */ /* 0x000fc4000f8e0228 */
[----:B------:R-:W-:Y:S01]  /*120b0*/  IMAD.WIDE.U32 R20, R49, UR4, R20 ;  /* 0x0000000431147c25 */ /* 0x000fe2000f8e0014 */
[CC--:B------:R-:W-:Y:S01]  /*120c0*/  ISETP.GE.AND P2, PT, R50.reuse, R59.reuse, PT ;  /* 0x0000003b3200720c */ /* 0x0c0fe20003f46270 */
[----:B------:R-:W-:Y:S02]  /*120d0*/  ULDC.64 UR4, c[0x0][0xa80] ;  /* 0x0002a00000047ab9 */ /* 0x000fe40000000a00 */
[----:B------:R-:W-:Y:S01]  /*120e0*/  VIADD R3, R50, 0x40 ;  /* 0x0000004032037836 */ /* 0x000fe20000000000 */
[-C--:B------:R-:W-:Y:S01]  /*120f0*/  ISETP.GE.AND P0, PT, R0, R59.reuse, PT ;  /* 0x0000003b0000720c */ /* 0x080fe20003f06270 */
[----:B------:R-:W-:Y:S01]  /*12100*/  IMAD.IADD R21, R21, 0x1, R51 ;  /* 0x0000000115157824 */ /* 0x000fe200078e0233 */
[----:B------:R-:W-:Y:S02]  /*12110*/  LEA R40, P3, R20, UR4, 0x1 ;  /* 0x0000000414287c11 */ /* 0x000fe4000f8608ff */
[----:B------:R-:W-:Y:S02]  /*12120*/  IADD3 R0, R156, 0x28820, RZ ;  /* 0x000288209c007810 */ /* 0x000fe40007ffe0ff */
[----:B------:R-:W-:-:S02]  /*12130*/  ISETP.GE.AND P1, PT, R3, R59, PT ;  /* 0x0000003b0300720c */ /* 0x000fc40003f26270 */
[----:B------:R-:W-:Y:S02]  /*12140*/  LEA.HI.X R3, R20, UR5, R21, 0x1, P3 ;  /* 0x0000000514037c11 */ /* 0x000fe400098f0c15 */
[----:B------:R-:W-:Y:S01]  /*12150*/  PRMT R0, RZ, 0x654, R0 ;  /* 0x00000654ff007816 */ /* 0x000fe20000000000 */
[----:B---3--:R1:W2:Y:S01]  /*12160*/  SHFL.IDX PT, R21, R40, RZ, 0x181f ;  /* 0x00181fff28157589 */ /* 0x0082a200000e0000 */
[----:B------:R-:W-:Y:S02]  /*12170*/  BSSY B1, `(.L_x_656) ;  /* 0x000000d000017945 */ /* 0x000fe40003800000 */
[----:B------:R1:W-:Y:S01]  /*12180*/  SYNCS.ARRIVE.TRANS64.RED.A1T0 RZ, [R0+URZ], RZ ;  /* 0x000000ff00ff79a7 */ /* 0x0003e2000810043f */
[----:B------:R1:W3:Y:S01]  /*12190*/  SHFL.IDX PT, R49, R3, RZ, 0x181f ;  /* 0x00181fff03317589 */ /* 0x0002e200000e0000 */
[----:B------:R-:W-:Y:S05]  /*121a0*/  @P2 BRA `(.L_x_657) ;  /* 0x0000000000242947 */ /* 0x000fea0003800000 */
[----:B------:R-:W-:Y:S02]  /*121b0*/  ULDC UR4, c[0x0][0xac8] ;  /* 0x0002b20000047ab9 */ /* 0x000fe40000000800 */
[----:B------:R-:W-:Y:S02]  /*121c0*/  ISETP.GE.AND P2, PT, R16, UR4, PT ;  /* 0x0000000410007c0c */ /* 0x000fe4000bf46270 */
[----:B------:R-:W-:-:S11]  /*121d0*/  ISETP.GE.AND P3, PT, R22, UR4, PT ;  /* 0x0000000416007c0c */ /* 0x000fd6000bf66270 */
[-C--:B--2---:R-:W-:Y:S02]  /*121e0*/  @!P2 LEA R20, P4, R16, R21.reuse, 0x1 ;  /* 0x000000151014a211 */ /* 0x084fe400078808ff */
[----:B------:R-:W-:Y:S02]  /*121f0*/  @!P3 LEA R48, P5, R22, R21, 0x1 ;  /* 0x000000151630b211 */ /* 0x000fe400078a08ff */
[-C--:B---3--:R-:W-:Y:S02]  /*12200*/  @!P2 LEA.HI.X R21, R16, R49.reuse, R17, 0x1, P4 ;  /* 0x000000311015a211 */ /* 0x088fe400020f0c11 */
[----:B------:R-:W-:-:S03]  /*12210*/  @!P3 LEA.HI.X R49, R22, R49, R2, 0x1, P5 ;  /* 0x000000311631b211 */ /* 0x000fc600028f0c02 */
[----:B-----5:R4:W-:Y:S04]  /*12220*/  @!P2 ST.E.128 desc[UR38][R20.64], R4 ;  /* 0x000000041400a985 */ /* 0x0209e8000c101d26 */
[----:B------:R4:W-:Y:S02]  /*12230*/  @!P3 ST.E.128 desc[UR38][R48.64], R28 ;  /* 0x0000001c3000b985 */ /* 0x0009e4000c101d26 */
.L_x_657:
[----:B------:R-:W-:Y:S05]  /*12240*/  BSYNC B1 ;  /* 0x0000000000017941 */ /* 0x000fea0003800000 */
.L_x_656:
[----:B----45:R4:W0:Y:S01]  /*12250*/  SHFL.IDX PT, R7, R3, 0x1, 0x181f ;  /* 0x00381f0003077f89 */ /* 0x03082200000e0000 */
        /* <DEDUP_REMOVED lines=12> */
.L_x_659:
[----:B------:R-:W-:Y:S05]  /*12320*/  BSYNC B1 ;  /* 0x0000000000017941 */ /* 0x000fea0003800000 */
.L_x_658:
[----:B0-----:R0:W0:Y:S01]  /*12330*/  SHFL.IDX PT, R7, R3, 0x2, 0x181f ;  /* 0x00581f0003077f89 */ /* 0x00102200000e0000 */
        /* <DEDUP_REMOVED lines=12> */
.L_x_661:
[----:B------:R-:W-:Y:S05]  /*12400*/  BSYNC B1 ;  /* 0x0000000000017941 */ /* 0x000fea0003800000 */
.L_x_660:
[----:B-1----:R-:W-:Y:S01]  /*12410*/  IADD3 R0, R50, 0x60, RZ ;  /* 0x0000006032007810 */ /* 0x002fe20007ffe0ff */
[----:B0---4-:R-:W0:Y:S03]  /*12420*/  SHFL.IDX PT, R3, R3, 0x3, 0x181f ;  /* 0x00781f0003037f89 */ /* 0x011e2600000e0000 */
[----:B------:R-:W-:Y:S01]  /*12430*/  ISETP.GE.AND P0, PT, R0, R59, PT ;  /* 0x0000003b0000720c */ /* 0x000fe20003f06270 */
[----:B------:R1:W4:-:S12]  /*12440*/  SHFL.IDX PT, R7, R40, 0x3, 0x181f ;  /* 0x00781f0028077f89 */ /* 0x00031800000e0000 */
[----:B-1----:R-:W-:Y:S05]  /*12450*/  @P0 BRA `(.L_x_662) ;  /* 0x0000000c00040947 */ /* 0x002fea0003800000 */
[----:B------:R-:W-:Y:S02]  /*12460*/  ULDC UR4, c[0x0][0xac8] ;  /* 0x0002b20000047ab9 */ /* 0x000fe40000000800 */
[----:B------:R-:W-:-:S13]  /*12470*/  ISETP.GE.AND P1, PT, R16, UR4, PT ;  /* 0x0000000410007c0c */ /* 0x000fda000bf26270 */
[----:B----4-:R-:W-:-:S04]  /*12480*/  @!P1 LEA R4, P0, R16, R7, 0x1 ;  /* 0x0000000710049211 */ /* 0x010fc800078008ff */
        /* <DEDUP_REMOVED lines=8> */
.L_x_654:
[----:B------:R-:W-:Y:S01]  /*12510*/  ULDC.64 UR4, c[0x0][0xc00] ;  /* 0x0003000000047ab9 */ /* 0x000fe20000000a00 */
[----:B------:R-:W-:Y:S01]  /*12520*/  IMAD.MOV.U32 R0, RZ, RZ, RZ ;  /* 0x000000ffff007224 */ /* 0x000fe200078e00ff */
[----:B------:R-:W-:Y:S01]  /*12530*/  ISETP.NE.U32.AND P0, PT, RZ, UR4, PT ;  /* 0x00000004ff007c0c */ /* 0x000fe2000bf05070 */
[----:B------:R-:W2:Y:S01]  /*12540*/  LDC R21, c[0x0][0xbe8] ;  /* 0x0002fa00ff157b82 */ /* 0x000ea20000000800 */
[----:B------:R-:W-:Y:S02]  /*12550*/  IADD3 R4, P1, R204, UR4, RZ ;  /* 0x00000004cc047c10 */ /* 0x000fe4000ff3e0ff */
[----:B------:R-:W-:Y:S02]  /*12560*/  ISETP.NE.AND.EX P0, PT, RZ, UR5, PT, P0 ;  /* 0x00000005ff007c0c */ /* 0x000fe4000bf05300 */
[----:B------:R-:W-:Y:S01]  /*12570*/  IADD3.X R5, R205, UR5, RZ, P1, !PT ;  /* 0x00000005cd057c10 */ /* 0x000fe20008ffe4ff */
[----:B------:R-:W-:Y:S02]  /*12580*/  ULDC.64 UR4, c[0x0][0xc08] ;  /* 0x0003020000047ab9 */ /* 0x000fe40000000a00 */
[----:B------:R-:W-:-:S04]  /*12590*/  ISETP.NE.U32.AND P1, PT, RZ, UR4, PT ;  /* 0x00000004ff007c0c */ /* 0x000fc8000bf25070 */
[----:B------:R-:W-:-:S04]  /*125a0*/  ISETP.NE.AND.EX P1, PT, RZ, UR5, PT, P1 ;  /* 0x00000005ff007c0c */ /* 0x000fc8000bf25310 */
[----:B------:R4:W5:Y:S09]  /*125b0*/  @P0 LDG.E R0, desc[UR38][R4.64] ;  /* 0x0000002604000981 */ /* 0x000972000c1e1900 */
[----:B------:R-:W-:Y:S01]  /*125c0*/  @P1 IADD3 R204, P2, R204, UR4, RZ ;  /* 0x00000004cccc1c10 */ /* 0x000fe2000ff5e0ff */
[----:B------:R-:W-:-:S02]  /*125d0*/  ULDC UR4, c[0x0][0xa88] ;  /* 0x0002a20000047ab9 */ /* 0x000fc40000000800 */
[----:B------:R-:W-:Y:S01]  /*125e0*/  IMAD.U32 R8, RZ, RZ, UR4 ;  /* 0x00000004ff087e24 */ /* 0x000fe2000f8e00ff */
[----:B------:R-:W-:-:S05]  /*125f0*/  @P1 IADD3.X R205, R205, UR5, RZ, P2, !PT ;  /* 0x00000005cdcd1c10 */ /* 0x000fca00097fe4ff */
[----:B------:R4:W5:Y:S01]  /*12600*/  @P1 LDG.E R8, desc[UR38][R204.64] ;  /* 0x00000026cc081981 */ /* 0x000962000c1e1900 */
[----:B--2---:R-:W-:Y:S01]  /*12610*/  ISETP.NE.AND P2, PT, R21, 0x1, PT ;  /* 0x000000011500780c */ /* 0x004fe20003f45270 */
[----:B------:R-:W2:-:S12]  /*12620*/  S2R R3, SR_TID.X ;  /* 0x0000000000037919 */ /* 0x000e980000002100 */
[----:B------:R-:W0:Y:S08]  /*12630*/  @P2 LDC R20, c[0x0][0xbec] ;  /* 0x0002fb00ff142b82 */ /* 0x000e300000000800 */
[----:B------:R-:W0:Y:S01]  /*12640*/  @P2 LDC R25, c[0x0][0xbf0] ;  /* 0x0002fc00ff192b82 */ /* 0x000e220000000800 */
[----:B--2---:R-:W-:-:S04]  /*12650*/  IADD3 R3, R3, -0x80, RZ ;  /* 0xffffff8003037810 */ /* 0x004fc80007ffe0ff */
[----:B------:R-:W-:Y:S01]  /*12660*/  ISETP.GE.AND P3, PT, R3, 0x80, PT ;  /* 0x000000800300780c */ /* 0x000fe20003f66270 */
[----:B----4-:R-:W-:-:S12]  /*12670*/  @P1 BRA `(.L_x_663) ;  /* 0x0000000000101947 */ /* 0x010fd80003800000 */
[----:B------:R-:W-:Y:S05]  /*12680*/  @!P0 BRA `(.L_x_663) ;  /* 0x00000000000c8947 */ /* 0x000fea0003800000 */
[----:B------:R-:W2:Y:S04]  /*12690*/  LDG.E R3, desc[UR38][R4.64] ;  /* 0x0000002604037981 */ /* 0x000ea8000c1e1900 */
[----:B-----5:R-:W2:Y:S02]  /*126a0*/  LDG.E R8, desc[UR38][R4.64+0x4] ;  /* 0x0000042604087981 */ /* 0x020ea4000c1e1900 */
[----:B--2---:R-:W-:-:S07]  /*126b0*/  IMAD.IADD R8, R8, 0x1, -R3 ;  /* 0x0000000108087824 */ /* 0x004fce00078e0a03 */
.L_x_663:
[----:B------:R-:W-:Y:S01]  /*126c0*/  BSSY B1, `(.L_x_664) ;  /* 0x000002e000017945 */ /* 0x000fe20003800000 */
[----:B------:R-:W-:Y:S02]  /*126d0*/  SHF.R.S32.HI R12, RZ, 0x1f, R203 ;  /* 0x0000001fff0c7819 */ /* 0x000fe400000114cb */
[----:B---3--:R-:W-:Y:S02]  /*126e0*/  SEL R13, R206, RZ, !P0 ;  /* 0x000000ffce0d7207 */ /* 0x008fe40004000000 */
[----:B------:R-:W-:Y:S02]  /*126f0*/  SEL R209, R209, RZ, !P0 ;  /* 0x000000ffd1d17207 */ /* 0x000fe40004000000 */
[----:B-----5:R-:W-:Y:S01]  /*12700*/  SHF.R.S32.HI R11, RZ, 0x1f, R0 ;  /* 0x0000001fff0b7819 */ /* 0x020fe20000011400 */
[----:B------:R-:W-:Y:S06]  /*12710*/  @P3 BRA `(.L_x_665) ;  /* 0x0000000000a03947 */ /* 0x000fec0003800000 */
[----:B------:R-:W2:Y:S01]  /*12720*/  S2R R3, SR_TID.X ;  /* 0x0000000000037919 */ /* 0x000ea20000002100 */
[----:B------:R-:W3:Y:S02]  /*12730*/  LDC R14, c[0x0][0xbe8] ;  /* 0x0002fa00ff0e7b82 */ /* 0x000ee40000000800 */
[----:B---3--:R-:W-:Y:S02]  /*12740*/  IMAD R4, R8, R14, RZ ;  /* 0x0000000e08047224 */ /* 0x008fe400078e02ff */
[----:B--2---:R-:W-:-:S05]  /*12750*/  IMAD R3, R208, 0x80, R3 ;  /* 0x00000080d0037824 */ /* 0x004fca00078e0203 */
[----:B------:R-:W-:-:S04]  /*12760*/  IADD3 R9, R3, -0x80, RZ ;  /* 0xffffff8003097810 */ /* 0x000fc80007ffe0ff */
[----:B------:R-:W-:-:S13]  /*12770*/  ISETP.GE.AND P0, PT, R9, R4, PT ;  /* 0x000000040900720c */ /* 0x000fda0003f06270 */
[----:B------:R-:W-:Y:S05]  /*12780*/  @P0 BRA `(.L_x_665) ;  /* 0x0000000000840947 */ /* 0x000fea0003800000 */
[----:B------:R-:W-:Y:S01]  /*12790*/  ISETP.NE.AND P0, PT, R14, 0x1, PT ;  /* 0x000000010e00780c */ /* 0x000fe20003f05270 */
[----:B------:R-:W-:Y:S01]  /*127a0*/  ULDC.64 UR4, c[0x0][0xb90] ;  /* 0x0002e40000047ab9 */ /* 0x000fe20000000a00 */
[----:B------:R-:W-:Y:S01]  /*127b0*/  MOV R5, R11 ;  /* 0x0000000b00057202 */ /* 0x000fe20000000f00 */
[----:B------:R-:W-:Y:S02]  /*127c0*/  IMAD R10, R12, UR4, RZ ;  /* 0x000000040c0a7c24 */ /* 0x000fe4000f8e02ff */
[----:B------:R-:W-:Y:S02]  /*127d0*/  IMAD.MOV.U32 R4, RZ, RZ, R0 ;  /* 0x000000ffff047224 */ /* 0x000fe400078e0000 */
[----:B------:R-:W-:Y:S02]  /*127e0*/  IMAD.MOV.U32 R3, RZ, RZ, R9 ;  /* 0x000000ffff037224 */ /* 0x000fe400078e0009 */
[----:B------:R-:W-:-:S04]  /*127f0*/  IMAD.WIDE.U32 R4, R203, UR4, R4 ;  /* 0x00000004cb047c25 */ /* 0x000fc8000f8e0004 */
[----:B------:R-:W2:Y:S01]  /*12800*/  @P0 LDC R6, c[0x0][0xbec] ;  /* 0x0002fb00ff060b82 */ /* 0x000ea20000000800 */
[----:B------:R-:W-:Y:S01]  /*12810*/  IMAD R7, R203, UR5, R10 ;  /* 0x00000005cb077c24 */ /* 0x000fe2000f8e020a */
[----:B------:R-:W-:-:S03]  /*12820*/  ULDC.64 UR4, c[0x0][0xb98] ;  /* 0x0002e60000047ab9 */ /* 0x000fc60000000a00 */
[----:B------:R-:W-:-:S03]  /*12830*/  IMAD.IADD R5, R5, 0x1, R7 ;  /* 0x0000000105057824 */ /* 0x000fc600078e0207 */
[----:B------:R-:W3:Y:S01]  /*12840*/  @P0 LDC R15, c[0x0][0xbf0] ;  /* 0x0002fc00ff0f0b82 */ /* 0x000ee20000000800 */
[----:B------:R-:W-:-:S04]  /*12850*/  IMAD.WIDE.U32 R4, R13, UR4, R4 ;  /* 0x000000040d047c25 */ /* 0x000fc8000f8e0004 */
[----:B--2---:R-:W-:-:S05]  /*12860*/  @P0 IMAD.HI.U32 R6, R9, R6, RZ ;  /* 0x0000000609060227 */ /* 0x004fca00078e00ff */
[----:B---3--:R-:W-:Y:S01]  /*12870*/  @P0 SHF.R.U32.HI R3, RZ, R15, R6 ;  /* 0x0000000fff030219 */ /* 0x008fe20000011606 */
[----:B------:R-:W-:-:S03]  /*12880*/  IMAD R6, R209, UR4, RZ ;  /* 0x00000004d1067c24 */ /* 0x000fc6000f8e02ff */
[----:B------:R-:W-:Y:S01]  /*12890*/  IADD3 R4, P0, R3, R4, RZ ;  /* 0x0000000403047210 */ /* 0x000fe20007f1e0ff */
[----:B------:R-:W-:Y:S02]  /*128a0*/  IMAD.MOV R7, RZ, RZ, -R3 ;  /* 0x000000ffff077224 */ /* 0x000fe400078e0a03 */
[----:B------:R-:W-:Y:S01]  /*128b0*/  IMAD R6, R13, UR5, R6 ;  /* 0x000000050d067c24 */ /* 0x000fe2000f8e0206 */
[----:B------:R-:W-:Y:S01]  /*128c0*/  ULDC.64 UR4, c[0x0][0xb88] ;  /* 0x0002e20000047ab9 */ /* 0x000fe20000000a00 */
[----:B------:R-:W-:Y:S01]  /*128d0*/  IMAD R7, R14, R7, R9 ;  /* 0x000000070e077224 */ /* 0x000fe200078e0209 */
[----:B------:R-:W-:-:S04]  /*128e0*/  SHF.R.S32.HI R9, RZ, 0x1f, R3 ;  /* 0x0000001fff097819 */ /* 0x000fc80000011403 */
[----:B------:R-:W-:Y:S02]  /*128f0*/  SHF.R.S32.HI R3, RZ, 0x1f, R7 ;  /* 0x0000001fff037819 */ /* 0x000fe40000011407 */
[----:B------:R-:W-:-:S03]  /*12900*/  IADD3.X R5, R9, R5, R6, P0, !PT ;  /* 0x0000000509057210 */ /* 0x000fc600007fe406 */
[----:B------:R-:W-:Y:S02]  /*12910*/  IMAD R6, R3, UR4, RZ ;  /* 0x0000000403067c24 */ /* 0x000fe4000f8e02ff */
[----:B------:R-:W-:-:S04]  /*12920*/  IMAD.WIDE.U32 R4, R7, UR4, R4 ;  /* 0x0000000407047c25 */ /* 0x000fc8000f8e0004 */
[----:B------:R-:W-:Y:S01]  /*12930*/  IMAD R3, R7, UR5, R6 ;  /* 0x0000000507037c24 */ /* 0x000fe2000f8e0206 */
[----:B------:R-:W-:Y:S02]  /*12940*/  ULDC.64 UR4, c[0x0][0xb50] ;  /* 0x0002d40000047ab9 */ /* 0x000fe40000000a00 */
[----:B------:R-:W-:Y:S02]  /*12950*/  LEA R6, P0, R4, UR4, 0x2 ;  /* 0x0000000404067c11 */ /* 0x000fe4000f8010ff */
[----:B------:R-:W-:-:S04]  /*12960*/  IADD3 R3, R5, R3, RZ ;  /* 0x0000000305037210 */ /* 0x000fc80007ffe0ff */
[----:B------:R-:W-:Y:S01]  /*12970*/  LEA.HI.X R7, R4, UR5, R3, 0x2, P0 ;  /* 0x0000000504077c11 */ /* 0x000fe200080f1403 */
[----:B------:R-:W-:-:S05]  /*12980*/  IMAD.MOV.U32 R3, RZ, RZ, -0x800000 ;  /* 0xff800000ff037424 */ /* 0x000fca00078e00ff */
[----:B------:R2:W-:Y:S02]  /*12990*/  STG.E desc[UR38][R6.64], R3 ;  /* 0x0000000306007986 */ /* 0x0005e4000c101926 */
.L_x_665:
[----:B------:R-:W-:Y:S05]  /*129a0*/  BSYNC B1 ;  /* 0x0000000000017941 */ /* 0x000fea0003800000 */
.L_x_664:
[----:B------:R-:W-:Y:S01]  /*129b0*/  ULDC.64 UR4, c[0x0][0xaa0] ;  /* 0x0002a80000047ab9 */ /* 0x000fe20000000a00 */
[----:B--2---:R-:W-:Y:S02]  /*129c0*/  IMAD R7, R202, 0x20, R153 ;  /* 0x00000020ca077824 */ /* 0x004fe400078e0299 */
[----:B------:R-:W-:Y:S02]  /*129d0*/  IMAD R3, R11, UR4, RZ ;  /* 0x000000040b037c24 */ /* 0x000fe4000f8e02ff */
[----:B------:R-:W-:-:S04]  /*129e0*/  IMAD.WIDE.U32 R4, R0, UR4, RZ ;  /* 0x0000000400047c25 */ /* 0x000fc8000f8e00ff */
[----:B------:R-:W-:Y:S01]  /*129f0*/  IMAD R3, R0, UR5, R3 ;  /* 0x0000000500037c24 */ /* 0x000fe2000f8e0203 */
[----:B------:R-:W-:Y:S01]  /*12a00*/  ULDC.64 UR4, c[0x0][0xae8] ;  /* 0x0002ba0000047ab9 */ /* 0x000fe20000000a00 */
[----:B------:R-:W-:Y:S02]  /*12a10*/  IMAD R9, R208, 0x80, R7 ;  /* 0x00000080d0097824 */ /* 0x000fe400078e0207 */
[----:B------:R-:W-:Y:S01]  /*12a20*/  IMAD R6, R12, UR4, RZ ;  /* 0x000000040c067c24 */ /* 0x000fe2000f8e02ff */
[----:B------:R-:W-:Y:S01]  /*12a30*/  IADD3 R5, R5, R3, RZ ;  /* 0x0000000305057210 */ /* 0x000fe20007ffe0ff */
[----:B0-----:R-:W-:-:S04]  /*12a40*/  @P2 IMAD.HI.U32 R0, R9, R20, RZ ;  /* 0x0000001409002227 */ /* 0x001fc800078e00ff */
[C---:B------:R-:W-:Y:S02]  /*12a50*/  IMAD R7, R203.reuse, UR5, R6 ;  /* 0x00000005cb077c24 */ /* 0x040fe4000f8e0206 */
[----:B------:R-:W-:Y:S01]  /*12a60*/  IMAD.WIDE.U32 R4, R203, UR4, R4 ;  /* 0x00000004cb047c25 */ /* 0x000fe2000f8e0004 */
[----:B------:R-:W-:-:S03]  /*12a70*/  ULDC.64 UR4, c[0x0][0xaf0] ;  /* 0x0002bc0000047ab9 */ /* 0x000fc60000000a00 */
[----:B------:R-:W-:Y:S01]  /*12a80*/  IMAD.MOV.U32 R3, RZ, RZ, R9 ;  /* 0x000000ffff037224 */ /* 0x000fe200078e0009 */
[----:B------:R-:W-:Y:S01]  /*12a90*/  IADD3 R5, R5, R7, RZ ;  /* 0x0000000705057210 */ /* 0x000fe20007ffe0ff */
[----:B------:R-:W-:Y:S01]  /*12aa0*/  IMAD R6, R209, UR4, RZ ;  /* 0x00000004d1067c24 */ /* 0x000fe2000f8e02ff */
[----:B------:R-:W-:-:S03]  /*12ab0*/  @P2 SHF.R.U32.HI R3, RZ, R25, R0 ;  /* 0x00000019ff032219 */ /* 0x000fc60000011600 */
[C---:B------:R-:W-:Y:S01]  /*12ac0*/  IMAD R7, R13.reuse, UR5, R6 ;  /* 0x000000050d077c24 */ /* 0x040fe2000f8e0206 */
[----:B------:R-:W-:Y:S01]  /*12ad0*/  SHF.R.S32.HI R0, RZ, 0x1f, R3 ;  /* 0x0000001fff007819 */ /* 0x000fe20000011403 */
[----:B------:R-:W-:Y:S01]  /*12ae0*/  IMAD.WIDE.U32 R4, R13, UR4, R4 ;  /* 0x000000040d047c25 */ /* 0x000fe2000f8e0004 */
[----:B------:R-:W-:-:S03]  /*12af0*/  ULDC.64 UR4, c[0x0][0xae0] ;  /* 0x0002b80000047ab9 */ /* 0x000fc60000000a00 */
[----:B------:R-:W-:Y:S02]  /*12b00*/  IMAD.MOV R6, RZ, RZ, -R3 ;  /* 0x000000ffff067224 */ /* 0x000fe400078e0a03 */
[----:B------:R-:W-:Y:S02]  /*12b10*/  IMAD.IADD R5, R5, 0x1, R7 ;  /* 0x0000000105057824 */ /* 0x000fe400078e0207 */
[----:B------:R-:W-:Y:S02]  /*12b20*/  IMAD R0, R0, UR4, RZ ;  /* 0x0000000400007c24 */ /* 0x000fe4000f8e02ff */
[----:B------:R-:W-:Y:S02]  /*12b30*/  IMAD R7, R21, R6, R9 ;  /* 0x0000000615077224 */ /* 0x000fe400078e0209 */
[C---:B------:R-:W-:Y:S02]  /*12b40*/  IMAD R9, R3.reuse, UR5, R0 ;  /* 0x0000000503097c24 */ /* 0x040fe4000f8e0200 */
[----:B------:R-:W-:Y:S01]  /*12b50*/  IMAD.WIDE.U32 R4, R3, UR4, R4 ;  /* 0x0000000403047c25 */ /* 0x000fe2000f8e0004 */
[----:B------:R-:W-:Y:S01]  /*12b60*/  SHF.R.S32.HI R0, RZ, 0x1f, R7 ;  /* 0x0000001fff007819 */ /* 0x000fe20000011407 */
[----:B------:R-:W-:-:S02]  /*12b70*/  ULDC.64 UR4, c[0x0][0xad8] ;  /* 0x0002b60000047ab9 */ /* 0x000fc40000000a00 */
[----:B------:R-:W-:Y:S01]  /*12b80*/  IMAD R6, R208, 0x80, R153 ;  /* 0x00000080d0067824 */ /* 0x000fe200078e0299 */
[----:B------:R-:W-:Y:S01]  /*12b90*/  IADD3 R5, R5, R9, RZ ;  /* 0x0000000905057210 */ /* 0x000fe20007ffe0ff */
        /* <DEDUP_REMOVED lines=9> */
[----:B------:R0:W2:Y:S04]  /*12c30*/  SHFL.IDX PT, R3, R4, RZ, 0x181f ;  /* 0x00181fff04037589 */ /* 0x0000a800000e0000 */
[----:B------:R0:W3:Y:S02]  /*12c40*/  SHFL.IDX PT, R14, R0, RZ, 0x181f ;  /* 0x00181fff000e7589 */ /* 0x0000e400000e0000 */
.L_x_868:
[----:B------:R-:W-:Y:S01]  /*12c50*/  IMAD R8, R8, R21, RZ ;  /* 0x0000001508087224 */ /* 0x000fe200078e02ff */
[----:B------:R-:W-:Y:S04]  /*12c60*/  BSSY B1, `(.L_x_667) ;  /* 0x000000c000017945 */ /* 0x000fe80003800000 */
[----:B------:R-:W-:-:S13]  /*12c70*/  ISETP.GE.AND P0, PT, R6, R8, PT ;  /* 0x000000080600720c */ /* 0x000fda0003f06270 */
[----:B------:R-:W-:Y:S05]  /*12c80*/  @P0 BRA `(.L_x_668) ;  /* 0x0000000000240947 */ /* 0x000fea0003800000 */
[----:B------:R-:W-:Y:S02]  /*12c90*/  ULDC UR4, c[0x0][0xac8] ;  /* 0x0002b20000047ab9 */ /* 0x000fe40000000800 */
[----:B------:R-:W-:Y:S02]  /*12ca0*/  ISETP.GE.AND P2, PT, R16, UR4, PT ;  /* 0x0000000410007c0c */ /* 0x000fe4000bf46270 */
[----:B------:R-:W-:-:S11]  /*12cb0*/  ISETP.GE.AND P3, PT, R22, UR4, PT ;  /* 0x0000000416007c0c */ /* 0x000fd6000bf66270 */
[-C--:B---3--:R-:W-:Y:S02]  /*12cc0*/  @!P2 LEA R10, P0, R16, R14.reuse, 0x1 ;  /* 0x0000000e100aa211 */ /* 0x088fe400078008ff */
[----:B------:R-:W-:Y:S02]  /*12cd0*/  @!P3 LEA R14, P1, R22, R14, 0x1 ;  /* 0x0000000e160eb211 */ /* 0x000fe400078208ff */
[-C--:B--2---:R-:W-:Y:S02]  /*12ce0*/  @!P2 LEA.HI.X R11, R16, R3.reuse, R17, 0x1, P0 ;  /* 0x00000003100ba211 */ /* 0x084fe400000f0c11 */
[----:B------:R-:W-:-:S03]  /*12cf0*/  @!P3 LEA.HI.X R15, R22, R3, R2, 0x1, P1 ;  /* 0x00000003160fb211 */ /* 0x000fc600008f0c02 */
[----:B------:R4:W-:Y:S04]  /*12d00*/  @!P2 ST.E.128 desc[UR38][R10.64], RZ ;  /* 0x000000ff0a00a985 */ /* 0x0009e8000c101d26 */
[----:B------:R4:W-:Y:S02]  /*12d10*/  @!P3 ST.E.128 desc[UR38][R14.64], RZ ;  /* 0x000000ff0e00b985 */ /* 0x0009e4000c101d26 */
.L_x_668:
[----:B------:R-:W-:Y:S05]  /*12d20*/  BSYNC B1 ;  /* 0x0000000000017941 */ /* 0x000fea0003800000 */
.L_x_667:
[----:B------:R-:W-:-:S03]  /*12d30*/  UMOV UR4, 0xffffffff ;  /* 0xffffffff00047882 */ /* 0x000fc60000000000 */
[----:B------:R-:W-:Y:S05]  /*12d40*/  BRA.DIV UR4, `(.L_x_669) ;  /* 0x0000008204007947 */ /* 0x000fea000b800000 */
[----:B--2---:R2:W0:Y:S04]  /*12d50*/  SHFL.IDX PT, R3, R4, 0x1, 0x181f ;  /* 0x00381f0004037f89 */ /* 0x00442800000e0000 */
[----:B---34-:R2:W3:Y:S02]  /*12d60*/  SHFL.IDX PT, R14, R0, 0x1, 0x181f ;  /* 0x00381f00000e7f89 */ /* 0x0184e400000e0000 */
.L_x_872:
[----:B------:R-:W-:Y:S01]  /*12d70*/  IADD3 R5, R6, 0x20, RZ ;  /* 0x0000002006057810 */ /* 0x000fe20007ffe0ff */
[----:B------:R-:W-:Y:S03]  /*12d80*/  BSSY B1, `(.L_x_670) ;  /* 0x000000c000017945 */ /* 0x000fe60003800000 */
[----:B------:R-:W-:-:S13]  /*12d90*/  ISETP.GE.AND P0, PT, R5, R8, PT ;  /* 0x000000080500720c */ /* 0x000fda0003f06270 */
[----:B------:R-:W-:Y:S05]  /*12da0*/  @P0 BRA `(.L_x_671) ;  /* 0x0000000000240947 */ /* 0x000fea0003800000 */
[----:B------:R-:W-:Y:S02]  /*12db0*/  ULDC UR4, c[0x0][0xac8] ;  /* 0x0002b20000047ab9 */ /* 0x000fe40000000800 */
[----:B------:R-:W-:Y:S02]  /*12dc0*/  ISETP.GE.AND P2, PT, R16, UR4, PT ;  /* 0x0000000410007c0c */ /* 0x000fe4000bf46270 */
[----:B------:R-:W-:-:S11]  /*12dd0*/  ISETP.GE.AND P3, PT, R22, UR4, PT ;  /* 0x0000000416007c0c */ /* 0x000fd6000bf66270 */
[-C--:B---3--:R-:W-:Y:S02]  /*12de0*/  @!P2 LEA R10, P0, R16, R14.reuse, 0x1 ;  /* 0x0000000e100aa211 */ /* 0x088fe400078008ff */
[----:B------:R-:W-:Y:S02]  /*12df0*/  @!P3 LEA R14, P1, R22, R14, 0x1 ;  /* 0x0000000e160eb211 */ /* 0x000fe400078208ff */
[-C--:B0-----:R-:W-:Y:S02]  /*12e00*/  @!P2 LEA.HI.X R11, R16, R3.reuse, R17, 0x1, P0 ;  /* 0x00000003100ba211 */ /* 0x081fe400000f0c11 */
[----:B------:R-:W-:-:S03]  /*12e10*/  @!P3 LEA.HI.X R15, R22, R3, R2, 0x1, P1 ;  /* 0x00000003160fb211 */ /* 0x000fc600008f0c02 */
[----:B------:R4:W-:Y:S04]  /*12e20*/  @!P2 ST.E.128 desc[UR38][R10.64], RZ ;  /* 0x000000ff0a00a985 */ /* 0x0009e8000c101d26 */
[----:B------:R4:W-:Y:S02]  /*12e30*/  @!P3 ST.E.128 desc[UR38][R14.64], RZ ;  /* 0x000000ff0e00b985 */ /* 0x0009e4000c101d26 */
.L_x_671:
[----:B------:R-:W-:Y:S05]  /*12e40*/  BSYNC B1 ;  /* 0x0000000000017941 */ /* 0x000fea0003800000 */
.L_x_670:
[----:B------:R-:W-:-:S03]  /*12e50*/  UMOV UR4, 0xffffffff ;  /* 0xffffffff00047882 */ /* 0x000fc60000000000 */
[----:B------:R-:W-:Y:S05]  /*12e60*/  BRA.DIV UR4, `(.L_x_672) ;  /* 0x0000008204007947 */ /* 0x000fea000b800000 */
[----:B0-----:R0:W0:Y:S04]  /*12e70*/  SHFL.IDX PT, R3, R4, 0x2, 0x181f ;  /* 0x00581f0004037f89 */ /* 0x00102800000e0000 */
[----:B---34-:R3:W4:Y:S02]  /*12e80*/  SHFL.IDX PT, R14, R0, 0x2, 0x181f ;  /* 0x00581f00000e7f89 */ /* 0x01872400000e0000 */
.L_x_876:
[----:B------:R-:W-:Y:S01]  /*12e90*/  VIADD R5, R6, 0x40 ;  /* 0x0000004006057836 */ /* 0x000fe20000000000 */
[----:B------:R-:W-:Y:S04]  /*12ea0*/  BSSY B1, `(.L_x_673) ;  /* 0x000000c000017945 */ /* 0x000fe80003800000 */
[----:B------:R-:W-:-:S13]  /*12eb0*/  ISETP.GE.AND P0, PT, R5, R8, PT ;  /* 0x000000080500720c */ /* 0x000fda0003f06270 */
[----:B------:R-:W-:Y:S05]  /*12ec0*/  @P0 BRA `(.L_x_674) ;  /* 0x0000000000240947 */ /* 0x000fea0003800000 */
[----:B------:R-:W-:Y:S02]  /*12ed0*/  ULDC UR4, c[0x0][0xac8] ;  /* 0x0002b20000047ab9 */ /* 0x000fe40000000800 */
[----:B------:R-:W-:Y:S02]  /*12ee0*/  ISETP.GE.AND P2, PT, R16, UR4, PT ;  /* 0x0000000410007c0c */ /* 0x000fe4000bf46270 */
[----:B------:R-:W-:-:S11]  /*12ef0*/  ISETP.GE.AND P3, PT, R22, UR4, PT ;  /* 0x0000000416007c0c */ /* 0x000fd6000bf66270 */
[-C--:B----4-:R-:W-:Y:S02]  /*12f00*/  @!P2 LEA R10, P0, R16, R14.reuse, 0x1 ;  /* 0x0000000e100aa211 */ /* 0x090fe400078008ff */
[----:B------:R-:W-:Y:S02]  /*12f10*/  @!P3 LEA R14, P1, R22, R14, 0x1 ;  /* 0x0000000e160eb211 */ /* 0x000fe400078208ff */
[-C--:B0-----:R-:W-:Y:S02]  /*12f20*/  @!P2 LEA.HI.X R11, R16, R3.reuse, R17, 0x1, P0 ;  /* 0x00000003100ba211 */ /* 0x081fe400000f0c11 */
[----:B------:R-:W-:-:S03]  /*12f30*/  @!P3 LEA.HI.X R15, R22, R3, R2, 0x1, P1 ;  /* 0x00000003160fb211 */ /* 0x000fc600008f0c02 */
[----:B------:R0:W-:Y:S04]  /*12f40*/  @!P2 ST.E.128 desc[UR38][R10.64], RZ ;  /* 0x000000ff0a00a985 */ /* 0x0001e8000c101d26 */
[----:B------:R0:W-:Y:S02]  /*12f50*/  @!P3 ST.E.128 desc[UR38][R14.64], RZ ;  /* 0x000000ff0e00b985 */ /* 0x0001e4000c101d26 */
.L_x_674:
[----:B------:R-:W-:Y:S05]  /*12f60*/  BSYNC B1 ;  /* 0x0000000000017941 */ /* 0x000fea0003800000 */
.L_x_673:
[----:B------:R-:W-:-:S03]  /*12f70*/  UMOV UR4, 0xffffffff ;  /* 0xffffffff00047882 */ /* 0x000fc60000000000 */
[----:B------:R-:W-:Y:S05]  /*12f80*/  BRA.DIV UR4, `(.L_x_675) ;  /* 0x0000008204007947 */ /* 0x000fea000b800000 */
[----:B0-----:R0:W0:Y:S04]  /*12f90*/  SHFL.IDX PT, R3, R4, 0x3, 0x181f ;  /* 0x00781f0004037f89 */ /* 0x00102800000e0000 */
[----:B----4-:R4:W0:Y:S02]  /*12fa0*/  SHFL.IDX PT, R14, R0, 0x3, 0x181f ;  /* 0x00781f00000e7f89 */ /* 0x01082400000e0000 */
.L_x_880:
[----:B--234-:R-:W-:-:S05]  /*12fb0*/  VIADD R0, R6, 0x60 ;  /* 0x0000006006007836 */ /* 0x01cfca0000000000 */
[----:B------:R-:W-:-:S13]  /*12fc0*/  ISETP.GE.AND P0, PT, R0, R8, PT ;  /* 0x000000080000720c */ /* 0x000fda0003f06270 */
        /* <DEDUP_REMOVED lines=8> */
[----:B------:R0:W-:Y:S04]  /*13050*/  @!P2 ST.E.128 desc[UR38][R4.64], RZ ;  /* 0x000000ff0400a985 */ /* 0x0001e8000c101d26 */
[----:B------:R0:W-:Y:S02]  /*13060*/  @!P3 ST.E.128 desc[UR38][R14.64], RZ ;  /* 0x000000ff0e00b985 */ /* 0x0001e4000c101d26 */
.L_x_662:
[----:B------:R-:W-:Y:S05]  /*13070*/  BSYNC B0 ;  /* 0x0000000000007941 */ /* 0x000fea0003800000 */
.L_x_653:
[----:B------:R-:W-:Y:S02]  /*13080*/  ULDC UR4, c[0x0][0xc3c] ;  /* 0x00030f0000047ab9 */ /* 0x000fe40000000800 */
[----:B-1----:R-:W-:-:S13]  /*13090*/  ISETP.GE.AND P0, PT, R43, UR4, PT ;  /* 0x000000042b007c0c */ /* 0x002fda000bf06270 */
[----:B------:R-:W-:Y:S05]  /*130a0*/  @!P0 BRA `(.L_x_676) ;  /* 0xfffffee000208947 */ /* 0x000fea000383ffff */
[----:B------:R-:W-:Y:S05]  /*130b0*/  BRA `(.L_x_480) ;  /* 0x0000006400947947 */ /* 0x000fea0003800000 */
.L_x_478:
[----:B------:R-:W-:-:S08]  /*130c0*/  NOP ;  /* 0x0000000000007918 */ /* 0x000fd00000000000 */
[----:B--2---:R-:W0:-:S00]  /*130d0*/  USETMAXREG.DEALLOC.CTAPOOL 0x28 ;  /* 0x00000028000079c8 */ /* 0x004e0000080e0500 */
[----:B0-----:R-:W-:Y:S02]  /*130e0*/  LOP3.LUT R2, R2, 0x3, RZ, 0xc0, !PT ;  /* 0x0000000302027812 */ /* 0x001fe400078ec0ff */
[----:B------:R-:W-:Y:S02]  /*130f0*/  LOP3.LUT R32, R32, 0xfffffff7, RZ, 0xc0, !PT ;  /* 0xfffffff720207812 */ /* 0x000fe400078ec0ff */
[----:B------:R-:W-:Y:S02]  /*13100*/  MOV R4, RZ ;  /* 0x000000ff00047202 */ /* 0x000fe40000000f00 */
[----:B------:R-:W0:Y:S02]  /*13110*/  SHFL.IDX PT, R2, R2, RZ, 0x1f ;  /* 0x00001fff02027589 */ /* 0x000e2400000e0000 */
[----:B0-----:R-:W-:-:S13]  /*13120*/  ISETP.NE.AND P0, PT, R2, RZ, PT ;  /* 0x000000ff0200720c */ /* 0x001fda0003f05270 */
        /* <DEDUP_REMOVED lines=9> */
.L_x_677:
[----:B------:R-:W-:Y:S01]  /*131c0*/  LOP3.LUT R5, R0, 0x1f, RZ, 0xc0, !PT ;  /* 0x0000001f00057812 */ /* 0x000fe200078ec0ff */
[----:B------:R-:W-:Y:S01]  /*131d0*/  ULDC UR4, c[0x0][0xc3c] ;  /* 0x00030f0000047ab9 */ /* 0x000fe20000000800 */
[----:B------:R-:W0:Y:S01]  /*131e0*/  S2UR UR6, SR_CTAID.X ;  /* 0x00000000000679c3 */ /* 0x000e220000002500 */
[----:B------:R-:W-:Y:S01]  /*131f0*/  ULDC UR5, c[0x0][0xc38] ;  /* 0x00030e0000057ab9 */ /* 0x000fe20000000800 */
[----:B------:R-:W-:-:S04]  /*13200*/  ISETP.NE.AND P0, PT, R5, 0x1f, PT ;  /* 0x0000001f0500780c */ /* 0x000fc80003f05270 */
[----:B------:R-:W-:-:S13]  /*13210*/  ISETP.GE.OR P1, PT, R5, UR4, !P0 ;  /* 0x0000000405007c0c */ /* 0x000fda000c726670 */
[----:B------:R-:W1:Y:S02]  /*13220*/  @!P1 LDC.64 R2, c[0x0][0xc80] ;  /* 0x00032000ff029b82 */ /* 0x000e640000000a00 */
[----:B-1----:R-:W-:-:S05]  /*13230*/  @!P1 IMAD.WIDE.U32 R2, R5, 0x4, R2 ;  /* 0x0000000405029825 */ /* 0x002fca00078e0002 */
[----:B------:R-:W2:Y:S01]  /*13240*/  @!P1 LDG.E R4, desc[UR38][R2.64] ;  /* 0x0000002602049981 */ /* 0x000ea2000c1e1900 */
[C---:B------:R-:W-:Y:S01]  /*13250*/  ISETP.NE.AND P1, PT, R5.reuse, RZ, PT ;  /* 0x000000ff0500720c */ /* 0x040fe20003f25270 */
[----:B------:R-:W-:Y:S01]  /*13260*/  UMOV UR4, URZ ;  /* 0x0000003f00047c82 */ /* 0x000fe20008000000 */
[C---:B------:R-:W-:Y:S02]  /*13270*/  ISETP.GE.U32.AND P2, PT, R5.reuse, 0x2, PT ;  /* 0x000000020500780c */ /* 0x040fe40003f46070 */
[C---:B------:R-:W-:Y:S02]  /*13280*/  ISETP.GE.U32.AND P3, PT, R5.reuse, 0x4, PT ;  /* 0x000000040500780c */ /* 0x040fe40003f66070 */
[C---:B------:R-:W-:Y:S02]  /*13290*/  ISETP.GE.U32.AND P4, PT, R5.reuse, 0x8, PT ;  /* 0x000000080500780c */ /* 0x040fe40003f86070 */
[----:B------:R-:W-:Y:S02]  /*132a0*/  ISETP.GE.U32.AND P5, PT, R5, 0x10, PT ;  /* 0x000000100500780c */ /* 0x000fe40003fa6070 */
[----:B------:R-:W-:Y:S01]  /*132b0*/  MOV R16, RZ ;  /* 0x000000ff00107202 */ /* 0x000fe20000000f00 */
[----:B--2---:R-:W1:Y:S02]  /*132c0*/  SHFL.UP PT, R6, R4, 0x1, RZ ;  /* 0x0420000004067989 */ /* 0x004e6400000e00ff */
[----:B-1----:R-:W-:-:S05]  /*132d0*/  SEL R7, R6, RZ, P1 ;  /* 0x000000ff06077207 */ /* 0x002fca0000800000 */
[----:B------:R-:W-:-:S05]  /*132e0*/  IMAD.IADD R7, R4, 0x1, R7 ;  /* 0x0000000104077824 */ /* 0x000fca00078e0207 */
        /* <DEDUP_REMOVED lines=12> */
[----:B------:R-:W1:Y:S02]  /*133b0*/  SHFL.IDX PT, R6, R7, 0x1f, 0x1f ;  /* 0x03e01f0007067f89 */ /* 0x000e6400000e0000 */
[----:B-1----:R-:W-:-:S04]  /*133c0*/  IMAD R6, R6, UR5, RZ ;  /* 0x0000000506067c24 */ /* 0x002fc8000f8e02ff */
[----:B------:R-:W-:Y:S01]  /*133d0*/  IMAD.MOV.U32 R3, RZ, RZ, R6 ;  /* 0x000000ffff037224 */ /* 0x000fe200078e0006 */
[----:B0-----:R-:W-:-:S13]  /*133e0*/  ISETP.GT.AND P6, PT, R6, UR6, PT ;  /* 0x0000000606007c0c */ /* 0x001fda000bfc4270 */
[----:B------:R-:W-:Y:S05]  /*133f0*/  @P6 BRA `(.L_x_679) ;  /* 0x00000000009c6947 */ /* 0x000fea0003800000 */
[----:B------:R-:W0:Y:S01]  /*13400*/  LDC R10, c[0x0][0xc3c] ;  /* 0x00030f00ff0a7b82 */ /* 0x000e220000000800 */
[----:B------:R-:W-:Y:S01]  /*13410*/  IMAD.MOV.U32 R6, RZ, RZ, R3 ;  /* 0x000000ffff067224 */ /* 0x000fe200078e0003 */
[----:B------:R-:W-:Y:S01]  /*13420*/  UMOV UR4, URZ ;  /* 0x0000003f00047c82 */ /* 0x000fe20008000000 */
[----:B------:R-:W-:Y:S01]  /*13430*/  ULDC UR7, c[0x0][0xc3c] ;  /* 0x00030f0000077ab9 */ /* 0x000fe20000000800 */
[----:B------:R-:W-:-:S05]  /*13440*/  ULDC UR5, c[0x0][0xc38] ;  /* 0x00030e0000057ab9 */ /* 0x000fca0000000800 */
.L_x_683:
[----:B------:R-:W-:Y:S01]  /*13450*/  UIADD3 UR4, UR4, 0x1f, URZ ;  /* 0x0000001f04047890 */ /* 0x000fe2000fffe03f */
[----:B------:R-:W-:-:S05]  /*13460*/  MOV R19, UR7 ;  /* 0x0000000700137c02 */ /* 0x000fca0008000f00 */
        /* <DEDUP_REMOVED lines=10> */
.L_x_682:
[----:B------:R-:W-:Y:S05]  /*13510*/  BSYNC B0 ;  /* 0x0000000000007941 */ /* 0x000fea0003800000 */
.L_x_681:
[----:B0----5:R-:W0:Y:S02]  /*13520*/  SHFL.UP PT, R2, R4, 0x1, RZ ;  /* 0x0420000004027989 */ /* 0x021e2400000e00ff */
[----:B0-----:R-:W-:-:S04]  /*13530*/  SEL R3, R2, RZ, P1 ;  /* 0x000000ff02037207 */ /* 0x001fc80000800000 */
[----:B------:R-:W-:-:S05]  /*13540*/  IADD3 R3, R4, R3, RZ ;  /* 0x0000000304037210 */ /* 0x000fca0007ffe0ff */
        /* <DEDUP_REMOVED lines=17> */
[----:B------:R-:W-:-:S07]  /*13660*/  MOV R7, R9 ;  /* 0x0000000900077202 */ /* 0x000fce0000000f00 */
.L_x_679:
        /* <DEDUP_REMOVED lines=13> */
[----:B------:R-:W-:-:S06]  /*13740*/  IADD3 R16, R19, -0x1, RZ ;  /* 0xffffffff13107810 */ /* 0x000fcc0007ffe0ff */
[----:B------:R2:W3:Y:S02]  /*13750*/  SHFL.IDX PT, R16, R7, R16, 0x1f ;  /* 0x00001f1007107589 */ /* 0x0004e400000e0000 */
.L_x_684:
[----:B---3--:R-:W-:Y:S01]  /*13760*/  IMAD R16, R16, UR5, R9 ;  /* 0x0000000510107c24 */ /* 0x008fe2000f8e0209 */
[----:B0-----:R-:W-:Y:S01]  /*13770*/  IABS R2, R4 ;  /* 0x0000000400027213 */ /* 0x001fe20000000000 */
[----:B-12---:R-:W-:Y:S02]  /*13780*/  IMAD.MOV R7, RZ, RZ, -R3 ;  /* 0x000000ffff077224 */ /* 0x006fe400078e0a03 */
[----:B------:R-:W-:Y:S01]  /*13790*/  VIADD R19, R19, UR4 ;  /* 0x0000000413137c36 */ /* 0x000fe20008000000 */
[----:B------:R-:W-:Y:S01]  /*137a0*/  IADD3 R9, -R16, UR6, RZ ;  /* 0x0000000610097c10 */ /* 0x000fe2000fffe1ff */
[----:B------:R-:W-:Y:S01]  /*137b0*/  IMAD.MOV R8, RZ, RZ, -R2 ;  /* 0x000000ffff087224 */ /* 0x000fe200078e0a02 */
[----:B------:R-:W-:Y:S01]  /*137c0*/  MOV R2, RZ ;  /* 0x000000ff00027202 */ /* 0x000fe20000000f00 */
[----:B------:R-:W-:Y:S01]  /*137d0*/  IMAD R7, R7, R10, RZ ;  /* 0x0000000a07077224 */ /* 0x000fe200078e02ff */
[----:B------:R-:W-:-:S03]  /*137e0*/  IABS R6, R9 ;  /* 0x0000000900067213 */ /* 0x000fc60000000000 */
[----:B------:R-:W-:-:S04]  /*137f0*/  IMAD.HI.U32 R2, R3, R7, R2 ;  /* 0x0000000703027227 */ /* 0x000fc800078e0002 */
[----:B------:R-:W-:Y:S02]  /*13800*/  IMAD.MOV.U32 R3, RZ, RZ, R6 ;  /* 0x000000ffff037224 */ /* 0x000fe400078e0006 */
[----:B------:R-:W-:Y:S02]  /*13810*/  IMAD.MOV.U32 R6, RZ, RZ, R8 ;  /* 0x000000ffff067224 */ /* 0x000fe400078e0008 */
[----:B------:R-:W-:-:S04]  /*13820*/  IMAD.HI.U32 R2, R2, R3, RZ ;  /* 0x0000000302027227 */ /* 0x000fc800078e00ff */
[----:B------:R-:W-:-:S05]  /*13830*/  IMAD R3, R2, R6, R3 ;  /* 0x0000000602037224 */ /* 0x000fca00078e0203 */
[----:B------:R-:W-:-:S13]  /*13840*/  ISETP.GT.U32.AND P1, PT, R10, R3, PT ;  /* 0x000000030a00720c */ /* 0x000fda0003f24070 */
[-C--:B------:R-:W-:Y:S01]  /*13850*/  @!P1 IADD3 R3, R3, -R10.reuse, RZ ;  /* 0x8000000a03039210 */ /* 0x080fe20007ffe0ff */
[----:B------:R-:W-:Y:S01]  /*13860*/  @!P1 VIADD R2, R2, 0x1 ;  /* 0x0000000102029836 */ /* 0x000fe20000000000 */
[----:B------:R-:W-:Y:S02]  /*13870*/  ISETP.NE.AND P1, PT, R4, RZ, PT ;  /* 0x000000ff0400720c */ /* 0x000fe40003f25270 */
[----:B------:R-:W-:Y:S02]  /*13880*/  ISETP.GE.U32.AND P0, PT, R3, R10, PT ;  /* 0x0000000a0300720c */ /* 0x000fe40003f06070 */
[----:B------:R-:W-:-:S04]  /*13890*/  LOP3.LUT R3, R9, R4, RZ, 0x3c, !PT ;  /* 0x0000000409037212 */ /* 0x000fc800078e3cff */
[----:B------:R-:W-:-:S07]  /*138a0*/  ISETP.GE.AND P2, PT, R3, RZ, PT ;  /* 0x000000ff0300720c */ /* 0x000fce0003f46270 */
[----:B------:R-:W-:-:S06]  /*138b0*/  @P0 VIADD R2, R2, 0x1 ;  /* 0x0000000102020836 */ /* 0x000fcc0000000000 */
[----:B------:R-:W-:Y:S02]  /*138c0*/  @!P2 IADD3 R2, -R2, RZ, RZ ;  /* 0x000000ff0202a210 */ /* 0x000fe40007ffe1ff */
[----:B------:R-:W-:-:S04]  /*138d0*/  @!P1 LOP3.LUT R2, RZ, R4, RZ, 0x33, !PT ;  /* 0x00000004ff029212 */ /* 0x000fc800078e33ff */
[----:B------:R-:W-:Y:S01]  /*138e0*/  MOV R18, R2 ;  /* 0x0000000200127202 */ /* 0x000fe20000000f00 */
[----:B------:R-:W-:-:S04]  /*138f0*/  IMAD.MOV R17, RZ, RZ, -R2 ;  /* 0x000000ffff117224 */ /* 0x000fc800078e0a02 */
[----:B------:R-:W-:Y:S01]  /*13900*/  IMAD R17, R4, R17, R9 ;  /* 0x0000001104117224 */ /* 0x000fe200078e0209 */
[----:B------:R-:W-:Y:S06]  /*13910*/  BRA `(.L_x_685) ;  /* 0x00000000000c7947 */ /* 0x000fec0003800000 */
.L_x_680:
[----:B------:R-:W-:Y:S01]  /*13920*/  IMAD.MOV.U32 R17, RZ, RZ, RZ ;  /* 0x000000ffff117224 */ /* 0x000fe200078e00ff */
[----:B------:R-:W-:Y:S01]  /*13930*/  MOV R18, RZ ;  /* 0x000000ff00127202 */ /* 0x000fe20000000f00 */
[----:B------:R-:W-:-:S07]  /*13940*/  IMAD.U32 R16, RZ, RZ, UR6 ;  /* 0x00000006ff107e24 */ /* 0x000fce000f8e00ff */
.L_x_685:
[----:B------:R-:W-:-:S13]  /*13950*/  ISETP.NE.AND P0, PT, R5, RZ, PT ;  /* 0x000000ff0500720c */ /* 0x000fda0003f05270 */
[----:B------:R-:W0:Y:S01]  /*13960*/  @!P0 S2R R3, SR_CgaCtaId ;  /* 0x0000000000038919 */ /* 0x000e220000008800 */
[----:B------:R-:W-:-:S04]  /*13970*/  @!P0 MOV R2, 0x400 ;  /* 0x0000040000028802 */ /* 0x000fc80000000f00 */
[----:B0-----:R-:W-:-:S05]  /*13980*/  @!P0 LEA R2, R3, R2, 0x18 ;  /* 0x0000000203028211 */ /* 0x001fca00078ec0ff */
[----:B------:R1:W-:Y:S01]  /*13990*/  @!P0 STS.128 [R2+0x288d0], R16 ;  /* 0x0288d01002008388 */ /* 0x0003e20000000c00 */
[----:B------:R-:W-:Y:S06]  /*139a0*/  BAR.ARV 0x5, 0x180 ;  /* 0x0146000000007b1d */ /* 0x000fec0000002000 */
.L_x_678:
[----:B------:R2:W-:Y:S01]  /*139b0*/  STL [R1+0x24], RZ ;  /* 0x000024ff01007387 */ /* 0x0005e20000100800 */
[----:B------:R-:W-:Y:S01]  /*139c0*/  ULDC UR4, c[0x0][0xc3c] ;  /* 0x00030f0000047ab9 */ /* 0x000fe20000000800 */
[----:B------:R-:W-:Y:S01]  /*139d0*/  IMAD.MOV.U32 R28, RZ, RZ, 0x1 ;  /* 0x00000001ff1c7424 */ /* 0x000fe200078e00ff */
[----:B0-----:R-:W-:Y:S01]  /*139e0*/  ISETP.GE.AND P0, PT, R19, UR4, PT ;  /* 0x0000000413007c0c */ /* 0x001fe2000bf06270 */
[----:B------:R-:W-:-:S12]  /*139f0*/  IMAD.MOV.U32 R25, RZ, RZ, RZ ;  /* 0x000000ffff197224 */ /* 0x000fd800078e00ff */
[----:B--2---:R-:W-:Y:S05]  /*13a00*/  @P0 BRA `(.L_x_686) ;  /* 0x0000005800640947 */ /* 0x004fea0003800000 */
[----:B-1----:R-:W2:Y:S01]  /*13a10*/  LDL R2, [R1+0xc] ;  /* 0x00000c0001027983 */ /* 0x002ea20000100800 */
[----:B------:R-:W0:Y:S01]  /*13a20*/  S2UR UR5, SR_CgaCtaId ;  /* 0x00000000000579c3 */ /* 0x000e220000008800 */
[C---:B------:R-:W-:Y:S01]  /*13a30*/  SHF.L.U32 R31, R0.reuse, 0x3, RZ ;  /* 0x00000003001f7819 */ /* 0x040fe200000006ff */
[----:B------:R-:W-:Y:S01]  /*13a40*/  UMOV UR4, 0x400 ;  /* 0x0000040000047882 */ /* 0x000fe20000000000 */
[----:B------:R-:W-:Y:S01]  /*13a50*/  LOP3.LUT R4, R0, 0x7f, RZ, 0xc0, !PT ;  /* 0x0000007f00047812 */ /* 0x000fe200078ec0ff */
[----:B------:R-:W-:Y:S01]  /*13a60*/  BSSY B8, `(.L_x_686) ;  /* 0x0000593000087945 */ /* 0x000fe20003800000 */
[C---:B------:R-:W-:Y:S01]  /*13a70*/  LOP3.LUT R3, R31.reuse, 0x1f8, RZ, 0xc0, !PT ;  /* 0x000001f81f037812 */ /* 0x040fe200078ec0ff */
[----:B------:R-:W-:Y:S01]  /*13a80*/  IMAD.MOV.U32 R28, RZ, RZ, 0x1 ;  /* 0x00000001ff1c7424 */ /* 0x000fe200078e00ff */
[----:B------:R-:W-:Y:S01]  /*13a90*/  LOP3.LUT R31, R31, 0x38, RZ, 0xc0, !PT ;  /* 0x000000381f1f7812 */ /* 0x000fe200078ec0ff */
[----:B------:R-:W-:Y:S01]  /*13aa0*/  IMAD.SHL.U32 R36, R4, 0x8, RZ ;  /* 0x0000000804247824 */ /* 0x000fe200078e00ff */
[----:B------:R-:W-:Y:S01]  /*13ab0*/  LOP3.LUT R3, R3, 0x38, R0, 0x78, !PT ;  /* 0x0000003803037812 */ /* 0x000fe200078e7800 */
[----:B------:R-:W-:Y:S01]  /*13ac0*/  IMAD.MOV.U32 R29, RZ, RZ, 0x1 ;  /* 0x00000001ff1d7424 */ /* 0x000fe200078e00ff */
[----:B------:R-:W-:Y:S01]  /*13ad0*/  MOV R25, RZ ;  /* 0x000000ff00197202 */ /* 0x000fe20000000f00 */
[----:B------:R-:W-:Y:S01]  /*13ae0*/  IMAD.MOV.U32 R27, RZ, RZ, RZ ;  /* 0x000000ffff1b7224 */ /* 0x000fe200078e00ff */
[----:B------:R-:W-:Y:S01]  /*13af0*/  LOP3.LUT R36, R3, 0x200, R36, 0xf8, !PT ;  /* 0x0000020003247812 */ /* 0x000fe200078ef824 */
[----:B------:R-:W-:Y:S01]  /*13b00*/  ULDC.64 UR40, c[0x0][0x198] ;  /* 0x0000660000287ab9 */ /* 0x000fe20000000a00 */
[----:B------:R-:W-:Y:S01]  /*13b10*/  LOP3.LUT R30, R31, 0x40, RZ, 0xfc, !PT ;  /* 0x000000401f1e7812 */ /* 0x000fe200078efcff */
[----:B------:R-:W-:Y:S01]  /*13b20*/  ULDC UR36, c[0x0][0xc] ;  /* 0x0000030000247ab9 */ /* 0x000fe20000000800 */
[----:B0-----:R-:W-:-:S06]  /*13b30*/  ULEA UR4, UR5, UR4, 0x18 ;  /* 0x0000000405047291 */ /* 0x001fcc000f8ec03f */
[----:B------:R-:W-:Y:S02]  /*13b40*/  MOV R22, UR4 ;  /* 0x0000000400167c02 */ /* 0x000fe40008000f00 */
[----:B--2---:R-:W-:-:S05]  /*13b50*/  LOP3.LUT R0, R2, 0x2, RZ, 0xfc, !PT ;  /* 0x0000000202007812 */ /* 0x004fca00078efcff */
[----:B------:R0:W-:Y:S04]  /*13b60*/  STL [R1+0x2c], R0 ;  /* 0x00002c0001007387 */ /* 0x0001e80000100800 */
[----:B------:R1:W-:Y:S01]  /*13b70*/  STL [R1+0x24], RZ ;  /* 0x000024ff01007387 */ /* 0x0003e20000100800 */
[----:B0-----:R-:W-:-:S05]  /*13b80*/  IMAD R0, R36, 0x2, R22 ;  /* 0x0000000224007824 */ /* 0x001fca00078e0216 */
[----:B------:R1:W-:Y:S02]  /*13b90*/  STL [R1+0x8], R0 ;  /* 0x0000080001007387 */ /* 0x0003e40000100800 */
.L_x_785:
[----:B0-----:R-:W0:Y:S02]  /*13ba0*/  LDC.64 R2, c[0x0][0xc88] ;  /* 0x00032200ff027b82 */ /* 0x001e240000000a00 */
[----:B0-----:R-:W-:-:S05]  /*13bb0*/  IMAD.WIDE R2, R19, 0x4, R2 ;  /* 0x0000000413027825 */ /* 0x001fca00078e0202 */
[----:B-1----:R-:W1:Y:S01]  /*13bc0*/  LDG.E R33, desc[UR38][R2.64] ;  /* 0x0000002602217981 */ /* 0x002e62000c1e1900 */
[----:B------:R-:W-:Y:S05]  /*13bd0*/  YIELD ;  /* 0x0000000000007946 */ /* 0x000fea0003800000 */
[----:B------:R-:W-:Y:S01]  /*13be0*/  ULDC.64 UR4, c[0x0][0xa28] ;  /* 0x00028a0000047ab9 */ /* 0x000fe20000000a00 */
[----:B------:R-:W-:Y:S01]  /*13bf0*/  IMAD.MOV.U32 R9, RZ, RZ, RZ ;  /* 0x000000ffff097224 */ /* 0x000fe200078e00ff */
[----:B------:R-:W-:Y:S01]  /*13c00*/  ISETP.NE.U32.AND P0, PT, RZ, UR4, PT ;  /* 0x00000004ff007c0c */ /* 0x000fe2000bf05070 */
[----:B------:R-:W-:Y:S01]  /*13c10*/  IMAD.MOV.U32 R6, RZ, RZ, RZ ;  /* 0x000000ffff067224 */ /* 0x000fe200078e00ff */
[----:B------:R-:W-:Y:S01]  /*13c20*/  ULDC.64 UR8, c[0x0][0xa18] ;  /* 0x0002860000087ab9 */ /* 0x000fe20000000a00 */
[----:B------:R-:W-:Y:S01]  /*13c30*/  ULDC.64 UR6, c[0x0][0xa10] ;  /* 0x0002840000067ab9 */ /* 0x000fe20000000a00 */
[----:B------:R-:W-:-:S02]  /*13c40*/  ISETP.NE.AND.EX P0, PT, RZ, UR5, PT, P0 ;  /* 0x00000005ff007c0c */ /* 0x000fc4000bf05300 */
[----:B-1----:R-:W-:-:S11]  /*13c50*/  SHF.R.S32.HI R0, RZ, 0x1f, R33 ;  /* 0x0000001fff007819 */ /* 0x002fd60000011421 */
[C---:B------:R-:W-:Y:S02]  /*13c60*/  @P0 LEA R2, P1, R33.reuse, UR4, 0x2 ;  /* 0x0000000421020c11 */ /* 0x040fe4000f8210ff */
[C---:B------:R-:W-:Y:S01]  /*13c70*/  SHF.L.U32 R23, R33.reuse, 0x2, RZ ;  /* 0x0000000221177819 */ /* 0x040fe200000006ff */
[----:B------:R0:W-:Y:S01]  /*13c80*/  STL [R1+0x18], R0 ;  /* 0x0000180001007387 */ /* 0x0001e20000100800 */
[----:B------:R-:W-:Y:S01]  /*13c90*/  @P0 LEA.HI.X R3, R33, UR5, R0, 0x2, P1 ;  /* 0x0000000521030c11 */ /* 0x000fe200088f1400 */
[----:B------:R-:W-:-:S04]  /*13ca0*/  ULDC.64 UR4, c[0x0][0xa00] ;  /* 0x0002800000047ab9 */ /* 0x000fc80000000a00 */
[----:B--2---:R1:W2:Y:S01]  /*13cb0*/  @P0 LDG.E R9, desc[UR38][R2.64] ;  /* 0x0000002602090981 */ /* 0x0042a2000c1e1900 */
[----:B------:R-:W-:Y:S02]  /*13cc0*/  ISETP.NE.U32.AND P0, PT, RZ, UR4, PT ;  /* 0x00000004ff007c0c */ /* 0x000fe4000bf05070 */
[----:B------:R-:W-:Y:S01]  /*13cd0*/  SHF.L.U64.HI R24, R33, 0x2, R0 ;  /* 0x0000000221187819 */ /* 0x000fe20000010200 */
[----:B0-----:R-:W-:Y:S01]  /*13ce0*/  IMAD.MOV.U32 R0, RZ, RZ, RZ ;  /* 0x000000ffff007224 */ /* 0x001fe200078e00ff */
[----:B------:R-:W-:Y:S02]  /*13cf0*/  ISETP.NE.AND.EX P0, PT, RZ, UR5, PT, P0 ;  /* 0x00000005ff007c0c */ /* 0x000fe4000bf05300 */
[----:B------:R-:W-:Y:S02]  /*13d00*/  ISETP.NE.U32.AND P2, PT, RZ, UR8, PT ;  /* 0x00000008ff007c0c */ /* 0x000fe4000bf45070 */
[----:B------:R-:W-:Y:S02]  /*13d10*/  ISETP.NE.U32.AND P1, PT, RZ, UR6, PT ;  /* 0x00000006ff007c0c */ /* 0x000fe4000bf25070 */
[----:B-1----:R-:W-:-:S02]  /*13d20*/  IADD3 R2, P3, R23, UR4, RZ ;  /* 0x0000000417027c10 */ /* 0x002fc4000ff7e0ff */
[----:B------:R-:W-:Y:S02]  /*13d30*/  ISETP.NE.AND.EX P2, PT, RZ, UR9, PT, P2 ;  /* 0x00000009ff007c0c */ /* 0x000fe4000bf45320 */
[C---:B------:R-:W-:Y:S02]  /*13d40*/  IADD3.X R3, R24.reuse, UR5, RZ, P3, !PT ;  /* 0x0000000518037c10 */ /* 0x040fe40009ffe4ff */
[----:B------:R-:W-:Y:S02]  /*13d50*/  ISETP.NE.AND.EX P1, PT, RZ, UR7, PT, P1 ;  /* 0x00000007ff007c0c */ /* 0x000fe4000bf25310 */
[----:B------:R-:W-:Y:S01]  /*13d60*/  IADD3 R4, P4, R23, UR6, RZ ;  /* 0x0000000617047c10 */ /* 0x000fe2000ff9e0ff */
[----:B------:R-:W3:Y:S01]  /*13d70*/  @P0 LDG.E R6, desc[UR38][R2.64] ;  /* 0x0000002602060981 */ /* 0x000ee2000c1e1900 */
[----:B------:R-:W-:Y:S02]  /*13d80*/  ULDC UR4, c[0x0][0x288] ;  /* 0x0000a20000047ab9 */ /* 0x000fe40000000800 */
[----:B------:R-:W-:Y:S01]  /*13d90*/  MOV R8, UR4 ;  /* 0x0000000400087c02 */ /* 0x000fe20008000f00 */
[----:B------:R-:W-:Y:S01]  /*13da0*/  ULDC.64 UR4, c[0x0][0x418] ;  /* 0x0001060000047ab9 */ /* 0x000fe20000000a00 */
[----:B------:R-:W-:-:S05]  /*13db0*/  IADD3.X R5, R24, UR7, RZ, P4, !PT ;  /* 0x0000000718057c10 */ /* 0x000fca000a7fe4ff */
[----:B------:R-:W5:Y:S04]  /*13dc0*/  @P1 LDG.E R0, desc[UR38][R4.64] ;  /* 0x0000002604001981 */ /* 0x000f68000c1e1900 */
[----:B---3--:R0:W-:Y:S02]  /*13dd0*/  STL [R1+0x10], R6 ;  /* 0x0000100601007387 */ /* 0x0081e40000100800 */
[----:B0-----:R-:W-:-:S04]  /*13de0*/  @P2 IADD3 R6, P3, R23, UR8, RZ ;  /* 0x0000000817062c10 */ /* 0x001fc8000ff7e0ff */
[----:B------:R-:W-:-:S05]  /*13df0*/  @P2 IADD3.X R7, R24, UR9, RZ, P3, !PT ;  /* 0x0000000918072c10 */ /* 0x000fca0009ffe4ff */
[----:B------:R0:W3:Y:S01]  /*13e00*/  @P2 LDG.E R8, desc[UR38][R6.64] ;  /* 0x0000002606082981 */ /* 0x0000e2000c1e1900 */
[----:B------:R-:W-:-:S03]  /*13e10*/  UISETP.NE.U32.AND UP0, UPT, UR4, URZ, UPT ;  /* 0x0000003f0400728c */ /* 0x000fc6000bf05070 */
[----:B------:R-:W-:Y:S01]  /*13e20*/  ULDC UR4, c[0x0][0x424] ;  /* 0x0001090000047ab9 */ /* 0x000fe20000000800 */
[----:B------:R-:W-:-:S03]  /*13e30*/  UISETP.NE.AND.EX UP0, UPT, UR5, URZ, UPT, UP0 ;  /* 0x0000003f0500728c */ /* 0x000fc6000bf05300 */
[----:B------:R-:W-:Y:S01]  /*13e40*/  ULDC UR5, c[0x0][0x2f0] ;  /* 0x0000bc0000057ab9 */ /* 0x000fe20000000800 */
[----:B------:R-:W-:-:S04]  /*13e50*/  USEL UR4, UR4, 0x1, UP0 ;  /* 0x0000000104047887 */ /* 0x000fc80008000000 */
[----:B------:R-:W-:Y:S01]  /*13e60*/  UIMAD UR4, UR4, UR5, URZ ;  /* 0x00000005040472a4 */ /* 0x000fe2000f8e023f */
[----:B--2---:R-:W-:Y:S02]  /*13e70*/  STL [R1], R9 ;  /* 0x0000000901007387 */ /* 0x004fe40000100800 */
[----:B------:R-:W-:Y:S02]  /*13e80*/  ULDC UR5, c[0x0][0x348] ;  /* 0x0000d20000057ab9 */ /* 0x000fe40000000800 */
[----:B0-----:R-:W-:Y:S01]  /*13e90*/  IMAD.U32 R6, RZ, RZ, UR5 ;  /* 0x00000005ff067e24 */ /* 0x001fe2000f8e00ff */
[----:B---3--:R0:W-:Y:S02]  /*13ea0*/  STL [R1+0x1c], R8 ;  /* 0x00001c0801007387 */ /* 0x0081e40000100800 */
[----:B0-----:R-:W-:Y:S01]  /*13eb0*/  IMAD.U32 R8, RZ, RZ, UR4 ;  /* 0x00000004ff087e24 */ /* 0x001fe2000f8e00ff */
[----:B------:R-:W-:Y:S06]  /*13ec0*/  @P2 BRA `(.L_x_687) ;  /* 0x0000000000142947 */ /* 0x000fec0003800000 */
[----:B------:R-:W-:Y:S05]  /*13ed0*/  @!P0 BRA `(.L_x_687) ;  /* 0x0000000000108947 */ /* 0x000fea0003800000 */
[----:B------:R-:W2:Y:S04]  /*13ee0*/  LDG.E R10, desc[UR38][R2.64] ;  /* 0x00000026020a7981 */ /* 0x000ea8000c1e1900 */
[----:B------:R-:W2:Y:S02]  /*13ef0*/  LDG.E R7, desc[UR38][R2.64+0x4] ;  /* 0x0000042602077981 */ /* 0x000ea4000c1e1900 */
[----:B--2---:R-:W-:-:S05]  /*13f00*/  IADD3 R2, -R10, R7, RZ ;  /* 0x000000070a027210 */ /* 0x004fca0007ffe1ff */
[----:B------:R0:W-:Y:S02]  /*13f10*/  STL [R1+0x1c], R2 ;  /* 0x00001c0201007387 */ /* 0x0001e40000100800 */
.L_x_687:
[----:B------:R-:W-:Y:S01]  /*13f20*/  ULDC.64 UR4, c[0x0][0xa20] ;  /* 0x0002880000047ab9 */ /* 0x000fe20000000a00 */
[----:B------:R-:W-:Y:S01]  /*13f30*/  IMAD.MOV.U32 R34, RZ, RZ, R33 ;  /* 0x000000ffff227224 */ /* 0x000fe200078e0021 */
[----:B------:R-:W-:-:S04]  /*13f40*/  ISETP.NE.U32.AND P0, PT, RZ, UR4, PT ;  /* 0x00000004ff007c0c */ /* 0x000fc8000bf05070 */
[----:B------:R-:W-:-:S13]  /*13f50*/  ISETP.NE.AND.EX P0, PT, RZ, UR5, PT, P0 ;  /* 0x00000005ff007c0c */ /* 0x000fda000bf05300 */
[----:B------:R-:W-:Y:S05]  /*13f60*/  @!P0 BRA `(.L_x_688) ;  /* 0x0000000000108947 */ /* 0x000fea0003800000 */
[----:B0-----:R-:W-:-:S04]  /*13f70*/  IADD3 R2, P0, R23, UR4, RZ ;  /* 0x0000000417027c10 */ /* 0x001fc8000ff1e0ff */
[----:B------:R-:W-:-:S05]  /*13f80*/  IADD3.X R3, R24, UR5, RZ, P0, !PT ;  /* 0x0000000518037c10 */ /* 0x000fca00087fe4ff */
[----:B------:R1:W5:Y:S01]  /*13f90*/  LDG.E R8, desc[UR38][R2.64] ;  /* 0x0000002602087981 */ /* 0x000362000c1e1900 */
[----:B------:R-:W-:Y:S05]  /*13fa0*/  BRA `(.L_x_689) ;  /* 0x0000000000247947 */ /* 0x000fea0003800000 */
.L_x_688:
[----:B------:R-:W-:Y:S02]  /*13fb0*/  ULDC.64 UR4, c[0x0][0xa08] ;  /* 0x0002820000047ab9 */ /* 0x000fe40000000a00 */
[----:B------:R-:W-:-:S04]  /*13fc0*/  ISETP.NE.U32.AND P0, PT, RZ, UR4, PT ;  /* 0x00000004ff007c0c */ /* 0x000fc8000bf05070 */
[----:B------:R-:W-:-:S13]  /*13fd0*/  ISETP.NE.AND.EX P0, PT, RZ, UR5, PT, P0 ;  /* 0x00000005ff007c0c */ /* 0x000fda000bf05300 */
[----:B------:R-:W-:Y:S05]  /*13fe0*/  @!P0 BRA `(.L_x_689) ;  /* 0x0000000000148947 */ /* 0x000fea0003800000 */
[----:B0-----:R-:W0:Y:S02]  /*13ff0*/  LDC.64 R2, c[0x0][0xa08] ;  /* 0x00028200ff027b82 */ /* 0x001e240000000a00 */
[----:B0-----:R-:W-:-:S05]  /*14000*/  IMAD.WIDE R2, R34, 0x4, R2 ;  /* 0x0000000422027825 */ /* 0x001fca00078e0202 */
[----:B------:R-:W2:Y:S04]  /*14010*/  LDG.E R8, desc[UR38][R2.64] ;  /* 0x0000002602087981 */ /* 0x000ea8000c1e1900 */
[----:B------:R-:W2:Y:S02]  /*14020*/  LDG.E R7, desc[UR38][R2.64+0x4] ;  /* 0x0000042602077981 */ /* 0x000ea4000c1e1900 */
[----:B--2---:R-:W-:-:S07]  /*14030*/  IMAD.IADD R8, R7, 0x1, -R8 ;  /* 0x0000000107087824 */ /* 0x004fce00078e0a08 */
.L_x_689:
[----:B-1----:R-:W2:Y:S04]  /*14040*/  @P1 LDG.E R3, desc[UR38][R4.64] ;  /* 0x0000002604031981 */ /* 0x002ea8000c1e1900 */
[----:B0-----:R-:W2:Y:S01]  /*14050*/  @P1 LDG.E R2, desc[UR38][R4.64+0x4] ;  /* 0x0000042604021981 */ /* 0x001ea2000c1e1900 */
[----:B------:R-:W-:Y:S01]  /*14060*/  BSSY B0, `(.L_x_690) ;  /* 0x000011a000007945 */ /* 0x000fe20003800000 */
[----:B--2---:R-:W-:Y:S01]  /*14070*/  @P1 IADD3 R6, -R3, R2, RZ ;  /* 0x0000000203061210 */ /* 0x004fe20007ffe1ff */
[----:B-----5:R-:W-:-:S04]  /*14080*/  IMAD.IADD R3, R8, 0x1, -R9 ;  /* 0x0000000108037824 */ /* 0x020fc800078e0a09 */
[----:B------:R-:W-:-:S05]  /*14090*/  IMAD.IADD R37, R3, 0x1, R6 ;  /* 0x0000000103257824 */ /* 0x000fca00078e0206 */
[----:B------:R-:W-:-:S04]  /*140a0*/  IADD3 R2, R37, 0x7f, RZ ;  /* 0x0000007f25027810 */ /* 0x000fc80007ffe0ff */
[----:B------:R-:W-:-:S04]  /*140b0*/  SHF.R.S32.HI R7, RZ, 0x1f, R2 ;  /* 0x0000001fff077819 */ /* 0x000fc80000011402 */
[----:B------:R-:W-:-:S04]  /*140c0*/  LEA.HI R4, R7, R2, RZ, 0x7 ;  /* 0x0000000207047211 */ /* 0x000fc800078f38ff */
[----:B------:R-:W-:Y:S01]  /*140d0*/  LOP3.LUT R2, R4, 0xffffff80, RZ, 0xc0, !PT ;  /* 0xffffff8004027812 */ /* 0x000fe200078ec0ff */
[----:B------:R0:W-:Y:S03]  /*140e0*/  STL [R1+0x20], R4 ;  /* 0x0000200401007387 */ /* 0x0001e60000100800 */
[----:B------:R-:W-:Y:S01]  /*140f0*/  VIADDMNMX R7, R2, -R3, R6, PT ;  /* 0x8000000302077246 */ /* 0x000fe20003800106 */
[----:B------:R-:W-:-:S05]  /*14100*/  IMAD.MOV R2, RZ, RZ, -R3 ;  /* 0x000000ffff027224 */ /* 0x000fca00078e0a03 */
[----:B------:R-:W-:-:S04]  /*14110*/  VIMNMX R2, RZ, R2, !PT ;  /* 0x00000002ff027248 */ /* 0x000fc80007fe0100 */
[----:B------:R-:W-:Y:S02]  /*14120*/  ISETP.GT.AND P0, PT, R7, R2, PT ;  /* 0x000000020700720c */ /* 0x000fe40003f04270 */
[----:B0-----:R-:W-:-:S11]  /*14130*/  SHF.R.U32.HI R4, RZ, 0x7, R2 ;  /* 0x00000007ff047819 */ /* 0x001fd60000011602 */
[----:B------:R-:W-:-:S05]  /*14140*/  @P0 VIADD R3, R7, 0x7f ;  /* 0x0000007f07030836 */ /* 0x000fca0000000000 */
[----:B------:R-:W-:-:S04]  /*14150*/  @P0 SHF.R.S32.HI R2, RZ, 0x1f, R3 ;  /* 0x0000001fff020819 */ /* 0x000fc80000011403 */
[----:B------:R-:W-:Y:S02]  /*14160*/  @P0 LEA.HI R2, R2, R3, RZ, 0x7 ;  /* 0x0000000302020211 */ /* 0x000fe400078f38ff */
[-C--:B------:R-:W-:Y:S02]  /*14170*/  MOV R3, R4.reuse ;  /* 0x0000000400037202 */ /* 0x080fe40000000f00 */
[----:B------:R-:W-:Y:S02]  /*14180*/  @P0 SHF.R.S32.HI R3, RZ, 0x7, R2 ;  /* 0x00000007ff030819 */ /* 0x000fe40000011402 */
[----:B------:R-:W-:Y:S02]  /*14190*/  PLOP3.LUT P0, PT, PT, PT, PT, 0x80, 0x0 ;  /* 0x000000000000781c */ /* 0x000fe40003f0f070 */
[----:B------:R-:W-:-:S13]  /*141a0*/  ISETP.GT.AND P2, PT, R3, R4, PT ;  /* 0x000000040300720c */ /* 0x000fda0003f44270 */
[----:B------:R-:W-:Y:S05]  /*141b0*/  @!P2 BRA `(.L_x_691) ;  /* 0x000000100010a947 */ /* 0x000fea0003800000 */
[----:B------:R-:W-:Y:S01]  /*141c0*/  UMOV UR4, 0xffffffff ;  /* 0xffffffff00047882 */ /* 0x000fe20000000000 */
[----:B------:R-:W-:Y:S02]  /*141d0*/  SEL R2, R34, RZ, !P1 ;  /* 0x000000ff22027207 */ /* 0x000fe40004800000 */
[----:B------:R-:W-:Y:S05]  /*141e0*/  BRA.DIV UR4, `(.L_x_692) ;  /* 0x0000006e04b07947 */ /* 0x000fea000b800000 */
[----:B------:R-:W0:Y:S02]  /*141f0*/  S2R R5, SR_TID.X ;  /* 0x0000000000057919 */ /* 0x000e240000002100 */
[----:B0-----:R-:W-:-:S04]  /*14200*/  SHF.R.U32.HI R5, RZ, 0x5, R5 ;  /* 0x00000005ff057819 */ /* 0x001fc80000011605 */
[----:B------:R-:W-:-:S05]  /*14210*/  LOP3.LUT R5, R5, 0x3, RZ, 0xc0, !PT ;  /* 0x0000000305057812 */ /* 0x000fca00078ec0ff */
[----:B------:R0:W1:Y:S02]  /*14220*/  SHFL.IDX PT, R14, R5, RZ, 0x1f ;  /* 0x00001fff050e7589 */ /* 0x00006400000e0000 */
.L_x_883:
[----:B-1----:R-:W-:Y:S02]  /*14230*/  ISETP.NE.AND P0, PT, R14, RZ, PT ;  /* 0x000000ff0e00720c */ /* 0x002fe40003f05270 */
[----:B------:R-:W-:-:S11]  /*14240*/  PLOP3.LUT P6, PT, PT, PT, PT, 0x8, 0x0 ;  /* 0x000000000000781c */ /* 0x000fd60003fce170 */
[----:B------:R-:W-:Y:S05]  /*14250*/  @P0 BRA `(.L_x_693) ;  /* 0x00000000000c0947 */ /* 0x000fea0003800000 */
[----:B------:R-:W-:-:S03]  /*14260*/  UMOV UR4, 0xffffffff ;  /* 0xffffffff00047882 */ /* 0x000fc60000000000 */
[----:B------:R-:W-:Y:S05]  /*14270*/  BRA.DIV UR4, `(.L_x_694) ;  /* 0x0000006e04c07947 */ /* 0x000fea000b800000 */
[----:B------:R-:W-:-:S13]  /*14280*/  ELECT P6, URZ, PT ;  /* 0x00000000003f782f */ /* 0x000fda00038c0000 */
.L_x_693:
[----:B0-----:R-:W2:Y:S01]  /*14290*/  LDL R5, [R1+0x24] ;  /* 0x0000240001057983 */ /* 0x001ea20000100800 */
[----:B------:R-:W-:Y:S01]  /*142a0*/  BSSY B1, `(.L_x_695) ;  /* 0x0000008000017945 */ /* 0x000fe20003800000 */
[----:B--2---:R-:W-:-:S05]  /*142b0*/  VIADD R5, R5, 0x1 ;  /* 0x0000000105057836 */ /* 0x004fca0000000000 */
[----:B------:R-:W-:-:S04]  /*142c0*/  LEA.HI R6, R5, R5, RZ, 0x1 ;  /* 0x0000000505067211 */ /* 0x000fc800078f08ff */
[----:B------:R-:W-:-:S05]  /*142d0*/  LOP3.LUT R6, R6, 0xfffffffe, RZ, 0xc0, !PT ;  /* 0xfffffffe06067812 */ /* 0x000fca00078ec0ff */
[----:B------:R-:W-:-:S05]  /*142e0*/  IMAD.IADD R5, R5, 0x1, -R6 ;  /* 0x0000000105057824 */ /* 0x000fca00078e0a06 */
[----:B------:R-:W-:-:S04]  /*142f0*/  SHF.L.U32 R5, R5, 0x1f, RZ ;  /* 0x0000001f05057819 */ /* 0x000fc800000006ff */
[----:B------:R-:W0:Y:S02]  /*14300*/  SYNCS.PHASECHK.TRANS64.TRYWAIT P0, [R22+URZ+0x28820], R5 ;  /* 0x02882005160075a7 */ /* 0x000e24000800017f */
[----:B0-----:R-:W-:Y:S05]  /*14310*/  @!P0 BRA `(.L_x_696) ;  /* 0x0000006c00b88947 */ /* 0x001fea0003800000 */
.L_x_886:
[----:B------:R-:W-:Y:S05]  /*14320*/  BSYNC B1 ;  /* 0x0000000000017941 */ /* 0x000fea0003800000 */
.L_x_695:
[----:B------:R-:W-:Y:S04]  /*14330*/  BSSY B1, `(.L_x_697) ;  /* 0x000006e000017945 */ /* 0x000fe80003800000 */
[----:B------:R-:W-:Y:S05]  /*14340*/  @!P6 BRA `(.L_x_698) ;  /* 0x0000000400b0e947 */ /* 0x000fea0003800000 */
[----:B0-----:R-:W-:Y:S01]  /*14350*/  LEA R5, R27, R22, 0x3 ;  /* 0x000000161b057211 */ /* 0x001fe200078e18ff */
[----:B------:R-:W0:Y:S01]  /*14360*/  S2R R7, SR_TID.X ;  /* 0x0000000000077919 */ /* 0x000e220000002100 */
[----:B------:R-:W-:Y:S01]  /*14370*/  SHF.L.U32 R6, R29, 0x1f, RZ ;  /* 0x0000001f1d067819 */ /* 0x000fe200000006ff */
[----:B------:R-:W-:Y:S03]  /*14380*/  BSSY B2, `(.L_x_699) ;  /* 0x0000005000027945 */ /* 0x000fe60003800000 */
[----:B------:R-:W1:Y:S01]  /*14390*/  SYNCS.PHASECHK.TRANS64.TRYWAIT P0, [R5+URZ+0x288a0], R6 ;  /* 0x0288a006050075a7 */ /* 0x000e62000800017f */
[----:B0-----:R-:W-:-:S04]  /*143a0*/  LOP3.LUT R7, R7, 0x7f, RZ, 0xc0, !PT ;  /* 0x0000007f07077812 */ /* 0x001fc800078ec0ff */
[----:B------:R-:W-:Y:S01]  /*143b0*/  ISETP.NE.AND P1, PT, R7, RZ, PT ;  /* 0x000000ff0700720c */ /* 0x000fe20003f25270 */
[----:B-1----:R-:W-:-:S12]  /*143c0*/  @!P0 BRA `(.L_x_700) ;  /* 0x0000006c00a08947 */ /* 0x002fd80003800000 */
.L_x_887:
[----:B------:R-:W-:Y:S05]  /*143d0*/  BSYNC B2 ;  /* 0x0000000000027941 */ /* 0x000fea0003800000 */
.L_x_699:
[----:B------:R-:W-:Y:S04]  /*143e0*/  BSSY B2, `(.L_x_701) ;  /* 0x0000009000027945 */ /* 0x000fe80003800000 */
[----:B------:R-:W-:Y:S05]  /*143f0*/  @P1 BRA `(.L_x_702) ;  /* 0x00000000001c1947 */ /* 0x000fea0003800000 */
[----:B------:R-:W1:Y:S01]  /*14400*/  S2R R8, SR_TID.X ;  /* 0x0000000000087919 */ /* 0x000e620000002100 */
[----:B------:R-:W-:-:S04]  /*14410*/  IMAD.MOV.U32 R7, RZ, RZ, 0x8000 ;  /* 0x00008000ff077424 */ /* 0x000fc800078e00ff */
[----:B------:R2:W-:Y:S01]  /*14420*/  SYNCS.ARRIVE.TRANS64 RZ, [R5+URZ+0x28890], R7 ;  /* 0x0288900705ff79a7 */ /* 0x0005e2000800003f */
[----:B-1----:R-:W-:-:S04]  /*14430*/  LOP3.LUT R8, R8, 0x1f, RZ, 0xc0, !PT ;  /* 0x0000001f08087812 */ /* 0x002fc800078ec0ff */
[----:B------:R-:W-:-:S13]  /*14440*/  ISETP.NE.AND P0, PT, R8, RZ, PT ;  /* 0x000000ff0800720c */ /* 0x000fda0003f05270 */
[----:B--2---:R-:W-:Y:S05]  /*14450*/  @!P0 BRA `(.L_x_702) ;  /* 0x0000000000048947 */ /* 0x004fea0003800000 */
[----:B------:R-:W-:Y:S01]  /*14460*/  BPT.TRAP 0x1 ;  /* 0x000000040000795c */ /* 0x000fe20000300000 */
.L_x_702:
[----:B------:R-:W-:Y:S05]  /*14470*/  BSYNC B2 ;  /* 0x0000000000027941 */ /* 0x000fea0003800000 */
.L_x_701:
[----:B------:R-:W-:Y:S01]  /*14480*/  IMAD.MOV.U32 R12, RZ, RZ, RZ ;  /* 0x000000ffff0c7224 */ /* 0x000fe200078e00ff */
[----:B------:R-:W-:Y:S01]  /*14490*/  LEA R7, R3, R0, 0x7 ;  /* 0x0000000003077211 */ /* 0x000fe200078e38ff */
[----:B------:R-:W-:Y:S01]  /*144a0*/  IMAD R8, R27, 0x8000, R22 ;  /* 0x000080001b087824 */ /* 0x000fe200078e0216 */
[----:B------:R-:W-:Y:S01]  /*144b0*/  UIADD3 UR4, UP0, UR40, 0x570, URZ ;  /* 0x0000057028047890 */ /* 0x000fe2000ff1e03f */
[----:B------:R-:W-:Y:S01]  /*144c0*/  PLOP3.LUT P0, PT, PT, PT, PT, 0x80, 0x0 ;  /* 0x000000000000781c */ /* 0x000fe20003f0f070 */
[----:B------:R-:W-:Y:S01]  /*144d0*/  VIADD R10, R5, 0x28890 ;  /* 0x00028890050a7836 */ /* 0x000fe20000000000 */
[----:B------:R-:W-:Y:S01]  /*144e0*/  R2UR UR10, R12 ;  /* 0x000000000c0a72ca */ /* 0x000fe200000e0000 */
[----:B------:R-:W-:Y:S01]  /*144f0*/  VIADD R7, R7, 0xffffff80 ;  /* 0xffffff8007077836 */ /* 0x000fe20000000000 */
[----:B------:R-:W-:Y:S01]  /*14500*/  SHF.L.U32 R9, R27, 0xe, RZ ;  /* 0x0000000e1b097819 */ /* 0x000fe200000006ff */
[----:B------:R-:W-:Y:S01]  /*14510*/  VIADD R11, R8, 0x18400 ;  /* 0x00018400080b7836 */ /* 0x000fe20000000000 */
[----:B------:R-:W-:Y:S01]  /*14520*/  UIADD3.X UR5, URZ, UR41, URZ, UP0, !UPT ;  /* 0x000000293f057290 */ /* 0x000fe200087fe43f */
[----:B------:R-:W-:Y:S01]  /*14530*/  UMOV UR6, 0x0 ;  /* 0x0000000000067882 */ /* 0x000fe20000000000 */
[----:B------:R-:W-:-:S10]  /*14540*/  UMOV UR7, 0x12f00000 ;  /* 0x12f0000000077882 */ /* 0x000fd40000000000 */
.L_x_703:
[----:B------:R-:W-:-:S13]  /*14550*/  @P0 ELECT P2, URZ, PT ;  /* 0x00000000003f082f */ /* 0x000fda0003840000 */
[----:B------:R-:W-:Y:S02]  /*14560*/  @P2 R2UR UR13, R2 ;  /* 0x00000000020d22ca */ /* 0x000fe400000e0000 */
[----:B------:R-:W-:Y:S02]  /*14570*/  @P2 R2UR UR12, R18 ;  /* 0x00000000120c22ca */ /* 0x000fe400000e0000 */
[----:B------:R-:W-:Y:S02]  /*14580*/  @P2 R2UR UR11, R7 ;  /* 0x00000000070b22ca */ /* 0x000fe400000e0000 */
[----:B------:R-:W-:Y:S02]  /*14590*/  @P2 R2UR UR9, R10 ;  /* 0x000000000a0922ca */ /* 0x000fe400000e0000 */
[----:B------:R-:W-:Y:S02]  /*145a0*/  @P2 R2UR UR8, R11 ;  /* 0x000000000b0822ca */ /* 0x000fe400000e0000 */
[----:B------:R-:W-:-:S02]  /*145b0*/  @P2 PLOP3.LUT P0, PT, P2, PT, PT, 0x8, 0x0 ;  /* 0x000000000000281c */ /* 0x000fc4000170e170 */
[----:B------:R-:W-:-:S09]  /*145c0*/  PLOP3.LUT P2, PT, PT, PT, PT, 0x8, 0x0 ;  /* 0x000000000000781c */ /* 0x000fd20003f4e170 */
[----:B------:R1:W-:Y:S02]  /*145d0*/  UTMALDG.4D [UR8], [UR4], desc[UR6] ;  /* 0x00000608040075b4 */ /* 0x0003e40008019000 */
[----:B-1----:R-:W-:Y:S05]  /*145e0*/  @P0 BRA.U.ANY `(.L_x_703) ;  /* 0xfffffffd00d80947 */ /* 0x002fea000393ffff */
[----:B------:R-:W-:Y:S01]  /*145f0*/  MOV R13, 0x40 ;  /* 0x00000040000d7802 */ /* 0x000fe20000000f00 */
[----:B------:R-:W-:Y:S01]  /*14600*/  VIADD R8, R8, 0x1c400 ;  /* 0x0001c40008087836 */ /* 0x000fe20000000000 */
[----:B------:R-:W-:Y:S01]  /*14610*/  PLOP3.LUT P0, PT, PT, PT, PT, 0x80, 0x0 ;  /* 0x000000000000781c */ /* 0x000fe20003f0f070 */
[----:B------:R-:W-:Y:S01]  /*14620*/  UMOV UR6, 0x0 ;  /* 0x0000000000067882 */ /* 0x000fe20000000000 */
[----:B------:R-:W-:Y:S01]  /*14630*/  R2UR UR10, R13 ;  /* 0x000000000d0a72ca */ /* 0x000fe200000e0000 */
[----:B------:R-:W-:-:S14]  /*14640*/  UMOV UR7, 0x12f00000 ;  /* 0x12f0000000077882 */ /* 0x000fdc0000000000 */
.L_x_704:
        /* <DEDUP_REMOVED lines=10> */
[----:B------:R-:W1:Y:S01]  /*146f0*/  SYNCS.PHASECHK.TRANS64.TRYWAIT P0, [R5+URZ+0x288c0], R6 ;  /* 0x0288c006050075a7 */ /* 0x000e62000800017f */
[----:B------:R-:W-:Y:S04]  /*14700*/  BSSY B2, `(.L_x_705) ;  /* 0x0000002000027945 */ /* 0x000fe80003800000 */
[----:B-1----:R-:W-:Y:S05]  /*14710*/  @!P0 BRA `(.L_x_706) ;  /* 0x0000006800e08947 */ /* 0x002fea0003800000 */
.L_x_888:
[----:B------:R-:W-:Y:S05]  /*14720*/  BSYNC B2 ;  /* 0x0000000000027941 */ /* 0x000fea0003800000 */
.L_x_705:
[----:B------:R-:W-:Y:S01]  /*14730*/  BSSY B2, `(.L_x_707) ;  /* 0x000000b000027945 */ /* 0x000fe20003800000 */
[----:B------:R-:W-:Y:S01]  /*14740*/  IMAD.MOV.U32 R10, RZ, RZ, 0x0 ;  /* 0x00000000ff0a7424 */ /* 0x000fe200078e00ff */
[----:B------:R-:W-:Y:S02]  /*14750*/  MOV R11, 0x12f00000 ;  /* 0x12f00000000b7802 */ /* 0x000fe40000000f00 */
[----:B------:R-:W-:Y:S05]  /*14760*/  @P1 BRA `(.L_x_708) ;  /* 0x00000000001c1947 */ /* 0x000fea0003800000 */
[----:B------:R-:W2:Y:S01]  /*14770*/  S2R R8, SR_TID.X ;  /* 0x0000000000087919 */ /* 0x000ea20000002100 */
[----:B01----:R-:W-:-:S04]  /*14780*/  IMAD.MOV.U32 R6, RZ, RZ, 0x8000 ;  /* 0x00008000ff067424 */ /* 0x003fc800078e00ff */
[----:B------:R3:W-:Y:S01]  /*14790*/  SYNCS.ARRIVE.TRANS64 RZ, [R5+URZ+0x288b0], R6 ;  /* 0x0288b00605ff79a7 */ /* 0x0007e2000800003f */
[----:B--2---:R-:W-:-:S04]  /*147a0*/  LOP3.LUT R8, R8, 0x1f, RZ, 0xc0, !PT ;  /* 0x0000001f08087812 */ /* 0x004fc800078ec0ff */
[----:B------:R-:W-:-:S13]  /*147b0*/  ISETP.NE.AND P0, PT, R8, RZ, PT ;  /* 0x000000ff0800720c */ /* 0x000fda0003f05270 */
[----:B---3--:R-:W-:Y:S05]  /*147c0*/  @!P0 BRA `(.L_x_708) ;  /* 0x0000000000048947 */ /* 0x008fea0003800000 */
[----:B------:R-:W-:Y:S01]  /*147d0*/  BPT.TRAP 0x1 ;  /* 0x000000040000795c */ /* 0x000fe20000300000 */
.L_x_708:
[----:B------:R-:W-:Y:S05]  /*147e0*/  BSYNC B2 ;  /* 0x0000000000027941 */ /* 0x000fea0003800000 */
.L_x_707:
[----:B------:R-:W-:Y:S01]  /*147f0*/  R2UR UR10, R12 ;  /* 0x000000000c0a72ca */ /* 0x000fe200000e0000 */
[----:B------:R-:W-:Y:S01]  /*14800*/  IMAD R9, R9, 0x2, R22 ;  /* 0x0000000209097824 */ /* 0x000fe200078e0216 */
[----:B------:R-:W-:Y:S01]  /*14810*/  R2UR UR6, R10 ;  /* 0x000000000a0672ca */ /* 0x000fe200000e0000 */
[----:B------:R-:W-:Y:S01]  /*14820*/  UIADD3 UR4, UP0, UR40, 0x670, URZ ;  /* 0x0000067028047890 */ /* 0x000fe2000ff1e03f */
[----:B------:R-:W-:Y:S01]  /*14830*/  R2UR UR7, R11 ;  /* 0x000000000b0772ca */ /* 0x000fe200000e0000 */
[----:B01----:R-:W-:Y:S01]  /*14840*/  VIADD R6, R9, 0x400 ;  /* 0x0000040009067836 */ /* 0x003fe20000000000 */
[----:B------:R-:W-:Y:S01]  /*14850*/  PLOP3.LUT P0, PT, PT, PT, PT, 0x80, 0x0 ;  /* 0x000000000000781c */ /* 0x000fe20003f0f070 */
[----:B------:R-:W-:Y:S01]  /*14860*/  UIADD3.X UR5, URZ, UR41, URZ, UP0, !UPT ;  /* 0x000000293f057290 */ /* 0x000fe200087fe43f */
[----:B------:R-:W-:-:S11]  /*14870*/  IADD3 R5, R5, 0x288b0, RZ ;  /* 0x000288b005057810 */ /* 0x000fd60007ffe0ff */
.L_x_709:
        /* <DEDUP_REMOVED lines=9> */
[----:B0-----:R-:W-:Y:S05]  /*14910*/  @P0 BRA.U.ANY `(.L_x_709) ;  /* 0xfffffffd00d80947 */ /* 0x001fea000393ffff */
[----:B------:R-:W-:Y:S01]  /*14920*/  R2UR UR10, R13 ;  /* 0x000000000d0a72ca */ /* 0x000fe200000e0000 */
[----:B------:R-:W-:Y:S01]  /*14930*/  VIADD R9, R9, 0x4400 ;  /* 0x0000440009097836 */ /* 0x000fe20000000000 */
[----:B------:R-:W-:Y:S02]  /*14940*/  R2UR UR6, R10 ;  /* 0x000000000a0672ca */ /* 0x000fe400000e0000 */
[----:B------:R-:W-:Y:S02]  /*14950*/  R2UR UR7, R11 ;  /* 0x000000000b0772ca */ /* 0x000fe400000e0000 */
[----:B------:R-:W-:-:S13]  /*14960*/  PLOP3.LUT P0, PT, PT, PT, PT, 0x80, 0x0 ;  /* 0x000000000000781c */ /* 0x000fda0003f0f070 */
.L_x_710:
        /* <DEDUP_REMOVED lines=10> */
.L_x_698:
[----:B------:R-:W-:Y:S05]  /*14a10*/  BSYNC B1 ;  /* 0x0000000000017941 */ /* 0x000fea0003800000 */
.L_x_697:
[----:B------:R-:W-:Y:S01]  /*14a20*/  VIADD R9, R3, 0xfffffffe ;  /* 0xfffffffe03097836 */ /* 0x000fe20000000000 */
[----:B------:R-:W-:Y:S02]  /*14a30*/  IADD3 R27, R27, 0x1, RZ ;  /* 0x000000011b1b7810 */ /* 0x000fe40007ffe0ff */
[----:B------:R-:W-:Y:S02]  /*14a40*/  PLOP3.LUT P0, PT, PT, PT, PT, 0x8, 0x0 ;  /* 0x000000000000781c */ /* 0x000fe40003f0e170 */
[----:B------:R-:W-:Y:S02]  /*14a50*/  ISETP.GE.AND P2, PT, R9, R4, PT ;  /* 0x000000040900720c */ /* 0x000fe40003f46270 */
[----:B------:R-:W-:-:S04]  /*14a60*/  ISETP.NE.AND P1, PT, R27, 0x2, PT ;  /* 0x000000021b00780c */ /* 0x000fc80003f25270 */
[----:B------:R-:W-:Y:S02]  /*14a70*/  SEL R6, RZ, 0x1, P1 ;  /* 0x00000001ff067807 */ /* 0x000fe40000800000 */
[----:B------:R-:W-:Y:S02]  /*14a80*/  SEL R27, R27, RZ, P1 ;  /* 0x000000ff1b1b7207 */ /* 0x000fe40000800000 */
[----:B------:R-:W-:-:S03]  /*14a90*/  LOP3.LUT R29, R29, R6, RZ, 0x3c, !PT ;  /* 0x000000061d1d7212 */ /* 0x000fc600078e3cff */
[----:B------:R-:W-:Y:S05]  /*14aa0*/  @!P2 BRA `(.L_x_691) ;  /* 0x0000000400d4a947 */ /* 0x000fea0003800000 */
.L_x_725:
[----:B------:R-:W-:Y:S05]  /*14ab0*/  YIELD ;  /* 0x0000000000007946 */ /* 0x000fea0003800000 */
[----:B------:R-:W-:Y:S04]  /*14ac0*/  BSSY B1, `(.L_x_711) ;  /* 0x000006b000017945 */ /* 0x000fe80003800000 */
[----:B------:R-:W-:Y:S05]  /*14ad0*/  @!P6 BRA `(.L_x_712) ;  /* 0x0000000400a4e947 */ /* 0x000fea0003800000 */
[----:B------:R-:W-:Y:S01]  /*14ae0*/  IMAD R8, R27, 0x8, R22 ;  /* 0x000000081b087824 */ /* 0x000fe200078e0216 */
[----:B------:R-:W-:Y:S01]  /*14af0*/  SHF.L.U32 R7, R29, 0x1f, RZ ;  /* 0x0000001f1d077819 */ /* 0x000fe200000006ff */
[----:B------:R-:W1:Y:S01]  /*14b00*/  S2R R3, SR_TID.X ;  /* 0x0000000000037919 */ /* 0x000e620000002100 */
[----:B------:R-:W-:Y:S02]  /*14b10*/  BSSY B2, `(.L_x_713) ;  /* 0x0000005000027945 */ /* 0x000fe40003800000 */
[----:B------:R-:W2:Y:S01]  /*14b20*/  SYNCS.PHASECHK.TRANS64.TRYWAIT P1, [R8+URZ+0x288a0], R7 ;  /* 0x0288a007080075a7 */ /* 0x000ea2000802017f */
[----:B-1----:R-:W-:-:S04]  /*14b30*/  LOP3.LUT R3, R3, 0x7f, RZ, 0xc0, !PT ;  /* 0x0000007f03037812 */ /* 0x002fc800078ec0ff */
[----:B------:R-:W-:Y:S01]  /*14b40*/  ISETP.NE.AND P2, PT, R3, RZ, PT ;  /* 0x000000ff0300720c */ /* 0x000fe20003f45270 */
[----:B--2---:R-:W-:-:S12]  /*14b50*/  @!P1 BRA `(.L_x_714) ;  /* 0x0000006400e49947 */ /* 0x004fd80003800000 */
.L_x_889:
[----:B------:R-:W-:Y:S05]  /*14b60*/  BSYNC B2 ;  /* 0x0000000000027941 */ /* 0x000fea0003800000 */
.L_x_713:
[----:B------:R-:W-:Y:S04]  /*14b70*/  BSSY B2, `(.L_x_715) ;  /* 0x0000009000027945 */ /* 0x000fe80003800000 */
[----:B------:R-:W-:Y:S05]  /*14b80*/  @P2 BRA `(.L_x_716) ;  /* 0x00000000001c2947 */ /* 0x000fea0003800000 */
[----:B0-----:R-:W0:Y:S01]  /*14b90*/  S2R R5, SR_TID.X ;  /* 0x0000000000057919 */ /* 0x001e220000002100 */
[----:B------:R-:W-:-:S04]  /*14ba0*/  MOV R3, 0x8000 ;  /* 0x0000800000037802 */ /* 0x000fc80000000f00 */
[----:B------:R2:W-:Y:S01]  /*14bb0*/  SYNCS.ARRIVE.TRANS64 RZ, [R8+URZ+0x28890], R3 ;  /* 0x0288900308ff79a7 */ /* 0x0005e2000800003f */
[----:B0-----:R-:W-:-:S04]  /*14bc0*/  LOP3.LUT R5, R5, 0x1f, RZ, 0xc0, !PT ;  /* 0x0000001f05057812 */ /* 0x001fc800078ec0ff */
[----:B------:R-:W-:-:S13]  /*14bd0*/  ISETP.NE.AND P1, PT, R5, RZ, PT ;  /* 0x000000ff0500720c */ /* 0x000fda0003f25270 */
[----:B--2---:R-:W-:Y:S05]  /*14be0*/  @!P1 BRA `(.L_x_716) ;  /* 0x0000000000049947 */ /* 0x004fea0003800000 */
[----:B------:R-:W-:Y:S01]  /*14bf0*/  BPT.TRAP 0x1 ;  /* 0x000000040000795c */ /* 0x000fe20000300000 */
.L_x_716:
[----:B------:R-:W-:Y:S05]  /*14c00*/  BSYNC B2 ;  /* 0x0000000000027941 */ /* 0x000fea0003800000 */
.L_x_715:
[----:B------:R-:W-:Y:S01]  /*14c10*/  IMAD.MOV.U32 R12, RZ, RZ, RZ ;  /* 0x000000ffff0c7224 */ /* 0x000fe200078e00ff */
[----:B------:R-:W-:Y:S01]  /*14c20*/  UIADD3 UR4, UP0, UR40, 0x570, URZ ;  /* 0x0000057028047890 */ /* 0x000fe2000ff1e03f */
[----:B------:R-:W-:Y:S01]  /*14c30*/  IMAD R6, R27, 0x8000, R22 ;  /* 0x000080001b067824 */ /* 0x000fe200078e0216 */
[----:B------:R-:W-:Y:S01]  /*14c40*/  PLOP3.LUT P1, PT, PT, PT, PT, 0x80, 0x0 ;  /* 0x000000000000781c */ /* 0x000fe20003f2f070 */
[----:B------:R-:W-:Y:S01]  /*14c50*/  VIADD R3, R8, 0x28890 ;  /* 0x0002889008037836 */ /* 0x000fe20000000000 */
[----:B------:R-:W-:Y:S01]  /*14c60*/  R2UR UR10, R12 ;  /* 0x000000000c0a72ca */ /* 0x000fe200000e0000 */
[----:B------:R-:W-:Y:S01]  /*14c70*/  VIADD R10, R6, 0x18400 ;  /* 0x00018400060a7836 */ /* 0x000fe20000000000 */
[----:B0-----:R-:W-:Y:S01]  /*14c80*/  LEA R5, R9, R0, 0x7 ;  /* 0x0000000009057211 */ /* 0x001fe200078e38ff */
[----:B------:R-:W-:Y:S01]  /*14c90*/  UIADD3.X UR5, URZ, UR41, URZ, UP0, !UPT ;  /* 0x000000293f057290 */ /* 0x000fe200087fe43f */
[----:B------:R-:W-:Y:S01]  /*14ca0*/  UMOV UR6, 0x0 ;  /* 0x0000000000067882 */ /* 0x000fe20000000000 */
[----:B------:R-:W-:-:S10]  /*14cb0*/  UMOV UR7, 0x12f00000 ;  /* 0x12f0000000077882 */ /* 0x000fd40000000000 */
.L_x_717:
        /* <DEDUP_REMOVED lines=10> */
[----:B------:R-:W-:Y:S01]  /*14d60*/  MOV R13, 0x40 ;  /* 0x00000040000d7802 */ /* 0x000fe20000000f00 */
[----:B------:R-:W-:Y:S01]  /*14d70*/  VIADD R10, R6, 0x1c400 ;  /* 0x0001c400060a7836 */ /* 0x000fe20000000000 */
[----:B------:R-:W-:Y:S01]  /*14d80*/  PLOP3.LUT P1, PT, PT, PT, PT, 0x80, 0x0 ;  /* 0x000000000000781c */ /* 0x000fe20003f2f070 */
[----:B------:R-:W-:Y:S01]  /*14d90*/  UMOV UR6, 0x0 ;  /* 0x0000000000067882 */ /* 0x000fe20000000000 */
[----:B------:R-:W-:Y:S01]  /*14da0*/  R2UR UR10, R13 ;  /* 0x000000000d0a72ca */ /* 0x000fe200000e0000 */
[----:B------:R-:W-:-:S14]  /*14db0*/  UMOV UR7, 0x12f00000 ;  /* 0x12f0000000077882 */ /* 0x000fdc0000000000 */
.L_x_718:
        /* <DEDUP_REMOVED lines=10> */
[----:B------:R-:W0:Y:S01]  /*14e60*/  SYNCS.PHASECHK.TRANS64.TRYWAIT P1, [R8+URZ+0x288c0], R7 ;  /* 0x0288c007080075a7 */ /* 0x000e22000802017f */
[----:B------:R-:W-:Y:S04]  /*14e70*/  BSSY B2, `(.L_x_719) ;  /* 0x0000002000027945 */ /* 0x000fe80003800000 */
[----:B0-----:R-:W-:Y:S05]  /*14e80*/  @!P1 BRA `(.L_x_720) ;  /* 0x00000064002c9947 */ /* 0x001fea0003800000 */
.L_x_890:
[----:B------:R-:W-:Y:S05]  /*14e90*/  BSYNC B2 ;  /* 0x0000000000027941 */ /* 0x000fea0003800000 */
.L_x_719:
[----:B------:R-:W-:Y:S01]  /*14ea0*/  BSSY B2, `(.L_x_721) ;  /* 0x000000b000027945 */ /* 0x000fe20003800000 */
[----:B------:R-:W-:Y:S01]  /*14eb0*/  IMAD.MOV.U32 R10, RZ, RZ, 0x0 ;  /* 0x00000000ff0a7424 */ /* 0x000fe200078e00ff */
[----:B------:R-:W-:Y:S02]  /*14ec0*/  MOV R11, 0x12f00000 ;  /* 0x12f00000000b7802 */ /* 0x000fe40000000f00 */
[----:B------:R-:W-:Y:S05]  /*14ed0*/  @P2 BRA `(.L_x_722) ;  /* 0x00000000001c2947 */ /* 0x000fea0003800000 */
[----:B------:R-:W2:Y:S01]  /*14ee0*/  S2R R14, SR_TID.X ;  /* 0x00000000000e7919 */ /* 0x000ea20000002100 */
[----:B------:R-:W-:-:S04]  /*14ef0*/  IMAD.MOV.U32 R3, RZ, RZ, 0x8000 ;  /* 0x00008000ff037424 */ /* 0x000fc800078e00ff */
[----:B------:R3:W-:Y:S01]  /*14f00*/  SYNCS.ARRIVE.TRANS64 RZ, [R8+URZ+0x288b0], R3 ;  /* 0x0288b00308ff79a7 */ /* 0x0007e2000800003f */
[----:B--2---:R-:W-:-:S04]  /*14f10*/  LOP3.LUT R14, R14, 0x1f, RZ, 0xc0, !PT ;  /* 0x0000001f0e0e7812 */ /* 0x004fc800078ec0ff */
[----:B------:R-:W-:-:S13]  /*14f20*/  ISETP.NE.AND P1, PT, R14, RZ, PT ;  /* 0x000000ff0e00720c */ /* 0x000fda0003f25270 */
[----:B---3--:R-:W-:Y:S05]  /*14f30*/  @!P1 BRA `(.L_x_722) ;  /* 0x0000000000049947 */ /* 0x008fea0003800000 */
[----:B------:R-:W-:Y:S01]  /*14f40*/  BPT.TRAP 0x1 ;  /* 0x000000040000795c */ /* 0x000fe20000300000 */
.L_x_722:
[----:B------:R-:W-:Y:S05]  /*14f50*/  BSYNC B2 ;  /* 0x0000000000027941 */ /* 0x000fea0003800000 */
.L_x_721:
[----:B------:R-:W-:Y:S01]  /*14f60*/  R2UR UR10, R12 ;  /* 0x000000000c0a72ca */ /* 0x000fe200000e0000 */
[----:B------:R-:W-:Y:S01]  /*14f70*/  UIADD3 UR4, UP0, UR40, 0x670, URZ ;  /* 0x0000067028047890 */ /* 0x000fe2000ff1e03f */
[----:B------:R-:W-:Y:S01]  /*14f80*/  R2UR UR6, R10 ;  /* 0x000000000a0672ca */ /* 0x000fe200000e0000 */
[----:B01----:R-:W-:Y:S01]  /*14f90*/  VIADD R8, R8, 0x288b0 ;  /* 0x000288b008087836 */ /* 0x003fe20000000000 */
[----:B------:R-:W-:Y:S01]  /*14fa0*/  R2UR UR7, R11 ;  /* 0x000000000b0772ca */ /* 0x000fe200000e0000 */
[----:B------:R-:W-:Y:S01]  /*14fb0*/  UIADD3.X UR5, URZ, UR41, URZ, UP0, !UPT ;  /* 0x000000293f057290 */ /* 0x000fe200087fe43f */
[----:B------:R-:W-:Y:S02]  /*14fc0*/  PLOP3.LUT P1, PT, PT, PT, PT, 0x80, 0x0 ;  /* 0x000000000000781c */ /* 0x000fe40003f2f070 */
[----:B------:R-:W-:-:S11]  /*14fd0*/  IADD3 R3, R6, 0x400, RZ ;  /* 0x0000040006037810 */ /* 0x000fd60007ffe0ff */
.L_x_723:
        /* <DEDUP_REMOVED lines=15> */
.L_x_724:
        /* <DEDUP_REMOVED lines=10> */
.L_x_712:
[----:B------:R-:W-:Y:S05]  /*15170*/  BSYNC B1 ;  /* 0x0000000000017941 */ /* 0x000fea0003800000 */
.L_x_711:
[----:B------:R-:W-:Y:S01]  /*15180*/  ISETP.GT.AND P2, PT, R9, R4, PT ;  /* 0x000000040900720c */ /* 0x000fe20003f44270 */
[----:B------:R-:W-:Y:S01]  /*15190*/  VIADD R27, R27, 0x1 ;  /* 0x000000011b1b7836 */ /* 0x000fe20000000000 */
[----:B------:R-:W-:-:S04]  /*151a0*/  IADD3 R9, R9, -0x1, RZ ;  /* 0xffffffff09097810 */ /* 0x000fc80007ffe0ff */
[----:B------:R-:W-:-:S04]  /*151b0*/  ISETP.NE.AND P1, PT, R27, 0x2, PT ;  /* 0x000000021b00780c */ /* 0x000fc80003f25270 */
[----:B------:R-:W-:Y:S02]  /*151c0*/  SEL R6, RZ, 0x1, P1 ;  /* 0x00000001ff067807 */ /* 0x000fe40000800000 */
[----:B------:R-:W-:Y:S02]  /*151d0*/  SEL R27, R27, RZ, P1 ;  /* 0x000000ff1b1b7207 */ /* 0x000fe40000800000 */
[----:B------:R-:W-:Y:S01]  /*151e0*/  LOP3.LUT R29, R29, R6, RZ, 0x3c, !PT ;  /* 0x000000061d1d7212 */ /* 0x000fe200078e3cff */
[----:B------:R-:W-:Y:S06]  /*151f0*/  @P2 BRA `(.L_x_725) ;  /* 0xfffffff8002c2947 */ /* 0x000fec000383ffff */
.L_x_691:
[----:B------:R-:W-:Y:S05]  /*15200*/  BSYNC B0 ;  /* 0x0000000000007941 */ /* 0x000fea0003800000 */
.L_x_690:
[----:B------:R-:W-:Y:S05]  /*15210*/  @!P0 WARPSYNC.ALL ;  /* 0x0000000000008948 */ /* 0x000fea0003800000 */
[----:B------:R-:W-:Y:S01]  /*15220*/  @!P0 BAR.SYNC.DEFER_BLOCKING 0xc, 0x180 ;  /* 0x0306000000008b1d */ /* 0x000fe20000010000 */
[----:B------:R-:W-:-:S05]  /*15230*/  ISETP.GT.AND P0, PT, R37, RZ, PT ;  /* 0x000000ff2500720c */ /* 0x000fca0003f04270 */
[----:B------:R-:W-:Y:S08]  /*15240*/  BSSY B7, `(.L_x_726) ;  /* 0x0000376000077945 */ /* 0x000ff00003800000 */
[----:B------:R-:W-:Y:S05]  /*15250*/  @P0 BRA `(.L_x_727) ;  /* 0x0000000000440947 */ /* 0x000fea0003800000 */
[----:B------:R-:W1:Y:S02]  /*15260*/  S2R R3, SR_TID.X ;  /* 0x0000000000037919 */ /* 0x000e640000002100 */
[----:B-1----:R-:W-:-:S04]  /*15270*/  LOP3.LUT R3, R3, 0x7f, RZ, 0xc0, !PT ;  /* 0x0000007f03037812 */ /* 0x002fc800078ec0ff */
[----:B------:R-:W-:-:S13]  /*15280*/  ISETP.NE.AND P0, PT, R3, RZ, PT ;  /* 0x000000ff0300720c */ /* 0x000fda0003f05270 */
[----:B------:R-:W-:Y:S05]  /*15290*/  @P0 BRA `(.L_x_728) ;  /* 0x0000003400c00947 */ /* 0x000fea0003800000 */
[----:B0-----:R-:W0:Y:S01]  /*152a0*/  S2R R5, SR_LANEID ;  /* 0x0000000000057919 */ /* 0x001e220000000000 */
[----:B------:R-:W-:Y:S01]  /*152b0*/  VOTEU.ANY UR4, UPT, PT ;  /* 0x0000000000047886 */ /* 0x000fe200038e0100 */
[----:B------:R-:W1:Y:S01]  /*152c0*/  LDC.64 R2, c[0x0][0xc60] ;  /* 0x00031800ff027b82 */ /* 0x000e620000000a00 */
[----:B------:R-:W0:Y:S02]  /*152d0*/  FLO.U32 R0, UR4 ;  /* 0x0000000400007d00 */ /* 0x000e2400080e0000 */
[----:B0-----:R-:W-:-:S06]  /*152e0*/  ISETP.EQ.U32.AND P0, PT, R0, R5, PT ;  /* 0x000000050000720c */ /* 0x001fcc0003f02070 */
[----:B------:R-:W1:Y:S07]  /*152f0*/  POPC R5, UR4 ;  /* 0x0000000400057d09 */ /* 0x000e6e0008000000 */
[----:B-1----:R-:W2:Y:S01]  /*15300*/  @P0 ATOMG.E.ADD.STRONG.GPU PT, R3, desc[UR38][R2.64], R5 ;  /* 0x00000005020309a8 */ /* 0x002ea200081ee1e6 */
[----:B------:R-:W0:Y:S02]  /*15310*/  S2R R4, SR_LTMASK ;  /* 0x0000000000047919 */ /* 0x000e240000003900 */
[----:B0-----:R-:W-:-:S04]  /*15320*/  LOP3.LUT R4, R4, UR4, RZ, 0xc0, !PT ;  /* 0x0000000404047c12 */ /* 0x001fc8000f8ec0ff */
[----:B------:R-:W0:Y:S01]  /*15330*/  POPC R7, R4 ;  /* 0x0000000400077309 */ /* 0x000e220000000000 */
[----:B--2---:R-:W0:Y:S02]  /*15340*/  SHFL.IDX PT, R0, R3, R0, 0x1f ;  /* 0x00001f0003007589 */ /* 0x004e2400000e0000 */
[----:B0-----:R-:W-:Y:S01]  /*15350*/  IADD3 R16, R0, UR36, R7 ;  /* 0x0000002400107c10 */ /* 0x001fe2000fffe007 */
[----:B------:R-:W-:Y:S06]  /*15360*/  BRA `(.L_x_728) ;  /* 0x00000034008c7947 */ /* 0x000fec0003800000 */
.L_x_727:
        /* <DEDUP_REMOVED lines=9> */
[----:B0-----:R-:W-:Y:S01]  /*15400*/  MOV R5, UR7 ;  /* 0x0000000700057c02 */ /* 0x001fe20008000f00 */
[----:B------:R-:W0:Y:S01]  /*15410*/  LDC.64 R2, c[0x4][R2] ;  /* 0x0100000002027b82 */ /* 0x000e220000000a00 */
[----:B------:R-:W-:Y:S01]  /*15420*/  IMAD.U32 R6, RZ, RZ, UR8 ;  /* 0x00000008ff067e24 */ /* 0x000fe2000f8e00ff */
[----:B------:R-:W-:Y:S01]  /*15430*/  MOV R10, UR4 ;  /* 0x00000004000a7c02 */ /* 0x000fe20008000f00 */
[----:B------:R-:W-:Y:S01]  /*15440*/  IMAD.U32 R7, RZ, RZ, UR9 ;  /* 0x00000009ff077e24 */ /* 0x000fe2000f8e00ff */
[----:B------:R-:W-:Y:S01]  /*15450*/  MOV R12, 0x1 ;  /* 0x00000001000c7802 */ /* 0x000fe20000000f00 */
[----:B------:R-:W-:-:S02]  /*15460*/  IMAD.U32 R11, RZ, RZ, UR5 ;  /* 0x00000005ff0b7e24 */ /* 0x000fc4000f8e00ff */
[----:B------:R-:W-:Y:S02]  /*15470*/  IMAD.MOV.U32 R8, RZ, RZ, 0x70 ;  /* 0x00000070ff087424 */ /* 0x000fe400078e00ff */
[----:B------:R-:W-:-:S07]  /*15480*/  IMAD.MOV.U32 R13, RZ, RZ, RZ ;  /* 0x000000ffff0d7224 */ /* 0x000fce00078e00ff */
[----:B------:R-:W-:-:S07]  /*15490*/  LEPC R20, `(.L_x_730) ;  /* 0x000000001014794e */ /* 0x000fce0000000000 */
[----:B0-----:R-:W-:Y:S05]  /*154a0*/  CALL.ABS.NOINC R2 ;  /* 0x0000000002007343 */ /* 0x001fea0003c00000 */
.L_x_730:
[----:B------:R-:W-:Y:S05]  /*154b0*/  BSYNC B6 ;  /* 0x0000000000067941 */ /* 0x000fea0003800000 */
.L_x_729:
        /* <DEDUP_REMOVED lines=9> */
[----:B------:R-:W-:Y:S01]  /*15550*/  MOV R4, UR6 ;  /* 0x0000000600047c02 */ /* 0x000fe20008000f00 */
[----:B0-----:R-:W-:Y:S01]  /*15560*/  IMAD.U32 R5, RZ, RZ, UR7 ;  /* 0x00000007ff057e24 */ /* 0x001fe2000f8e00ff */
[----:B------:R-:W-:Y:S01]  /*15570*/  MOV R7, UR9 ;  /* 0x0000000900077c02 */ /* 0x000fe20008000f00 */
[----:B------:R-:W-:Y:S01]  /*15580*/  IMAD.U32 R6, RZ, RZ, UR8 ;  /* 0x00000008ff067e24 */ /* 0x000fe2000f8e00ff */
[----:B------:R-:W-:Y:S01]  /*15590*/  MOV R8, 0x70 ;  /* 0x0000007000087802 */ /* 0x000fe20000000f00 */
[----:B------:R-:W-:-:S02]  /*155a0*/  IMAD.U32 R10, RZ, RZ, UR4 ;  /* 0x00000004ff0a7e24 */ /* 0x000fc4000f8e00ff */
[----:B------:R-:W-:Y:S02]  /*155b0*/  IMAD.U32 R11, RZ, RZ, UR5 ;  /* 0x00000005ff0b7e24 */ /* 0x000fe4000f8e00ff */
[----:B------:R-:W-:Y:S02]  /*155c0*/  IMAD.MOV.U32 R12, RZ, RZ, 0x1 ;  /* 0x00000001ff0c7424 */ /* 0x000fe400078e00ff */
[----:B-1----:R-:W-:-:S07]  /*155d0*/  IMAD.MOV.U32 R13, RZ, RZ, RZ ;  /* 0x000000ffff0d7224 */ /* 0x002fce00078e00ff */
[----:B------:R-:W-:-:S07]  /*155e0*/  LEPC R20, `(.L_x_733) ;  /* 0x000000001014794e */ /* 0x000fce0000000000 */
[----:B--2---:R-:W-:Y:S05]  /*155f0*/  CALL.ABS.NOINC R2 ;  /* 0x0000000002007343 */ /* 0x004fea0003c00000 */
.L_x_733:
[----:B------:R0:W1:Y:S01]  /*15600*/  LDC.64 R2, c[0x4][R26] ;  /* 0x010000001a027b82 */ /* 0x0000620000000a00 */
[----:B------:R-:W-:Y:S01]  /*15610*/  ULDC.64 UR4, c[0x4][0x80] ;  /* 0x0100200000047ab9 */ /* 0x000fe20000000a00 */
[----:B------:R-:W-:Y:S01]  /*15620*/  ULDC.64 UR6, c[0x4][0x88] ;  /* 0x0100220000067ab9 */ /* 0x000fe20000000a00 */
[----:B------:R-:W-:Y:S01]  /*15630*/  ULDC.64 UR8, c[0x4][0x18] ;  /* 0x0100060000087ab9 */ /* 0x000fe20000000a00 */
[----:B------:R-:W-:Y:S01]  /*15640*/  MOV R4, UR4 ;  /* 0x0000000400047c02 */ /* 0x000fe20008000f00 */
[----:B------:R-:W-:Y:S01]  /*15650*/  IMAD.U32 R5, RZ, RZ, UR5 ;  /* 0x00000005ff057e24 */ /* 0x000fe2000f8e00ff */
[----:B------:R-:W-:Y:S01]  /*15660*/  MOV R7, UR7 ;  /* 0x0000000700077c02 */ /* 0x000fe20008000f00 */
[----:B------:R-:W-:Y:S01]  /*15670*/  IMAD.U32 R6, RZ, RZ, UR6 ;  /* 0x00000006ff067e24 */ /* 0x000fe2000f8e00ff */
[----:B------:R-:W-:Y:S01]  /*15680*/  MOV R8, 0x70 ;  /* 0x0000007000087802 */ /* 0x000fe20000000f00 */
[----:B------:R-:W-:Y:S02]  /*15690*/  IMAD.U32 R10, RZ, RZ, UR8 ;  /* 0x00000008ff0a7e24 */ /* 0x000fe4000f8e00ff */
[----:B------:R-:W-:-:S02]  /*156a0*/  IMAD.U32 R11, RZ, RZ, UR9 ;  /* 0x00000009ff0b7e24 */ /* 0x000fc4000f8e00ff */
[----:B------:R-:W-:Y:S02]  /*156b0*/  IMAD.MOV.U32 R12, RZ, RZ, 0x1 ;  /* 0x00000001ff0c7424 */ /* 0x000fe400078e00ff */
[----:B0-----:R-:W-:-:S07]  /*156c0*/  IMAD.MOV.U32 R13, RZ, RZ, RZ ;  /* 0x000000ffff0d7224 */ /* 0x001fce00078e00ff */
[----:B------:R-:W-:-:S07]  /*156d0*/  LEPC R20, `(.L_x_732) ;  /* 0x000000001014794e */ /* 0x000fce0000000000 */
[----:B-1----:R-:W-:Y:S05]  /*156e0*/  CALL.ABS.NOINC R2 ;  /* 0x0000000002007343 */ /* 0x002fea0003c00000 */
.L_x_732:
[----:B------:R-:W-:Y:S05]  /*156f0*/  BSYNC B6 ;  /* 0x0000000000067941 */ /* 0x000fea0003800000 */
.L_x_731:
[----:B------:R-:W2:Y:S01]  /*15700*/  LDL R26, [R1+0x20] ;  /* 0x00002000011a7983 */ /* 0x000ea20000100800 */
[----:B------:R-:W-:Y:S01]  /*15710*/  ULDC.64 UR4, c[0x0][0x9f8] ;  /* 0x00027e0000047ab9 */ /* 0x000fe20000000a00 */
[----:B------:R-:W1:Y:S01]  /*15720*/  LDC R7, c[0x0][0x430] ;  /* 0x00010c00ff077b82 */ /* 0x000e620000000800 */
[----:B------:R-:W-:Y:S01]  /*15730*/  ISETP.NE.U32.AND P0, PT, RZ, UR4, PT ;  /* 0x00000004ff007c0c */ /* 0x000fe2000bf05070 */
[----:B------:R-:W0:Y:S03]  /*15740*/  LDL R21, [R1] ;  /* 0x0000000001157983 */ /* 0x000e260000100800 */
[----:B------:R-:W-:Y:S01]  /*15750*/  ISETP.NE.AND.EX P0, PT, RZ, UR5, PT, P0 ;  /* 0x00000005ff007c0c */ /* 0x000fe2000bf05300 */
[----:B------:R-:W3:Y:S01]  /*15760*/  LDL R20, [R1+0x2c] ;  /* 0x00002c0001147983 */ /* 0x000ee20000100800 */
[----:B------:R-:W4:Y:S11]  /*15770*/  S2R R35, SR_TID.X ;  /* 0x0000000000237919 */ /* 0x000f360000002100 */
[----:B------:R-:W-:Y:S01]  /*15780*/  @P0 IADD3 R2, P1, R23, UR4, RZ ;  /* 0x0000000417020c10 */ /* 0x000fe2000ff3e0ff */
[----:B------:R-:W4:Y:S01]  /*15790*/  S2R R0, SR_TID.X ;  /* 0x0000000000007919 */ /* 0x000f220000002100 */
[----:B------:R-:W-:-:S02]  /*157a0*/  ULDC UR4, c[0x0][0x2f4] ;  /* 0x0000bd0000047ab9 */ /* 0x000fc40000000800 */
[----:B------:R-:W-:-:S05]  /*157b0*/  @P0 IADD3.X R3, R24, UR5, RZ, P1, !PT ;  /* 0x0000000518030c10 */ /* 0x000fca0008ffe4ff */
[----:B------:R0:W3:Y:S01]  /*157c0*/  @P0 LDG.E R34, desc[UR38][R2.64] ;  /* 0x0000002602220981 */ /* 0x0000e2000c1e1900 */
[----:B-1----:R-:W-:-:S13]  /*157d0*/  ISETP.NE.AND P1, PT, R7, 0x1, PT ;  /* 0x000000010700780c */ /* 0x002fda0003f25270 */
[----:B------:R-:W1:Y:S01]  /*157e0*/  @P1 LDC R6, c[0x0][0x434] ;  /* 0x00010d00ff061b82 */ /* 0x000e620000000800 */
[----:B----4-:R-:W-:-:S04]  /*157f0*/  LOP3.LUT R35, R35, 0x7f, RZ, 0xc0, !PT ;  /* 0x0000007f23237812 */ /* 0x010fc800078ec0ff */
[----:B------:R-:W-:Y:S02]  /*15800*/  SHF.R.U32.HI R35, RZ, 0x3, R35 ;  /* 0x00000003ff237819 */ /* 0x000fe40000011623 */
[----:B------:R-:W-:-:S04]  /*15810*/  SHF.L.U32 R0, R0, 0x4, RZ ;  /* 0x0000000400007819 */ /* 0x000fc800000006ff */
[----:B------:R-:W-:Y:S02]  /*15820*/  LOP3.LUT R0, R0, 0x70, RZ, 0xc0, !PT ;  /* 0x0000007000007812 */ /* 0x000fe400078ec0ff */
[----:B------:R-:W-:Y:S01]  /*15830*/  LOP3.LUT R32, R32, 0xfffffffb, RZ, 0xc0, !PT ;  /* 0xfffffffb20207812 */ /* 0x000fe200078ec0ff */
[----:B------:R-:W-:Y:S01]  /*15840*/  UMOV UR5, 0xffffffff ;  /* 0xffffffff00057882 */ /* 0x000fe20000000000 */
[----:B--2---:R-:W-:-:S05]  /*15850*/  LEA.HI.SX32 R26, R26, 0xffffffff, 0x19 ;  /* 0xffffffff1a1a7811 */ /* 0x004fca00078fcaff */
[----:B------:R-:W-:-:S05]  /*15860*/  IMAD.SHL.U32 R8, R26, 0x80, RZ ;  /* 0x000000801a087824 */ /* 0x000fca00078e00ff */
[----:B------:R-:W-:Y:S02]  /*15870*/  LOP3.LUT R4, R8, R35, R0, 0xfe, !PT ;  /* 0x0000002308047212 */ /* 0x000fe400078efe00 */
[----:B------:R-:W2:Y:S02]  /*15880*/  @P1 LDC R0, c[0x0][0x438] ;  /* 0x00010e00ff001b82 */ /* 0x000ea40000000800 */
[C---:B------:R-:W-:Y:S01]  /*15890*/  ISETP.GE.AND P0, PT, R4.reuse, R37, PT ;  /* 0x000000250400720c */ /* 0x040fe20003f06270 */
[----:B0-----:R-:W-:-:S04]  /*158a0*/  IMAD.IADD R5, R4, 0x1, R21 ;  /* 0x0000000104057824 */ /* 0x001fc800078e0215 */
[----:B-1----:R-:W-:-:S08]  /*158b0*/  @P1 IMAD.HI.U32 R6, R5, R6, RZ ;  /* 0x0000000605061227 */ /* 0x002fd000078e00ff */
[----:B------:R-:W0:Y:S01]  /*158c0*/  @!P0 LDC.64 R2, c[0x0][0x428] ;  /* 0x00010a00ff028b82 */ /* 0x000e220000000a00 */
[----:B------:R-:W-:Y:S02]  /*158d0*/  MOV R4, R5 ;  /* 0x0000000500047202 */ /* 0x000fe40000000f00 */
[----:B---3--:R-:W-:Y:S02]  /*158e0*/  SHF.R.S32.HI R9, RZ, 0x1f, R34 ;  /* 0x0000001fff097819 */ /* 0x008fe40000011422 */
[----:B--2---:R-:W-:-:S05]  /*158f0*/  @P1 SHF.R.U32.HI R4, RZ, R0, R6 ;  /* 0x00000000ff041219 */ /* 0x004fca0000011606 */
[----:B------:R-:W-:-:S04]  /*15900*/  IMAD.MOV R0, RZ, RZ, -R4 ;  /* 0x000000ffff007224 */ /* 0x000fc800078e0a04 */
[----:B------:R-:W-:Y:S01]  /*15910*/  IMAD R0, R7, R0, R5 ;  /* 0x0000000007007224 */ /* 0x000fe200078e0205 */
[--C-:B------:R-:W-:Y:S01]  /*15920*/  @!P0 SHF.R.S32.HI R5, RZ, 0x1f, R4.reuse ;  /* 0x0000001fff058819 */ /* 0x100fe20000011404 */
[-C--:B0-----:R-:W-:Y:S02]  /*15930*/  @!P0 IMAD R6, R9, R2.reuse, RZ ;  /* 0x0000000209068224 */ /* 0x081fe400078e02ff */
[----:B------:R-:W-:-:S04]  /*15940*/  @!P0 IMAD.WIDE.U32 R4, R34, R2, R4 ;  /* 0x0000000222048225 */ /* 0x000fc800078e0004 */
[----:B------:R-:W-:Y:S02]  /*15950*/  @!P0 IMAD R6, R34, R3, R6 ;  /* 0x0000000322068224 */ /* 0x000fe400078e0206 */
[----:B------:R-:W0:Y:S02]  /*15960*/  @!P0 LDC.64 R2, c[0x0][0x418] ;  /* 0x00010600ff028b82 */ /* 0x000e240000000a00 */
[----:B------:R-:W-:Y:S01]  /*15970*/  @!P0 IMAD.IADD R6, R5, 0x1, R6 ;  /* 0x0000000105068824 */ /* 0x000fe200078e0206 */
[----:B------:R-:W-:Y:S01]  /*15980*/  ISETP.NE.AND P2, PT, R20, 0x3, PT ;  /* 0x000000031400780c */ /* 0x000fe20003f45270 */
[----:B------:R1:W-:Y:S01]  /*15990*/  STL [R1+0x4], R9 ;  /* 0x0000040901007387 */ /* 0x0003e20000100800 */
[----:B0-----:R-:W-:-:S04]  /*159a0*/  @!P0 LEA R2, P1, R4, R2, 0x2 ;  /* 0x0000000204028211 */ /* 0x001fc800078210ff */
[----:B------:R-:W-:Y:S02]  /*159b0*/  @!P0 LEA.HI.X R3, R4, R3, R6, 0x2, P1 ;  /* 0x0000000304038211 */ /* 0x000fe400008f1406 */
[----:B------:R-:W-:-:S06]  /*159c0*/  MOV R4, RZ ;  /* 0x000000ff00047202 */ /* 0x000fcc0000000f00 */
[----:B------:R1:W5:Y:S01]  /*159d0*/  @!P0 LDG.E R4, desc[UR38][R2.64] ;  /* 0x0000002602048981 */ /* 0x000362000c1e1900 */
[----:B------:R-:W-:Y:S02]  /*159e0*/  ISETP.GE.AND P0, PT, R31, UR4, PT ;  /* 0x000000041f007c0c */ /* 0x000fe4000bf06270 */
[----:B------:R-:W-:-:S04]  /*159f0*/  @P2 LOP3.LUT R32, R32, 0x4, RZ, 0xfc, !PT ;  /* 0x0000000420202812 */ /* 0x000fc800078efcff */
[----:B------:R-:W-:-:S07]  /*15a00*/  LOP3.LUT R32, R32, 0xfffffffd, RZ, 0xc0, !PT ;  /* 0xfffffffd20207812 */ /* 0x000fce00078ec0ff */
[----:B------:R-:W-:Y:S02]  /*15a10*/  @P0 LOP3.LUT R32, R32, 0x2, RZ, 0xfc, !PT ;  /* 0x0000000220200812 */ /* 0x000fe400078efcff */
[----:B------:R-:W-:Y:S02]  /*15a20*/  ISETP.GE.AND P0, PT, R30, UR4, PT ;  /* 0x000000041e007c0c */ /* 0x000fe4000bf06270 */
[----:B------:R-:W-:-:S11]  /*15a30*/  LOP3.LUT R32, R32, 0xfffffffe, RZ, 0xc0, !PT ;  /* 0xfffffffe20207812 */ /* 0x000fd600078ec0ff */
[----:B------:R-:W-:Y:S01]  /*15a40*/  @P0 LOP3.LUT R32, R32, 0x1, RZ, 0xfc, !PT ;  /* 0x0000000120200812 */ /* 0x000fe200078efcff */
[----:B-1----:R-:W-:Y:S06]  /*15a50*/  BRA.DIV UR5, `(.L_x_734) ;  /* 0x0000005a054c7947 */ /* 0x002fec000b800000 */
.L_x_893:
[----:B------:R-:W-:Y:S01]  /*15a60*/  SHF.R.S32.HI R35, RZ, 0x1f, R18 ;  /* 0x0000001fff237819 */ /* 0x000fe20000011412 */
[----:B------:R-:W-:Y:S06]  /*15a70*/  @!P2 BRA `(.L_x_735) ;  /* 0x000000000004a947 */ /* 0x000fec0003800000 */
[----:B------:R-:W-:Y:S01]  /*15a80*/  BPT.TRAP 0x1 ;  /* 0x000000040000795c */ /* 0x000fe20000300000 */
.L_x_735:
        /* <DEDUP_REMOVED lines=18> */
[----:B------:R-:W-:Y:S02]  /*15bb0*/  LEA R23, P0, R2, UR4, 0x1 ;  /* 0x0000000402177c11 */ /* 0x000fe4000f8008ff */
[----:B------:R-:W-:-:S04]  /*15bc0*/  IADD3 R7, R3, R7, RZ ;  /* 0x0000000703077210 */ /* 0x000fc80007ffe0ff */
[----:B------:R-:W-:Y:S01]  /*15bd0*/  LEA.HI.X R24, R2, UR5, R7, 0x1, P0 ;  /* 0x0000000502187c11 */ /* 0x000fe200080f0c07 */
[----:B------:R-:W-:Y:S01]  /*15be0*/  IMAD R7, R25, 0x8, R22 ;  /* 0x0000000819077824 */ /* 0x000fe200078e0216 */
[----:B------:R-:W-:-:S04]  /*15bf0*/  SHF.L.U32 R2, R28, 0x1f, RZ ;  /* 0x0000001f1c027819 */ /* 0x000fc800000006ff */
[----:B------:R-:W0:Y:S02]  /*15c00*/  SYNCS.PHASECHK.TRANS64.TRYWAIT P0, [R7+URZ+0x28840], R2 ;  /* 0x02884002070075a7 */ /* 0x000e24000800017f */
[----:B0-----:R-:W-:Y:S05]  /*15c10*/  @!P0 BRA `(.L_x_737) ;  /* 0x0000005800108947 */ /* 0x001fea0003800000 */
.L_x_894:
[----:B------:R-:W-:Y:S05]  /*15c20*/  BSYNC B0 ;  /* 0x0000000000007941 */ /* 0x000fea0003800000 */
.L_x_736:
        /* <DEDUP_REMOVED lines=13> */
[----:B------:R-:W-:Y:S01]  /*15d00*/  IMAD R0, R35, UR4, RZ ;  /* 0x0000000423007c24 */ /* 0x000fe2000f8e02ff */
[----:B------:R-:W-:Y:S01]  /*15d10*/  IADD3 R3, R3, R6, RZ ;  /* 0x0000000603037210 */ /* 0x000fe20007ffe0ff */
[----:B------:R-:W-:Y:S02]  /*15d20*/  IMAD R5, R25, 0x4000, R36 ;  /* 0x0000400019057824 */ /* 0x000fe400078e0224 */
[C---:B------:R-:W-:Y:S02]  /*15d30*/  IMAD R0, R18.reuse, UR5, R0 ;  /* 0x0000000512007c24 */ /* 0x040fe4000f8e0200 */
[----:B------:R-:W-:Y:S01]  /*15d40*/  IMAD.WIDE.U32 R2, R18, UR4, R2 ;  /* 0x0000000412027c25 */ /* 0x000fe2000f8e0002 */
[----:B------:R-:W-:Y:S01]  /*15d50*/  ULDC.64 UR4, c[0x0][0x2e8] ;  /* 0x0000ba0000047ab9 */ /* 0x000fe20000000a00 */
[----:B-1----:R-:W-:Y:S02]  /*15d60*/  LOP3.LUT R9, R9, 0x7f, RZ, 0xc0, !PT ;  /* 0x0000007f09097812 */ /* 0x002fe400078ec0ff */
[----:B------:R-:W-:Y:S01]  /*15d70*/  IMAD.IADD R0, R3, 0x1, R0 ;  /* 0x0000000103007824 */ /* 0x000fe200078e0200 */
[----:B------:R-:W-:Y:S01]  /*15d80*/  LEA R4, P0, R2, UR4, 0x1 ;  /* 0x0000000402047c11 */ /* 0x000fe2000f8008ff */
[----:B------:R-:W-:Y:S01]  /*15d90*/  UMOV UR4, 0xffffffff ;  /* 0xffffffff00047882 */ /* 0x000fe20000000000 */
[----:B------:R-:W-:-:S02]  /*15da0*/  SHF.R.U32.HI R9, RZ, 0x3, R9 ;  /* 0x00000003ff097819 */ /* 0x000fc40000011609 */
[----:B------:R-:W-:Y:S02]  /*15db0*/  LEA.HI.X R0, R2, UR5, R0, 0x1, P0 ;  /* 0x0000000502007c11 */ /* 0x000fe400080f0c00 */
[----:B------:R-:W-:-:S04]  /*15dc0*/  IADD3 R6, -R9, R37, -R8 ;  /* 0x0000002509067210 */ /* 0x000fc80007ffe908 */
[----:B------:R-:W-:Y:S01]  /*15dd0*/  ISETP.GE.AND P0, PT, R6, 0x1, PT ;  /* 0x000000010600780c */ /* 0x000fe20003f06270 */
[----:B------:R-:W-:-:S12]  /*15de0*/  BRA.DIV UR4, `(.L_x_738) ;  /* 0x0000005604b07947 */ /* 0x000fd8000b800000 */
[----:B------:R-:W0:Y:S01]  /*15df0*/  SHFL.IDX PT, R3, R4, RZ, 0x181f ;  /* 0x00181fff04037589 */ /* 0x000e2200000e0000 */
[----:B------:R-:W-:-:S03]  /*15e00*/  @P0 IMAD R8, R5, 0x2, R22 ;  /* 0x0000000205080824 */ /* 0x000fc600078e0216 */
[----:B------:R-:W1:Y:S01]  /*15e10*/  SHFL.IDX PT, R2, R0, RZ, 0x181f ;  /* 0x00181fff00027589 */ /* 0x000e6200000e0000 */
[----:B0-----:R-:W-:-:S04]  /*15e20*/  @P0 LEA R3, P1, R31, R3, 0x1 ;  /* 0x000000031f030211 */ /* 0x001fc800078208ff */
[----:B-1----:R-:W-:-:S04]  /*15e30*/  @P0 IADD3.X R2, RZ, R2, RZ, P1, !PT ;  /* 0x00000002ff020210 */ /* 0x002fc80000ffe4ff */
[----:B------:R-:W-:-:S04]  /*15e40*/  @P0 LOP3.LUT R3, R3, R2, RZ, 0x3c, !PT ;  /* 0x0000000203030212 */ /* 0x000fc800078e3cff */
[----:B------:R-:W-:-:S04]  /*15e50*/  @P0 LOP3.LUT R2, R3, R2, RZ, 0x3c, !PT ;  /* 0x0000000203020212 */ /* 0x000fc800078e3cff */
[----:B------:R-:W-:-:S05]  /*15e60*/  @P0 LOP3.LUT R3, R3, R2, RZ, 0x3c, !PT ;  /* 0x0000000203030212 */ /* 0x000fca00078e3cff */
[----:B------:R-:W-:Y:S01]  /*15e70*/  @!PT LDS RZ, [RZ] ;  /* 0x00000000fffff984 */ /* 0x000fe20000000800 */
        /* <DEDUP_REMOVED lines=28> */
[----:B0-----:R-:W-:-:S04]  /*16040*/  @P0 LEA R3, P1, R31, R3, 0x1 ;  /* 0x000000031f030211 */ /* 0x001fc800078208ff */
[----:B-1----:R-:W-:-:S04]  /*16050*/  @P0 IADD3.X R2, RZ, R2, RZ, P1, !PT ;  /* 0x00000002ff020210 */ /* 0x002fc80000ffe4ff */
        /* <DEDUP_REMOVED lines=32> */
[----:B0-----:R-:W-:-:S04]  /*16260*/  @P0 LEA R3, P1, R31, R3, 0x1 ;  /* 0x000000031f030211 */ /* 0x001fc800078208ff */
[----:B-1----:R-:W-:-:S04]  /*16270*/  @P0 IADD3.X R2, RZ, R2, RZ, P1, !PT ;  /* 0x00000002ff020210 */ /* 0x002fc80000ffe4ff */
[----:B------:R-:W-:-:S04]  /*16280*/  @P0 LOP3.LUT R3, R3, R2, RZ, 0x3c, !PT ;  /* 0x0000000203030212 */ /* 0x000fc800078e3cff */
[----:B------:R-:W-:-:S04]  /*16290*/  @P0 LOP3.LUT R2, R3, R2, RZ, 0x3c, !PT ;  /* 0x0000000203020212 */ /* 0x000fc800078e3cff */
[----:B------:R-:W-:-:S05]  /*162a0*/  @P0 LOP3.LUT R3, R3, R2, RZ, 0x3c, !PT ;  /* 0x0000000203030212 */ /* 0x000fca00078e3cff */
[----:B------:R-:W-:Y:S04]  /*162b0*/  @P0 LDGSTS.E.BYPASS.LTC128B.128 [R8+0x1b400], desc[UR38][R2.64], !P3 ;  /* 0x1b40000002080fae */ /* 0x000fe8000d901d66 */
[----:B------:R0:W-:Y:S04]  /*162c0*/  @P0 LDGSTS.E.BYPASS.LTC128B.128 [R8+0x1f400], desc[UR38][R2.64+0x80], !P2 ;  /* 0x1f40008002080fae */ /* 0x0001e8000d101d66 */
[----:B0-2---:R0:W1:Y:S02]  /*162d0*/  SHFL.IDX PT, R2, R4, 0x7, 0x181f ;  /* 0x00f81f0004027f89 */ /* 0x00506400000e0000 */
.L_x_912:
[----:B------:R-:W-:-:S13]  /*162e0*/  ISETP.GE.AND P0, PT, R6, 0x71, PT ;  /* 0x000000710600780c */ /* 0x000fda0003f06270 */
[----:B-1----:R-:W-:Y:S02]  /*162f0*/  @P0 LEA R2, P1, R31, R2, 0x1 ;  /* 0x000000021f020211 */ /* 0x002fe400078208ff */
[----:B------:R-:W-:-:S03]  /*16300*/  @P0 LEA R5, R5, R22, 0x1 ;  /* 0x0000001605050211 */ /* 0x000fc600078e08ff */
[----:B------:R-:W-:-:S05]  /*16310*/  @P0 IMAD.X R3, RZ, RZ, R0, P1 ;  /* 0x000000ffff030224 */ /* 0x000fca00008e0600 */
[----:B------:R-:W-:Y:S01]  /*16320*/  @!PT LDS RZ, [RZ] ;  /* 0x00000000fffff984 */ /* 0x000fe20000000800 */
[----:B------:R-:W-:Y:S01]  /*16330*/  @!PT LDS RZ, [RZ] ;  /* 0x00000000fffff984 */ /* 0x000fe20000000800 */
[----:B------:R-:W-:Y:S01]  /*16340*/  @!PT LDS RZ, [RZ] ;  /* 0x00000000fffff984 */ /* 0x000fe20000000800 */
[----:B------:R1:W-:Y:S04]  /*16350*/  @P0 LDGSTS.E.BYPASS.LTC128B.128 [R5+0x1bc00], desc[UR38][R2.64], !P3 ;  /* 0x1bc0000002050fae */ /* 0x0003e8000d901d66 */
[----:B------:R1:W-:Y:S01]  /*16360*/  @P0 LDGSTS.E.BYPASS.LTC128B.128 [R5+0x1fc00], desc[UR38][R2.64+0x80], !P2 ;  /* 0x1fc0008002050fae */ /* 0x0003e2000d101d66 */
[----:B------:R-:W-:Y:S01]  /*16370*/  PLOP3.LUT P0, PT, PT, PT, PT, 0x80, 0x0 ;  /* 0x000000000000781c */ /* 0x000fe20003f0f070 */
[----:B------:R-:W-:-:S12]  /*16380*/  NOP ;  /* 0x0000000000007918 */ /* 0x000fd80000000000 */
.L_x_739:
[----:B------:R-:W-:Y:S02]  /*16390*/  PLOP3.LUT P1, PT, P1, P0, PT, 0xa2, 0x0 ;  /* 0x000000000000781c */ /* 0x000fe40000f21472 */
[----:B------:R-:W-:-:S08]  /*163a0*/  @P0 R2UR P1, UR4, R7 ;  /* 0x00000000070402ca */ /* 0x000fd00000020000 */
[----:B------:R-:W-:-:S05]  /*163b0*/  @P0 PLOP3.LUT P0, PT, P1, PT, PT, 0x80, 0x0 ;  /* 0x000000000000081c */ /* 0x000fca0000f0f070 */
[----:B------:R-:W-:Y:S01]  /*163c0*/  @!P1 SYNCS.ARRIVE.TRANS64.RED.A0T1 RZ, [UR4+0x28830], RZ ;  /* 0x028830ffffff99a7 */ /* 0x000fe20008200404 */
[----:B------:R-:W-:Y:S07]  /*163d0*/  @!P1 ARRIVES.LDGSTSBAR.64.TRANSCNT [UR4+0x28830] ;  /* 0x02883000ff0099b0 */ /* 0x000fee0008000a84 */
[----:B------:R-:W-:Y:S05]  /*163e0*/  @P0 BRA.U.ANY `(.L_x_739) ;  /* 0xfffffffd00e80947 */ /* 0x000fea000393ffff */
[----:B------:R-:W-:Y:S01]  /*163f0*/  NOP ;  /* 0x0000000000007918 */ /* 0x000fe20000000000 */
[----:B------:R-:W2:Y:S02]  /*16400*/  LDL R0, [R1+0x2c] ;  /* 0x00002c0001007983 */ /* 0x000ea40000100800 */
[----:B--2---:R-:W-:-:S13]  /*16410*/  ISETP.NE.AND P2, PT, R0, 0x3, PT ;  /* 0x000000030000780c */ /* 0x004fda0003f45270 */
[----:B------:R-:W-:Y:S05]  /*16420*/  @!P2 BRA `(.L_x_740) ;  /* 0x000000000004a947 */ /* 0x000fea0003800000 */
[----:B------:R-:W-:Y:S01]  /*16430*/  BPT.TRAP 0x1 ;  /* 0x000000040000795c */ /* 0x000fe20000300000 */
.L_x_740:
[----:B-1----:R1:W5:Y:S01]  /*16440*/  LDL.LU R3, [R1+0x10] ;  /* 0x0000100001037983 */ /* 0x0023620000300800 */
[----:B------:R1:W-:Y:S03]  /*16450*/  SYNCS.ARRIVE.TRANS64.A1T0 RZ, [R7+URZ+0x28830], RZ ;  /* 0x028830ff07ff79a7 */ /* 0x0003e6000810003f */
[----:B0-----:R1:W5:Y:S02]  /*16460*/  LDL.LU R4, [R1+0x18] ;  /* 0x0000180001047983 */ /* 0x0013640000300800 */
[----:B------:R-:W-:Y:S05]  /*16470*/  WARPSYNC.ALL ;  /* 0x0000000000007948 */ /* 0x000fea0003800000 */
[----:B------:R-:W-:Y:S01]  /*16480*/  ULDC.64 UR4, c[0x0][0x298] ;  /* 0x0000a60000047ab9 */ /* 0x000fe20000000a00 */
[----:B------:R-:W-:Y:S01]  /*16490*/  ULDC.64 UR6, c[0x0][0xa00] ;  /* 0x0002800000067ab9 */ /* 0x000fe20000000a00 */
[----:B------:R-:W-:Y:S01]  /*164a0*/  VIADD R2, R22, 0x10400 ;  /* 0x0001040016027836 */ /* 0x000fe20000000000 */
[----:B------:R-:W-:Y:S01]  /*164b0*/  BAR.SYNC.DEFER_BLOCKING 0x8, 0x180 ;  /* 0x0206000000007b1d */ /* 0x000fe20000010000 */
[----:B------:R-:W-:-:S03]  /*164c0*/  ISETP.NE.U32.AND P0, PT, RZ, UR6, PT ;  /* 0x00000006ff007c0c */ /* 0x000fc6000bf05070 */
[----:B------:R-:W-:Y:S02]  /*164d0*/  LOP3.LUT P1, RZ, R2, 0x3ff, RZ, 0xc0, !PT ;  /* 0x000003ff02ff7812 */ /* 0x000fe4000782c0ff */
[----:B------:R-:W-:Y:S01]  /*164e0*/  ISETP.NE.AND.EX P0, PT, RZ, UR7, PT, P0 ;  /* 0x00000007ff007c0c */ /* 0x000fe2000bf05300 */
[----:B------:R-:W-:Y:S03]  /*164f0*/  BSSY B6, `(.L_x_741) ;  /* 0x000001c000067945 */ /* 0x000fe60003800000 */
        /* <DEDUP_REMOVED lines=15> */
[----:B------:R-:W-:Y:S01]  /*165f0*/  MOV R4, UR4 ;  /* 0x0000000400047c02 */ /* 0x000fe20008000f00 */
[----:B------:R-:W-:Y:S01]  /*16600*/  IMAD.U32 R5, RZ, RZ, UR5 ;  /* 0x00000005ff057e24 */ /* 0x000fe2000f8e00ff */
[----:B------:R-:W0:Y:S01]  /*16610*/  LDC.64 R2, c[0x4][R2] ;  /* 0x0100000002027b82 */ /* 0x000e220000000a00 */
[----:B------:R-:W-:Y:S01]  /*16620*/  IMAD.U32 R6, RZ, RZ, UR6 ;  /* 0x00000006ff067e24 */ /* 0x000fe2000f8e00ff */
[----:B-1----:R-:W-:Y:S01]  /*16630*/  MOV R7, UR7 ;  /* 0x0000000700077c02 */ /* 0x002fe20008000f00 */
[----:B------:R-:W-:Y:S01]  /*16640*/  IMAD.U32 R10, RZ, RZ, UR8 ;  /* 0x00000008ff0a7e24 */ /* 0x000fe2000f8e00ff */
[----:B------:R-:W-:Y:S01]  /*16650*/  MOV R8, 0x70 ;  /* 0x0000007000087802 */ /* 0x000fe20000000f00 */
[----:B------:R-:W-:-:S02]  /*16660*/  IMAD.U32 R11, RZ, RZ, UR9 ;  /* 0x00000009ff0b7e24 */ /* 0x000fc4000f8e00ff */
[----:B------:R-:W-:Y:S02]  /*16670*/  IMAD.MOV.U32 R12, RZ, RZ, 0x1 ;  /* 0x00000001ff0c7424 */ /* 0x000fe400078e00ff */
[----:B------:R-:W-:-:S07]  /*16680*/  IMAD.MOV.U32 R13, RZ, RZ, RZ ;  /* 0x000000ffff0d7224 */ /* 0x000fce00078e00ff */
[----:B------:R-:W-:-:S07]  /*16690*/  LEPC R20, `(.L_x_742) ;  /* 0x000000001014794e */ /* 0x000fce0000000000 */
[----:B0-----:R-:W-:Y:S05]  /*166a0*/  CALL.ABS.NOINC R2 ;  /* 0x0000000002007343 */ /* 0x001fea0003c00000 */
.L_x_742:
[----:B------:R-:W-:Y:S05]  /*166b0*/  BSYNC B6 ;  /* 0x0000000000067941 */ /* 0x000fea0003800000 */
.L_x_741:
[----:B------:R-:W2:Y:S01]  /*166c0*/  LDL.LU R20, [R1+0x28] ;  /* 0x0000280001147983 */ /* 0x000ea20000300800 */
[----:B------:R-:W-:Y:S01]  /*166d0*/  ULDC.64 UR4, c[0x0][0x2d8] ;  /* 0x0000b60000047ab9 */ /* 0x000fe20000000a00 */
[----:B------:R-:W3:Y:S01]  /*166e0*/  LDC R8, c[0x0][0x448] ;  /* 0x00011200ff087b82 */ /* 0x000ee20000000800 */
[----:B------:R-:W4:Y:S01]  /*166f0*/  S2R R6, SR_TID.X ;  /* 0x0000000000067919 */ /* 0x000f220000002100 */
[----:B0-----:R-:W-:Y:S01]  /*16700*/  IMAD.SHL.U32 R4, R17, 0x80, RZ ;  /* 0x0000008011047824 */ /* 0x001fe200078e00ff */
[----:B------:R-:W-:Y:S01]  /*16710*/  ULDC.64 UR6, c[0x0][0x280] ;  /* 0x0000a00000067ab9 */ /* 0x000fe20000000a00 */
[----:B------:R-:W4:Y:S04]  /*16720*/  LDL.LU R21, [R1+0x18] ;  /* 0x0000180001157983 */ /* 0x000f280000300800 */
[----:B------:R-:W4:Y:S01]  /*16730*/  LDL.LU.64 R2, [R1+0x10] ;  /* 0x0000100001027983 */ /* 0x000f220000300a00 */
[----:B------:R-:W-:-:S03]  /*16740*/  IMAD R0, R35, UR4, RZ ;  /* 0x0000000423007c24 */ /* 0x000fc6000f8e02ff */
[----:B------:R0:W5:Y:S01]  /*16750*/  LDL R9, [R1+0x8] ;  /* 0x0000080001097983 */ /* 0x0001620000100800 */
[----:B------:R-:W-:Y:S01]  /*16760*/  IMAD R5, R18, UR5, R0 ;  /* 0x0000000512057c24 */ /* 0x000fe2000f8e0200 */
[----:B---3--:R-:W-:Y:S02]  /*16770*/  ISETP.NE.AND P0, PT, R8, 0x1, PT ;  /* 0x000000010800780c */ /* 0x008fe40003f05270 */
[----:B----4-:R-:W-:-:S03]  /*16780*/  MOV R3, R21 ;  /* 0x0000001500037202 */ /* 0x010fc60000000f00 */
[----:B------:R-:W-:Y:S01]  /*16790*/  IMAD.WIDE.U32 R2, R18, UR4, R2 ;  /* 0x0000000412027c25 */ /* 0x000fe2000f8e0002 */
[----:B------:R-:W-:-:S03]  /*167a0*/  ULDC.64 UR4, c[0x0][0x2e0] ;  /* 0x0000b80000047ab9 */ /* 0x000fc60000000a00 */
[----:B--2---:R-:W-:Y:S02]  /*167b0*/  IMAD R0, R20, UR4, RZ ;  /* 0x0000000414007c24 */ /* 0x004fe4000f8e02ff */
[----:B------:R-:W2:Y:S01]  /*167c0*/  S2R R20, SR_TID.X ;  /* 0x0000000000147919 */ /* 0x000ea20000002100 */
[----:B------:R-:W-:Y:S02]  /*167d0*/  IMAD.IADD R3, R3, 0x1, R5 ;  /* 0x0000000103037824 */ /* 0x000fe400078e0205 */
[C---:B------:R-:W-:Y:S01]  /*167e0*/  IMAD R0, R33.reuse, UR5, R0 ;  /* 0x0000000521007c24 */ /* 0x040fe2000f8e0200 */
[----:B------:R-:W1:Y:S01]  /*167f0*/  @P0 LDC R5, c[0x0][0x44c] ;  /* 0x00011300ff050b82 */ /* 0x000e620000000800 */
[----:B------:R-:W-:Y:S01]  /*16800*/  IMAD.WIDE.U32 R2, R33, UR4, R2 ;  /* 0x0000000421027c25 */ /* 0x000fe2000f8e0002 */
[----:B------:R-:W-:Y:S01]  /*16810*/  SHF.L.U32 R6, R6, 0x4, RZ ;  /* 0x0000000406067819 */ /* 0x000fe200000006ff */
[----:B------:R-:W-:Y:S02]  /*16820*/  ULDC.64 UR4, c[0x0][0x2d0] ;  /* 0x0000b40000047ab9 */ /* 0x000fe40000000a00 */
[----:B------:R-:W-:-:S03]  /*16830*/  IMAD.IADD R3, R3, 0x1, R0 ;  /* 0x0000000103037824 */ /* 0x000fc600078e0200 */
[----:B------:R-:W3:Y:S01]  /*16840*/  @P0 LDC R0, c[0x0][0x450] ;  /* 0x00011400ff000b82 */ /* 0x000ee20000000800 */
[----:B--2---:R-:W-:-:S04]  /*16850*/  LOP3.LUT R20, R20, 0x7f, RZ, 0xc0, !PT ;  /* 0x0000007f14147812 */ /* 0x004fc800078ec0ff */
[----:B------:R-:W-:Y:S02]  /*16860*/  SHF.R.U32.HI R10, RZ, 0x3, R20 ;  /* 0x00000003ff0a7819 */ /* 0x000fe40000011614 */
[----:B------:R0:W5:Y:S01]  /*16870*/  LDL R20, [R1+0x1c] ;  /* 0x00001c0001147983 */ /* 0x0001620000100800 */
[----:B------:R-:W-:-:S04]  /*16880*/  LOP3.LUT R6, R6, 0x70, RZ, 0xc0, !PT ;  /* 0x0000007006067812 */ /* 0x000fc800078ec0ff */
[----:B------:R-:W-:-:S05]  /*16890*/  LOP3.LUT R6, R4, R10, R6, 0xfe, !PT ;  /* 0x0000000a04067212 */ /* 0x000fca00078efe06 */
[----:B-1----:R-:W-:-:S04]  /*168a0*/  @P0 IMAD.HI.U32 R7, R6, R5, RZ ;  /* 0x0000000506070227 */ /* 0x002fc800078e00ff */
[----:B------:R-:W-:Y:S01]  /*168b0*/  IMAD.MOV.U32 R5, RZ, RZ, R6 ;  /* 0x000000ffff057224 */ /* 0x000fe200078e0006 */
[----:B---3--:R-:W-:-:S04]  /*168c0*/  @P0 SHF.R.U32.HI R5, RZ, R0, R7 ;  /* 0x00000000ff050219 */ /* 0x008fc80000011607 */
[----:B------:R-:W-:-:S05]  /*168d0*/  IADD3 R0, -R5, RZ, RZ ;  /* 0x000000ff05007210 */ /* 0x000fca0007ffe1ff */
[----:B------:R-:W-:Y:S01]  /*168e0*/  IMAD R0, R8, R0, R6 ;  /* 0x0000000008007224 */ /* 0x000fe200078e0206 */
[----:B------:R-:W-:Y:S01]  /*168f0*/  SHF.R.S32.HI R6, RZ, 0x1f, R5 ;  /* 0x0000001fff067819 */ /* 0x000fe20000011405 */
[----:B------:R-:W-:-:S04]  /*16900*/  IMAD.WIDE.U32 R2, R5, UR4, R2 ;  /* 0x0000000405027c25 */ /* 0x000fc8000f8e0002 */
[----:B------:R-:W-:-:S04]  /*16910*/  IMAD R6, R6, UR4, RZ ;  /* 0x0000000406067c24 */ /* 0x000fc8000f8e02ff */
[----:B------:R-:W-:Y:S01]  /*16920*/  IMAD R5, R5, UR5, R6 ;  /* 0x0000000505057c24 */ /* 0x000fe2000f8e0206 */
[----:B------:R-:W-:-:S03]  /*16930*/  ULDC.64 UR4, c[0x0][0x2c8] ;  /* 0x0000b20000047ab9 */ /* 0x000fc60000000a00 */
[----:B------:R-:W-:Y:S01]  /*16940*/  IMAD.IADD R3, R3, 0x1, R5 ;  /* 0x0000000103037824 */ /* 0x000fe200078e0205 */
[----:B------:R-:W-:-:S05]  /*16950*/  SHF.R.S32.HI R5, RZ, 0x1f, R0 ;  /* 0x0000001fff057819 */ /* 0x000fca0000011400 */
[----:B------:R-:W-:Y:S02]  /*16960*/  IMAD R5, R5, UR4, RZ ;  /* 0x0000000405057c24 */ /* 0x000fe4000f8e02ff */
[----:B------:R-:W-:Y:S01]  /*16970*/  IMAD.WIDE.U32 R2, R0, UR4, R2 ;  /* 0x0000000400027c25 */ /* 0x000fe2000f8e0002 */
[----:B------:R-:W-:-:S03]  /*16980*/  ULDC UR4, c[0x0][0x2b8] ;  /* 0x0000ae0000047ab9 */ /* 0x000fc60000000800 */
[----:B------:R-:W-:Y:S01]  /*16990*/  IMAD R5, R0, UR5, R5 ;  /* 0x0000000500057c24 */ /* 0x000fe2000f8e0205 */
[----:B------:R-:W-:-:S03]  /*169a0*/  LEA R0, P2, R2, UR6, 0x1 ;  /* 0x0000000602007c11 */ /* 0x000fc6000f8408ff */
[----:B------:R-:W-:Y:S01]  /*169b0*/  IMAD.IADD R5, R3, 0x1, R5 ;  /* 0x0000000103057824 */ /* 0x000fe200078e0205 */
[----:B------:R-:W-:Y:S02]  /*169c0*/  ISETP.GE.AND P0, PT, R31, UR4, PT ;  /* 0x000000041f007c0c */ /* 0x000fe4000bf06270 */
[----:B------:R-:W-:Y:S01]  /*169d0*/  ISETP.GE.AND P1, PT, R30, UR4, PT ;  /* 0x000000041e007c0c */ /* 0x000fe2000bf26270 */
[----:B------:R-:W-:Y:S01]  /*169e0*/  UMOV UR4, 0xffffffff ;  /* 0xffffffff00047882 */ /* 0x000fe20000000000 */
[----:B------:R-:W-:Y:S02]  /*169f0*/  LEA.HI.X R5, R2, UR7, R5, 0x1, P2 ;  /* 0x0000000702057c11 */ /* 0x000fe400090f0c05 */
[----:B0-----:R-:W-:Y:S09]  /*16a00*/  BRA.DIV UR4, `(.L_x_743) ;  /* 0x0000005604807947 */ /* 0x001ff2000b800000 */
[----:B------:R-:W0:Y:S01]  /*16a10*/  SHFL.IDX PT, R14, R0, RZ, 0x181f ;  /* 0x00181fff000e7589 */ /* 0x000e2200000e0000 */
[----:B-----5:R-:W-:Y:S01]  /*16a20*/  IMAD R6, R20, R8, RZ ;  /* 0x0000000814067224 */ /* 0x020fe200078e02ff */
[----:B------:R-:W-:Y:S02]  /*16a30*/  IADD3 R4, R10, R4, RZ ;  /* 0x000000040a047210 */ /* 0x000fe40007ffe0ff */
[----:B------:R-:W1:Y:S02]  /*16a40*/  SHFL.IDX PT, R2, R5, RZ, 0x181f ;  /* 0x00181fff05027589 */ /* 0x000e6400000e0000 */
[C---:B------:R-:W-:Y:S02]  /*16a50*/  ISETP.GE.AND P3, PT, R4.reuse, R6, PT ;  /* 0x000000060400720c */ /* 0x040fe40003f66270 */
[----:B------:R-:W-:-:S11]  /*16a60*/  IADD3 R7, R4, 0x10, RZ ;  /* 0x0000001004077810 */ /* 0x000fd60007ffe0ff */
        /* <DEDUP_REMOVED lines=32> */
[----:B------:R-:W-:Y:S01]  /*16c70*/  @!P3 IMAD.MOV.U32 R3, RZ, RZ, R7 ;  /* 0x000000ffff03b224 */ /* 0x000fe200078e0007 */
[----:B------:R-:W-:-:S04]  /*16c80*/  IADD3 R7, R4, 0x40, RZ ;  /* 0x0000004004077810 */ /* 0x000fc80007ffe0ff */
        /* <DEDUP_REMOVED lines=24> */
[----:B0-----:R-:W-:Y:S01]  /*16e10*/  @!P3 LEA R14, P2, R31, R14, 0x1 ;  /* 0x0000000e1f0eb211 */ /* 0x001fe200078408ff */
[----:B------:R-:W0:Y:S03]  /*16e20*/  SHFL.IDX PT, R5, R5, 0x7, 0x181f ;  /* 0x00f81f0005057f89 */ /* 0x000e2600000e0000 */
[----:B-1----:R-:W-:Y:S01]  /*16e30*/  @!P3 IADD3.X R7, RZ, R2, RZ, P2, !PT ;  /* 0x00000002ff07b210 */ /* 0x002fe200017fe4ff */
[----:B------:R-:W-:-:S02]  /*16e40*/  @!P3 IMAD.MOV.U32 R2, RZ, RZ, R14 ;  /* 0x000000ffff02b224 */ /* 0x000fc400078e000e */
[----:B------:R1:W2:Y:S02]  /*16e50*/  SHFL.IDX PT, R14, R0, 0x7, 0x181f ;  /* 0x00f81f00000e7f89 */ /* 0x0002a400000e0000 */
[----:B------:R-:W-:-:S05]  /*16e60*/  @!P3 IMAD.MOV.U32 R3, RZ, RZ, R7 ;  /* 0x000000ffff03b224 */ /* 0x000fca00078e0007 */
[----:B------:R1:W-:Y:S04]  /*16e70*/  @!P3 LDGSTS.E.BYPASS.LTC128B.128 [R9+0x13400], desc[UR38][R2.64], !P0 ;  /* 0x134000000209bfae */ /* 0x0003e8000c101d66 */
[----:B0-----:R1:W-:Y:S02]  /*16e80*/  @!P3 LDGSTS.E.BYPASS.LTC128B.128 [R9+0x17400], desc[UR38][R2.64+0x80], !P1 ;  /* 0x174000800209bfae */ /* 0x0013e4000c901d66 */
.L_x_929:
[----:B-1----:R-:W-:Y:S01]  /*16e90*/  IADD3 R3, R4, 0x70, RZ ;  /* 0x0000007004037810 */ /* 0x002fe20007ffe0ff */
[----:B------:R-:W-:Y:S03]  /*16ea0*/  BSSY B0, `(.L_x_744) ;  /* 0x000000a000007945 */ /* 0x000fe60003800000 */
        /* <DEDUP_REMOVED lines=9> */
.L_x_745:
[----:B------:R-:W-:Y:S05]  /*16f40*/  BSYNC B0 ;  /* 0x0000000000007941 */ /* 0x000fea0003800000 */
.L_x_744:
[----:B------:R-:W-:Y:S01]  /*16f50*/  NOP ;  /* 0x0000000000007918 */ /* 0x000fe20000000000 */
[----:B------:R-:W-:-:S13]  /*16f60*/  PLOP3.LUT P0, PT, PT, PT, PT, 0x80, 0x0 ;  /* 0x000000000000781c */ /* 0x000fda0003f0f070 */
.L_x_746:
        /* <DEDUP_REMOVED lines=10> */
[----:B------:R-:W-:-:S04]  /*17010*/  LOP3.LUT R0, R0, 0xfffffffe, RZ, 0xc0, !PT ;  /* 0xfffffffe00007812 */ /* 0x000fc800078ec0ff */
[----:B------:R-:W-:-:S04]  /*17020*/  IADD3 R0, R2, -R0, RZ ;  /* 0x8000000002007210 */ /* 0x000fc80007ffe0ff */
[----:B------:R-:W-:Y:S01]  /*17030*/  SHF.L.U32 R3, R0, 0x1f, RZ ;  /* 0x0000001f00037819 */ /* 0x000fe200000006ff */
[----:B------:R-:W-:Y:S01]  /*17040*/  NOP ;  /* 0x0000000000007918 */ /* 0x000fe20000000000 */
[----:B------:R0:W-:Y:S01]  /*17050*/  SYNCS.ARRIVE.TRANS64.A1T0 RZ, [R22+URZ+0x28800], RZ ;  /* 0x028800ff16ff79a7 */ /* 0x0001e2000810003f */
[----:B------:R-:W-:Y:S01]  /*17060*/  BSSY B0, `(.L_x_747) ;  /* 0x0000004000007945 */ /* 0x000fe20003800000 */
[----:B------:R-:W-:Y:S01]  /*17070*/  ISETP.GE.AND P1, PT, R37, 0x81, PT ;  /* 0x000000812500780c */ /* 0x000fe20003f26270 */
[----:B------:R-:W1:Y:S02]  /*17080*/  SYNCS.PHASECHK.TRANS64.TRYWAIT P0, [R22+URZ+0x28820], R3 ;  /* 0x02882003160075a7 */ /* 0x000e64000800017f */
[----:B01----:R-:W-:Y:S10]  /*17090*/  @!P0 BRA `(.L_x_748) ;  /* 0x00000058005c8947 */ /* 0x003ff40003800000 */
.L_x_930:
[----:B------:R-:W-:Y:S05]  /*170a0*/  BSYNC B0 ;  /* 0x0000000000007941 */ /* 0x000fea0003800000 */
.L_x_747:
[----:B------:R-:W-:Y:S04]  /*170b0*/  BSSY B0, `(.L_x_749) ;  /* 0x000010f000007945 */ /* 0x000fe80003800000 */
[----:B------:R-:W-:Y:S05]  /*170c0*/  @!P1 BRA `(.L_x_750) ;  /* 0x0000001000349947 */ /* 0x000fea0003800000 */
[----:B------:R-:W3:Y:S01]  /*170d0*/  LDL.LU R0, [R1+0x20] ;  /* 0x0000200001007983 */ /* 0x000ee20000300800 */
[----:B------:R-:W-:Y:S01]  /*170e0*/  ULDC UR4, c[0x0][0x2f4] ;  /* 0x0000bd0000047ab9 */ /* 0x000fe20000000800 */
[----:B------:R-:W-:Y:S01]  /*170f0*/  IMAD.MOV.U32 R17, RZ, RZ, R28 ;  /* 0x000000ffff117224 */ /* 0x000fe200078e001c */
[----:B------:R-:W-:Y:S01]  /*17100*/  ISETP.GE.AND P2, PT, R31, UR4, PT ;  /* 0x000000041f007c0c */ /* 0x000fe2000bf46270 */
[----:B------:R-:W-:Y:S01]  /*17110*/  IMAD.MOV.U32 R10, RZ, RZ, R25 ;  /* 0x000000ffff0a7224 */ /* 0x000fe200078e0019 */
[----:B------:R-:W-:Y:S02]  /*17120*/  ISETP.GE.AND P1, PT, R30, UR4, PT ;  /* 0x000000041e007c0c */ /* 0x000fe4000bf26270 */
[----:B------:R-:W-:Y:S02]  /*17130*/  MOV R33, R26 ;  /* 0x0000001a00217202 */ /* 0x000fe40000000f00 */
[----:B---3--:R-:W-:-:S09]  /*17140*/  LEA.HI.SX32 R6, R0, 0xfffffffe, 0x19 ;  /* 0xfffffffe00067811 */ /* 0x008fd200078fcaff */
.L_x_763:
[----:B------:R-:W3:Y:S01]  /*17150*/  LDL R9, [R1] ;  /* 0x0000000001097983 */ /* 0x000ee20000100800 */
[----:B------:R-:W1:Y:S03]  /*17160*/  LDC R0, c[0x0][0x430] ;  /* 0x00010c00ff007b82 */ /* 0x000e660000000800 */
[----:B------:R-:W4:Y:S01]  /*17170*/  LDL R5, [R1+0x4] ;  /* 0x0000040001057983 */ /* 0x000f220000100800 */
[----:B------:R-:W5:Y:S01]  /*17180*/  S2R R2, SR_TID.X ;  /* 0x0000000000027919 */ /* 0x000f620000002100 */
[----:B------:R-:W2:Y:S02]  /*17190*/  S2R R4, SR_TID.X ;  /* 0x0000000000047919 */ /* 0x000ea40000002100 */
[----:B------:R-:W4:Y:S01]  /*171a0*/  LDL R7, [R1+0x2c] ;  /* 0x00002c0001077983 */ /* 0x000f220000100800 */
[----:B------:R-:W-:Y:S05]  /*171b0*/  YIELD ;  /* 0x0000000000007946 */ /* 0x000fea0003800000 */
[----:B------:R-:W-:Y:S01]  /*171c0*/  ULDC.64 UR4, c[0x0][0x428] ;  /* 0x00010a0000047ab9 */ /* 0x000fe20000000a00 */
[----:B-1----:R-:W-:-:S13]  /*171d0*/  ISETP.NE.AND P0, PT, R0, 0x1, PT ;  /* 0x000000010000780c */ /* 0x002fda0003f05270 */
[----:B0-----:R-:W0:Y:S01]  /*171e0*/  @P0 LDC R3, c[0x0][0x434] ;  /* 0x00010d00ff030b82 */ /* 0x001e220000000800 */
[----:B-----5:R-:W-:-:S04]  /*171f0*/  LOP3.LUT R2, R2, 0x7f, RZ, 0xc0, !PT ;  /* 0x0000007f02027812 */ /* 0x020fc800078ec0ff */
[----:B------:R-:W-:Y:S01]  /*17200*/  SHF.R.U32.HI R2, RZ, 0x3, R2 ;  /* 0x00000003ff027819 */ /* 0x000fe20000011602 */
[----:B--2---:R-:W-:Y:S02]  /*17210*/  IMAD.SHL.U32 R4, R4, 0x10, RZ ;  /* 0x0000001004047824 */ /* 0x004fe400078e00ff */
[----:B------:R-:W1:Y:S02]  /*17220*/  @P0 LDC R8, c[0x0][0x438] ;  /* 0x00010e00ff080b82 */ /* 0x000e640000000800 */
[----:B------:R-:W-:Y:S01]  /*17230*/  IMAD R2, R6, 0x80, R2 ;  /* 0x0000008006027824 */ /* 0x000fe200078e0202 */
[----:B------:R-:W-:-:S04]  /*17240*/  LOP3.LUT R4, R4, 0x70, RZ, 0xc0, !PT ;  /* 0x0000007004047812 */ /* 0x000fc800078ec0ff */
[----:B---3--:R-:W-:-:S04]  /*17250*/  IADD3 R4, R4, R2, R9 ;  /* 0x0000000204047210 */ /* 0x008fc80007ffe009 */
[----:B------:R-:W-:Y:S01]  /*17260*/  MOV R2, R4 ;  /* 0x0000000400027202 */ /* 0x000fe20000000f00 */
[----:B0-----:R-:W-:-:S04]  /*17270*/  @P0 IMAD.HI.U32 R3, R4, R3, RZ ;  /* 0x0000000304030227 */ /* 0x001fc800078e00ff */
[----:B----4-:R-:W-:Y:S01]  /*17280*/  IMAD R5, R5, UR4, RZ ;  /* 0x0000000405057c24 */ /* 0x010fe2000f8e02ff */
[----:B-1----:R-:W-:-:S03]  /*17290*/  @P0 SHF.R.U32.HI R2, RZ, R8, R3 ;  /* 0x00000008ff020219 */ /* 0x002fc60000011603 */
[----:B------:R-:W-:Y:S02]  /*172a0*/  IMAD R5, R34, UR5, R5 ;  /* 0x0000000522057c24 */ /* 0x000fe4000f8e0205 */
[----:B------:R-:W-:-:S04]  /*172b0*/  IMAD.MOV R3, RZ, RZ, -R2 ;  /* 0x000000ffff037224 */ /* 0x000fc800078e0a02 */
[----:B------:R-:W-:Y:S01]  /*172c0*/  IMAD R0, R0, R3, R4 ;  /* 0x0000000300007224 */ /* 0x000fe200078e0204 */
[----:B------:R-:W-:-:S03]  /*172d0*/  SHF.R.S32.HI R3, RZ, 0x1f, R2 ;  /* 0x0000001fff037819 */ /* 0x000fc60000011402 */
[----:B------:R-:W-:Y:S01]  /*172e0*/  IMAD.WIDE.U32 R2, R34, UR4, R2 ;  /* 0x0000000422027c25 */ /* 0x000fe2000f8e0002 */
[----:B------:R-:W-:-:S03]  /*172f0*/  ULDC.64 UR4, c[0x0][0x418] ;  /* 0x0001060000047ab9 */ /* 0x000fc60000000a00 */
[----:B------:R-:W-:Y:S01]  /*17300*/  IMAD.IADD R3, R5, 0x1, R3 ;  /* 0x0000000105037824 */ /* 0x000fe200078e0203 */
[----:B------:R-:W-:-:S04]  /*17310*/  LEA R4, P0, R2, UR4, 0x2 ;  /* 0x0000000402047c11 */ /* 0x000fc8000f8010ff */
[----:B------:R-:W-:-:S05]  /*17320*/  LEA.HI.X R5, R2, UR5, R3, 0x2, P0 ;  /* 0x0000000502057c11 */ /* 0x000fca00080f1403 */
[----:B------:R-:W2:Y:S01]  /*17330*/  LDG.E R4, desc[UR38][R4.64] ;  /* 0x0000002604047981 */ /* 0x000ea2000c1e1900 */
[----:B------:R-:W-:Y:S01]  /*17340*/  ISETP.NE.AND P3, PT, R7, 0x3, PT ;  /* 0x000000030700780c */ /* 0x000fe20003f65270 */
[----:B------:R-:W-:Y:S01]  /*17350*/  IMAD.MOV.U32 R26, RZ, RZ, R6 ;  /* 0x000000ffff1a7224 */ /* 0x000fe200078e0006 */
[----:B------:R-:W-:-:S04]  /*17360*/  IADD3 R25, R10, 0x1, RZ ;  /* 0x000000010a197810 */ /* 0x000fc80007ffe0ff */
[----:B------:R-:W-:-:S04]  /*17370*/  ISETP.NE.AND P0, PT, R25, 0x2, PT ;  /* 0x000000021900780c */ /* 0x000fc80003f05270 */
[----:B------:R-:W-:Y:S02]  /*17380*/  SEL R28, RZ, 0x1, P0 ;  /* 0x00000001ff1c7807 */ /* 0x000fe40000000000 */
[----:B------:R-:W-:Y:S02]  /*17390*/  SEL R25, R25, RZ, P0 ;  /* 0x000000ff19197207 */ /* 0x000fe40000000000 */
[----:B------:R-:W-:Y:S02]  /*173a0*/  LOP3.LUT R28, R17, R28, RZ, 0x3c, !PT ;  /* 0x0000001c111c7212 */ /* 0x000fe400078e3cff */
[----:B--2---:R-:W-:Y:S01]  /*173b0*/  SHF.R.S32.HI R21, RZ, 0x1f, R4 ;  /* 0x0000001fff157819 */ /* 0x004fe20000011404 */
[----:B------:R-:W-:Y:S06]  /*173c0*/  @!P3 BRA `(.L_x_751) ;  /* 0x000000000004b947 */ /* 0x000fec0003800000 */
[----:B------:R-:W-:Y:S01]  /*173d0*/  BPT.TRAP 0x1 ;  /* 0x000000040000795c */ /* 0x000fe20000300000 */
.L_x_751:
[----:B------:R-:W-:Y:S01]  /*173e0*/  IMAD R6, R25, 0x8, R22 ;  /* 0x0000000819067824 */ /* 0x000fe200078e0216 */
[----:B------:R-:W-:Y:S01]  /*173f0*/  SHF.L.U32 R3, R28, 0x1f, RZ ;  /* 0x0000001f1c037819 */ /* 0x000fe200000006ff */
[----:B------:R-:W-:Y:S03]  /*17400*/  BSSY B1, `(.L_x_752) ;  /* 0x0000003000017945 */ /* 0x000fe60003800000 */
[----:B------:R-:W0:Y:S02]  /*17410*/  SYNCS.PHASECHK.TRANS64.TRYWAIT P0, [R6+URZ+0x28840], R3 ;  /* 0x02884003060075a7 */ /* 0x000e24000800017f */
[----:B0-----:R-:W-:Y:S05]  /*17420*/  @!P0 BRA `(.L_x_753) ;  /* 0x00000054008c8947 */ /* 0x001fea0003800000 */
.L_x_931:
[----:B------:R-:W-:Y:S05]  /*17430*/  BSYNC B1 ;  /* 0x0000000000017941 */ /* 0x000fea0003800000 */
.L_x_752:
[----:B------:R-:W-:Y:S01]  /*17440*/  SHF.R.S32.HI R20, RZ, 0x1f, R0 ;  /* 0x0000001fff147819 */ /* 0x000fe20000011400 */
[----:B------:R-:W-:Y:S01]  /*17450*/  ULDC.64 UR4, c[0x0][0x300] ;  /* 0x0000c00000047ab9 */ /* 0x000fe20000000a00 */
[----:B------:R-:W-:Y:S01]  /*17460*/  LOP3.LUT P4, RZ, R32, 0x2, RZ, 0xc0, !PT ;  /* 0x0000000220ff7812 */ /* 0x000fe2000788c0ff */
[----:B0-----:R-:W-:Y:S01]  /*17470*/  IMAD.WIDE.U32 R2, R0, UR4, RZ ;  /* 0x0000000400027c25 */ /* 0x001fe2000f8e00ff */
[----:B------:R-:W-:Y:S02]  /*17480*/  LOP3.LUT P3, RZ, R32, 0x1, RZ, 0xc0, !PT ;  /* 0x0000000120ff7812 */ /* 0x000fe4000786c0ff */
[----:B------:R-:W-:Y:S01]  /*17490*/  LEA R8, R25, R36, 0xe ;  /* 0x0000002419087211 */ /* 0x000fe200078e70ff */
[----:B------:R-:W-:-:S04]  /*174a0*/  IMAD R5, R20, UR4, RZ ;  /* 0x0000000414057c24 */ /* 0x000fc8000f8e02ff */
[----:B------:R-:W-:Y:S01]  /*174b0*/  IMAD R5, R0, UR5, R5 ;  /* 0x0000000500057c24 */ /* 0x000fe2000f8e0205 */
        /* <DEDUP_REMOVED lines=17> */
[----:B------:R-:W-:Y:S01]  /*175d0*/  IMAD.SHL.U32 R5, R31, 0x2, RZ ;  /* 0x000000021f057824 */ /* 0x000fe200078e00ff */
[----:B------:R-:W-:Y:S02]  /*175e0*/  LEA R8, R8, R22, 0x1 ;  /* 0x0000001608087211 */ /* 0x000fe400078e08ff */
[----:B------:R-:W1:Y:S02]  /*175f0*/  SHFL.IDX PT, R3, R9, RZ, 0x181f ;  /* 0x00181fff09037589 */ /* 0x000e6400000e0000 */
[----:B0-----:R-:W-:-:S05]  /*17600*/  IADD3 R2, P0, R2, R5, RZ ;  /* 0x0000000502027210 */ /* 0x001fca0007f1e0ff */
[----:B-1----:R-:W-:-:S05]  /*17610*/  IMAD.X R3, RZ, RZ, R3, P0 ;  /* 0x000000ffff037224 */ /* 0x002fca00000e0603 */
        /* <DEDUP_REMOVED lines=17> */
[----:B0-----:R-:W-:-:S04]  /*17730*/  IADD3 R2, P0, R2, R5, RZ ;  /* 0x0000000502027210 */ /* 0x001fc80007f1e0ff */
[----:B-1----:R-:W-:-:S05]  /*17740*/  IADD3.X R3, RZ, R3, RZ, P0, !PT ;  /* 0x00000003ff037210 */ /* 0x002fca00007fe4ff */
        /* <DEDUP_REMOVED lines=16> */
[----:B------:R-:W2:Y:S01]  /*17850*/  SHFL.IDX PT, R9, R9, 0x7, 0x181f ;  /* 0x00f81f0009097f89 */ /* 0x000ea200000e0000 */
[----:B0-----:R-:W-:-:S04]  /*17860*/  IADD3 R2, P0, R2, R5, RZ ;  /* 0x0000000502027210 */ /* 0x001fc80007f1e0ff */
[----:B-1----:R-:W-:-:S05]  /*17870*/  IADD3.X R3, RZ, R3, RZ, P0, !PT ;  /* 0x00000003ff037210 */ /* 0x002fca00007fe4ff */
[----:B------:R-:W-:Y:S04]  /*17880*/  LDGSTS.E.BYPASS.LTC128B.128 [R8+0x1b400], desc[UR38][R2.64], !P4 ;  /* 0x1b40000002087fae */ /* 0x000fe8000e101d66 */
[----:B------:R0:W-:Y:S04]  /*17890*/  LDGSTS.E.BYPASS.LTC128B.128 [R8+0x1f400], desc[UR38][R2.64+0x80], !P3 ;  /* 0x1f40008002087fae */ /* 0x0001e8000d901d66 */
[----:B0-2---:R0:W1:Y:S02]  /*178a0*/  SHFL.IDX PT, R2, R7, 0x7, 0x181f ;  /* 0x00f81f0007027f89 */ /* 0x00506400000e0000 */
.L_x_949:
        /* <DEDUP_REMOVED lines=9> */
.L_x_755:
[----:B------:R-:W-:Y:S02]  /*17940*/  PLOP3.LUT P3, PT, P3, P0, PT, 0xa2, 0x0 ;  /* 0x000000000000781c */ /* 0x000fe40001f61472 */
[----:B------:R-:W-:-:S08]  /*17950*/  @P0 R2UR P3, UR4, R6 ;  /* 0x00000000060402ca */ /* 0x000fd00000060000 */
[----:B------:R-:W-:-:S05]  /*17960*/  @P0 PLOP3.LUT P0, PT, P3, PT, PT, 0x80, 0x0 ;  /* 0x000000000000081c */ /* 0x000fca0001f0f070 */
[----:B------:R-:W-:Y:S01]  /*17970*/  @!P3 SYNCS.ARRIVE.TRANS64.RED.A0T1 RZ, [UR4+0x28830], RZ ;  /* 0x028830ffffffb9a7 */ /* 0x000fe20008200404 */
[----:B------:R-:W-:Y:S07]  /*17980*/  @!P3 ARRIVES.LDGSTSBAR.64.TRANSCNT [UR4+0x28830] ;  /* 0x02883000ff00b9b0 */ /* 0x000fee0008000a84 */
[----:B------:R-:W-:Y:S05]  /*17990*/  @P0 BRA.U.ANY `(.L_x_755) ;  /* 0xfffffffd00e80947 */ /* 0x000fea000393ffff */
[----:B------:R-:W-:Y:S01]  /*179a0*/  NOP ;  /* 0x0000000000007918 */ /* 0x000fe20000000000 */
[----:B-1----:R-:W2:Y:S02]  /*179b0*/  LDL R2, [R1+0x2c] ;  /* 0x00002c0001027983 */ /* 0x002ea40000100800 */
[----:B--2---:R-:W-:-:S13]  /*179c0*/  ISETP.NE.AND P4, PT, R2, 0x3, PT ;  /* 0x000000030200780c */ /* 0x004fda0003f85270 */
[----:B------:R-:W-:Y:S05]  /*179d0*/  @!P4 BRA `(.L_x_756) ;  /* 0x000000000004c947 */ /* 0x000fea0003800000 */
[----:B------:R-:W-:Y:S01]  /*179e0*/  BPT.TRAP 0x1 ;  /* 0x000000040000795c */ /* 0x000fe20000300000 */
.L_x_756:
[----:B------:R1:W-:Y:S01]  /*179f0*/  SYNCS.ARRIVE.TRANS64.A1T0 RZ, [R6+URZ+0x28830], RZ ;  /* 0x028830ff06ff79a7 */ /* 0x0003e2000810003f */
[----:B------:R-:W-:Y:S05]  /*17a00*/  @!P4 BRA `(.L_x_757) ;  /* 0x000000000004c947 */ /* 0x000fea0003800000 */
[----:B------:R-:W-:Y:S01]  /*17a10*/  BPT.TRAP 0x1 ;  /* 0x000000040000795c */ /* 0x000fe20000300000 */
.L_x_757:
[----:B------:R-:W-:Y:S01]  /*17a20*/  SHF.L.U32 R2, R17, 0x1f, RZ ;  /* 0x0000001f11027819 */ /* 0x000fe200000006ff */
[----:B-1----:R-:W-:Y:S01]  /*17a30*/  IMAD R6, R10, 0x8, R22 ;  /* 0x000000080a067824 */ /* 0x002fe200078e0216 */
[----:B------:R-:W-:Y:S03]  /*17a40*/  BSSY B1, `(.L_x_758) ;  /* 0x0000003000017945 */ /* 0x000fe60003800000 */
[----:B------:R-:W1:Y:S02]  /*17a50*/  SYNCS.PHASECHK.TRANS64.TRYWAIT P0, [R6+URZ+0x28860], R2 ;  /* 0x02886002060075a7 */ /* 0x000e64000800017f */
[----:B-1----:R-:W-:Y:S05]  /*17a60*/  @!P0 BRA `(.L_x_759) ;  /* 0x00000058005c8947 */ /* 0x002fea0003800000 */
.L_x_950:
[----:B------:R-:W-:Y:S05]  /*17a70*/  BSYNC B1 ;  /* 0x0000000000017941 */ /* 0x000fea0003800000 */
.L_x_758:
[----:B------:R-:W2:Y:S01]  /*17a80*/  S2R R3, SR_TID.X ;  /* 0x0000000000037919 */ /* 0x000ea20000002100 */
[----:B------:R-:W-:Y:S01]  /*17a90*/  UMOV UR4, 0xffffffff ;  /* 0xffffffff00047882 */ /* 0x000fe20000000000 */
[----:B------:R-:W-:Y:S01]  /*17aa0*/  IMAD R8, R33, -0x80, R37 ;  /* 0xffffff8021087824 */ /* 0x000fe200078e0225 */
[----:B0-----:R-:W-:Y:S02]  /*17ab0*/  LEA R7, R10, R36, 0xe ;  /* 0x000000240a077211 */ /* 0x001fe400078e70ff */
[----:B--2---:R-:W-:-:S04]  /*17ac0*/  LOP3.LUT R3, R3, 0x7f, RZ, 0xc0, !PT ;  /* 0x0000007f03037812 */ /* 0x004fc800078ec0ff */
[----:B------:R-:W-:-:S05]  /*17ad0*/  SHF.R.U32.HI R3, RZ, 0x3, R3 ;  /* 0x00000003ff037819 */ /* 0x000fca0000011603 */
[----:B------:R-:W-:Y:S01]  /*17ae0*/  IMAD.IADD R8, R8, 0x1, -R3 ;  /* 0x0000000108087824 */ /* 0x000fe200078e0a03 */
[----:B------:R-:W-:Y:S06]  /*17af0*/  BRA.DIV UR4, `(.L_x_760) ;  /* 0x0000005a044c7947 */ /* 0x000fec000b800000 */
[----:B-1----:R-:W0:Y:S01]  /*17b00*/  SHFL.IDX PT, R2, R23, RZ, 0x181f ;  /* 0x00181fff17027589 */ /* 0x002e2200000e0000 */
[----:B------:R-:W-:-:S03]  /*17b10*/  LEA R7, R7, R22, 0x1 ;  /* 0x0000001607077211 */ /* 0x000fc600078e08ff */
[----:B------:R-:W1:Y:S04]  /*17b20*/  SHFL.IDX PT, R3, R24, RZ, 0x181f ;  /* 0x00181fff18037589 */ /* 0x000e6800000e0000 */
[----:B------:R-:W-:Y:S01]  /*17b30*/  SHFL.IDX PT, R14, R23, 0x7, 0x181f ;  /* 0x00f81f00170e7f89 */ /* 0x000fe200000e0000 */
[----:B0-----:R-:W-:-:S05]  /*17b40*/  IADD3 R2, P0, R2, R5, RZ ;  /* 0x0000000502027210 */ /* 0x001fca0007f1e0ff */
[----:B-1----:R-:W-:Y:S01]  /*17b50*/  IMAD.X R3, RZ, RZ, R3, P0 ;  /* 0x000000ffff037224 */ /* 0x002fe200000e0603 */
[----:B------:R-:W-:-:S13]  /*17b60*/  ISETP.LT.OR P0, PT, R8, 0x1, P2 ;  /* 0x000000010800780c */ /* 0x000fda0001701670 */
[----:B------:R-:W-:Y:S01]  /*17b70*/  LDGSTS.E.BYPASS.LTC128B.128 [R7+0x400], desc[UR38][R2.64], !P0 ;  /* 0x0040000002077fae */ /* 0x000fe2000c101d66 */
[----:B------:R-:W-:-:S13]  /*17b80*/  ISETP.LT.OR P0, PT, R8, 0x1, P1 ;  /* 0x000000010800780c */ /* 0x000fda0000f01670 */
[----:B------:R0:W-:Y:S04]  /*17b90*/  LDGSTS.E.BYPASS.LTC128B.128 [R7+0x4400], desc[UR38][R2.64+0x80], !P0 ;  /* 0x0440008002077fae */ /* 0x0001e8000c101d66 */
[----:B0-----:R-:W0:Y:S04]  /*17ba0*/  SHFL.IDX PT, R2, R23, 0x1, 0x181f ;  /* 0x00381f0017027f89 */ /* 0x001e2800000e0000 */
[----:B------:R-:W1:Y:S01]  /*17bb0*/  SHFL.IDX PT, R3, R24, 0x1, 0x181f ;  /* 0x00381f0018037f89 */ /* 0x000e6200000e0000 */
        /* <DEDUP_REMOVED lines=16> */
[----:B0-----:R-:W-:-:S04]  /*17cc0*/  IADD3 R2, P0, R2, R5, RZ ;  /* 0x0000000502027210 */ /* 0x001fc80007f1e0ff */
[----:B-1----:R-:W-:Y:S02]  /*17cd0*/  IADD3.X R3, RZ, R3, RZ, P0, !PT ;  /* 0x00000003ff037210 */ /* 0x002fe400007fe4ff */
        /* <DEDUP_REMOVED lines=21> */
[----:B------:R-:W1:Y:S04]  /*17e30*/  SHFL.IDX PT, R3, R24, 0x6, 0x181f ;  /* 0x00d81f0018037f89 */ /* 0x000e6800000e0000 */
[----:B------:R-:W2:Y:S01]  /*17e40*/  SHFL.IDX PT, R24, R24, 0x7, 0x181f ;  /* 0x00f81f0018187f89 */ /* 0x000ea200000e0000 */
[----:B0-----:R-:W-:-:S04]  /*17e50*/  IADD3 R2, P0, R2, R5, RZ ;  /* 0x0000000502027210 */ /* 0x001fc80007f1e0ff */
[----:B-1----:R-:W-:Y:S02]  /*17e60*/  IADD3.X R3, RZ, R3, RZ, P0, !PT ;  /* 0x00000003ff037210 */ /* 0x002fe400007fe4ff */
[----:B------:R-:W-:-:S13]  /*17e70*/  ISETP.LT.OR P0, PT, R8, 0x61, P2 ;  /* 0x000000610800780c */ /* 0x000fda0001701670 */
[----:B------:R1:W-:Y:S01]  /*17e80*/  LDGSTS.E.BYPASS.LTC128B.128 [R7+0x3400], desc[UR38][R2.64], !P0 ;  /* 0x0340000002077fae */ /* 0x0003e2000c101d66 */
[----:B------:R-:W-:-:S13]  /*17e90*/  ISETP.LT.OR P0, PT, R8, 0x61, P1 ;  /* 0x000000610800780c */ /* 0x000fda0000f01670 */
[----:B--2---:R1:W-:Y:S02]  /*17ea0*/  LDGSTS.E.BYPASS.LTC128B.128 [R7+0x7400], desc[UR38][R2.64+0x80], !P0 ;  /* 0x0740008002077fae */ /* 0x0043e4000c101d66 */
.L_x_968:
[----:B01----:R-:W-:Y:S01]  /*17eb0*/  IADD3 R2, P0, R14, R5, RZ ;  /* 0x000000050e027210 */ /* 0x003fe20007f1e0ff */
        /* <DEDUP_REMOVED lines=12> */
[----:B------:R-:W-:Y:S01]  /*17f80*/  ULDC.64 UR4, c[0x0][0x338] ;  /* 0x0000ce0000047ab9 */ /* 0x000fe20000000a00 */
[----:B------:R-:W-:Y:S02]  /*17f90*/  NOP ;  /* 0x0000000000007918 */ /* 0x000fe40000000000 */
[----:B------:R-:W-:Y:S02]  /*17fa0*/  IMAD.IADD R3, R3, 0x1, R5 ;  /* 0x0000000103037824 */ /* 0x000fe400078e0205 */
[----:B------:R-:W-:Y:S02]  /*17fb0*/  IMAD R21, R21, UR4, RZ ;  /* 0x0000000415157c24 */ /* 0x000fe4000f8e02ff */
[----:B------:R-:W-:-:S04]  /*17fc0*/  IMAD.WIDE.U32 R2, R4, UR4, R2 ;  /* 0x0000000404027c25 */ /* 0x000fc8000f8e0002 */
[----:B------:R-:W-:Y:S01]  /*17fd0*/  IMAD R21, R4, UR5, R21 ;  /* 0x0000000504157c24 */ /* 0x000fe2000f8e0215 */
[----:B------:R-:W-:Y:S02]  /*17fe0*/  ULDC.64 UR4, c[0x0][0x330] ;  /* 0x0000cc0000047ab9 */ /* 0x000fe40000000a00 */
[----:B------:R-:W-:Y:S02]  /*17ff0*/  IMAD R5, R35, UR4, RZ ;  /* 0x0000000423057c24 */ /* 0x000fe4000f8e02ff */
[----:B------:R-:W-:Y:S02]  /*18000*/  IADD3 R3, R3, R21, RZ ;  /* 0x0000001503037210 */ /* 0x000fe40007ffe0ff */
[C---:B------:R-:W-:Y:S02]  /*18010*/  IMAD R5, R18.reuse, UR5, R5 ;  /* 0x0000000512057c24 */ /* 0x040fe4000f8e0205 */
[----:B------:R-:W-:Y:S01]  /*18020*/  IMAD.WIDE.U32 R2, R18, UR4, R2 ;  /* 0x0000000412027c25 */ /* 0x000fe2000f8e0002 */
[----:B------:R-:W-:-:S03]  /*18030*/  ULDC.64 UR4, c[0x0][0x318] ;  /* 0x0000c60000047ab9 */ /* 0x000fc60000000a00 */
[----:B------:R-:W-:Y:S01]  /*18040*/  IMAD.IADD R3, R5, 0x1, R3 ;  /* 0x0000000105037824 */ /* 0x000fe200078e0203 */
[----:B------:R-:W-:-:S04]  /*18050*/  LEA R23, P0, R2, UR4, 0x1 ;  /* 0x0000000402177c11 */ /* 0x000fc8000f8008ff */
[----:B------:R-:W-:Y:S02]  /*18060*/  LEA.HI.X R24, R2, UR5, R3, 0x1, P0 ;  /* 0x0000000502187c11 */ /* 0x000fe400080f0c03 */
[----:B------:R-:W-:-:S13]  /*18070*/  PLOP3.LUT P0, PT, PT, PT, PT, 0x80, 0x0 ;  /* 0x000000000000781c */ /* 0x000fda0003f0f070 */
.L_x_761:
        /* <DEDUP_REMOVED lines=11> */
.L_x_762:
[C---:B------:R-:W-:Y:S01]  /*18130*/  ISETP.GT.AND P0, PT, R26.reuse, RZ, PT ;  /* 0x000000ff1a00720c */ /* 0x040fe20003f04270 */
[----:B------:R0:W-:Y:S01]  /*18140*/  SYNCS.ARRIVE.TRANS64.A1T0 RZ, [R6+URZ+0x28850], RZ ;  /* 0x028850ff06ff79a7 */ /* 0x0001e2000810003f */
[----:B------:R-:W-:Y:S01]  /*18150*/  MOV R17, R28 ;  /* 0x0000001c00117202 */ /* 0x000fe20000000f00 */
[----:B------:R-:W-:Y:S02]  /*18160*/  IMAD.MOV.U32 R10, RZ, RZ, R25 ;  /* 0x000000ffff0a7224 */ /* 0x000fe400078e0019 */
[----:B------:R-:W-:Y:S02]  /*18170*/  IMAD.MOV.U32 R33, RZ, RZ, R26 ;  /* 0x000000ffff217224 */ /* 0x000fe400078e001a */
[----:B0-----:R-:W-:-:S06]  /*18180*/  VIADD R6, R26, 0xffffffff ;  /* 0xffffffff1a067836 */ /* 0x001fcc0000000000 */
[----:B------:R-:W-:Y:S05]  /*18190*/  @P0 BRA `(.L_x_763) ;  /* 0xffffffec00ec0947 */ /* 0x000fea000383ffff */
.L_x_750:
[----:B------:R-:W-:Y:S05]  /*181a0*/  BSYNC B0 ;  /* 0x0000000000007941 */ /* 0x000fea0003800000 */
.L_x_749:
        /* <DEDUP_REMOVED lines=17> */
.L_x_765:
[----:B------:R-:W-:Y:S05]  /*182c0*/  BSYNC B0 ;  /* 0x0000000000007941 */ /* 0x000fea0003800000 */
.L_x_764:
[----:B------:R-:W3:Y:S02]  /*182d0*/  LDL R0, [R1+0x2c] ;  /* 0x00002c0001007983 */ /* 0x000ee40000100800 */
[----:B---3--:R-:W-:-:S13]  /*182e0*/  ISETP.NE.AND P0, PT, R0, 0x3, PT ;  /* 0x000000030000780c */ /* 0x008fda0003f05270 */
[----:B------:R-:W-:Y:S05]  /*182f0*/  @!P0 BRA `(.L_x_766) ;  /* 0x0000000000048947 */ /* 0x000fea0003800000 */
[----:B------:R-:W-:Y:S01]  /*18300*/  BPT.TRAP 0x1 ;  /* 0x000000040000795c */ /* 0x000fe20000300000 */
.L_x_766:
[----:B------:R-:W-:Y:S01]  /*18310*/  LEA R0, R25, R22, 0x3 ;  /* 0x0000001619007211 */ /* 0x000fe200078e18ff */
[----:B------:R-:W-:Y:S01]  /*18320*/  BSSY B0, `(.L_x_767) ;  /* 0x0000005000007945 */ /* 0x000fe20003800000 */
[----:B0-----:R-:W-:Y:S01]  /*18330*/  SHF.L.U32 R3, R28, 0x1f, RZ ;  /* 0x0000001f1c037819 */ /* 0x001fe200000006ff */
[----:B------:R-:W-:-:S03]  /*18340*/  IMAD R6, R26, -0x80, R37 ;  /* 0xffffff801a067824 */ /* 0x000fc600078e0225 */
[----:B------:R-:W0:Y:S02]  /*18350*/  SYNCS.PHASECHK.TRANS64.TRYWAIT P0, [R0+URZ+0x28860], R3 ;  /* 0x02886003000075a7 */ /* 0x000e24000800017f */
[----:B0-----:R-:W-:Y:S05]  /*18360*/  @!P0 BRA `(.L_x_768) ;  /* 0x0000005800b88947 */ /* 0x001fea0003800000 */
.L_x_969:
[----:B------:R-:W-:Y:S05]  /*18370*/  BSYNC B0 ;  /* 0x0000000000007941 */ /* 0x000fea0003800000 */
.L_x_767:
        /* <DEDUP_REMOVED lines=9> */
[----:B------:R-:W-:Y:S01]  /*18410*/  SHF.L.U32 R5, R31, 0x1, RZ ;  /* 0x000000011f057819 */ /* 0x000fe200000006ff */
[----:B------:R-:W-:Y:S01]  /*18420*/  IMAD R4, R9, 0x2, R22 ;  /* 0x0000000209047824 */ /* 0x000fe200078e0216 */
[----:B0-----:R-:W0:Y:S01]  /*18430*/  SHFL.IDX PT, R3, R24, RZ, 0x181f ;  /* 0x00181fff18037589 */ /* 0x001e2200000e0000 */
[----:B------:R-:W-:Y:S02]  /*18440*/  ISETP.GE.AND P1, PT, R31, UR4, PT ;  /* 0x000000041f007c0c */ /* 0x000fe4000bf26270 */
[----:B------:R-:W-:Y:S01]  /*18450*/  ISETP.GE.AND P0, PT, R30, UR4, PT ;  /* 0x000000041e007c0c */ /* 0x000fe2000bf06270 */
[----:B------:R-:W2:Y:S01]  /*18460*/  SHFL.IDX PT, R10, R23, 0x1, 0x181f ;  /* 0x00381f00170a7f89 */ /* 0x000ea200000e0000 */
[C---:B------:R-:W-:Y:S02]  /*18470*/  ISETP.LT.OR P2, PT, R6.reuse, 0x1, P1 ;  /* 0x000000010600780c */ /* 0x040fe40000f41670 */
[----:B------:R-:W-:Y:S01]  /*18480*/  ISETP.LT.OR P3, PT, R6, 0x1, P0 ;  /* 0x000000010600780c */ /* 0x000fe20000761670 */
[----:B------:R-:W3:Y:S04]  /*18490*/  SHFL.IDX PT, R7, R24, 0x1, 0x181f ;  /* 0x00381f0018077f89 */ /* 0x000ee800000e0000 */
[----:B------:R-:W-:Y:S01]  /*184a0*/  SHFL.IDX PT, R8, R24, 0x2, 0x181f ;  /* 0x00581f0018087f89 */ /* 0x000fe200000e0000 */
[----:B-1----:R-:W-:-:S03]  /*184b0*/  IADD3 R2, P4, R14, R5, RZ ;  /* 0x000000050e027210 */ /* 0x002fc60007f9e0ff */
[----:B------:R-:W1:Y:S02]  /*184c0*/  SHFL.IDX PT, R14, R23, 0x2, 0x181f ;  /* 0x00581f00170e7f89 */ /* 0x000e6400000e0000 */
[----:B0-----:R-:W-:-:S05]  /*184d0*/  IMAD.X R3, RZ, RZ, R3, P4 ;  /* 0x000000ffff037224 */ /* 0x001fca00020e0603 */
[----:B------:R-:W-:Y:S01]  /*184e0*/  LDGSTS.E.BYPASS.LTC128B.128 [R4+0x400], desc[UR38][R2.64], !P2 ;  /* 0x0040000002047fae */ /* 0x000fe2000d101d66 */
[----:B------:R-:W-:-:S03]  /*184f0*/  ISETP.LT.OR P2, PT, R6, 0x11, P1 ;  /* 0x000000110600780c */ /* 0x000fc60000f41670 */
[----:B------:R2:W-:Y:S01]  /*18500*/  LDGSTS.E.BYPASS.LTC128B.128 [R4+0x4400], desc[UR38][R2.64+0x80], !P3 ;  /* 0x0440008002047fae */ /* 0x0005e2000d901d66 */
[----:B------:R-:W-:Y:S02]  /*18510*/  ISETP.LT.OR P3, PT, R6, 0x11, P0 ;  /* 0x000000110600780c */ /* 0x000fe40000761670 */
[----:B--2---:R-:W-:Y:S02]  /*18520*/  IADD3 R2, P4, R10, R5, RZ ;  /* 0x000000050a027210 */ /* 0x004fe40007f9e0ff */
[----:B------:R-:W-:Y:S02]  /*18530*/  SHFL.IDX PT, R10, R23, 0x4, 0x181f ;  /* 0x00981f00170a7f89 */ /* 0x000fe400000e0000 */
[----:B---3--:R-:W-:Y:S02]  /*18540*/  IADD3.X R3, RZ, R7, RZ, P4, !PT ;  /* 0x00000007ff037210 */ /* 0x008fe400027fe4ff */
        /* <DEDUP_REMOVED lines=22> */
[----:B------:R-:W3:Y:S02]  /*186b0*/  SHFL.IDX PT, R10, R23, 0x6, 0x181f ;  /* 0x00d81f00170a7f89 */ /* 0x000ee400000e0000 */
[----:B-1----:R-:W-:Y:S02]  /*186c0*/  IADD3.X R3, RZ, R8, RZ, P4, !PT ;  /* 0x00000008ff037210 */ /* 0x002fe400027fe4ff */
        /* <DEDUP_REMOVED lines=17> */
.L_x_987:
[C---:B------:R-:W-:Y:S02]  /*187e0*/  ISETP.LT.OR P1, PT, R6.reuse, 0x71, P1 ;  /* 0x000000710600780c */ /* 0x040fe40000f21670 */
[----:B------:R-:W-:Y:S02]  /*187f0*/  ISETP.LT.OR P0, PT, R6, 0x71, P0 ;  /* 0x000000710600780c */ /* 0x000fe40000701670 */
[----:B-1----:R-:W-:-:S04]  /*18800*/  IADD3 R2, P2, R14, R5, RZ ;  /* 0x000000050e027210 */ /* 0x002fc80007f5e0ff */
[----:B------:R-:W-:-:S05]  /*18810*/  IADD3.X R3, RZ, R24, RZ, P2, !PT ;  /* 0x00000018ff037210 */ /* 0x000fca00017fe4ff */
[----:B------:R-:W-:Y:S01]  /*18820*/  @!PT LDS RZ, [RZ] ;  /* 0x00000000fffff984 */ /* 0x000fe20000000800 */
[----:B------:R-:W-:Y:S01]  /*18830*/  @!PT LDS RZ, [RZ] ;  /* 0x00000000fffff984 */ /* 0x000fe20000000800 */
[----:B------:R-:W-:Y:S01]  /*18840*/  @!PT LDS RZ, [RZ] ;  /* 0x00000000fffff984 */ /* 0x000fe20000000800 */
[----:B------:R0:W-:Y:S04]  /*18850*/  LDGSTS.E.BYPASS.LTC128B.128 [R4+0x3c00], desc[UR38][R2.64], !P1 ;  /* 0x03c0000002047fae */ /* 0x0001e8000c901d66 */
[----:B------:R0:W-:Y:S01]  /*18860*/  LDGSTS.E.BYPASS.LTC128B.128 [R4+0x7c00], desc[UR38][R2.64+0x80], !P0 ;  /* 0x07c0008002047fae */ /* 0x0001e2000c101d66 */
[----:B------:R-:W-:Y:S01]  /*18870*/  PLOP3.LUT P0, PT, PT, PT, PT, 0x80, 0x0 ;  /* 0x000000000000781c */ /* 0x000fe20003f0f070 */
[----:B------:R-:W-:-:S12]  /*18880*/  NOP ;  /* 0x0000000000007918 */ /* 0x000fd80000000000 */
.L_x_770:
[----:B------:R-:W-:Y:S02]  /*18890*/  PLOP3.LUT P1, PT, P1, P0, PT, 0xa2, 0x0 ;  /* 0x000000000000781c */ /* 0x000fe40000f21472 */
[----:B------:R-:W-:-:S08]  /*188a0*/  @P0 R2UR P1, UR4, R0 ;  /* 0x00000000000402ca */ /* 0x000fd00000020000 */
[----:B------:R-:W-:-:S05]  /*188b0*/  @P0 PLOP3.LUT P0, PT, P1, PT, PT, 0x80, 0x0 ;  /* 0x000000000000081c */ /* 0x000fca0000f0f070 */
[----:B------:R-:W-:Y:S01]  /*188c0*/  @!P1 SYNCS.ARRIVE.TRANS64.RED.A0T1 RZ, [UR4+0x28850], RZ ;  /* 0x028850ffffff99a7 */ /* 0x000fe20008200404 */
[----:B------:R-:W-:Y:S07]  /*188d0*/  @!P1 ARRIVES.LDGSTSBAR.64.TRANSCNT [UR4+0x28850] ;  /* 0x02885000ff0099b0 */ /* 0x000fee0008000a84 */
[----:B------:R-:W-:Y:S05]  /*188e0*/  @P0 BRA.U.ANY `(.L_x_770) ;  /* 0xfffffffd00e80947 */ /* 0x000fea000393ffff */
[----:B------:R-:W-:Y:S01]  /*188f0*/  NOP ;  /* 0x0000000000007918 */ /* 0x000fe20000000000 */
[----:B0-----:R-:W2:Y:S02]  /*18900*/  LDL R2, [R1+0x2c] ;  /* 0x00002c0001027983 */ /* 0x001ea40000100800 */
[----:B--2---:R-:W-:-:S13]  /*18910*/  ISETP.NE.AND P2, PT, R2, 0x3, PT ;  /* 0x000000030200780c */ /* 0x004fda0003f45270 */
[----:B------:R-:W-:Y:S05]  /*18920*/  @!P2 BRA `(.L_x_771) ;  /* 0x000000000004a947 */ /* 0x000fea0003800000 */
[----:B------:R-:W-:Y:S01]  /*18930*/  BPT.TRAP 0x1 ;  /* 0x000000040000795c */ /* 0x000fe20000300000 */
.L_x_771:
[----:B------:R0:W-:Y:S01]  /*18940*/  SYNCS.ARRIVE.TRANS64.A1T0 RZ, [R0+URZ+0x28850], RZ ;  /* 0x028850ff00ff79a7 */ /* 0x0001e2000810003f */
[----:B------:R-:W-:-:S05]  /*18950*/  VIADD R25, R25, 0x1 ;  /* 0x0000000119197836 */ /* 0x000fca0000000000 */
[----:B------:R-:W-:-:S04]  /*18960*/  ISETP.NE.AND P0, PT, R25, 0x2, PT ;  /* 0x000000021900780c */ /* 0x000fc80003f05270 */
[----:B------:R-:W-:Y:S02]  /*18970*/  SEL R3, RZ, 0x1, P0 ;  /* 0x00000001ff037807 */ /* 0x000fe40000000000 */
[----:B------:R-:W-:Y:S02]  /*18980*/  SEL R25, R25, RZ, P0 ;  /* 0x000000ff19197207 */ /* 0x000fe40000000000 */
[----:B0-----:R-:W-:-:S07]  /*18990*/  LOP3.LUT R28, R28, R3, RZ, 0x3c, !PT ;  /* 0x000000031c1c7212 */ /* 0x001fce00078e3cff */
.L_x_728:
[----:B------:R-:W-:Y:S05]  /*189a0*/  BSYNC B7 ;  /* 0x0000000000077941 */ /* 0x000fea0003800000 */
.L_x_726:
[----:B------:R-:W-:-:S13]  /*189b0*/  LOP3.LUT P0, RZ, R32, 0x8, RZ, 0xc0, !PT ;  /* 0x0000000820ff7812 */ /* 0x000fda000780c0ff */
[----:B------:R-:W-:Y:S05]  /*189c0*/  @!P0 BRA `(.L_x_772) ;  /* 0x0000000000248947 */ /* 0x000fea0003800000 */
[----:B------:R-:W-:Y:S05]  /*189d0*/  WARPSYNC.ALL ;  /* 0x0000000000007948 */ /* 0x000fea0003800000 */
[----:B------:R-:W1:Y:S08]  /*189e0*/  S2UR UR5, SR_CgaCtaId ;  /* 0x00000000000579c3 */ /* 0x000e700000008800 */
[----:B------:R-:W-:Y:S06]  /*189f0*/  BAR.SYNC.DEFER_BLOCKING 0x5, 0x180 ;  /* 0x0146000000007b1d */ /* 0x000fec0000010000 */
[----:B------:R-:W-:-:S02]  /*18a00*/  UMOV UR4, 0x400 ;  /* 0x0000040000047882 */ /* 0x000fc40000000000 */
[----:B-1----:R-:W-:-:S06]  /*18a10*/  ULEA UR4, UR5, UR4, 0x18 ;  /* 0x0000000405047291 */ /* 0x002fcc000f8ec03f */
[----:B0-----:R-:W-:-:S05]  /*18a20*/  IMAD.U32 R22, RZ, RZ, UR4 ;  /* 0x00000004ff167e24 */ /* 0x001fca000f8e00ff */
[----:B------:R2:W3:Y:S01]  /*18a30*/  LDS.128 R16, [R22+0x288d0] ;  /* 0x0288d00016107984 */ /* 0x0004e20000000c00 */
[----:B------:R-:W-:Y:S06]  /*18a40*/  BAR.ARV 0x4, 0x180 ;  /* 0x0106000000007b1d */ /* 0x000fec0000002000 */
[----:B------:R-:W-:Y:S05]  /*18a50*/  BRA `(.L_x_773) ;  /* 0x0000000800407947 */ /* 0x000fea0003800000 */
.L_x_772:
[----:B------:R-:W1:Y:S01]  /*18a60*/  S2R R8, SR_TID.X ;  /* 0x0000000000087919 */ /* 0x000e620000002100 */
[----:B------:R-:W-:Y:S01]  /*18a70*/  UMOV UR4, 0xffffffff ;  /* 0xffffffff00047882 */ /* 0x000fe20000000000 */
[----:B-1----:R-:W-:-:S04]  /*18a80*/  LOP3.LUT R8, R8, 0x1f, RZ, 0xc0, !PT ;  /* 0x0000001f08087812 */ /* 0x002fc800078ec0ff */
[----:B------:R-:W-:Y:S01]  /*18a90*/  ISETP.NE.AND P0, PT, R8, 0x1f, PT ;  /* 0x0000001f0800780c */ /* 0x000fe20003f05270 */
[----:B------:R-:W-:-:S12]  /*18aa0*/  BRA.DIV UR4, `(.L_x_774) ;  /* 0x0000005e04787947 */ /* 0x000fd8000b800000 */
[----:B0-----:R-:W-:Y:S01]  /*18ab0*/  IADD3 R5, R19, R8, RZ ;  /* 0x0000000813057210 */ /* 0x001fe20007ffe0ff */
[----:B------:R-:W-:-:S03]  /*18ac0*/  ULDC UR4, c[0x0][0xc3c] ;  /* 0x00030f0000047ab9 */ /* 0x000fc60000000800 */
[----:B------:R-:W-:-:S13]  /*18ad0*/  ISETP.GE.OR P1, PT, R5, UR4, !P0 ;  /* 0x0000000405007c0c */ /* 0x000fda000c726670 */
[----:B------:R-:W0:Y:S02]  /*18ae0*/  @!P1 LDC.64 R2, c[0x0][0xc80] ;  /* 0x00032000ff029b82 */ /* 0x000e240000000a00 */
[----:B0-----:R-:W-:-:S06]  /*18af0*/  @!P1 IMAD.WIDE R2, R5, 0x4, R2 ;  /* 0x0000000405029825 */ /* 0x001fcc00078e0202 */
        /* <DEDUP_REMOVED lines=9> */
[----:B------:R-:W0:Y:S02]  /*18b90*/  SHFL.UP PT, R14, R4, 0x1, RZ ;  /* 0x04200000040e7989 */ /* 0x000e2400000e00ff */
[----:B0-----:R-:W-:-:S04]  /*18ba0*/  SEL R5, R14, RZ, P1 ;  /* 0x000000ff0e057207 */ /* 0x001fc80000800000 */
[----:B------:R-:W-:Y:S02]  /*18bb0*/  IADD3 R6, R4, R5, RZ ;  /* 0x0000000504067210 */ /* 0x000fe40007ffe0ff */
[----:B------:R-:W-:Y:S04]  /*18bc0*/  SHFL.IDX PT, R5, R16, RZ, 0x1f ;  /* 0x00001fff10057589 */ /* 0x000fe800000e0000 */
        /* <DEDUP_REMOVED lines=12> */
[----:B------:R0:W1:Y:S02]  /*18c90*/  SHFL.IDX PT, R14, R2, 0x1f, 0x1f ;  /* 0x03e01f00020e7f89 */ /* 0x00006400000e0000 */
.L_x_997:
[----:B------:R-:W-:Y:S02]  /*18ca0*/  ULDC UR4, c[0x0][0xc38] ;  /* 0x00030e0000047ab9 */ /* 0x000fe40000000800 */
[----:B------:R-:W-:-:S04]  /*18cb0*/  IMAD.U32 R7, RZ, RZ, UR4 ;  /* 0x00000004ff077e24 */ /* 0x000fc8000f8e00ff */
[----:B-1----:R-:W-:-:S05]  /*18cc0*/  IMAD R3, R14, R7, RZ ;  /* 0x000000070e037224 */ /* 0x002fca00078e02ff */
[----:B------:R-:W-:-:S04]  /*18cd0*/  IADD3 R6, R0, R3, RZ ;  /* 0x0000000300067210 */ /* 0x000fc80007ffe0ff */
[----:B------:R-:W-:-:S13]  /*18ce0*/  ISETP.GT.AND P6, PT, R6, R5, PT ;  /* 0x000000050600720c */ /* 0x000fda0003fc4270 */
[----:B------:R-:W-:Y:S05]  /*18cf0*/  @P6 BRA `(.L_x_775) ;  /* 0x00000000009c6947 */ /* 0x000fea0003800000 */
.L_x_780:
[----:B------:R-:W1:Y:S01]  /*18d00*/  LDC R0, c[0x0][0xc3c] ;  /* 0x00030f00ff007b82 */ /* 0x000e620000000800 */
[----:B------:R-:W-:-:S05]  /*18d10*/  VIADD R19, R19, 0x1f ;  /* 0x0000001f13137836 */ /* 0x000fca0000000000 */
[----:B-1----:R-:W-:-:S13]  /*18d20*/  ISETP.GE.AND P6, PT, R19, R0, PT ;  /* 0x000000001300720c */ /* 0x002fda0003fc6270 */
[----:B------:R-:W-:Y:S05]  /*18d30*/  @P6 BRA `(.L_x_776) ;  /* 0x0000000400446947 */ /* 0x000fea0003800000 */
[----:B0-----:R-:W0:Y:S01]  /*18d40*/  S2R R2, SR_TID.X ;  /* 0x0000000000027919 */ /* 0x001e220000002100 */
[----:B------:R-:W-:Y:S01]  /*18d50*/  BSSY B0, `(.L_x_777) ;  /* 0x0000009000007945 */ /* 0x000fe20003800000 */
[----:B------:R-:W-:Y:S02]  /*18d60*/  MOV R4, RZ ;  /* 0x000000ff00047202 */ /* 0x000fe40000000f00 */
[----:B0-----:R-:W-:-:S05]  /*18d70*/  LOP3.LUT R2, R2, 0x1f, RZ, 0xc0, !PT ;  /* 0x0000001f02027812 */ /* 0x001fca00078ec0ff */
[----:B------:R-:W-:-:S05]  /*18d80*/  IMAD.IADD R7, R19, 0x1, R2 ;  /* 0x0000000113077824 */ /* 0x000fca00078e0202 */
[----:B------:R-:W-:-:S13]  /*18d90*/  ISETP.GE.OR P6, PT, R7, R0, !P0 ;  /* 0x000000000700720c */ /* 0x000fda00047c6670 */
[----:B------:R-:W-:Y:S05]  /*18da0*/  @P6 BRA `(.L_x_778) ;  /* 0x00000000000c6947 */ /* 0x000fea0003800000 */
[----:B------:R-:W0:Y:S02]  /*18db0*/  LDC.64 R2, c[0x0][0xc80] ;  /* 0x00032000ff027b82 */ /* 0x000e240000000a00 */
[----:B0-----:R-:W-:-:S05]  /*18dc0*/  IMAD.WIDE R2, R7, 0x4, R2 ;  /* 0x0000000407027825 */ /* 0x001fca00078e0202 */
[----:B------:R0:W5:Y:S02]  /*18dd0*/  LDG.E R4, desc[UR38][R2.64] ;  /* 0x0000002602047981 */ /* 0x000164000c1e1900 */
.L_x_778:
[----:B------:R-:W-:Y:S05]  /*18de0*/  BSYNC B0 ;  /* 0x0000000000007941 */ /* 0x000fea0003800000 */
.L_x_777:
[----:B------:R-:W-:-:S03]  /*18df0*/  UMOV UR4, 0xffffffff ;  /* 0xffffffff00047882 */ /* 0x000fc60000000000 */
[----:B------:R-:W-:Y:S05]  /*18e00*/  BRA.DIV UR4, `(.L_x_779) ;  /* 0x0000005e04c47947 */ /* 0x000fea000b800000 */
[----:B-----5:R-:W1:Y:S02]  /*18e10*/  SHFL.UP PT, R14, R4, 0x1, RZ ;  /* 0x04200000040e7989 */ /* 0x020e6400000e00ff */
[----:B-1----:R-:W-:-:S05]  /*18e20*/  SEL R13, R14, RZ, P1 ;  /* 0x000000ff0e0d7207 */ /* 0x002fca0000800000 */
[----:B------:R-:W-:-:S05]  /*18e30*/  IMAD.IADD R13, R4, 0x1, R13 ;  /* 0x00000001040d7824 */ /* 0x000fca00078e020d */
[----:B------:R-:W1:Y:S02]  /*18e40*/  SHFL.UP PT, R14, R13, 0x2, RZ ;  /* 0x044000000d0e7989 */ /* 0x000e6400000e00ff */
[----:B-1----:R-:W-:-:S05]  /*18e50*/  SEL R0, R14, RZ, P2 ;  /* 0x000000ff0e007207 */ /* 0x002fca0001000000 */
[----:B------:R-:W-:-:S05]  /*18e60*/  IMAD.IADD R0, R13, 0x1, R0 ;  /* 0x000000010d007824 */ /* 0x000fca00078e0200 */
[----:B------:R-:W0:Y:S02]  /*18e70*/  SHFL.UP PT, R14, R0, 0x4, RZ ;  /* 0x04800000000e7989 */ /* 0x000e2400000e00ff */
        /* <DEDUP_REMOVED lines=8> */
[----:B------:R0:W1:Y:S02]  /*18f00*/  SHFL.IDX PT, R14, R2, 0x1f, 0x1f ;  /* 0x03e01f00020e7f89 */ /* 0x00006400000e0000 */
.L_x_1005:
[----:B------:R-:W-:Y:S02]  /*18f10*/  ULDC UR4, c[0x0][0xc38] ;  /* 0x00030e0000047ab9 */ /* 0x000fe40000000800 */
[----:B------:R-:W-:-:S05]  /*18f20*/  MOV R7, UR4 ;  /* 0x0000000400077c02 */ /* 0x000fca0008000f00 */
[----:B-1----:R-:W-:-:S04]  /*18f30*/  IMAD R3, R14, R7, RZ ;  /* 0x000000070e037224 */ /* 0x002fc800078e02ff */
[----:B------:R-:W-:-:S05]  /*18f40*/  IMAD.IADD R6, R3, 0x1, R6 ;  /* 0x0000000103067824 */ /* 0x000fca00078e0206 */
[----:B------:R-:W-:-:S13]  /*18f50*/  ISETP.GT.AND P6, PT, R6, R5, PT ;  /* 0x000000050600720c */ /* 0x000fda0003fc4270 */
[----:B------:R-:W-:Y:S05]  /*18f60*/  @!P6 BRA `(.L_x_780) ;  /* 0xfffffffc0064e947 */ /* 0x000fea000383ffff */
.L_x_775:
[----:B------:R-:W-:Y:S01]  /*18f70*/  IMAD.IADD R6, R6, 0x1, -R3 ;  /* 0x0000000106067824 */ /* 0x000fe200078e0a03 */
[----:B------:R-:W-:-:S03]  /*18f80*/  UMOV UR4, 0xffffffff ;  /* 0xffffffff00047882 */ /* 0x000fc60000000000 */
[----:B------:R-:W-:-:S05]  /*18f90*/  IMAD R0, R2, R7, R6 ;  /* 0x0000000702007224 */ /* 0x000fca00078e0206 */
[----:B------:R-:W-:Y:S01]  /*18fa0*/  ISETP.GT.AND P6, PT, R0, R5, PT ;  /* 0x000000050000720c */ /* 0x000fe20003fc4270 */
[----:B------:R-:W-:-:S12]  /*18fb0*/  BRA.DIV UR4, `(.L_x_781) ;  /* 0x0000006204147947 */ /* 0x000fd8000b800000 */
[----:B------:R-:W-:-:S04]  /*18fc0*/  VOTE.ANY R3, PT, !P6 ;  /* 0x0000000000037806 */ /* 0x000fc800070e0100 */
[----:B------:R-:W1:Y:S02]  /*18fd0*/  POPC R0, R3 ;  /* 0x0000000300007309 */ /* 0x000e640000000000 */
[----:B-1----:R1:W2:Y:S02]  /*18fe0*/  SHFL.IDX PT, R4, R4, R0, 0x1f ;  /* 0x00001f0004047589 */ /* 0x0022a400000e0000 */
.L_x_1009:
[----:B------:R-:W-:Y:S02]  /*18ff0*/  ISETP.NE.AND P0, PT, R3, RZ, PT ;  /* 0x000000ff0300720c */ /* 0x000fe40003f05270 */
[----:B------:R-:W-:-:S11]  /*19000*/  MOV R14, RZ ;  /* 0x000000ff000e7202 */ /* 0x000fd60000000f00 */
[----:B------:R-:W-:Y:S05]  /*19010*/  @!P0 BRA `(.L_x_782) ;  /* 0x0000000000108947 */ /* 0x000fea0003800000 */
[----:B------:R-:W-:Y:S01]  /*19020*/  UMOV UR4, 0xffffffff ;  /* 0xffffffff00047882 */ /* 0x000fe20000000000 */
[----:B------:R-:W-:Y:S02]  /*19030*/  VIADD R12, R0, 0xffffffff ;  /* 0xffffffff000c7836 */ /* 0x000fe40000000000 */
[----:B------:R-:W-:Y:S05]  /*19040*/  BRA.DIV UR4, `(.L_x_783) ;  /* 0x0000006204387947 */ /* 0x000fea000b800000 */
[----:B------:R3:W4:Y:S02]  /*19050*/  SHFL.IDX PT, R14, R2, R12, 0x1f ;  /* 0x00001f0c020e7589 */ /* 0x00072400000e0000 */
.L_x_782:
[----:B--2---:R-:W-:Y:S01]  /*19060*/  IABS R8, R4 ;  /* 0x0000000400087213 */ /* 0x004fe20000000000 */
[----:B----4-:R-:W-:Y:S01]  /*19070*/  IMAD R16, R14, R7, R6 ;  /* 0x000000070e107224 */ /* 0x010fe200078e0206 */
[----:B------:R-:W-:Y:S02]  /*19080*/  IADD3 R19, R0, R19, RZ ;  /* 0x0000001300137210 */ /* 0x000fe40007ffe0ff */
[----:B------:R-:W2:Y:S08]  /*19090*/  I2F.RP R9, R8 ;  /* 0x0000000800097306 */ /* 0x000eb00000209400 */
[----:B--2---:R-:W0:Y:S02]  /*190a0*/  MUFU.RCP R9, R9 ;  /* 0x0000000900097308 */ /* 0x004e240000001000 */
[----:B0--3--:R-:W-:-:S06]  /*190b0*/  VIADD R2, R9, 0xffffffe ;  /* 0x0ffffffe09027836 */ /* 0x009fcc0000000000 */
[----:B------:R0:W2:Y:S02]  /*190c0*/  F2I.FTZ.U32.TRUNC.NTZ R3, R2 ;  /* 0x0000000200037305 */ /* 0x0000a4000021f000 */
[----:B0-----:R-:W-:Y:S01]  /*190d0*/  IMAD.MOV.U32 R2, RZ, RZ, RZ ;  /* 0x000000ffff027224 */ /* 0x001fe200078e00ff */
[----:B--2---:R-:W-:-:S05]  /*190e0*/  IADD3 R7, RZ, -R3, RZ ;  /* 0x80000003ff077210 */ /* 0x004fca0007ffe0ff */
[----:B------:R-:W-:-:S04]  /*190f0*/  IMAD R7, R7, R8, RZ ;  /* 0x0000000807077224 */ /* 0x000fc800078e02ff */
[----:B------:R-:W-:-:S04]  /*19100*/  IMAD.HI.U32 R3, R3, R7, R2 ;  /* 0x0000000703037227 */ /* 0x000fc800078e0002 */
[----:B------:R-:W-:Y:S01]  /*19110*/  IMAD.IADD R7, R5, 0x1, -R16 ;  /* 0x0000000105077824 */ /* 0x000fe200078e0a10 */
[----:B------:R-:W-:-:S04]  /*19120*/  IABS R5, R4 ;  /* 0x0000000400057213 */ /* 0x000fc80000000000 */
[----:B------:R-:W-:Y:S02]  /*19130*/  IABS R2, R7 ;  /* 0x0000000700027213 */ /* 0x000fe40000000000 */
[----:B------:R-:W-:-:S03]  /*19140*/  IADD3 R5, RZ, -R5, RZ ;  /* 0x80000005ff057210 */ /* 0x000fc60007ffe0ff */
[----:B------:R-:W-:-:S04]  /*19150*/  IMAD.HI.U32 R3, R3, R2, RZ ;  /* 0x0000000203037227 */ /* 0x000fc800078e00ff */
[----:B------:R-:W-:Y:S01]  /*19160*/  IMAD R5, R3, R5, R2 ;  /* 0x0000000503057224 */ /* 0x000fe200078e0202 */
[----:B------:R-:W-:-:S04]  /*19170*/  LOP3.LUT R2, R7, R4, RZ, 0x3c, !PT ;  /* 0x0000000407027212 */ /* 0x000fc800078e3cff */
[----:B------:R-:W-:Y:S02]  /*19180*/  ISETP.GT.U32.AND P1, PT, R8, R5, PT ;  /* 0x000000050800720c */ /* 0x000fe40003f24070 */
[----:B------:R-:W-:-:S11]  /*19190*/  ISETP.GE.AND P2, PT, R2, RZ, PT ;  /* 0x000000ff0200720c */ /* 0x000fd60003f46270 */
[----:B------:R-:W-:Y:S02]  /*191a0*/  @!P1 IMAD.IADD R5, R5, 0x1, -R8 ;  /* 0x0000000105059824 */ /* 0x000fe400078e0a08 */
[----:B------:R-:W-:Y:S01]  /*191b0*/  @!P1 VIADD R3, R3, 0x1 ;  /* 0x0000000103039836 */ /* 0x000fe20000000000 */
[----:B------:R-:W-:Y:S02]  /*191c0*/  ISETP.NE.AND P1, PT, R4, RZ, PT ;  /* 0x000000ff0400720c */ /* 0x000fe40003f25270 */
[----:B------:R-:W-:-:S13]  /*191d0*/  ISETP.GE.U32.AND P0, PT, R5, R8, PT ;  /* 0x000000080500720c */ /* 0x000fda0003f06070 */
[----:B------:R-:W-:-:S05]  /*191e0*/  @P0 IADD3 R3, R3, 0x1, RZ ;  /* 0x0000000103030810 */ /* 0x000fca0007ffe0ff */
[----:B------:R-:W-:Y:S01]  /*191f0*/  @!P2 IMAD.MOV R3, RZ, RZ, -R3 ;  /* 0x000000ffff03a224 */ /* 0x000fe200078e0a03 */
[----:B------:R-:W-:-:S05]  /*19200*/  @!P1 LOP3.LUT R3, RZ, R4, RZ, 0x33, !PT ;  /* 0x00000004ff039212 */ /* 0x000fca00078e33ff */
[--C-:B------:R-:W-:Y:S02]  /*19210*/  IMAD.MOV R17, RZ, RZ, -R3.reuse ;  /* 0x000000ffff117224 */ /* 0x100fe400078e0a03 */
[----:B------:R-:W-:Y:S02]  /*19220*/  IMAD.MOV.U32 R18, RZ, RZ, R3 ;  /* 0x000000ffff127224 */ /* 0x000fe400078e0003 */
[----:B------:R-:W-:Y:S01]  /*19230*/  IMAD R17, R4, R17, R7 ;  /* 0x0000001104117224 */ /* 0x000fe200078e0207 */
[----:B------:R-:W-:Y:S06]  /*19240*/  BRA `(.L_x_784) ;  /* 0x00000000001c7947 */ /* 0x000fec0003800000 */
.L_x_776:
[----:B------:R-:W-:Y:S01]  /*19250*/  UMOV UR4, URZ ;  /* 0x0000003f00047c82 */ /* 0x000fe20008000000 */
[----:B------:R-:W-:Y:S01]  /*19260*/  UMOV UR5, URZ ;  /* 0x0000003f00057c82 */ /* 0x000fe20008000000 */
[----:B------:R-:W-:Y:S01]  /*19270*/  ULDC UR6, c[0x0][0xc3c] ;  /* 0x00030f0000067ab9 */ /* 0x000fe20000000800 */
[----:B------:R-:W-:Y:S01]  /*19280*/  IMAD.MOV.U32 R16, RZ, RZ, R5 ;  /* 0x000000ffff107224 */ /* 0x000fe200078e0005 */
[----:B------:R-:W-:Y:S01]  /*19290*/  MOV R17, UR4 ;  /* 0x0000000400117c02 */ /* 0x000fe20008000f00 */
[----:B------:R-:W-:Y:S02]  /*192a0*/  IMAD.U32 R18, RZ, RZ, UR5 ;  /* 0x00000005ff127e24 */ /* 0x000fe4000f8e00ff */
[----:B------:R-:W-:-:S07]  /*192b0*/  IMAD.U32 R19, RZ, RZ, UR6 ;  /* 0x00000006ff137e24 */ /* 0x000fce000f8e00ff */
.L_x_784:
[----:B-1----:R-:W1:Y:S01]  /*192c0*/  S2R R0, SR_TID.X ;  /* 0x0000000000007919 */ /* 0x002e620000002100 */
[----:B------:R-:W-:Y:S05]  /*192d0*/  WARPSYNC.ALL ;  /* 0x0000000000007948 */ /* 0x000fea0003800000 */
[----:B------:R-:W-:Y:S01]  /*192e0*/  BAR.SYNC.DEFER_BLOCKING 0x4, 0x180 ;  /* 0x0106000000007b1d */ /* 0x000fe20000010000 */
[----:B-1----:R-:W-:-:S04]  /*192f0*/  LOP3.LUT R0, R0, 0x1f, RZ, 0xc0, !PT ;  /* 0x0000001f00007812 */ /* 0x002fc800078ec0ff */
[----:B------:R-:W-:-:S13]  /*19300*/  ISETP.NE.AND P0, PT, R0, RZ, PT ;  /* 0x000000ff0000720c */ /* 0x000fda0003f05270 */
[----:B------:R-:W1:Y:S01]  /*19310*/  @!P0 S2R R3, SR_CgaCtaId ;  /* 0x0000000000038919 */ /* 0x000e620000008800 */
[----:B------:R-:W-:-:S04]  /*19320*/  @!P0 MOV R0, 0x400 ;  /* 0x0000040000008802 */ /* 0x000fc80000000f00 */
[----:B-1----:R-:W-:-:S05]  /*19330*/  @!P0 LEA R22, R3, R0, 0x18 ;  /* 0x0000000003168211 */ /* 0x002fca00078ec0ff */
[----:B------:R1:W-:Y:S01]  /*19340*/  @!P0 STS.128 [R22+0x288d0], R16 ;  /* 0x0288d01016008388 */ /* 0x0003e20000000c00 */
[----:B------:R-:W-:Y:S06]  /*19350*/  BAR.ARV 0x5, 0x180 ;  /* 0x0146000000007b1d */ /* 0x000fec0000002000 */
.L_x_773:
[----:B------:R-:W-:Y:S02]  /*19360*/  ULDC UR4, c[0x0][0xc3c] ;  /* 0x00030f0000047ab9 */ /* 0x000fe40000000800 */
[----:B---3--:R-:W-:-:S13]  /*19370*/  ISETP.GE.AND P0, PT, R19, UR4, PT ;  /* 0x0000000413007c0c */ /* 0x008fda000bf06270 */
[----:B------:R-:W-:Y:S05]  /*19380*/  @!P0 BRA `(.L_x_785) ;  /* 0xffffffa800048947 */ /* 0x000fea000383ffff */
[----:B------:R-:W-:Y:S05]  /*19390*/  BSYNC B8 ;  /* 0x0000000000087941 */ /* 0x000fea0003800000 */
.L_x_686:
[----:B------:R-:W3:Y:S01]  /*193a0*/  LDL.LU R0, [R1+0x24] ;  /* 0x0000240001007983 */ /* 0x000ee20000300800 */
[----:B------:R-:W-:Y:S01]  /*193b0*/  BSSY B0, `(.L_x_786) ;  /* 0x000000b000007945 */ /* 0x000fe20003800000 */
[----:B------:R-:W4:Y:S01]  /*193c0*/  S2R R5, SR_CgaCtaId ;  /* 0x0000000000057919 */ /* 0x000f220000008800 */
[----:B---3--:R-:W-:-:S04]  /*193d0*/  IADD3 R0, R0, 0x1, RZ ;  /* 0x0000000100007810 */ /* 0x008fc80007ffe0ff */
[----:B01----:R-:W-:-:S04]  /*193e0*/  LEA.HI R2, R0, R0, RZ, 0x1 ;  /* 0x0000000000027211 */ /* 0x003fc800078f08ff */
[----:B------:R-:W-:Y:S02]  /*193f0*/  LOP3.LUT R3, R2, 0xfffffffe, RZ, 0xc0, !PT ;  /* 0xfffffffe02037812 */ /* 0x000fe400078ec0ff */
[----:B------:R-:W-:-:S03]  /*19400*/  MOV R2, 0x400 ;  /* 0x0000040000027802 */ /* 0x000fc60000000f00 */
[----:B------:R-:W-:Y:S01]  /*19410*/  IMAD.IADD R0, R0, 0x1, -R3 ;  /* 0x0000000100007824 */ /* 0x000fe200078e0a03 */
[----:B----4-:R-:W-:-:S04]  /*19420*/  LEA R4, R5, R2, 0x18 ;  /* 0x0000000205047211 */ /* 0x010fc800078ec0ff */
[----:B------:R-:W-:-:S04]  /*19430*/  SHF.L.U32 R0, R0, 0x1f, RZ ;  /* 0x0000001f00007819 */ /* 0x000fc800000006ff */
[----:B------:R-:W0:Y:S02]  /*19440*/  SYNCS.PHASECHK.TRANS64.TRYWAIT P0, [R4+URZ+0x28820], R0 ;  /* 0x02882000040075a7 */ /* 0x000e24000800017f */
[----:B0-----:R-:W-:Y:S05]  /*19450*/  @!P0 BRA `(.L_x_787) ;  /* 0x0000005c00588947 */ /* 0x001fea0003800000 */
.L_x_1012:
[----:B------:R-:W-:Y:S05]  /*19460*/  BSYNC B0 ;  /* 0x0000000000007941 */ /* 0x000fea0003800000 */
.L_x_786:
[----:B------:R-:W-:-:S03]  /*19470*/  UMOV UR4, 0xffffffff ;  /* 0xffffffff00047882 */ /* 0x000fc60000000000 */
[----:B------:R-:W-:Y:S05]  /*19480*/  BRA.DIV UR4, `(.L_x_788) ;  /* 0x0000005e04607947 */ /* 0x000fea000b800000 */
[----:B0-----:R-:W0:Y:S02]  /*19490*/  S2R R0, SR_TID.X ;  /* 0x0000000000007919 */ /* 0x001e240000002100 */
[----:B0-----:R-:W-:-:S04]  /*194a0*/  SHF.R.U32.HI R0, RZ, 0x5, R0 ;  /* 0x00000005ff007819 */ /* 0x001fc80000011600 */
[----:B------:R-:W-:-:S05]  /*194b0*/  LOP3.LUT R0, R0, 0x3, RZ, 0xc0, !PT ;  /* 0x0000000300007812 */ /* 0x000fca00078ec0ff */
[----:B------:R0:W1:Y:S02]  /*194c0*/  SHFL.IDX PT, R14, R0, RZ, 0x1f ;  /* 0x00001fff000e7589 */ /* 0x00006400000e0000 */
.L_x_1015:
[----:B-1----:R-:W-:-:S13]  /*194d0*/  ISETP.NE.AND P0, PT, R14, RZ, PT ;  /* 0x000000ff0e00720c */ /* 0x002fda0003f05270 */
[----:B------:R-:W-:Y:S05]  /*194e0*/  @P0 BRA `(.L_x_480) ;  /* 0x0000000000880947 */ /* 0x000fea0003800000 */
[----:B------:R-:W-:-:S03]  /*194f0*/  UMOV UR4, 0xffffffff ;  /* 0xffffffff00047882 */ /* 0x000fc60000000000 */
[----:B------:R-:W-:Y:S05]  /*19500*/  BRA.DIV UR4, `(.L_x_789) ;  /* 0x0000005e04747947 */ /* 0x000fea000b800000 */
[----:B------:R-:W-:-:S13]  /*19510*/  ELECT P6, URZ, PT ;  /* 0x00000000003f782f */ /* 0x000fda00038c0000 */
.L_x_1018:
[----:B------:R-:W-:Y:S05]  /*19520*/  @!P6 BRA `(.L_x_480) ;  /* 0x000000000078e947 */ /* 0x000fea0003800000 */
[----:B0-----:R-:W3:Y:S02]  /*19530*/  LDL.LU R0, [R1+0xc] ;  /* 0x00000c0001007983 */ /* 0x001ee40000300800 */
[----:B---3--:R-:W-:-:S04]  /*19540*/  LOP3.LUT R0, R0, 0x2, RZ, 0xfc, !PT ;  /* 0x0000000200007812 */ /* 0x008fc800078efcff */
[----:B------:R-:W-:-:S13]  /*19550*/  ISETP.NE.AND P0, PT, R0, 0x3, PT ;  /* 0x000000030000780c */ /* 0x000fda0003f05270 */
[----:B------:R-:W-:Y:S05]  /*19560*/  @!P0 BRA `(.L_x_790) ;  /* 0x0000000000048947 */ /* 0x000fea0003800000 */
[----:B------:R-:W-:Y:S01]  /*19570*/  BPT.TRAP 0x1 ;  /* 0x000000040000795c */ /* 0x000fe20000300000 */
.L_x_790:
[C---:B------:R-:W-:Y:S01]  /*19580*/  IMAD R5, R25.reuse, 0x8, R4 ;  /* 0x0000000819057824 */ /* 0x040fe200078e0204 */
[----:B------:R-:W-:Y:S02]  /*19590*/  SHF.L.U32 R0, R28, 0x1f, RZ ;  /* 0x0000001f1c007819 */ /* 0x000fe400000006ff */
[----:B------:R-:W-:Y:S02]  /*195a0*/  IADD3 R25, R25, 0x1, RZ ;  /* 0x0000000119197810 */ /* 0x000fe40007ffe0ff */
[----:B------:R-:W0:Y:S02]  /*195b0*/  SYNCS.PHASECHK.TRANS64.TRYWAIT P1, [R5+URZ+0x28840], R0 ;  /* 0x02884000050075a7 */ /* 0x000e24000802017f */
[----:B------:R-:W-:-:S04]  /*195c0*/  ISETP.NE.AND P2, PT, R25, 0x2, PT ;  /* 0x000000021900780c */ /* 0x000fc80003f45270 */
[----:B------:R-:W-:Y:S01]  /*195d0*/  SEL R3, RZ, 0x1, P2 ;  /* 0x00000001ff037807 */ /* 0x000fe20001000000 */
[----:B0-----:R-:W-:Y:S08]  /*195e0*/  @!P1 BRA `(.L_x_791) ;  /* 0x0000005c005c9947 */ /* 0x001ff00003800000 */
.L_x_1019:
[----:B------:R-:W-:Y:S02]  /*195f0*/  SEL R25, R25, RZ, P2 ;  /* 0x000000ff19197207 */ /* 0x000fe40001000000 */
[----:B------:R-:W-:Y:S01]  /*19600*/  LOP3.LUT R2, R28, R3, RZ, 0x3c, !PT ;  /* 0x000000031c027212 */ /* 0x000fe200078e3cff */
[----:B------:R-:W-:Y:S06]  /*19610*/  @!P0 BRA `(.L_x_792) ;  /* 0x0000000000048947 */ /* 0x000fec0003800000 */
[----:B------:R-:W-:Y:S01]  /*19620*/  BPT.TRAP 0x1 ;  /* 0x000000040000795c */ /* 0x000fe20000300000 */
.L_x_792:
[----:B------:R-:W-:Y:S01]  /*19630*/  IMAD R25, R25, 0x8, R4 ;  /* 0x0000000819197824 */ /* 0x000fe200078e0204 */
[----:B------:R-:W-:-:S04]  /*19640*/  SHF.L.U32 R2, R2, 0x1f, RZ ;  /* 0x0000001f02027819 */ /* 0x000fc800000006ff */
[----:B------:R-:W1:Y:S02]  /*19650*/  SYNCS.PHASECHK.TRANS64.TRYWAIT P1, [R25+URZ+0x28840], R2 ;  /* 0x02884002190075a7 */ /* 0x000e64000802017f */
[----:B-1----:R-:W-:Y:S05]  /*19660*/  @!P1 BRA `(.L_x_793) ;  /* 0x0000005c00509947 */ /* 0x002fea0003800000 */
.L_x_1020:
[----:B------:R-:W-:Y:S05]  /*19670*/  @!P0 BRA `(.L_x_794) ;  /* 0x0000000000048947 */ /* 0x000fea0003800000 */
[----:B------:R-:W-:Y:S01]  /*19680*/  BPT.TRAP 0x1 ;  /* 0x000000040000795c */ /* 0x000fe20000300000 */
.L_x_794:
[----:B------:R-:W3:Y:S02]  /*19690*/  SYNCS.PHASECHK.TRANS64.TRYWAIT P1, [R5+URZ+0x28860], R0 ;  /* 0x02886000050075a7 */ /* 0x000ee4000802017f */
[----:B---3--:R-:W-:Y:S05]  /*196a0*/  @!P1 BRA `(.L_x_795) ;  /* 0x0000005c00549947 */ /* 0x008fea0003800000 */
.L_x_1021:
[----:B------:R-:W-:Y:S05]  /*196b0*/  @!P0 BRA `(.L_x_796) ;  /* 0x0000000000048947 */ /* 0x000fea0003800000 */
[----:B------:R-:W-:Y:S01]  /*196c0*/  BPT.TRAP 0x1 ;  /* 0x000000040000795c */ /* 0x000fe20000300000 */
.L_x_796:
[----:B----4-:R4:W0:Y:S02]  /*196d0*/  SYNCS.PHASECHK.TRANS64.TRYWAIT P0, [R25+URZ+0x28860], R2 ;  /* 0x02886002190075a7 */ /* 0x010824000800017f */
[----:B0-----:R-:W-:Y:S05]  /*196e0*/  @!P0 NANOSLEEP.SYNCS 0x989680 ;  /* 0x009896800000895d */ /* 0x001fea0003900000 */
[----:B------:R-:W0:Y:S02]  /*196f0*/  @!P0 SYNCS.PHASECHK.TRANS64 P0, [R25+URZ+0x28860], R2 ;  /* 0x02886002190085a7 */ /* 0x000e24000800007f */
[----:B0-----:R-:W-:Y:S05]  /*19700*/  @!P0 BRA `(.L_x_796) ;  /* 0xfffffffc00f08947 */ /* 0x001fea000383ffff */
.L_x_480:
[----:B------:R-:W-:Y:S05]  /*19710*/  BSYNC B9 ;  /* 0x0000000000097941 */ /* 0x000fea0003800000 */
.L_x_477:
[----:B------:R-:W-:Y:S05]  /*19720*/  EXIT ;  /* 0x000000000000794d */ /* 0x000fea0003800000 */
.L_x_502:
[----:B0-----:R0:W1:Y:S02]  /*19730*/  SYNCS.PHASECHK.TRANS64.TRYWAIT P6, [R92+URZ+0x28890], R103 ;  /* 0x028890675c0075a7 */ /* 0x00106400080c017f */
[----:B-1----:R-:W-:Y:S05]  /*19740*/  @!P6 NANOSLEEP.SYNCS 0x989680 ;  /* 0x009896800000e95d */ /* 0x002fea0003900000 */
[----:B------:R-:W1:Y:S02]  /*19750*/  @!P6 SYNCS.PHASECHK.TRANS64 P6, [R92+URZ+0x28890], R103 ;  /* 0x028890675c00e5a7 */ /* 0x000e6400080c007f */
[----:B-1----:R-:W-:Y:S05]  /*19760*/  @!P6 BRA `(.L_x_502) ;  /* 0xfffffffc00f0e947 */ /* 0x002fea000383ffff */
[----:B------:R-:W-:Y:S05]  /*19770*/  BRA `(.L_x_797) ;  /* 0xfffffe9400ec7947 */ /* 0x000fea000383ffff */
.L_x_503:
        /* <DEDUP_REMOVED lines=8> */
.L_x_799:
[----:B------:R-:W-:Y:S05]  /*19800*/  BSYNC B1 ;  /* 0x0000000000017941 */ /* 0x000fea0003800000 */
.L_x_798:
[----:B------:R-:W-:Y:S01]  /*19810*/  IMAD.MOV.U32 R13, RZ, RZ, R109 ;  /* 0x000000ffff0d7224 */ /* 0x000fe200078e006d */
[----:B------:R-:W-:Y:S01]  /*19820*/  MOV R11, 0x181f ;  /* 0x0000181f000b7802 */ /* 0x000fe20000000f00 */
[----:B------:R-:W-:Y:S01]  /*19830*/  IMAD.MOV.U32 R12, RZ, RZ, RZ ;  /* 0x000000ffff0c7224 */ /* 0x000fe200078e00ff */
[----:B------:R-:W-:Y:S01]  /*19840*/  MOV R79, R14 ;  /* 0x0000000e004f7202 */ /* 0x000fe20000000f00 */
[----:B------:R-:W-:-:S07]  /*19850*/  IMAD.MOV.U32 R15, RZ, RZ, -0x1 ;  /* 0xffffffffff0f7424 */ /* 0x000fce00078e00ff */
[----:B------:R-:W-:Y:S05]  /*19860*/  WARPSYNC.COLLECTIVE R15, `(.L_x_800) ;  /* 0x000000000f087348 */ /* 0x000fea0003c00000 */
[----:B------:R0:W1:Y:S02]  /*19870*/  SHFL.IDX P6, R14, R13, R12, R11 ;  /* 0x0000000c0d0e7389 */ /* 0x00006400000c000b */
[----:B01----:R-:W-:Y:S01]  /*19880*/  ENDCOLLECTIVE ;  /* 0x000000000000791b */ /* 0x003fe20003800000 */
.L_x_800:
[----:B------:R-:W-:Y:S01]  /*19890*/  IMAD.MOV.U32 R105, RZ, RZ, R14 ;  /* 0x000000ffff697224 */ /* 0x000fe200078e000e */
[----:B------:R-:W-:Y:S06]  /*198a0*/  BRA `(.L_x_801) ;  /* 0xfffffe9400b47947 */ /* 0x000fec000383ffff */
.L_x_512:
[----:B------:R-:W-:Y:S01]  /*198b0*/  BSSY B1, `(.L_x_802) ;  /* 0x0000008000017945 */ /* 0x000fe20003800000 */
[----:B0---4-:R-:W-:Y:S01]  /*198c0*/  MOV R13, R108 ;  /* 0x0000006c000d7202 */ /* 0x011fe20000000f00 */
[----:B------:R-:W-:Y:S01]  /*198d0*/  IMAD.MOV.U32 R12, RZ, RZ, 0x1 ;  /* 0x00000001ff0c7424 */ /* 0x000fe200078e00ff */
[----:B------:R-:W-:Y:S01]  /*198e0*/  MOV R15, 0xffffffff ;  /* 0xffffffff000f7802 */ /* 0x000fe20000000f00 */
[----:B------:R-:W-:-:S07]  /*198f0*/  IMAD.MOV.U32 R11, RZ, RZ, 0x181f ;  /* 0x0000181fff0b7424 */ /* 0x000fce00078e00ff */
[----:B-123--:R-:W-:Y:S05]  /*19900*/  WARPSYNC.COLLECTIVE R15, `(.L_x_803) ;  /* 0x000000000f087348 */ /* 0x00efea0003c00000 */
[----:B------:R0:W4:Y:S02]  /*19910*/  SHFL.IDX P6, R14, R13, R12, R11 ;  /* 0x0000000c0d0e7389 */ /* 0x00012400000c000b */
[----:B01234-:R-:W-:Y:S01]  /*19920*/  ENDCOLLECTIVE ;  /* 0x000000000000791b */ /* 0x01ffe20003800000 */
.L_x_803:
[----:B------:R-:W-:Y:S05]  /*19930*/  BSYNC B1 ;  /* 0x0000000000017941 */ /* 0x000fea0003800000 */
.L_x_802:
[----:B------:R-:W-:Y:S01]  /*19940*/  IMAD.MOV.U32 R13, RZ, RZ, R109 ;  /* 0x000000ffff0d7224 */ /* 0x000fe200078e006d */
[----:B------:R-:W-:Y:S01]  /*19950*/  MOV R12, 0x1 ;  /* 0x00000001000c7802 */ /* 0x000fe20000000f00 */
[----:B------:R-:W-:Y:S02]  /*19960*/  IMAD.MOV.U32 R11, RZ, RZ, 0x181f ;  /* 0x0000181fff0b7424 */ /* 0x000fe400078e00ff */
[----:B------:R-:W-:Y:S02]  /*19970*/  IMAD.MOV.U32 R15, RZ, RZ, -0x1 ;  /* 0xffffffffff0f7424 */ /* 0x000fe400078e00ff */
[----:B------:R-:W-:-:S07]  /*19980*/  IMAD.MOV.U32 R71, RZ, RZ, R14 ;  /* 0x000000ffff477224 */ /* 0x000fce00078e000e */
[----:B------:R-:W-:Y:S05]  /*19990*/  WARPSYNC.COLLECTIVE R15, `(.L_x_804) ;  /* 0x000000000f087348 */ /* 0x000fea0003c00000 */
[----:B------:R0:W1:Y:S02]  /*199a0*/  SHFL.IDX P6, R14, R13, R12, R11 ;  /* 0x0000000c0d0e7389 */ /* 0x00006400000c000b */
[----:B01----:R-:W-:Y:S01]  /*199b0*/  ENDCOLLECTIVE ;  /* 0x000000000000791b */ /* 0x003fe20003800000 */
.L_x_804:
[----:B------:R-:W-:Y:S01]  /*199c0*/  MOV R73, R14 ;  /* 0x0000000e00497202 */ /* 0x000fe20000000f00 */
[----:B------:R-:W-:Y:S06]  /*199d0*/  BRA `(.L_x_805) ;  /* 0xfffffe9c00187947 */ /* 0x000fec000383ffff */
.L_x_521:
[----:B------:R-:W-:Y:S01]  /*199e0*/  BSSY B1, `(.L_x_806) ;  /* 0x0000008000017945 */ /* 0x000fe20003800000 */
[----:B0---4-:R-:W-:Y:S01]  /*199f0*/  IMAD.MOV.U32 R13, RZ, RZ, R108 ;  /* 0x000000ffff0d7224 */ /* 0x011fe200078e006c */
[----:B------:R-:W-:Y:S01]  /*19a00*/  MOV R11, 0x181f ;  /* 0x0000181f000b7802 */ /* 0x000fe20000000f00 */
[----:B------:R-:W-:Y:S02]  /*19a10*/  IMAD.MOV.U32 R12, RZ, RZ, 0x2 ;  /* 0x00000002ff0c7424 */ /* 0x000fe400078e00ff */
[----:B------:R-:W-:-:S07]  /*19a20*/  IMAD.MOV.U32 R15, RZ, RZ, -0x1 ;  /* 0xffffffffff0f7424 */ /* 0x000fce00078e00ff */
[----:B-123--:R-:W-:Y:S05]  /*19a30*/  WARPSYNC.COLLECTIVE R15, `(.L_x_807) ;  /* 0x000000000f087348 */ /* 0x00efea0003c00000 */
[----:B------:R0:W4:Y:S02]  /*19a40*/  SHFL.IDX P6, R14, R13, R12, R11 ;  /* 0x0000000c0d0e7389 */ /* 0x00012400000c000b */
[----:B01234-:R-:W-:Y:S01]  /*19a50*/  ENDCOLLECTIVE ;  /* 0x000000000000791b */ /* 0x01ffe20003800000 */
.L_x_807:
[----:B------:R-:W-:Y:S05]  /*19a60*/  BSYNC B1 ;  /* 0x0000000000017941 */ /* 0x000fea0003800000 */
.L_x_806:
[----:B------:R-:W-:Y:S01]  /*19a70*/  MOV R13, R109 ;  /* 0x0000006d000d7202 */ /* 0x000fe20000000f00 */
[----:B------:R-:W-:Y:S01]  /*19a80*/  IMAD.MOV.U32 R12, RZ, RZ, 0x2 ;  /* 0x00000002ff0c7424 */ /* 0x000fe200078e00ff */
[----:B------:R-:W-:Y:S01]  /*19a90*/  MOV R15, 0xffffffff ;  /* 0xffffffff000f7802 */ /* 0x000fe20000000f00 */
[----:B------:R-:W-:Y:S02]  /*19aa0*/  IMAD.MOV.U32 R11, RZ, RZ, 0x181f ;  /* 0x0000181fff0b7424 */ /* 0x000fe400078e00ff */
[----:B------:R-:W-:-:S07]  /*19ab0*/  IMAD.MOV.U32 R63, RZ, RZ, R14 ;  /* 0x000000ffff3f7224 */ /* 0x000fce00078e000e */
[----:B------:R-:W-:Y:S05]  /*19ac0*/  WARPSYNC.COLLECTIVE R15, `(.L_x_808) ;  /* 0x000000000f087348 */ /* 0x000fea0003c00000 */
[----:B------:R0:W1:Y:S02]  /*19ad0*/  SHFL.IDX P6, R14, R13, R12, R11 ;  /* 0x0000000c0d0e7389 */ /* 0x00006400000c000b */
[----:B01----:R-:W-:Y:S01]  /*19ae0*/  ENDCOLLECTIVE ;  /* 0x000000000000791b */ /* 0x003fe20003800000 */
.L_x_808:
[----:B------:R-:W-:Y:S01]  /*19af0*/  IMAD.MOV.U32 R65, RZ, RZ, R14 ;  /* 0x000000ffff417224 */ /* 0x000fe200078e000e */
[----:B------:R-:W-:Y:S06]  /*19b00*/  BRA `(.L_x_809) ;  /* 0xfffffea0007c7947 */ /* 0x000fec000383ffff */
.L_x_530:
        /* <DEDUP_REMOVED lines=8> */
.L_x_811:
[----:B------:R-:W-:Y:S05]  /*19b90*/  BSYNC B1 ;  /* 0x0000000000017941 */ /* 0x000fea0003800000 */
.L_x_810:
[----:B------:R-:W-:Y:S01]  /*19ba0*/  IMAD.MOV.U32 R13, RZ, RZ, R109 ;  /* 0x000000ffff0d7224 */ /* 0x000fe200078e006d */
[----:B------:R-:W-:Y:S01]  /*19bb0*/  MOV R11, 0x181f ;  /* 0x0000181f000b7802 */ /* 0x000fe20000000f00 */
[----:B------:R-:W-:Y:S01]  /*19bc0*/  IMAD.MOV.U32 R12, RZ, RZ, 0x3 ;  /* 0x00000003ff0c7424 */ /* 0x000fe200078e00ff */
[----:B------:R-:W-:Y:S01]  /*19bd0*/  MOV R55, R14 ;  /* 0x0000000e00377202 */ /* 0x000fe20000000f00 */
[----:B------:R-:W-:-:S07]  /*19be0*/  IMAD.MOV.U32 R15, RZ, RZ, -0x1 ;  /* 0xffffffffff0f7424 */ /* 0x000fce00078e00ff */
[----:B------:R-:W-:Y:S05]  /*19bf0*/  WARPSYNC.COLLECTIVE R15, `(.L_x_812) ;  /* 0x000000000f087348 */ /* 0x000fea0003c00000 */
[----:B------:R0:W1:Y:S02]  /*19c00*/  SHFL.IDX P6, R14, R13, R12, R11 ;  /* 0x0000000c0d0e7389 */ /* 0x00006400000c000b */
[----:B01----:R-:W-:Y:S01]  /*19c10*/  ENDCOLLECTIVE ;  /* 0x000000000000791b */ /* 0x003fe20003800000 */
.L_x_812:
[----:B------:R-:W-:Y:S01]  /*19c20*/  IMAD.MOV.U32 R109, RZ, RZ, R14 ;  /* 0x000000ffff6d7224 */ /* 0x000fe200078e000e */
[----:B------:R-:W-:Y:S06]  /*19c30*/  BRA `(.L_x_813) ;  /* 0xfffffea400dc7947 */ /* 0x000fec000383ffff */
.L_x_542:
[----:B-1----:R1:W2:Y:S02]  /*19c40*/  SYNCS.PHASECHK.TRANS64.TRYWAIT P4, [R92+URZ+0x28890], R103 ;  /* 0x028890675c0075a7 */ /* 0x0022a4000808017f */
[----:B--2---:R-:W-:Y:S05]  /*19c50*/  @!P4 NANOSLEEP.SYNCS 0x989680 ;  /* 0x009896800000c95d */ /* 0x004fea0003900000 */
[----:B------:R-:W2:Y:S02]  /*19c60*/  @!P4 SYNCS.PHASECHK.TRANS64 P4, [R92+URZ+0x28890], R103 ;  /* 0x028890675c00c5a7 */ /* 0x000ea4000808007f */
[----:B--2---:R-:W-:Y:S05]  /*19c70*/  @!P4 BRA `(.L_x_542) ;  /* 0xfffffffc00f0c947 */ /* 0x004fea000383ffff */
[----:B------:R-:W-:Y:S05]  /*19c80*/  BRA `(.L_x_814) ;  /* 0xfffffeb400ac7947 */ /* 0x000fea000383ffff */
.L_x_543:
[----:B------:R-:W-:Y:S01]  /*19c90*/  BSSY B1, `(.L_x_815) ;  /* 0x0000008000017945 */ /* 0x000fe20003800000 */
[----:B------:R-:W-:Y:S01]  /*19ca0*/  MOV R13, R108 ;  /* 0x0000006c000d7202 */ /* 0x000fe20000000f00 */
[----:B------:R-:W-:Y:S01]  /*19cb0*/  IMAD.MOV.U32 R12, RZ, RZ, RZ ;  /* 0x000000ffff0c7224 */ /* 0x000fe200078e00ff */
[----:B------:R-:W-:Y:S01]  /*19cc0*/  MOV R15, 0xffffffff ;  /* 0xffffffff000f7802 */ /* 0x000fe20000000f00 */
[----:B------:R-:W-:-:S07]  /*19cd0*/  IMAD.MOV.U32 R11, RZ, RZ, 0x181f ;  /* 0x0000181fff0b7424 */ /* 0x000fce00078e00ff */
[----:B-1----:R-:W-:Y:S05]  /*19ce0*/  WARPSYNC.COLLECTIVE R15, `(.L_x_816) ;  /* 0x000000000f087348 */ /* 0x002fea0003c00000 */
[----:B------:R0:W2:Y:S02]  /*19cf0*/  SHFL.IDX P6, R14, R13, R12, R11 ;  /* 0x0000000c0d0e7389 */ /* 0x0000a400000c000b */
[----:B012---:R-:W-:Y:S01]  /*19d00*/  ENDCOLLECTIVE ;  /* 0x000000000000791b */ /* 0x007fe20003800000 */
.L_x_816:
[----:B------:R-:W-:Y:S05]  /*19d10*/  BSYNC B1 ;  /* 0x0000000000017941 */ /* 0x000fea0003800000 */
.L_x_815:
[----:B------:R-:W-:Y:S01]  /*19d20*/  IMAD.MOV.U32 R13, RZ, RZ, R109 ;  /* 0x000000ffff0d7224 */ /* 0x000fe200078e006d */
[----:B------:R-:W-:Y:S01]  /*19d30*/  MOV R12, RZ ;  /* 0x000000ff000c7202 */ /* 0x000fe20000000f00 */
[----:B------:R-:W-:Y:S02]  /*19d40*/  IMAD.MOV.U32 R11, RZ, RZ, 0x181f ;  /* 0x0000181fff0b7424 */ /* 0x000fe400078e00ff */
[----:B------:R-:W-:Y:S02]  /*19d50*/  IMAD.MOV.U32 R15, RZ, RZ, -0x1 ;  /* 0xffffffffff0f7424 */ /* 0x000fe400078e00ff */
[----:B------:R-:W-:-:S07]  /*19d60*/  IMAD.MOV.U32 R107, RZ, RZ, R14 ;  /* 0x000000ffff6b7224 */ /* 0x000fce00078e000e */
[----:B------:R-:W-:Y:S05]  /*19d70*/  WARPSYNC.COLLECTIVE R15, `(.L_x_817) ;  /* 0x000000000f087348 */ /* 0x000fea0003c00000 */
[----:B------:R0:W1:Y:S02]  /*19d80*/  SHFL.IDX P6, R14, R13, R12, R11 ;  /* 0x0000000c0d0e7389 */ /* 0x00006400000c000b */
[----:B01----:R-:W-:Y:S01]  /*19d90*/  ENDCOLLECTIVE ;  /* 0x000000000000791b */ /* 0x003fe20003800000 */
.L_x_817:
[----:B------:R-:W-:Y:S01]  /*19da0*/  MOV R106, R14 ;  /* 0x0000000e006a7202 */ /* 0x000fe20000000f00 */
[----:B------:R-:W-:Y:S06]  /*19db0*/  BRA `(.L_x_818) ;  /* 0xfffffeb400787947 */ /* 0x000fec000383ffff */
.L_x_548:
[----:B------:R-:W-:Y:S01]  /*19dc0*/  BSSY B1, `(.L_x_819) ;  /* 0x0000008000017945 */ /* 0x000fe20003800000 */
[----:B----4-:R-:W-:Y:S01]  /*19dd0*/  IMAD.MOV.U32 R13, RZ, RZ, R108 ;  /* 0x000000ffff0d7224 */ /* 0x010fe200078e006c */
[----:B------:R-:W-:Y:S01]  /*19de0*/  MOV R11, 0x181f ;  /* 0x0000181f000b7802 */ /* 0x000fe20000000f00 */
[----:B------:R-:W-:Y:S02]  /*19df0*/  IMAD.MOV.U32 R12, RZ, RZ, 0x1 ;  /* 0x00000001ff0c7424 */ /* 0x000fe400078e00ff */
[----:B------:R-:W-:-:S07]  /*19e00*/  IMAD.MOV.U32 R15, RZ, RZ, -0x1 ;  /* 0xffffffffff0f7424 */ /* 0x000fce00078e00ff */
[----:B0123--:R-:W-:Y:S05]  /*19e10*/  WARPSYNC.COLLECTIVE R15, `(.L_x_820) ;  /* 0x000000000f087348 */ /* 0x00ffea0003c00000 */
[----:B------:R4:W0:Y:S02]  /*19e20*/  SHFL.IDX P6, R14, R13, R12, R11 ;  /* 0x0000000c0d0e7389 */ /* 0x00082400000c000b */
[----:B01234-:R-:W-:Y:S01]  /*19e30*/  ENDCOLLECTIVE ;  /* 0x000000000000791b */ /* 0x01ffe20003800000 */
.L_x_820:
[----:B------:R-:W-:Y:S05]  /*19e40*/  BSYNC B1 ;  /* 0x0000000000017941 */ /* 0x000fea0003800000 */
.L_x_819:
        /* <DEDUP_REMOVED lines=8> */
.L_x_821:
[----:B------:R-:W-:Y:S01]  /*19ed0*/  IMAD.MOV.U32 R50, RZ, RZ, R14 ;  /* 0x000000ffff327224 */ /* 0x000fe200078e000e */
[----:B------:R-:W-:Y:S06]  /*19ee0*/  BRA `(.L_x_822) ;  /* 0xfffffebc00147947 */ /* 0x000fec000383ffff */
.L_x_553:
        /* <DEDUP_REMOVED lines=8> */
.L_x_824:
[----:B------:R-:W-:Y:S05]  /*19f70*/  BSYNC B1 ;  /* 0x0000000000017941 */ /* 0x000fea0003800000 */
.L_x_823:
        /* <DEDUP_REMOVED lines=8> */
.L_x_825:
[----:B------:R-:W-:Y:S01]  /*1a000*/  IMAD.MOV.U32 R50, RZ, RZ, R14 ;  /* 0x000000ffff327224 */ /* 0x000fe200078e000e */
[----:B------:R-:W-:Y:S06]  /*1a010*/  BRA `(.L_x_826) ;  /* 0xfffffec000b07947 */ /* 0x000fec000383ffff */
.L_x_558:
        /* <DEDUP_REMOVED lines=8> */
.L_x_828:
[----:B------:R-:W-:Y:S05]  /*1a0a0*/  BSYNC B1 ;  /* 0x0000000000017941 */ /* 0x000fea0003800000 */
.L_x_827:
        /* <DEDUP_REMOVED lines=8> */
.L_x_829:
[----:B------:R-:W-:Y:S01]  /*1a130*/  MOV R50, R14 ;  /* 0x0000000e00327202 */ /* 0x000fe20000000f00 */
[----:B------:R-:W-:Y:S06]  /*1a140*/  BRA `(.L_x_830) ;  /* 0xfffffec8004c7947 */ /* 0x000fec000383ffff */
.L_x_563:
[----:B0-----:R0:W1:Y:S02]  /*1a150*/  SYNCS.PHASECHK.TRANS64.TRYWAIT P3, [R92+URZ+0x28890], R103 ;  /* 0x028890675c0075a7 */ /* 0x001064000806017f */
[----:B-1----:R-:W-:Y:S05]  /*1a160*/  @!P3 NANOSLEEP.SYNCS 0x989680 ;  /* 0x009896800000b95d */ /* 0x002fea0003900000 */
[----:B------:R-:W1:Y:S02]  /*1a170*/  @!P3 SYNCS.PHASECHK.TRANS64 P3, [R92+URZ+0x28890], R103 ;  /* 0x028890675c00b5a7 */ /* 0x000e64000806007f */
[----:B-1----:R-:W-:Y:S05]  /*1a180*/  @!P3 BRA `(.L_x_563) ;  /* 0xfffffffc00f0b947 */ /* 0x002fea000383ffff */
[----:B------:R-:W-:Y:S05]  /*1a190*/  BRA `(.L_x_831) ;  /* 0xfffffed000347947 */ /* 0x000fea000383ffff */
.L_x_564:
[----:B------:R-:W-:Y:S01]  /*1a1a0*/  BSSY B1, `(.L_x_832) ;  /* 0x0000008000017945 */ /* 0x000fe20003800000 */
[----:B------:R-:W-:Y:S01]  /*1a1b0*/  IMAD.MOV.U32 R13, RZ, RZ, R46 ;  /* 0x000000ffff0d7224 */ /* 0x000fe200078e002e */
[----:B------:R-:W-:Y:S01]  /*1a1c0*/  MOV R11, 0x181f ;  /* 0x0000181f000b7802 */ /* 0x000fe20000000f00 */
[----:B------:R-:W-:Y:S02]  /*1a1d0*/  IMAD.MOV.U32 R12, RZ, RZ, RZ ;  /* 0x000000ffff0c7224 */ /* 0x000fe400078e00ff */
[----:B------:R-:W-:-:S07]  /*1a1e0*/  IMAD.MOV.U32 R15, RZ, RZ, -0x1 ;  /* 0xffffffffff0f7424 */ /* 0x000fce00078e00ff */
[----:B0-----:R-:W-:Y:S05]  /*1a1f0*/  WARPSYNC.COLLECTIVE R15, `(.L_x_833) ;  /* 0x000000000f087348 */ /* 0x001fea0003c00000 */
[----:B------:R1:W2:Y:S02]  /*1a200*/  SHFL.IDX P6, R14, R13, R12, R11 ;  /* 0x0000000c0d0e7389 */ /* 0x0002a400000c000b */
[----:B012---:R-:W-:Y:S01]  /*1a210*/  ENDCOLLECTIVE ;  /* 0x000000000000791b */ /* 0x007fe20003800000 */
.L_x_833:
[----:B------:R-:W-:Y:S05]  /*1a220*/  BSYNC B1 ;  /* 0x0000000000017941 */ /* 0x000fea0003800000 */
.L_x_832:
[----:B------:R-:W-:Y:S01]  /*1a230*/  MOV R13, R44 ;  /* 0x0000002c000d7202 */ /* 0x000fe20000000f00 */
[----:B------:R-:W-:Y:S01]  /*1a240*/  IMAD.MOV.U32 R12, RZ, RZ, RZ ;  /* 0x000000ffff0c7224 */ /* 0x000fe200078e00ff */
[----:B------:R-:W-:Y:S01]  /*1a250*/  MOV R15, 0xffffffff ;  /* 0xffffffff000f7802 */ /* 0x000fe20000000f00 */
[----:B------:R-:W-:Y:S02]  /*1a260*/  IMAD.MOV.U32 R11, RZ, RZ, 0x181f ;  /* 0x0000181fff0b7424 */ /* 0x000fe400078e00ff */
[----:B------:R-:W-:-:S07]  /*1a270*/  IMAD.MOV.U32 R45, RZ, RZ, R14 ;  /* 0x000000ffff2d7224 */ /* 0x000fce00078e000e */
[----:B------:R-:W-:Y:S05]  /*1a280*/  WARPSYNC.COLLECTIVE R15, `(.L_x_834) ;  /* 0x000000000f087348 */ /* 0x000fea0003c00000 */
[----:B------:R0:W1:Y:S02]  /*1a290*/  SHFL.IDX P6, R14, R13, R12, R11 ;  /* 0x0000000c0d0e7389 */ /* 0x00006400000c000b */
[----:B01----:R-:W-:Y:S01]  /*1a2a0*/  ENDCOLLECTIVE ;  /* 0x000000000000791b */ /* 0x003fe20003800000 */
.L_x_834:
[----:B------:R-:W-:Y:S05]  /*1a2b0*/  BRA `(.L_x_835) ;  /* 0xfffffed0005c7947 */ /* 0x000fea000383ffff */
.L_x_567:
[----:B------:R-:W-:Y:S01]  /*1a2c0*/  BSSY B1, `(.L_x_836) ;  /* 0x0000008000017945 */ /* 0x000fe20003800000 */
[----:B----4-:R-:W-:Y:S01]  /*1a2d0*/  IMAD.MOV.U32 R13, RZ, RZ, R46 ;  /* 0x000000ffff0d7224 */ /* 0x010fe200078e002e */
[----:B------:R-:W-:Y:S01]  /*1a2e0*/  MOV R11, 0x181f ;  /* 0x0000181f000b7802 */ /* 0x000fe20000000f00 */
[----:B------:R-:W-:Y:S02]  /*1a2f0*/  IMAD.MOV.U32 R12, RZ, RZ, 0x1 ;  /* 0x00000001ff0c7424 */ /* 0x000fe400078e00ff */
[----:B------:R-:W-:-:S07]  /*1a300*/  IMAD.MOV.U32 R15, RZ, RZ, -0x1 ;  /* 0xffffffffff0f7424 */ /* 0x000fce00078e00ff */
[----:B0123--:R-:W-:Y:S05]  /*1a310*/  WARPSYNC.COLLECTIVE R15, `(.L_x_837) ;  /* 0x000000000f087348 */ /* 0x00ffea0003c00000 */
[----:B---3--:R3:W4:Y:S02]  /*1a320*/  SHFL.IDX P6, R14, R13, R12, R11 ;  /* 0x0000000c0d0e7389 */ /* 0x00872400000c000b */
[----:B01234-:R-:W-:Y:S01]  /*1a330*/  ENDCOLLECTIVE ;  /* 0x000000000000791b */ /* 0x01ffe20003800000 */
.L_x_837:
[----:B------:R-:W-:Y:S05]  /*1a340*/  BSYNC B1 ;  /* 0x0000000000017941 */ /* 0x000fea0003800000 */
.L_x_836:
        /* <DEDUP_REMOVED lines=8> */
.L_x_838:
[----:B------:R-:W-:Y:S05]  /*1a3d0*/  BRA `(.L_x_839) ;  /* 0xfffffed0005c7947 */ /* 0x000fea000383ffff */
.L_x_570:
        /* <DEDUP_REMOVED lines=8> */
.L_x_841:
[----:B------:R-:W-:Y:S05]  /*1a460*/  BSYNC B1 ;  /* 0x0000000000017941 */ /* 0x000fea0003800000 */
.L_x_840:
        /* <DEDUP_REMOVED lines=8> */
.L_x_842:
[----:B------:R-:W-:Y:S05]  /*1a4f0*/  BRA `(.L_x_843) ;  /* 0xfffffed000607947 */ /* 0x000fea000383ffff */
.L_x_573:
[----:B------:R-:W-:Y:S01]  /*1a500*/  BSSY B1, `(.L_x_844) ;  /* 0x0000008000017945 */ /* 0x000fe20003800000 */
[----:B0-----:R-:W-:Y:S01]  /*1a510*/  IMAD.MOV.U32 R13, RZ, RZ, R46 ;  /* 0x000000ffff0d7224 */ /* 0x001fe200078e002e */
[----:B------:R-:W-:Y:S01]  /*1a520*/  MOV R11, 0x181f ;  /* 0x0000181f000b7802 */ /* 0x000fe20000000f00 */
[----:B------:R-:W-:Y:S02]  /*1a530*/  IMAD.MOV.U32 R12, RZ, RZ, 0x3 ;  /* 0x00000003ff0c7424 */ /* 0x000fe400078e00ff */
[----:B------:R-:W-:-:S07]  /*1a540*/  IMAD.MOV.U32 R15, RZ, RZ, -0x1 ;  /* 0xffffffffff0f7424 */ /* 0x000fce00078e00ff */
[----:B-1234-:R-:W-:Y:S05]  /*1a550*/  WARPSYNC.COLLECTIVE R15, `(.L_x_845) ;  /* 0x000000000f087348 */ /* 0x01efea0003c00000 */
[----:B----4-:R0:W4:Y:S02]  /*1a560*/  SHFL.IDX P6, R14, R13, R12, R11 ;  /* 0x0000000c0d0e7389 */ /* 0x01012400000c000b */
[----:B01234-:R-:W-:Y:S01]  /*1a570*/  ENDCOLLECTIVE ;  /* 0x000000000000791b */ /* 0x01ffe20003800000 */
.L_x_845:
[----:B------:R-:W-:Y:S05]  /*1a580*/  BSYNC B1 ;  /* 0x0000000000017941 */ /* 0x000fea0003800000 */
.L_x_844:
        /* <DEDUP_REMOVED lines=8> */
.L_x_846:
[----:B------:R-:W-:Y:S05]  /*1a610*/  BRA `(.L_x_847) ;  /* 0xfffffed000647947 */ /* 0x000fea000383ffff */
.L_x_577:
[----:B------:R0:W0:Y:S02]  /*1a620*/  SYNCS.PHASECHK.TRANS64.TRYWAIT P4, [R92+URZ+0x288b0], R103 ;  /* 0x0288b0675c0075a7 */ /* 0x000024000808017f */
[----:B0-----:R-:W-:Y:S05]  /*1a630*/  @!P4 NANOSLEEP.SYNCS 0x989680 ;  /* 0x009896800000c95d */ /* 0x001fea0003900000 */
[----:B------:R-:W0:Y:S02]  /*1a640*/  @!P4 SYNCS.PHASECHK.TRANS64 P4, [R92+URZ+0x288b0], R103 ;  /* 0x0288b0675c00c5a7 */ /* 0x000e24000808007f */
[----:B0-----:R-:W-:Y:S05]  /*1a650*/  @!P4 BRA `(.L_x_577) ;  /* 0xfffffffc00f0c947 */ /* 0x001fea000383ffff */
[----:B------:R-:W-:Y:S05]  /*1a660*/  BRA `(.L_x_848) ;  /* 0xfffffed000e07947 */ /* 0x000fea000383ffff */
.L_x_589:
[----:B------:R-:W-:Y:S01]  /*1a670*/  BSSY B0, `(.L_x_849) ;  /* 0x0000008000007945 */ /* 0x000fe20003800000 */
[----:B---3--:R-:W-:Y:S01]  /*1a680*/  IMAD.MOV.U32 R13, RZ, RZ, R221 ;  /* 0x000000ffff0d7224 */ /* 0x008fe200078e00dd */
[----:B------:R-:W-:Y:S01]  /*1a690*/  MOV R11, 0x1f ;  /* 0x0000001f000b7802 */ /* 0x000fe20000000f00 */
[----:B------:R-:W-:Y:S02]  /*1a6a0*/  IMAD.MOV.U32 R12, RZ, RZ, RZ ;  /* 0x000000ffff0c7224 */ /* 0x000fe400078e00ff */
[----:B------:R-:W-:-:S07]  /*1a6b0*/  IMAD.MOV.U32 R15, RZ, RZ, -0x1 ;  /* 0xffffffffff0f7424 */ /* 0x000fce00078e00ff */
[----:B-----5:R-:W-:Y:S05]  /*1a6c0*/  WARPSYNC.COLLECTIVE R15, `(.L_x_850) ;  /* 0x000000000f087348 */ /* 0x020fea0003c00000 */
[----:B------:R0:W1:Y:S02]  /*1a6d0*/  SHFL.IDX P6, R14, R13, R12, R11 ;  /* 0x0000000c0d0e7389 */ /* 0x00006400000c000b */
[----:B01---5:R-:W-:Y:S01]  /*1a6e0*/  ENDCOLLECTIVE ;  /* 0x000000000000791b */ /* 0x023fe20003800000 */
.L_x_850:
[----:B------:R-:W-:Y:S05]  /*1a6f0*/  BSYNC B0 ;  /* 0x0000000000007941 */ /* 0x000fea0003800000 */
.L_x_849:
[----:B------:R-:W-:Y:S01]  /*1a700*/  IMAD.MOV.U32 R194, RZ, RZ, R14 ;  /* 0x000000ffffc27224 */ /* 0x000fe200078e000e */
[----:B------:R-:W-:Y:S06]  /*1a710*/  BRA `(.L_x_851) ;  /* 0xfffffedc00107947 */ /* 0x000fec000383ffff */
.L_x_599:
[----:B------:R-:W-:Y:S01]  /*1a720*/  BSSY B1, `(.L_x_852) ;  /* 0x0000008000017945 */ /* 0x000fe20003800000 */
[----:B---3--:R-:W-:Y:S01]  /*1a730*/  MOV R13, R25 ;  /* 0x00000019000d7202 */ /* 0x008fe20000000f00 */
[----:B------:R-:W-:Y:S01]  /*1a740*/  IMAD.MOV.U32 R12, RZ, RZ, RZ ;  /* 0x000000ffff0c7224 */ /* 0x000fe200078e00ff */
[----:B------:R-:W-:Y:S01]  /*1a750*/  MOV R15, 0xffffffff ;  /* 0xffffffff000f7802 */ /* 0x000fe20000000f00 */
[----:B------:R-:W-:-:S07]  /*1a760*/  IMAD.MOV.U32 R11, RZ, RZ, 0x181f ;  /* 0x0000181fff0b7424 */ /* 0x000fce00078e00ff */
[----:B0-----:R-:W-:Y:S05]  /*1a770*/  WARPSYNC.COLLECTIVE R15, `(.L_x_853) ;  /* 0x000000000f087348 */ /* 0x001fea0003c00000 */
[----:B------:R1:W2:Y:S02]  /*1a780*/  SHFL.IDX P6, R14, R13, R12, R11 ;  /* 0x0000000c0d0e7389 */ /* 0x0002a400000c000b */
[----:B012---:R-:W-:Y:S01]  /*1a790*/  ENDCOLLECTIVE ;  /* 0x000000000000791b */ /* 0x007fe20003800000 */
.L_x_853:
[----:B------:R-:W-:Y:S05]  /*1a7a0*/  BSYNC B1 ;  /* 0x0000000000017941 */ /* 0x000fea0003800000 */
.L_x_852:
        /* <DEDUP_REMOVED lines=8> */
.L_x_854:
[----:B------:R-:W-:Y:S01]  /*1a830*/  IMAD.MOV.U32 R13, RZ, RZ, R28 ;  /* 0x000000ffff0d7224 */ /* 0x000fe200078e001c */
[----:B------:R-:W-:-:S07]  /*1a840*/  MOV R3, R14 ;  /* 0x0000000e00037202 */ /* 0x000fce0000000f00 */
[----:B------:R-:W-:Y:S05]  /*1a850*/  WARPSYNC.COLLECTIVE R15, `(.L_x_855) ;  /* 0x000000000f087348 */ /* 0x000fea0003c00000 */
[----:B------:R0:W1:Y:S02]  /*1a860*/  SHFL.IDX P6, R14, R13, R12, R11 ;  /* 0x0000000c0d0e7389 */ /* 0x00006400000c000b */
[----:B01----:R-:W-:Y:S01]  /*1a870*/  ENDCOLLECTIVE ;  /* 0x000000000000791b */ /* 0x003fe20003800000 */
.L_x_855:
[----:B------:R-:W-:Y:S01]  /*1a880*/  MOV R13, R27 ;  /* 0x0000001b000d7202 */ /* 0x000fe20000000f00 */
[----:B------:R-:W-:-:S07]  /*1a890*/  IMAD.MOV.U32 R4, RZ, RZ, R14 ;  /* 0x000000ffff047224 */ /* 0x000fce00078e000e */
[----:B------:R-:W-:Y:S05]  /*1a8a0*/  WARPSYNC.COLLECTIVE R15, `(.L_x_856) ;  /* 0x000000000f087348 */ /* 0x000fea0003c00000 */
[----:B------:R0:W1:Y:S02]  /*1a8b0*/  SHFL.IDX P6, R14, R13, R12, R11 ;  /* 0x0000000c0d0e7389 */ /* 0x00006400000c000b */
[----:B01----:R-:W-:Y:S01]  /*1a8c0*/  ENDCOLLECTIVE ;  /* 0x000000000000791b */ /* 0x003fe20003800000 */
.L_x_856:
[----:B------:R-:W-:Y:S05]  /*1a8d0*/  BRA `(.L_x_857) ;  /* 0xfffffee000047947 */ /* 0x000fea000383ffff */
.L_x_603:
[----:B0-----:R0:W1:Y:S02]  /*1a8e0*/  SYNCS.PHASECHK.TRANS64.TRYWAIT P0, [R156+URZ+0x28800], R5 ;  /* 0x028800059c0075a7 */ /* 0x001064000800017f */
[----:B-1----:R-:W-:Y:S05]  /*1a8f0*/  @!P0 NANOSLEEP.SYNCS 0x989680 ;  /* 0x009896800000895d */ /* 0x002fea0003900000 */
[----:B------:R-:W1:Y:S02]  /*1a900*/  @!P0 SYNCS.PHASECHK.TRANS64 P0, [R156+URZ+0x28800], R5 ;  /* 0x028800059c0085a7 */ /* 0x000e64000800007f */
[----:B-1----:R-:W-:Y:S05]  /*1a910*/  @!P0 BRA `(.L_x_603) ;  /* 0xfffffffc00f08947 */ /* 0x002fea000383ffff */
[----:B------:R-:W-:Y:S05]  /*1a920*/  BRA `(.L_x_858) ;  /* 0xfffffee000f07947 */ /* 0x000fea000383ffff */
.L_x_619:
[----:B------:R-:W-:Y:S01]  /*1a930*/  BSSY B1, `(.L_x_859) ;  /* 0x0000008000017945 */ /* 0x000fe20003800000 */
[----:B---3--:R-:W-:Y:S01]  /*1a940*/  IMAD.MOV.U32 R13, RZ, RZ, R25 ;  /* 0x000000ffff0d7224 */ /* 0x008fe200078e0019 */
[----:B------:R-:W-:Y:S01]  /*1a950*/  MOV R11, 0x181f ;  /* 0x0000181f000b7802 */ /* 0x000fe20000000f00 */
[----:B------:R-:W-:Y:S02]  /*1a960*/  IMAD.MOV.U32 R12, RZ, RZ, RZ ;  /* 0x000000ffff0c7224 */ /* 0x000fe400078e00ff */
[----:B------:R-:W-:-:S07]  /*1a970*/  IMAD.MOV.U32 R15, RZ, RZ, -0x1 ;  /* 0xffffffffff0f7424 */ /* 0x000fce00078e00ff */
[----:B0-----:R-:W-:Y:S05]  /*1a980*/  WARPSYNC.COLLECTIVE R15, `(.L_x_860) ;  /* 0x000000000f087348 */ /* 0x001fea0003c00000 */
[----:B------:R1:W2:Y:S02]  /*1a990*/  SHFL.IDX P6, R14, R13, R12, R11 ;  /* 0x0000000c0d0e7389 */ /* 0x0002a400000c000b */
[----:B012---:R-:W-:Y:S01]  /*1a9a0*/  ENDCOLLECTIVE ;  /* 0x000000000000791b */ /* 0x007fe20003800000 */
.L_x_860:
[----:B------:R-:W-:Y:S05]  /*1a9b0*/  BSYNC B1 ;  /* 0x0000000000017941 */ /* 0x000fea0003800000 */
.L_x_859:
        /* <DEDUP_REMOVED lines=8> */
.L_x_861:
[----:B------:R-:W-:Y:S02]  /*1aa40*/  IMAD.MOV.U32 R13, RZ, RZ, R28 ;  /* 0x000000ffff0d7224 */ /* 0x000fe400078e001c */
[----:B------:R-:W-:-:S07]  /*1aa50*/  IMAD.MOV.U32 R3, RZ, RZ, R14 ;  /* 0x000000ffff037224 */ /* 0x000fce00078e000e */
[----:B------:R-:W-:Y:S05]  /*1aa60*/  WARPSYNC.COLLECTIVE R15, `(.L_x_862) ;  /* 0x000000000f087348 */ /* 0x000fea0003c00000 */
[----:B------:R0:W1:Y:S02]  /*1aa70*/  SHFL.IDX P6, R14, R13, R12, R11 ;  /* 0x0000000c0d0e7389 */ /* 0x00006400000c000b */
[----:B01----:R-:W-:Y:S01]  /*1aa80*/  ENDCOLLECTIVE ;  /* 0x000000000000791b */ /* 0x003fe20003800000 */
.L_x_862:
[----:B------:R-:W-:Y:S01]  /*1aa90*/  IMAD.MOV.U32 R13, RZ, RZ, R27 ;  /* 0x000000ffff0d7224 */ /* 0x000fe200078e001b */
[----:B------:R-:W-:-:S07]  /*1aaa0*/  MOV R20, R14 ;  /* 0x0000000e00147202 */ /* 0x000fce0000000f00 */
[----:B------:R-:W-:Y:S05]  /*1aab0*/  WARPSYNC.COLLECTIVE R15, `(.L_x_863) ;  /* 0x000000000f087348 */ /* 0x000fea0003c00000 */
[----:B------:R0:W1:Y:S02]  /*1aac0*/  SHFL.IDX P6, R14, R13, R12, R11 ;  /* 0x0000000c0d0e7389 */ /* 0x00006400000c000b */
[----:B01----:R-:W-:Y:S01]  /*1aad0*/  ENDCOLLECTIVE ;  /* 0x000000000000791b */ /* 0x003fe20003800000 */
.L_x_863:
[----:B------:R-:W-:Y:S05]  /*1aae0*/  BRA `(.L_x_864) ;  /* 0xfffffef800087947 */ /* 0x000fea000383ffff */
.L_x_623:
[----:B0-----:R0:W1:Y:S02]  /*1aaf0*/  SYNCS.PHASECHK.TRANS64.TRYWAIT P4, [R156+URZ+0x28800], R25 ;  /* 0x028800199c0075a7 */ /* 0x001064000808017f */
[----:B-1----:R-:W-:Y:S05]  /*1ab00*/  @!P4 NANOSLEEP.SYNCS 0x989680 ;  /* 0x009896800000c95d */ /* 0x002fea0003900000 */
[----:B------:R-:W1:Y:S02]  /*1ab10*/  @!P4 SYNCS.PHASECHK.TRANS64 P4, [R156+URZ+0x28800], R25 ;  /* 0x028800199c00c5a7 */ /* 0x000e64000808007f */
[----:B-1----:R-:W-:Y:S05]  /*1ab20*/  @!P4 BRA `(.L_x_623) ;  /* 0xfffffffc00f0c947 */ /* 0x002fea000383ffff */
[----:B------:R-:W-:Y:S05]  /*1ab30*/  BRA `(.L_x_865) ;  /* 0xfffffef800e87947 */ /* 0x000fea000383ffff */
.L_x_633:
[----:B--2---:R2:W4:Y:S02]  /*1ab40*/  SYNCS.PHASECHK.TRANS64.TRYWAIT P1, [R3+URZ+0x28830], R0 ;  /* 0x02883000030075a7 */ /* 0x004524000802017f */
[----:B----4-:R-:W-:Y:S05]  /*1ab50*/  @!P1 NANOSLEEP.SYNCS 0x989680 ;  /* 0x009896800000995d */ /* 0x010fea0003900000 */
[----:B------:R-:W4:Y:S02]  /*1ab60*/  @!P1 SYNCS.PHASECHK.TRANS64 P1, [R3+URZ+0x28830], R0 ;  /* 0x02883000030095a7 */ /* 0x000f24000802007f */
[----:B----4-:R-:W-:Y:S05]  /*1ab70*/  @!P1 BRA `(.L_x_633) ;  /* 0xfffffffc00f09947 */ /* 0x010fea000383ffff */
[----:B------:R-:W-:Y:S05]  /*1ab80*/  BRA `(.L_x_632) ;  /* 0xffffff1000c07947 */ /* 0x000fea000383ffff */
.L_x_640:
[----:B-1----:R1:W2:Y:S02]  /*1ab90*/  SYNCS.PHASECHK.TRANS64.TRYWAIT P2, [R5+URZ+0x28830], R4 ;  /* 0x02883004050075a7 */ /* 0x0022a4000804017f */
[----:B--2---:R-:W-:Y:S05]  /*1aba0*/  @!P2 NANOSLEEP.SYNCS 0x989680 ;  /* 0x009896800000a95d */ /* 0x004fea0003900000 */
[----:B------:R-:W2:Y:S02]  /*1abb0*/  @!P2 SYNCS.PHASECHK.TRANS64 P2, [R5+URZ+0x28830], R4 ;  /* 0x028830040500a5a7 */ /* 0x000ea4000804007f */
[----:B--2---:R-:W-:Y:S05]  /*1abc0*/  @!P2 BRA `(.L_x_640) ;  /* 0xfffffffc00f0a947 */ /* 0x004fea000383ffff */
[----:B------:R-:W-:Y:S05]  /*1abd0*/  BRA `(.L_x_639) ;  /* 0xffffff3800407947 */ /* 0x000fea000383ffff */
.L_x_644:
[----:B-1----:R1:W2:Y:S02]  /*1abe0*/  SYNCS.PHASECHK.TRANS64.TRYWAIT P1, [R5+URZ+0x28850], R4 ;  /* 0x02885004050075a7 */ /* 0x0022a4000802017f */
[----:B--2---:R-:W-:Y:S05]  /*1abf0*/  @!P1 NANOSLEEP.SYNCS 0x989680 ;  /* 0x009896800000995d */ /* 0x004fea0003900000 */
[----:B------:R-:W2:Y:S02]  /*1ac00*/  @!P1 SYNCS.PHASECHK.TRANS64 P1, [R5+URZ+0x28850], R4 ;  /* 0x02885004050095a7 */ /* 0x000ea4000802007f */
[----:B--2---:R-:W-:Y:S05]  /*1ac10*/  @!P1 BRA `(.L_x_644) ;  /* 0xfffffffc00f09947 */ /* 0x004fea000383ffff */
[----:B------:R-:W-:Y:S05]  /*1ac20*/  BRA `(.L_x_641) ;  /* 0xffffff3c004c7947 */ /* 0x000fea000383ffff */
.L_x_651:
[----:B-1----:R1:W2:Y:S02]  /*1ac30*/  SYNCS.PHASECHK.TRANS64.TRYWAIT P1, [R13+URZ+0x28850], R0 ;  /* 0x028850000d0075a7 */ /* 0x0022a4000802017f */
[----:B--2---:R-:W-:Y:S05]  /*1ac40*/  @!P1 NANOSLEEP.SYNCS 0x989680 ;  /* 0x009896800000995d */ /* 0x004fea0003900000 */
[----:B------:R-:W2:Y:S02]  /*1ac50*/  @!P1 SYNCS.PHASECHK.TRANS64 P1, [R13+URZ+0x28850], R0 ;  /* 0x028850000d0095a7 */ /* 0x000ea4000802007f */
[----:B--2---:R-:W-:Y:S05]  /*1ac60*/  @!P1 BRA `(.L_x_651) ;  /* 0xfffffffc00f09947 */ /* 0x004fea000383ffff */
[----:B------:R-:W-:Y:S05]  /*1ac70*/  BRA `(.L_x_650) ;  /* 0xffffff58008c7947 */ /* 0x000fea000383ffff */
.L_x_666:
[----:B------:R-:W-:Y:S01]  /*1ac80*/  IMAD.MOV.U32 R13, RZ, RZ, R4 ;  /* 0x000000ffff0d7224 */ /* 0x000fe200078e0004 */
[----:B------:R-:W-:Y:S01]  /*1ac90*/  MOV R12, RZ ;  /* 0x000000ff000c7202 */ /* 0x000fe20000000f00 */
[----:B------:R-:W-:Y:S02]  /*1aca0*/  IMAD.MOV.U32 R11, RZ, RZ, 0x181f ;  /* 0x0000181fff0b7424 */ /* 0x000fe400078e00ff */
[----:B------:R-:W-:-:S07]  /*1acb0*/  IMAD.MOV.U32 R15, RZ, RZ, -0x1 ;  /* 0xffffffffff0f7424 */ /* 0x000fce00078e00ff */
[----:B-1----:R-:W-:Y:S05]  /*1acc0*/  WARPSYNC.COLLECTIVE R15, `(.L_x_866) ;  /* 0x000000000f087348 */ /* 0x002fea0003c00000 */
[----:B------:R0:W2:Y:S02]  /*1acd0*/  SHFL.IDX P6, R14, R13, R12, R11 ;  /* 0x0000000c0d0e7389 */ /* 0x0000a400000c000b */
[----:B012---:R-:W-:Y:S01]  /*1ace0*/  ENDCOLLECTIVE ;  /* 0x000000000000791b */ /* 0x007fe20003800000 */
.L_x_866:
[----:B------:R-:W-:Y:S01]  /*1acf0*/  IMAD.MOV.U32 R13, RZ, RZ, R0 ;  /* 0x000000ffff0d7224 */ /* 0x000fe200078e0000 */
[----:B------:R-:W-:-:S07]  /*1ad00*/  MOV R3, R14 ;  /* 0x0000000e00037202 */ /* 0x000fce0000000f00 */
[----:B------:R-:W-:Y:S05]  /*1ad10*/  WARPSYNC.COLLECTIVE R15, `(.L_x_867) ;  /* 0x000000000f087348 */ /* 0x000fea0003c00000 */
[----:B------:R0:W1:Y:S02]  /*1ad20*/  SHFL.IDX P6, R14, R13, R12, R11 ;  /* 0x0000000c0d0e7389 */ /* 0x00006400000c000b */
[----:B01----:R-:W-:Y:S01]  /*1ad30*/  ENDCOLLECTIVE ;  /* 0x000000000000791b */ /* 0x003fe20003800000 */
.L_x_867:
[----:B------:R-:W-:Y:S05]  /*1ad40*/  BRA `(.L_x_868) ;  /* 0xffffff7c00c07947 */ /* 0x000fea000383ffff */
.L_x_669:
[----:B------:R-:W-:Y:S01]  /*1ad50*/  BSSY B1, `(.L_x_869) ;  /* 0x0000008000017945 */ /* 0x000fe20003800000 */
[----:B------:R-:W-:Y:S01]  /*1ad60*/  IMAD.MOV.U32 R13, RZ, RZ, R4 ;  /* 0x000000ffff0d7224 */ /* 0x000fe200078e0004 */
[----:B------:R-:W-:Y:S01]  /*1ad70*/  MOV R12, 0x1 ;  /* 0x00000001000c7802 */ /* 0x000fe20000000f00 */
[----:B----4-:R-:W-:Y:S02]  /*1ad80*/  IMAD.MOV.U32 R11, RZ, RZ, 0x181f ;  /* 0x0000181fff0b7424 */ /* 0x010fe400078e00ff */
[----:B------:R-:W-:-:S07]  /*1ad90*/  IMAD.MOV.U32 R15, RZ, RZ, -0x1 ;  /* 0xffffffffff0f7424 */ /* 0x000fce00078e00ff */
[----:B0123--:R-:W-:Y:S05]  /*1ada0*/  WARPSYNC.COLLECTIVE R15, `(.L_x_870) ;  /* 0x000000000f087348 */ /* 0x00ffea0003c00000 */
[----:B---3--:R3:W4:Y:S02]  /*1adb0*/  SHFL.IDX P6, R14, R13, R12, R11 ;  /* 0x0000000c0d0e7389 */ /* 0x00872400000c000b */
[----:B01234-:R-:W-:Y:S01]  /*1adc0*/  ENDCOLLECTIVE ;  /* 0x000000000000791b */ /* 0x01ffe20003800000 */
.L_x_870:
[----:B------:R-:W-:Y:S05]  /*1add0*/  BSYNC B1 ;  /* 0x0000000000017941 */ /* 0x000fea0003800000 */
.L_x_869:
        /* <DEDUP_REMOVED lines=8> */
.L_x_871:
[----:B------:R-:W-:Y:S05]  /*1ae60*/  BRA `(.L_x_872) ;  /* 0xffffff7c00c07947 */ /* 0x000fea000383ffff */
.L_x_672:
        /* <DEDUP_REMOVED lines=8> */
.L_x_874:
[----:B------:R-:W-:Y:S05]  /*1aef0*/  BSYNC B1 ;  /* 0x0000000000017941 */ /* 0x000fea0003800000 */
.L_x_873:
        /* <DEDUP_REMOVED lines=8> */
.L_x_875:
[----:B------:R-:W-:Y:S05]  /*1af80*/  BRA `(.L_x_876) ;  /* 0xffffff7c00c07947 */ /* 0x000fea000383ffff */
.L_x_675:
[----:B------:R-:W-:Y:S01]  /*1af90*/  BSSY B1, `(.L_x_877) ;  /* 0x0000008000017945 */ /* 0x000fe20003800000 */
[----:B------:R-:W-:Y:S01]  /*1afa0*/  IMAD.MOV.U32 R13, RZ, RZ, R4 ;  /* 0x000000ffff0d7224 */ /* 0x000fe200078e0004 */
[----:B------:R-:W-:Y:S01]  /*1afb0*/  MOV R12, 0x3 ;  /* 0x00000003000c7802 */ /* 0x000fe20000000f00 */
[----:B0-----:R-:W-:Y:S02]  /*1afc0*/  IMAD.MOV.U32 R11, RZ, RZ, 0x181f ;  /* 0x0000181fff0b7424 */ /* 0x001fe400078e00ff */
[----:B------:R-:W-:-:S07]  /*1afd0*/  IMAD.MOV.U32 R15, RZ, RZ, -0x1 ;  /* 0xffffffffff0f7424 */ /* 0x000fce00078e00ff */
[----:B-1234-:R-:W-:Y:S05]  /*1afe0*/  WARPSYNC.COLLECTIVE R15, `(.L_x_878) ;  /* 0x000000000f087348 */ /* 0x01efea0003c00000 */
[----:B----4-:R0:W4:Y:S02]  /*1aff0*/  SHFL.IDX P6, R14, R13, R12, R11 ;  /* 0x0000000c0d0e7389 */ /* 0x01012400000c000b */
[----:B01234-:R-:W-:Y:S01]  /*1b000*/  ENDCOLLECTIVE ;  /* 0x000000000000791b */ /* 0x01ffe20003800000 */
.L_x_878:
[----:B------:R-:W-:Y:S05]  /*1b010*/  BSYNC B1 ;  /* 0x0000000000017941 */ /* 0x000fea0003800000 */
.L_x_877:
        /* <DEDUP_REMOVED lines=8> */
.L_x_879:
[----:B------:R-:W-:Y:S05]  /*1b0a0*/  BRA `(.L_x_880) ;  /* 0xffffff7c00c07947 */ /* 0x000fea000383ffff */
.L_x_692:
[----:B------:R-:W0:Y:S01]  /*1b0b0*/  S2R R9, SR_TID.X ;  /* 0x0000000000097919 */ /* 0x000e220000002100 */
[----:B------:R-:W-:Y:S01]  /*1b0c0*/  BSSY B1, `(.L_x_881) ;  /* 0x000000a000017945 */ /* 0x000fe20003800000 */
[----:B------:R-:W-:Y:S01]  /*1b0d0*/  MOV R12, RZ ;  /* 0x000000ff000c7202 */ /* 0x000fe20000000f00 */
[----:B------:R-:W-:Y:S02]  /*1b0e0*/  IMAD.MOV.U32 R11, RZ, RZ, 0x1f ;  /* 0x0000001fff0b7424 */ /* 0x000fe400078e00ff */
[----:B------:R-:W-:Y:S01]  /*1b0f0*/  IMAD.MOV.U32 R15, RZ, RZ, -0x1 ;  /* 0xffffffffff0f7424 */ /* 0x000fe200078e00ff */
[----:B0-----:R-:W-:-:S04]  /*1b100*/  SHF.R.U32.HI R9, RZ, 0x5, R9 ;  /* 0x00000005ff097819 */ /* 0x001fc80000011609 */
[----:B------:R-:W-:-:S05]  /*1b110*/  LOP3.LUT R9, R9, 0x3, RZ, 0xc0, !PT ;  /* 0x0000000309097812 */ /* 0x000fca00078ec0ff */
[----:B------:R-:W-:-:S07]  /*1b120*/  IMAD.MOV.U32 R13, RZ, RZ, R9 ;  /* 0x000000ffff0d7224 */ /* 0x000fce00078e0009 */
[----:B------:R-:W-:Y:S05]  /*1b130*/  WARPSYNC.COLLECTIVE R15, `(.L_x_882) ;  /* 0x000000000f087348 */ /* 0x000fea0003c00000 */
[----:B------:R0:W1:Y:S02]  /*1b140*/  SHFL.IDX P6, R14, R13, R12, R11 ;  /* 0x0000000c0d0e7389 */ /* 0x00006400000c000b */
[----:B01----:R-:W-:Y:S01]  /*1b150*/  ENDCOLLECTIVE ;  /* 0x000000000000791b */ /* 0x003fe20003800000 */
.L_x_882:
[----:B------:R-:W-:Y:S05]  /*1b160*/  BSYNC B1 ;  /* 0x0000000000017941 */ /* 0x000fea0003800000 */
.L_x_881:
[----:B------:R-:W-:Y:S05]  /*1b170*/  BRA `(.L_x_883) ;  /* 0xffffff90002c7947 */ /* 0x000fea000383ffff */
.L_x_694:
[----:B------:R-:W-:Y:S01]  /*1b180*/  BSSY B1, `(.L_x_884) ;  /* 0x0000006000017945 */ /* 0x000fe20003800000 */
[----:B------:R-:W-:-:S07]  /*1b190*/  MOV R15, 0xffffffff ;  /* 0xffffffff000f7802 */ /* 0x000fce0000000f00 */
[----:B0-----:R-:W-:Y:S05]  /*1b1a0*/  WARPSYNC.COLLECTIVE R15, `(.L_x_885) ;  /* 0x000000000f0c7348 */ /* 0x001fea0003c00000 */
[----:B------:R-:W-:Y:S02]  /*1b1b0*/  ELECT P6, UR62, PT ;  /* 0x00000000003e782f */ /* 0x000fe400038c0000 */
[----:B------:R-:W-:Y:S01]  /*1b1c0*/  MOV R14, UR62 ;  /* 0x0000003e000e7c02 */ /* 0x000fe20008000f00 */
[----:B0-----:R-:W-:Y:S10]  /*1b1d0*/  ENDCOLLECTIVE ;  /* 0x000000000000791b */ /* 0x001ff40003800000 */
.L_x_885:
[----:B------:R-:W-:Y:S05]  /*1b1e0*/  BSYNC B1 ;  /* 0x0000000000017941 */ /* 0x000fea0003800000 */
.L_x_884:
[----:B------:R-:W-:Y:S05]  /*1b1f0*/  BRA `(.L_x_693) ;  /* 0xffffff9000247947 */ /* 0x000fea000383ffff */
.L_x_696:
[----:B0-----:R0:W1:Y:S02]  /*1b200*/  SYNCS.PHASECHK.TRANS64.TRYWAIT P0, [R22+URZ+0x28820], R5 ;  /* 0x02882005160075a7 */ /* 0x001064000800017f */
[----:B-1----:R-:W-:Y:S05]  /*1b210*/  @!P0 NANOSLEEP.SYNCS 0x989680 ;  /* 0x009896800000895d */ /* 0x002fea0003900000 */
[----:B------:R-:W1:Y:S02]  /*1b220*/  @!P0 SYNCS.PHASECHK.TRANS64 P0, [R22+URZ+0x28820], R5 ;  /* 0x02882005160085a7 */ /* 0x000e64000800007f */
[----:B-1----:R-:W-:Y:S05]  /*1b230*/  @!P0 BRA `(.L_x_696) ;  /* 0xfffffffc00f08947 */ /* 0x002fea000383ffff */
[----:B------:R-:W-:Y:S05]  /*1b240*/  BRA `(.L_x_886) ;  /* 0xffffff9000347947 */ /* 0x000fea000383ffff */
.L_x_700:
[----:B0-----:R0:W1:Y:S02]  /*1b250*/  SYNCS.PHASECHK.TRANS64.TRYWAIT P0, [R5+URZ+0x288a0], R6 ;  /* 0x0288a006050075a7 */ /* 0x001064000800017f */
[----:B-1----:R-:W-:Y:S05]  /*1b260*/  @!P0 NANOSLEEP.SYNCS 0x989680 ;  /* 0x009896800000895d */ /* 0x002fea0003900000 */
[----:B------:R-:W1:Y:S02]  /*1b270*/  @!P0 SYNCS.PHASECHK.TRANS64 P0, [R5+URZ+0x288a0], R6 ;  /* 0x0288a006050085a7 */ /* 0x000e64000800007f */
[----:B-1----:R-:W-:Y:S05]  /*1b280*/  @!P0 BRA `(.L_x_700) ;  /* 0xfffffffc00f08947 */ /* 0x002fea000383ffff */
[----:B------:R-:W-:Y:S05]  /*1b290*/  BRA `(.L_x_887) ;  /* 0xffffff90004c7947 */ /* 0x000fea000383ffff */
.L_x_706:
[----:B-1----:R1:W2:Y:S02]  /*1b2a0*/  SYNCS.PHASECHK.TRANS64.TRYWAIT P0, [R5+URZ+0x288c0], R6 ;  /* 0x0288c006050075a7 */ /* 0x0022a4000800017f */
[----:B--2---:R-:W-:Y:S05]  /*1b2b0*/  @!P0 NANOSLEEP.SYNCS 0x989680 ;  /* 0x009896800000895d */ /* 0x004fea0003900000 */
[----:B------:R-:W2:Y:S02]  /*1b2c0*/  @!P0 SYNCS.PHASECHK.TRANS64 P0, [R5+URZ+0x288c0], R6 ;  /* 0x0288c006050085a7 */ /* 0x000ea4000800007f */
[----:B--2---:R-:W-:Y:S05]  /*1b2d0*/  @!P0 BRA `(.L_x_706) ;  /* 0xfffffffc00f08947 */ /* 0x004fea000383ffff */
[----:B------:R-:W-:Y:S05]  /*1b2e0*/  BRA `(.L_x_888) ;  /* 0xffffff94000c7947 */ /* 0x000fea000383ffff */
.L_x_714:
[----:B-1----:R1:W2:Y:S02]  /*1b2f0*/  SYNCS.PHASECHK.TRANS64.TRYWAIT P1, [R8+URZ+0x288a0], R7 ;  /* 0x0288a007080075a7 */ /* 0x0022a4000802017f */
[----:B--2---:R-:W-:Y:S05]  /*1b300*/  @!P1 NANOSLEEP.SYNCS 0x989680 ;  /* 0x009896800000995d */ /* 0x004fea0003900000 */
[----:B------:R-:W2:Y:S02]  /*1b310*/  @!P1 SYNCS.PHASECHK.TRANS64 P1, [R8+URZ+0x288a0], R7 ;  /* 0x0288a007080095a7 */ /* 0x000ea4000802007f */
[----:B--2---:R-:W-:Y:S05]  /*1b320*/  @!P1 BRA `(.L_x_714) ;  /* 0xfffffffc00f09947 */ /* 0x004fea000383ffff */
[----:B------:R-:W-:Y:S05]  /*1b330*/  BRA `(.L_x_889) ;  /* 0xffffff9800087947 */ /* 0x000fea000383ffff */
.L_x_720:
[----:B0-----:R0:W2:Y:S02]  /*1b340*/  SYNCS.PHASECHK.TRANS64.TRYWAIT P1, [R8+URZ+0x288c0], R7 ;  /* 0x0288c007080075a7 */ /* 0x0010a4000802017f */
[----:B--2---:R-:W-:Y:S05]  /*1b350*/  @!P1 NANOSLEEP.SYNCS 0x989680 ;  /* 0x009896800000995d */ /* 0x004fea0003900000 */
[----:B------:R-:W2:Y:S02]  /*1b360*/  @!P1 SYNCS.PHASECHK.TRANS64 P1, [R8+URZ+0x288c0], R7 ;  /* 0x0288c007080095a7 */ /* 0x000ea4000802007f */
[----:B--2---:R-:W-:Y:S05]  /*1b370*/  @!P1 BRA `(.L_x_720) ;  /* 0xfffffffc00f09947 */ /* 0x004fea000383ffff */
[----:B------:R-:W-:Y:S05]  /*1b380*/  BRA `(.L_x_890) ;  /* 0xffffff9800c07947 */ /* 0x000fea000383ffff */
.L_x_734:
        /* <DEDUP_REMOVED lines=11> */
.L_x_892:
[----:B------:R-:W-:Y:S05]  /*1b440*/  BSYNC B0 ;  /* 0x0000000000007941 */ /* 0x000fea0003800000 */
.L_x_891:
[----:B------:R-:W-:Y:S05]  /*1b450*/  BRA `(.L_x_893) ;  /* 0xffffffa400807947 */ /* 0x000fea000383ffff */
.L_x_737:
[----:B0-----:R0:W1:Y:S02]  /*1b460*/  SYNCS.PHASECHK.TRANS64.TRYWAIT P0, [R7+URZ+0x28840], R2 ;  /* 0x02884002070075a7 */ /* 0x001064000800017f */
[----:B-1----:R-:W-:Y:S05]  /*1b470*/  @!P0 NANOSLEEP.SYNCS 0x989680 ;  /* 0x009896800000895d */ /* 0x002fea0003900000 */
[----:B------:R-:W1:Y:S02]  /*1b480*/  @!P0 SYNCS.PHASECHK.TRANS64 P0, [R7+URZ+0x28840], R2 ;  /* 0x02884002070085a7 */ /* 0x000e64000800007f */
[----:B-1----:R-:W-:Y:S05]  /*1b490*/  @!P0 BRA `(.L_x_737) ;  /* 0xfffffffc00f08947 */ /* 0x002fea000383ffff */
[----:B------:R-:W-:Y:S05]  /*1b4a0*/  BRA `(.L_x_894) ;  /* 0xffffffa400dc7947 */ /* 0x000fea000383ffff */
.L_x_738:
[----:B------:R-:W-:Y:S01]  /*1b4b0*/  BSSY B0, `(.L_x_895) ;  /* 0x0000008000007945 */ /* 0x000fe20003800000 */
[----:B------:R-:W-:Y:S01]  /*1b4c0*/  IMAD.MOV.U32 R13, RZ, RZ, R0 ;  /* 0x000000ffff0d7224 */ /* 0x000fe200078e0000 */
[----:B------:R-:W-:Y:S01]  /*1b4d0*/  MOV R12, RZ ;  /* 0x000000ff000c7202 */ /* 0x000fe20000000f00 */
[----:B------:R-:W-:Y:S02]  /*1b4e0*/  IMAD.MOV.U32 R11, RZ, RZ, 0x181f ;  /* 0x0000181fff0b7424 */ /* 0x000fe400078e00ff */
[----:B------:R-:W-:-:S07]  /*1b4f0*/  IMAD.MOV.U32 R15, RZ, RZ, -0x1 ;  /* 0xffffffffff0f7424 */ /* 0x000fce00078e00ff */
[----:B------:R-:W-:Y:S05]  /*1b500*/  WARPSYNC.COLLECTIVE R15, `(.L_x_896) ;  /* 0x000000000f087348 */ /* 0x000fea0003c00000 */
[----:B------:R0:W1:Y:S02]  /*1b510*/  SHFL.IDX P6, R14, R13, R12, R11 ;  /* 0x0000000c0d0e7389 */ /* 0x00006400000c000b */
[----:B01----:R-:W-:Y:S01]  /*1b520*/  ENDCOLLECTIVE ;  /* 0x000000000000791b */ /* 0x003fe20003800000 */
.L_x_896:
[----:B------:R-:W-:Y:S05]  /*1b530*/  BSYNC B0 ;  /* 0x0000000000007941 */ /* 0x000fea0003800000 */
.L_x_895:
[----:B------:R-:W-:Y:S01]  /*1b540*/  IMAD.MOV.U32 R13, RZ, RZ, R4 ;  /* 0x000000ffff0d7224 */ /* 0x000fe200078e0004 */
[----:B------:R-:W-:Y:S01]  /*1b550*/  MOV R11, 0x181f ;  /* 0x0000181f000b7802 */ /* 0x000fe20000000f00 */
[----:B------:R-:W-:Y:S01]  /*1b560*/  IMAD.MOV.U32 R12, RZ, RZ, RZ ;  /* 0x000000ffff0c7224 */ /* 0x000fe200078e00ff */
[----:B------:R-:W-:Y:S01]  /*1b570*/  MOV R2, R14 ;  /* 0x0000000e00027202 */ /* 0x000fe20000000f00 */
[----:B------:R-:W-:Y:S02]  /*1b580*/  IMAD.MOV.U32 R15, RZ, RZ, -0x1 ;  /* 0xffffffffff0f7424 */ /* 0x000fe400078e00ff */
[----:B------:R-:W-:-:S07]  /*1b590*/  @P0 IMAD R8, R5, 0x2, R22 ;  /* 0x0000000205080824 */ /* 0x000fce00078e0216 */
[----:B------:R-:W-:Y:S05]  /*1b5a0*/  WARPSYNC.COLLECTIVE R15, `(.L_x_897) ;  /* 0x000000000f087348 */ /* 0x000fea0003c00000 */
[----:B------:R0:W1:Y:S02]  /*1b5b0*/  SHFL.IDX P6, R14, R13, R12, R11 ;  /* 0x0000000c0d0e7389 */ /* 0x00006400000c000b */
[----:B01----:R-:W-:Y:S01]  /*1b5c0*/  ENDCOLLECTIVE ;  /* 0x000000000000791b */ /* 0x003fe20003800000 */
.L_x_897:
[----:B------:R-:W-:Y:S01]  /*1b5d0*/  IMAD.MOV.U32 R13, RZ, RZ, R0 ;  /* 0x000000ffff0d7224 */ /* 0x000fe200078e0000 */
[----:B------:R-:W-:Y:S01]  /*1b5e0*/  MOV R12, 0x1 ;  /* 0x00000001000c7802 */ /* 0x000fe20000000f00 */
[----:B------:R-:W-:-:S07]  /*1b5f0*/  IMAD.MOV.U32 R3, RZ, RZ, R14 ;  /* 0x000000ffff037224 */ /* 0x000fce00078e000e */
[----:B------:R-:W-:Y:S05]  /*1b600*/  WARPSYNC.COLLECTIVE R15, `(.L_x_898) ;  /* 0x000000000f087348 */ /* 0x000fea0003c00000 */
[----:B------:R0:W1:Y:S02]  /*1b610*/  SHFL.IDX P6, R14, R13, R12, R11 ;  /* 0x0000000c0d0e7389 */ /* 0x00006400000c000b */
[----:B01----:R-:W-:Y:S01]  /*1b620*/  ENDCOLLECTIVE ;  /* 0x000000000000791b */ /* 0x003fe20003800000 */
.L_x_898:
        /* <DEDUP_REMOVED lines=16> */
.L_x_899:
[----:B------:R-:W-:Y:S01]  /*1b730*/  @P0 IMAD R8, R5, 0x2, R22 ;  /* 0x0000000205080824 */ /* 0x000fe200078e0216 */
[----:B------:R-:W-:Y:S01]  /*1b740*/  MOV R13, R0 ;  /* 0x00000000000d7202 */ /* 0x000fe20000000f00 */
[----:B------:R-:W-:Y:S01]  /*1b750*/  IMAD.MOV.U32 R12, RZ, RZ, 0x2 ;  /* 0x00000002ff0c7424 */ /* 0x000fe200078e00ff */
[----:B------:R-:W-:-:S07]  /*1b760*/  MOV R3, R14 ;  /* 0x0000000e00037202 */ /* 0x000fce0000000f00 */
[----:B------:R-:W-:Y:S05]  /*1b770*/  WARPSYNC.COLLECTIVE R15, `(.L_x_900) ;  /* 0x000000000f087348 */ /* 0x000fea0003c00000 */
[----:B------:R0:W1:Y:S02]  /*1b780*/  SHFL.IDX P6, R14, R13, R12, R11 ;  /* 0x0000000c0d0e7389 */ /* 0x00006400000c000b */
[----:B01----:R-:W-:Y:S01]  /*1b790*/  ENDCOLLECTIVE ;  /* 0x000000000000791b */ /* 0x003fe20003800000 */
.L_x_900:
[----:B------:R-:W-:-:S05]  /*1b7a0*/  @P0 LEA R3, P1, R31, R3, 0x1 ;  /* 0x000000031f030211 */ /* 0x000fca00078208ff */
[----:B------:R-:W-:-:S05]  /*1b7b0*/  @P0 IMAD.X R2, RZ, RZ, R2, P1 ;  /* 0x000000ffff020224 */ /* 0x000fca00008e0602 */
[----:B------:R-:W-:Y:S02]  /*1b7c0*/  @P0 LOP3.LUT R3, R3, R2, RZ, 0x3c, !PT ;  /* 0x0000000203030212 */ /* 0x000fe400078e3cff */
[----:B------:R-:W-:Y:S02]  /*1b7d0*/  MOV R13, R4 ;  /* 0x00000004000d7202 */ /* 0x000fe40000000f00 */
        /* <DEDUP_REMOVED lines=12> */
.L_x_901:
[----:B------:R-:W-:Y:S01]  /*1b8a0*/  @P0 LEA R8, R5, R22, 0x1 ;  /* 0x0000001605080211 */ /* 0x000fe200078e08ff */
[----:B------:R-:W-:Y:S02]  /*1b8b0*/  IMAD.MOV.U32 R13, RZ, RZ, R0 ;  /* 0x000000ffff0d7224 */ /* 0x000fe400078e0000 */
[----:B------:R-:W-:Y:S02]  /*1b8c0*/  IMAD.MOV.U32 R12, RZ, RZ, 0x3 ;  /* 0x00000003ff0c7424 */ /* 0x000fe400078e00ff */
[----:B------:R-:W-:-:S07]  /*1b8d0*/  IMAD.MOV.U32 R3, RZ, RZ, R14 ;  /* 0x000000ffff037224 */ /* 0x000fce00078e000e */
[----:B------:R-:W-:Y:S05]  /*1b8e0*/  WARPSYNC.COLLECTIVE R15, `(.L_x_902) ;  /* 0x000000000f087348 */ /* 0x000fea0003c00000 */
[----:B------:R0:W1:Y:S02]  /*1b8f0*/  SHFL.IDX P6, R14, R13, R12, R11 ;  /* 0x0000000c0d0e7389 */ /* 0x00006400000c000b */
[----:B01----:R-:W-:Y:S01]  /*1b900*/  ENDCOLLECTIVE ;  /* 0x000000000000791b */ /* 0x003fe20003800000 */
.L_x_902:
        /* <DEDUP_REMOVED lines=11> */
[----:B------:R-:W-:Y:S02]  /*1b9c0*/  ISETP.GE.AND P0, PT, R6, 0x31, PT ;  /* 0x000000310600780c */ /* 0x000fe40003f06270 */
[----:B0-----:R-:W-:-:S11]  /*1b9d0*/  MOV R2, R14 ;  /* 0x0000000e00027202 */ /* 0x001fd60000000f00 */
[----:B------:R-:W-:Y:S05]  /*1b9e0*/  WARPSYNC.COLLECTIVE R15, `(.L_x_903) ;  /* 0x000000000f087348 */ /* 0x000fea0003c00000 */
[----:B------:R0:W1:Y:S02]  /*1b9f0*/  SHFL.IDX P6, R14, R13, R12, R11 ;  /* 0x0000000c0d0e7389 */ /* 0x00006400000c000b */
[----:B01----:R-:W-:Y:S01]  /*1ba00*/  ENDCOLLECTIVE ;  /* 0x000000000000791b */ /* 0x003fe20003800000 */
.L_x_903:
[----:B------:R-:W-:Y:S02]  /*1ba10*/  @P0 IMAD R8, R5, 0x2, R22 ;  /* 0x0000000205080824 */ /* 0x000fe400078e0216 */
[----:B------:R-:W-:Y:S01]  /*1ba20*/  IMAD.MOV.U32 R13, RZ, RZ, R0 ;  /* 0x000000ffff0d7224 */ /* 0x000fe200078e0000 */
[----:B------:R-:W-:Y:S01]  /*1ba30*/  MOV R12, 0x4 ;  /* 0x00000004000c7802 */ /* 0x000fe20000000f00 */
[----:B------:R-:W-:-:S07]  /*1ba40*/  IMAD.MOV.U32 R3, RZ, RZ, R14 ;  /* 0x000000ffff037224 */ /* 0x000fce00078e000e */
[----:B------:R-:W-:Y:S05]  /*1ba50*/  WARPSYNC.COLLECTIVE R15, `(.L_x_904) ;  /* 0x000000000f087348 */ /* 0x000fea0003c00000 */
[----:B------:R0:W1:Y:S02]  /*1ba60*/  SHFL.IDX P6, R14, R13, R12, R11 ;  /* 0x0000000c0d0e7389 */ /* 0x00006400000c000b */
[----:B01----:R-:W-:Y:S01]  /*1ba70*/  ENDCOLLECTIVE ;  /* 0x000000000000791b */ /* 0x003fe20003800000 */
.L_x_904:
        /* <DEDUP_REMOVED lines=16> */
.L_x_905:
[----:B------:R-:W-:Y:S01]  /*1bb80*/  @P0 IMAD R8, R5, 0x2, R22 ;  /* 0x0000000205080824 */ /* 0x000fe200078e0216 */
[----:B------:R-:W-:Y:S01]  /*1bb90*/  MOV R13, R0 ;  /* 0x00000000000d7202 */ /* 0x000fe20000000f00 */
[----:B------:R-:W-:Y:S01]  /*1bba0*/  IMAD.MOV.U32 R12, RZ, RZ, 0x5 ;  /* 0x00000005ff0c7424 */ /* 0x000fe200078e00ff */
[----:B------:R-:W-:-:S07]  /*1bbb0*/  MOV R3, R14 ;  /* 0x0000000e00037202 */ /* 0x000fce0000000f00 */
[----:B------:R-:W-:Y:S05]  /*1bbc0*/  WARPSYNC.COLLECTIVE R15, `(.L_x_906) ;  /* 0x000000000f087348 */ /* 0x000fea0003c00000 */
[----:B------:R0:W1:Y:S02]  /*1bbd0*/  SHFL.IDX P6, R14, R13, R12, R11 ;  /* 0x0000000c0d0e7389 */ /* 0x00006400000c000b */
[----:B01----:R-:W-:Y:S01]  /*1bbe0*/  ENDCOLLECTIVE ;  /* 0x000000000000791b */ /* 0x003fe20003800000 */
.L_x_906:
        /* <DEDUP_REMOVED lines=16> */
.L_x_907:
[----:B------:R-:W-:Y:S01]  /*1bcf0*/  @P0 LEA R8, R5, R22, 0x1 ;  /* 0x0000001605080211 */ /* 0x000fe200078e08ff */
[----:B------:R-:W-:Y:S02]  /*1bd00*/  IMAD.MOV.U32 R13, RZ, RZ, R0 ;  /* 0x000000ffff0d7224 */ /* 0x000fe400078e0000 */
[----:B------:R-:W-:Y:S02]  /*1bd10*/  IMAD.MOV.U32 R12, RZ, RZ, 0x6 ;  /* 0x00000006ff0c7424 */ /* 0x000fe400078e00ff */
[----:B------:R-:W-:-:S07]  /*1bd20*/  IMAD.MOV.U32 R3, RZ, RZ, R14 ;  /* 0x000000ffff037224 */ /* 0x000fce00078e000e */
[----:B------:R-:W-:Y:S05]  /*1bd30*/  WARPSYNC.COLLECTIVE R15, `(.L_x_908) ;  /* 0x000000000f087348 */ /* 0x000fea0003c00000 */
[----:B------:R0:W1:Y:S02]  /*1bd40*/  SHFL.IDX P6, R14, R13, R12, R11 ;  /* 0x0000000c0d0e7389 */ /* 0x00006400000c000b */
[----:B01----:R-:W-:Y:S01]  /*1bd50*/  ENDCOLLECTIVE ;  /* 0x000000000000791b */ /* 0x003fe20003800000 */
.L_x_908:
        /* <DEDUP_REMOVED lines=16> */
.L_x_909:
[----:B------:R-:W-:Y:S02]  /*1be60*/  @P0 IMAD R8, R5, 0x2, R22 ;  /* 0x0000000205080824 */ /* 0x000fe400078e0216 */
[----:B------:R-:W-:Y:S01]  /*1be70*/  IMAD.MOV.U32 R13, RZ, RZ, R0 ;  /* 0x000000ffff0d7224 */ /* 0x000fe200078e0000 */
[----:B------:R-:W-:Y:S01]  /*1be80*/  MOV R12, 0x7 ;  /* 0x00000007000c7802 */ /* 0x000fe20000000f00 */
[----:B------:R-:W-:-:S07]  /*1be90*/  IMAD.MOV.U32 R3, RZ, RZ, R14 ;  /* 0x000000ffff037224 */ /* 0x000fce00078e000e */
[----:B------:R-:W-:Y:S05]  /*1bea0*/  WARPSYNC.COLLECTIVE R15, `(.L_x_910) ;  /* 0x000000000f087348 */ /* 0x000fea0003c00000 */
[----:B------:R0:W1:Y:S02]  /*1beb0*/  SHFL.IDX P6, R14, R13, R12, R11 ;  /* 0x0000000c0d0e7389 */ /* 0x00006400000c000b */
[----:B01----:R-:W-:Y:S01]  /*1bec0*/  ENDCOLLECTIVE ;  /* 0x000000000000791b */ /* 0x003fe20003800000 */
.L_x_910:
[----:B------:R-:W-:-:S04]  /*1bed0*/  @P0 LEA R3, P1, R31, R3, 0x1 ;  /* 0x000000031f030211 */ /* 0x000fc800078208ff */
[----:B------:R-:W-:-:S04]  /*1bee0*/  @P0 IADD3.X R2, RZ, R2, RZ, P1, !PT ;  /* 0x00000002ff020210 */ /* 0x000fc80000ffe4ff */
[----:B------:R-:W-:Y:S01]  /*1bef0*/  @P0 LOP3.LUT R3, R3, R2, RZ, 0x3c, !PT ;  /* 0x0000000203030212 */ /* 0x000fe200078e3cff */
[----:B------:R-:W-:-:S03]  /*1bf00*/  IMAD.MOV.U32 R13, RZ, RZ, R4 ;  /* 0x000000ffff0d7224 */ /* 0x000fc600078e0004 */
[----:B------:R-:W-:-:S04]  /*1bf10*/  @P0 LOP3.LUT R2, R3, R2, RZ, 0x3c, !PT ;  /* 0x0000000203020212 */ /* 0x000fc800078e3cff */
[----:B------:R-:W-:Y:S01]  /*1bf20*/  @P0 LOP3.LUT R3, R3, R2, RZ, 0x3c, !PT ;  /* 0x0000000203030212 */ /* 0x000fe200078e3cff */
[----:B------:R-:W-:-:S04]  /*1bf30*/  IMAD.MOV.U32 R0, RZ, RZ, R14 ;  /* 0x000000ffff007224 */ /* 0x000fc800078e000e */
[----:B------:R-:W-:Y:S01]  /*1bf40*/  @!PT LDS RZ, [RZ] ;  /* 0x00000000fffff984 */ /* 0x000fe20000000800 */
[----:B------:R-:W-:Y:S01]  /*1bf50*/  @!PT LDS RZ, [RZ] ;  /* 0x00000000fffff984 */ /* 0x000fe20000000800 */
[----:B------:R-:W-:Y:S01]  /*1bf60*/  @!PT LDS RZ, [RZ] ;  /* 0x00000000fffff984 */ /* 0x000fe20000000800 */
[----:B------:R0:W-:Y:S03]  /*1bf70*/  @P0 LDGSTS.E.BYPASS.LTC128B.128 [R8+0x1b400], desc[UR38][R2.64], !P3 ;  /* 0x1b40000002080fae */ /* 0x0001e6000d901d66 */
[----:B0-----:R-:W-:Y:S05]  /*1bf80*/  WARPSYNC.COLLECTIVE R15, `(.L_x_911) ;  /* 0x000000000f087348 */ /* 0x001fea0003c00000 */
[----:B------:R1:W2:Y:S02]  /*1bf90*/  SHFL.IDX P6, R14, R13, R12, R11 ;  /* 0x0000000c0d0e7389 */ /* 0x0002a400000c000b */
[----:B012---:R-:W-:Y:S01]  /*1bfa0*/  ENDCOLLECTIVE ;  /* 0x000000000000791b */ /* 0x007fe20003800000 */
.L_x_911:
[----:B------:R-:W-:Y:S01]  /*1bfb0*/  @!PT LDS RZ, [RZ] ;  /* 0x00000000fffff984 */ /* 0x000fe20000000800 */
[----:B------:R-:W-:Y:S01]  /*1bfc0*/  @!PT LDS RZ, [RZ] ;  /* 0x00000000fffff984 */ /* 0x000fe20000000800 */
[----:B------:R-:W-:Y:S01]  /*1bfd0*/  @!PT LDS RZ, [RZ] ;  /* 0x00000000fffff984 */ /* 0x000fe20000000800 */
[----:B------:R0:W-:Y:S02]  /*1bfe0*/  @P0 LDGSTS.E.BYPASS.LTC128B.128 [R8+0x1f400], desc[UR38][R2.64+0x80], !P2 ;  /* 0x1f40008002080fae */ /* 0x0001e4000d101d66 */
[----:B0-----:R-:W-:Y:S01]  /*1bff0*/  MOV R2, R14 ;  /* 0x0000000e00027202 */ /* 0x001fe20000000f00 */
[----:B------:R-:W-:Y:S06]  /*1c000*/  BRA `(.L_x_912) ;  /* 0xffffffa000b47947 */ /* 0x000fec000383ffff */
.L_x_743:
[----:B------:R-:W-:Y:S01]  /*1c010*/  IMAD.MOV.U32 R13, RZ, RZ, R5 ;  /* 0x000000ffff0d7224 */ /* 0x000fe200078e0005 */
[----:B------:R-:W-:Y:S01]  /*1c020*/  MOV R11, 0x181f ;  /* 0x0000181f000b7802 */ /* 0x000fe20000000f00 */
[----:B------:R-:W-:Y:S02]  /*1c030*/  IMAD.MOV.U32 R12, RZ, RZ, RZ ;  /* 0x000000ffff0c7224 */ /* 0x000fe400078e00ff */
[----:B------:R-:W-:Y:S02]  /*1c040*/  IMAD.MOV.U32 R15, RZ, RZ, -0x1 ;  /* 0xffffffffff0f7424 */ /* 0x000fe400078e00ff */
[----:B-----5:R-:W-:Y:S02]  /*1c050*/  IMAD R6, R20, R8, RZ ;  /* 0x0000000814067224 */ /* 0x020fe400078e02ff */
[----:B------:R-:W-:-:S07]  /*1c060*/  IMAD.IADD R4, R10, 0x1, R4 ;  /* 0x000000010a047824 */ /* 0x000fce00078e0204 */
[----:B------:R-:W-:Y:S05]  /*1c070*/  WARPSYNC.COLLECTIVE R15, `(.L_x_913) ;  /* 0x000000000f087348 */ /* 0x000fea0003c00000 */
[----:B------:R0:W1:Y:S02]  /*1c080*/  SHFL.IDX P6, R14, R13, R12, R11 ;  /* 0x0000000c0d0e7389 */ /* 0x00006400000c000b */
[----:B01----:R-:W-:Y:S01]  /*1c090*/  ENDCOLLECTIVE ;  /* 0x000000000000791b */ /* 0x003fe20003800000 */
.L_x_913:
[C---:B------:R-:W-:Y:S01]  /*1c0a0*/  VIADD R7, R4.reuse, 0x10 ;  /* 0x0000001004077836 */ /* 0x040fe20000000000 */
[----:B------:R-:W-:Y:S02]  /*1c0b0*/  ISETP.GE.AND P3, PT, R4, R6, PT ;  /* 0x000000060400720c */ /* 0x000fe40003f66270 */
[----:B------:R-:W-:Y:S01]  /*1c0c0*/  MOV R13, R0 ;  /* 0x00000000000d7202 */ /* 0x000fe20000000f00 */
[----:B------:R-:W-:-:S10]  /*1c0d0*/  IMAD.MOV.U32 R2, RZ, RZ, R14 ;  /* 0x000000ffff027224 */ /* 0x000fd400078e000e */
[----:B------:R-:W-:Y:S05]  /*1c0e0*/  WARPSYNC.COLLECTIVE R15, `(.L_x_914) ;  /* 0x000000000f087348 */ /* 0x000fea0003c00000 */
[----:B------:R0:W1:Y:S02]  /*1c0f0*/  SHFL.IDX P6, R14, R13, R12, R11 ;  /* 0x0000000c0d0e7389 */ /* 0x00006400000c000b */
[----:B01----:R-:W-:Y:S01]  /*1c100*/  ENDCOLLECTIVE ;  /* 0x000000000000791b */ /* 0x003fe20003800000 */
.L_x_914:
[----:B------:R-:W-:Y:S01]  /*1c110*/  IMAD.MOV.U32 R13, RZ, RZ, R5 ;  /* 0x000000ffff0d7224 */ /* 0x000fe200078e0005 */
[----:B------:R-:W-:Y:S02]  /*1c120*/  MOV R12, 0x1 ;  /* 0x00000001000c7802 */ /* 0x000fe40000000f00 */
[----:B------:R-:W-:-:S05]  /*1c130*/  @!P3 LEA R14, P2, R31, R14, 0x1 ;  /* 0x0000000e1f0eb211 */ /* 0x000fca00078408ff */
[----:B------:R-:W-:Y:S01]  /*1c140*/  @!P3 IMAD.X R3, RZ, RZ, R2, P2 ;  /* 0x000000ffff03b224 */ /* 0x000fe200010e0602 */
[----:B------:R-:W-:-:S07]  /*1c150*/  @!P3 MOV R2, R14 ;  /* 0x0000000e0002b202 */ /* 0x000fce0000000f00 */
[----:B------:R-:W-:Y:S05]  /*1c160*/  WARPSYNC.COLLECTIVE R15, `(.L_x_915) ;  /* 0x000000000f087348 */ /* 0x000fea0003c00000 */
[----:B------:R0:W1:Y:S02]  /*1c170*/  SHFL.IDX P6, R14, R13, R12, R11 ;  /* 0x0000000c0d0e7389 */ /* 0x00006400000c000b */
[----:B01----:R-:W-:Y:S01]  /*1c180*/  ENDCOLLECTIVE ;  /* 0x000000000000791b */ /* 0x003fe20003800000 */
.L_x_915:
[----:B------:R-:W-:Y:S01]  /*1c190*/  @!PT LDS RZ, [RZ] ;  /* 0x00000000fffff984 */ /* 0x000fe20000000800 */
[----:B------:R-:W-:Y:S01]  /*1c1a0*/  @!PT LDS RZ, [RZ] ;  /* 0x00000000fffff984 */ /* 0x000fe20000000800 */
[----:B------:R-:W-:Y:S01]  /*1c1b0*/  @!PT LDS RZ, [RZ] ;  /* 0x00000000fffff984 */ /* 0x000fe20000000800 */
[----:B------:R-:W-:Y:S04]  /*1c1c0*/  @!P3 LDGSTS.E.BYPASS.LTC128B.128 [R9+0x10400], desc[UR38][R2.64], !P0 ;  /* 0x104000000209bfae */ /* 0x000fe8000c101d66 */
[----:B------:R0:W-:Y:S01]  /*1c1d0*/  @!P3 LDGSTS.E.BYPASS.LTC128B.128 [R9+0x14400], desc[UR38][R2.64+0x80], !P1 ;  /* 0x144000800209bfae */ /* 0x0001e2000c901d66 */
[----:B------:R-:W-:Y:S01]  /*1c1e0*/  ISETP.GE.AND P3, PT, R7, R6, PT ;  /* 0x000000060700720c */ /* 0x000fe20003f66270 */
[----:B------:R-:W-:Y:S02]  /*1c1f0*/  IMAD.MOV.U32 R13, RZ, RZ, R0 ;  /* 0x000000ffff0d7224 */ /* 0x000fe400078e0000 */
[----:B0-----:R-:W-:-:S10]  /*1c200*/  IMAD.MOV.U32 R2, RZ, RZ, R14 ;  /* 0x000000ffff027224 */ /* 0x001fd400078e000e */
[----:B------:R-:W-:Y:S05]  /*1c210*/  WARPSYNC.COLLECTIVE R15, `(.L_x_916) ;  /* 0x000000000f087348 */ /* 0x000fea0003c00000 */
[----:B------:R0:W1:Y:S02]  /*1c220*/  SHFL.IDX P6, R14, R13, R12, R11 ;  /* 0x0000000c0d0e7389 */ /* 0x00006400000c000b */
[----:B01----:R-:W-:Y:S01]  /*1c230*/  ENDCOLLECTIVE ;  /* 0x000000000000791b */ /* 0x003fe20003800000 */
.L_x_916:
        /* <DEDUP_REMOVED lines=8> */
.L_x_917:
[----:B------:R-:W-:Y:S01]  /*1c2c0*/  @!P3 IMAD.MOV.U32 R3, RZ, RZ, R7 ;  /* 0x000000ffff03b224 */ /* 0x000fe200078e0007 */
[----:B------:R-:W-:-:S04]  /*1c2d0*/  IADD3 R7, R4, 0x20, RZ ;  /* 0x0000002004077810 */ /* 0x000fc80007ffe0ff */
[----:B------:R-:W-:Y:S01]  /*1c2e0*/  @!PT LDS RZ, [RZ] ;  /* 0x00000000fffff984 */ /* 0x000fe20000000800 */
[----:B------:R-:W-:Y:S01]  /*1c2f0*/  @!PT LDS RZ, [RZ] ;  /* 0x00000000fffff984 */ /* 0x000fe20000000800 */
[----:B------:R-:W-:Y:S01]  /*1c300*/  @!PT LDS RZ, [RZ] ;  /* 0x00000000fffff984 */ /* 0x000fe20000000800 */
[----:B------:R-:W-:Y:S04]  /*1c310*/  @!P3 LDGSTS.E.BYPASS.LTC128B.128 [R9+0x10c00], desc[UR38][R2.64], !P0 ;  /* 0x10c000000209bfae */ /* 0x000fe8000c101d66 */
[----:B------:R0:W-:Y:S01]  /*1c320*/  @!P3 LDGSTS.E.BYPASS.LTC128B.128 [R9+0x14c00], desc[UR38][R2.64+0x80], !P1 ;  /* 0x14c000800209bfae */ /* 0x0001e2000c901d66 */
[----:B------:R-:W-:Y:S01]  /*1c330*/  ISETP.GE.AND P3, PT, R7, R6, PT ;  /* 0x000000060700720c */ /* 0x000fe20003f66270 */
[----:B------:R-:W-:Y:S01]  /*1c340*/  IMAD.MOV.U32 R13, RZ, RZ, R0 ;  /* 0x000000ffff0d7224 */ /* 0x000fe200078e0000 */
[----:B0-----:R-:W-:-:S11]  /*1c350*/  MOV R2, R14 ;  /* 0x0000000e00027202 */ /* 0x001fd60000000f00 */
[----:B------:R-:W-:Y:S05]  /*1c360*/  WARPSYNC.COLLECTIVE R15, `(.L_x_918) ;  /* 0x000000000f087348 */ /* 0x000fea0003c00000 */
[----:B------:R0:W1:Y:S02]  /*1c370*/  SHFL.IDX P6, R14, R13, R12, R11 ;  /* 0x0000000c0d0e7389 */ /* 0x00006400000c000b */
[----:B01----:R-:W-:Y:S01]  /*1c380*/  ENDCOLLECTIVE ;  /* 0x000000000000791b */ /* 0x003fe20003800000 */
.L_x_918:
[----:B------:R-:W-:Y:S01]  /*1c390*/  MOV R13, R5 ;  /* 0x00000005000d7202 */ /* 0x000fe20000000f00 */
[----:B------:R-:W-:Y:S01]  /*1c3a0*/  IMAD.MOV.U32 R12, RZ, RZ, 0x3 ;  /* 0x00000003ff0c7424 */ /* 0x000fe200078e00ff */
[----:B------:R-:W-:-:S05]  /*1c3b0*/  @!P3 LEA R14, P2, R31, R14, 0x1 ;  /* 0x0000000e1f0eb211 */ /* 0x000fca00078408ff */
[----:B------:R-:W-:Y:S01]  /*1c3c0*/  @!P3 IMAD.X R7, RZ, RZ, R2, P2 ;  /* 0x000000ffff07b224 */ /* 0x000fe200010e0602 */
[----:B------:R-:W-:-:S07]  /*1c3d0*/  @!P3 MOV R2, R14 ;  /* 0x0000000e0002b202 */ /* 0x000fce0000000f00 */
[----:B------:R-:W-:Y:S05]  /*1c3e0*/  WARPSYNC.COLLECTIVE R15, `(.L_x_919) ;  /* 0x000000000f087348 */ /* 0x000fea0003c00000 */
[----:B------:R0:W1:Y:S02]  /*1c3f0*/  SHFL.IDX P6, R14, R13, R12, R11 ;  /* 0x0000000c0d0e7389 */ /* 0x00006400000c000b */
[----:B01----:R-:W-:Y:S01]  /*1c400*/  ENDCOLLECTIVE ;  /* 0x000000000000791b */ /* 0x003fe20003800000 */
.L_x_919:
        /* <DEDUP_REMOVED lines=13> */
.L_x_920:
[----:B------:R-:W-:Y:S01]  /*1c4e0*/  IMAD.MOV.U32 R13, RZ, RZ, R5 ;  /* 0x000000ffff0d7224 */ /* 0x000fe200078e0005 */
[----:B------:R-:W-:Y:S02]  /*1c4f0*/  MOV R12, 0x4 ;  /* 0x00000004000c7802 */ /* 0x000fe40000000f00 */
[----:B------:R-:W-:-:S05]  /*1c500*/  @!P3 LEA R14, P2, R31, R14, 0x1 ;  /* 0x0000000e1f0eb211 */ /* 0x000fca00078408ff */
[----:B------:R-:W-:Y:S02]  /*1c510*/  @!P3 IMAD.X R7, RZ, RZ, R2, P2 ;  /* 0x000000ffff07b224 */ /* 0x000fe400010e0602 */
[----:B------:R-:W-:-:S07]  /*1c520*/  @!P3 IMAD.MOV.U32 R2, RZ, RZ, R14 ;  /* 0x000000ffff02b224 */ /* 0x000fce00078e000e */
[----:B------:R-:W-:Y:S05]  /*1c530*/  WARPSYNC.COLLECTIVE R15, `(.L_x_921) ;  /* 0x000000000f087348 */ /* 0x000fea0003c00000 */
[----:B------:R0:W1:Y:S02]  /*1c540*/  SHFL.IDX P6, R14, R13, R12, R11 ;  /* 0x0000000c0d0e7389 */ /* 0x00006400000c000b */
[----:B01----:R-:W-:Y:S01]  /*1c550*/  ENDCOLLECTIVE ;  /* 0x000000000000791b */ /* 0x003fe20003800000 */
.L_x_921:
[----:B------:R-:W-:Y:S01]  /*1c560*/  @!P3 MOV R3, R7 ;  /* 0x000000070003b202 */ /* 0x000fe20000000f00 */
[----:B------:R-:W-:-:S04]  /*1c570*/  VIADD R7, R4, 0x40 ;  /* 0x0000004004077836 */ /* 0x000fc80000000000 */
        /* <DEDUP_REMOVED lines=11> */
.L_x_922:
        /* <DEDUP_REMOVED lines=8> */
.L_x_923:
        /* <DEDUP_REMOVED lines=13> */
.L_x_924:
        /* <DEDUP_REMOVED lines=8> */
.L_x_925:
[----:B------:R-:W-:-:S05]  /*1c800*/  @!P3 IMAD.MOV.U32 R3, RZ, RZ, R7 ;  /* 0x000000ffff03b224 */ /* 0x000fca00078e0007 */
[----:B------:R-:W-:Y:S01]  /*1c810*/  @!PT LDS RZ, [RZ] ;  /* 0x00000000fffff984 */ /* 0x000fe20000000800 */
[----:B------:R-:W-:Y:S01]  /*1c820*/  @!PT LDS RZ, [RZ] ;  /* 0x00000000fffff984 */ /* 0x000fe20000000800 */
[----:B------:R-:W-:Y:S01]  /*1c830*/  @!PT LDS RZ, [RZ] ;  /* 0x00000000fffff984 */ /* 0x000fe20000000800 */
[----:B------:R-:W-:Y:S04]  /*1c840*/  @!P3 LDGSTS.E.BYPASS.LTC128B.128 [R9+0x12c00], desc[UR38][R2.64], !P0 ;  /* 0x12c000000209bfae */ /* 0x000fe8000c101d66 */
[----:B------:R0:W-:Y:S01]  /*1c850*/  @!P3 LDGSTS.E.BYPASS.LTC128B.128 [R9+0x16c00], desc[UR38][R2.64+0x80], !P1 ;  /* 0x16c000800209bfae */ /* 0x0001e2000c901d66 */
[----:B------:R-:W-:Y:S01]  /*1c860*/  IMAD.MOV.U32 R13, RZ, RZ, R0 ;  /* 0x000000ffff0d7224 */ /* 0x000fe200078e0000 */
[----:B0-----:R-:W-:Y:S01]  /*1c870*/  IADD3 R3, R4, 0x60, RZ ;  /* 0x0000006004037810 */ /* 0x001fe20007ffe0ff */
[----:B------:R-:W-:-:S07]  /*1c880*/  IMAD.MOV.U32 R2, RZ, RZ, R14 ;  /* 0x000000ffff027224 */ /* 0x000fce00078e000e */
[----:B------:R-:W-:Y:S05]  /*1c890*/  WARPSYNC.COLLECTIVE R15, `(.L_x_926) ;  /* 0x000000000f087348 */ /* 0x000fea0003c00000 */
[----:B------:R0:W1:Y:S02]  /*1c8a0*/  SHFL.IDX P6, R14, R13, R12, R11 ;  /* 0x0000000c0d0e7389 */ /* 0x00006400000c000b */
[----:B01----:R-:W-:Y:S01]  /*1c8b0*/  ENDCOLLECTIVE ;  /* 0x000000000000791b */ /* 0x003fe20003800000 */
.L_x_926:
[----:B------:R-:W-:Y:S01]  /*1c8c0*/  ISETP.GE.AND P3, PT, R3, R6, PT ;  /* 0x000000060300720c */ /* 0x000fe20003f66270 */
[----:B------:R-:W-:Y:S02]  /*1c8d0*/  IMAD.MOV.U32 R13, RZ, RZ, R5 ;  /* 0x000000ffff0d7224 */ /* 0x000fe400078e0005 */
[----:B------:R-:W-:-:S10]  /*1c8e0*/  IMAD.MOV.U32 R12, RZ, RZ, 0x7 ;  /* 0x00000007ff0c7424 */ /* 0x000fd400078e00ff */
[----:B------:R-:W-:-:S05]  /*1c8f0*/  @!P3 LEA R14, P2, R31, R14, 0x1 ;  /* 0x0000000e1f0eb211 */ /* 0x000fca00078408ff */
[----:B------:R-:W-:Y:S02]  /*1c900*/  @!P3 IMAD.X R7, RZ, RZ, R2, P2 ;  /* 0x000000ffff07b224 */ /* 0x000fe400010e0602 */
[----:B------:R-:W-:-:S07]  /*1c910*/  @!P3 IMAD.MOV.U32 R2, RZ, RZ, R14 ;  /* 0x000000ffff02b224 */ /* 0x000fce00078e000e */
[----:B------:R-:W-:Y:S05]  /*1c920*/  WARPSYNC.COLLECTIVE R15, `(.L_x_927) ;  /* 0x000000000f087348 */ /* 0x000fea0003c00000 */
[----:B------:R0:W1:Y:S02]  /*1c930*/  SHFL.IDX P6, R14, R13, R12, R11 ;  /* 0x0000000c0d0e7389 */ /* 0x00006400000c000b */
[----:B01----:R-:W-:Y:S01]  /*1c940*/  ENDCOLLECTIVE ;  /* 0x000000000000791b */ /* 0x003fe20003800000 */
.L_x_927:
[----:B------:R-:W-:-:S05]  /*1c950*/  @!P3 MOV R3, R7 ;  /* 0x000000070003b202 */ /* 0x000fca0000000f00 */
[----:B------:R-:W-:Y:S01]  /*1c960*/  @!PT LDS RZ, [RZ] ;  /* 0x00000000fffff984 */ /* 0x000fe20000000800 */
[----:B------:R-:W-:Y:S01]  /*1c970*/  @!PT LDS RZ, [RZ] ;  /* 0x00000000fffff984 */ /* 0x000fe20000000800 */
[----:B------:R-:W-:Y:S01]  /*1c980*/  @!PT LDS RZ, [RZ] ;  /* 0x00000000fffff984 */ /* 0x000fe20000000800 */
[----:B------:R0:W-:Y:S04]  /*1c990*/  @!P3 LDGSTS.E.BYPASS.LTC128B.128 [R9+0x13400], desc[UR38][R2.64], !P0 ;  /* 0x134000000209bfae */ /* 0x0001e8000c101d66 */
[----:B------:R0:W-:Y:S01]  /*1c9a0*/  @!P3 LDGSTS.E.BYPASS.LTC128B.128 [R9+0x17400], desc[UR38][R2.64+0x80], !P1 ;  /* 0x174000800209bfae */ /* 0x0001e2000c901d66 */
[----:B------:R-:W-:Y:S01]  /*1c9b0*/  IMAD.MOV.U32 R13, RZ, RZ, R0 ;  /* 0x000000ffff0d7224 */ /* 0x000fe200078e0000 */
[----:B------:R-:W-:-:S07]  /*1c9c0*/  MOV R5, R14 ;  /* 0x0000000e00057202 */ /* 0x000fce0000000f00 */
[----:B0-----:R-:W-:Y:S05]  /*1c9d0*/  WARPSYNC.COLLECTIVE R15, `(.L_x_928) ;  /* 0x000000000f087348 */ /* 0x001fea0003c00000 */
[----:B------:R1:W2:Y:S02]  /*1c9e0*/  SHFL.IDX P6, R14, R13, R12, R11 ;  /* 0x0000000c0d0e7389 */ /* 0x0002a400000c000b */
[----:B012---:R-:W-:Y:S01]  /*1c9f0*/  ENDCOLLECTIVE ;  /* 0x000000000000791b */ /* 0x007fe20003800000 */
.L_x_928:
[----:B------:R-:W-:Y:S05]  /*1ca00*/  BRA `(.L_x_929) ;  /* 0xffffffa400207947 */ /* 0x000fea000383ffff */
.L_x_748:
[----:B0-----:R0:W1:Y:S02]  /*1ca10*/  SYNCS.PHASECHK.TRANS64.TRYWAIT P0, [R22+URZ+0x28820], R3 ;  /* 0x02882003160075a7 */ /* 0x001064000800017f */
[----:B-1----:R-:W-:Y:S05]  /*1ca20*/  @!P0 NANOSLEEP.SYNCS 0x989680 ;  /* 0x009896800000895d */ /* 0x002fea0003900000 */
[----:B------:R-:W1:Y:S02]  /*1ca30*/  @!P0 SYNCS.PHASECHK.TRANS64 P0, [R22+URZ+0x28820], R3 ;  /* 0x02882003160085a7 */ /* 0x000e64000800007f */
[----:B-1----:R-:W-:Y:S05]  /*1ca40*/  @!P0 BRA `(.L_x_748) ;  /* 0xfffffffc00f08947 */ /* 0x002fea000383ffff */
[----:B------:R-:W-:Y:S05]  /*1ca50*/  BRA `(.L_x_930) ;  /* 0xffffffa400907947 */ /* 0x000fea000383ffff */
.L_x_753:
[----:B0-----:R0:W1:Y:S02]  /*1ca60*/  SYNCS.PHASECHK.TRANS64.TRYWAIT P0, [R6+URZ+0x28840], R3 ;  /* 0x02884003060075a7 */ /* 0x001064000800017f */
[----:B-1----:R-:W-:Y:S05]  /*1ca70*/  @!P0 NANOSLEEP.SYNCS 0x989680 ;  /* 0x009896800000895d */ /* 0x002fea0003900000 */
[----:B------:R-:W1:Y:S02]  /*1ca80*/  @!P0 SYNCS.PHASECHK.TRANS64 P0, [R6+URZ+0x28840], R3 ;  /* 0x02884003060085a7 */ /* 0x000e64000800007f */
[----:B-1----:R-:W-:Y:S05]  /*1ca90*/  @!P0 BRA `(.L_x_753) ;  /* 0xfffffffc00f08947 */ /* 0x002fea000383ffff */
[----:B------:R-:W-:Y:S05]  /*1caa0*/  BRA `(.L_x_931) ;  /* 0xffffffa800607947 */ /* 0x000fea000383ffff */
.L_x_754:
        /* <DEDUP_REMOVED lines=8> */
.L_x_933:
[----:B------:R-:W-:Y:S05]  /*1cb30*/  BSYNC B1 ;  /* 0x0000000000017941 */ /* 0x000fea0003800000 */
.L_x_932:
[----:B------:R-:W-:Y:S01]  /*1cb40*/  IMAD.MOV.U32 R13, RZ, RZ, R7 ;  /* 0x000000ffff0d7224 */ /* 0x000fe200078e0007 */
[----:B------:R-:W-:Y:S01]  /*1cb50*/  MOV R11, 0x181f ;  /* 0x0000181f000b7802 */ /* 0x000fe20000000f00 */
[----:B------:R-:W-:Y:S01]  /*1cb60*/  IMAD.MOV.U32 R12, RZ, RZ, RZ ;  /* 0x000000ffff0c7224 */ /* 0x000fe200078e00ff */
[----:B------:R-:W-:Y:S01]  /*1cb70*/  MOV R3, R14 ;  /* 0x0000000e00037202 */ /* 0x000fe20000000f00 */
[----:B------:R-:W-:Y:S01]  /*1cb80*/  IMAD.MOV.U32 R15, RZ, RZ, -0x1 ;  /* 0xffffffffff0f7424 */ /* 0x000fe200078e00ff */
[----:B------:R-:W-:Y:S01]  /*1cb90*/  SHF.L.U32 R5, R31, 0x1, RZ ;  /* 0x000000011f057819 */ /* 0x000fe200000006ff */
[----:B------:R-:W-:-:S07]  /*1cba0*/  IMAD R8, R8, 0x2, R22 ;  /* 0x0000000208087824 */ /* 0x000fce00078e0216 */
[----:B------:R-:W-:Y:S05]  /*1cbb0*/  WARPSYNC.COLLECTIVE R15, `(.L_x_934) ;  /* 0x000000000f087348 */ /* 0x000fea0003c00000 */
[----:B------:R0:W1:Y:S02]  /*1cbc0*/  SHFL.IDX P6, R14, R13, R12, R11 ;  /* 0x0000000c0d0e7389 */ /* 0x00006400000c000b */
[----:B01----:R-:W-:Y:S01]  /*1cbd0*/  ENDCOLLECTIVE ;  /* 0x000000000000791b */ /* 0x003fe20003800000 */
.L_x_934:
[----:B------:R-:W-:Y:S01]  /*1cbe0*/  MOV R13, R9 ;  /* 0x00000009000d7202 */ /* 0x000fe20000000f00 */
[----:B------:R-:W-:Y:S02]  /*1cbf0*/  IMAD.MOV.U32 R12, RZ, RZ, 0x1 ;  /* 0x00000001ff0c7424 */ /* 0x000fe400078e00ff */
[----:B------:R-:W-:-:S07]  /*1cc00*/  IMAD.MOV.U32 R2, RZ, RZ, R14 ;  /* 0x000000ffff027224 */ /* 0x000fce00078e000e */
[----:B------:R-:W-:Y:S05]  /*1cc10*/  WARPSYNC.COLLECTIVE R15, `(.L_x_935) ;  /* 0x000000000f087348 */ /* 0x000fea0003c00000 */
[----:B------:R0:W1:Y:S02]  /*1cc20*/  SHFL.IDX P6, R14, R13, R12, R11 ;  /* 0x0000000c0d0e7389 */ /* 0x00006400000c000b */
[----:B01----:R-:W-:Y:S01]  /*1cc30*/  ENDCOLLECTIVE ;  /* 0x000000000000791b */ /* 0x003fe20003800000 */
.L_x_935:
        /* <DEDUP_REMOVED lines=12> */
.L_x_936:
[----:B------:R-:W-:Y:S01]  /*1cd00*/  MOV R13, R9 ;  /* 0x00000009000d7202 */ /* 0x000fe20000000f00 */
[----:B------:R-:W-:Y:S02]  /*1cd10*/  IMAD.MOV.U32 R12, RZ, RZ, 0x2 ;  /* 0x00000002ff0c7424 */ /* 0x000fe400078e00ff */
[----:B------:R-:W-:-:S07]  /*1cd20*/  IMAD.MOV.U32 R2, RZ, RZ, R14 ;  /* 0x000000ffff027224 */ /* 0x000fce00078e000e */
[----:B------:R-:W-:Y:S05]  /*1cd30*/  WARPSYNC.COLLECTIVE R15, `(.L_x_937) ;  /* 0x000000000f087348 */ /* 0x000fea0003c00000 */
[----:B------:R0:W1:Y:S02]  /*1cd40*/  SHFL.IDX P6, R14, R13, R12, R11 ;  /* 0x0000000c0d0e7389 */ /* 0x00006400000c000b */
[----:B01----:R-:W-:Y:S01]  /*1cd50*/  ENDCOLLECTIVE ;  /* 0x000000000000791b */ /* 0x003fe20003800000 */
.L_x_937:
        /* <DEDUP_REMOVED lines=12> */
.L_x_938:
[----:B------:R-:W-:Y:S01]  /*1ce20*/  MOV R13, R9 ;  /* 0x00000009000d7202 */ /* 0x000fe20000000f00 */
[----:B------:R-:W-:Y:S02]  /*1ce30*/  IMAD.MOV.U32 R12, RZ, RZ, 0x3 ;  /* 0x00000003ff0c7424 */ /* 0x000fe400078e00ff */
[----:B------:R-:W-:-:S07]  /*1ce40*/  IMAD.MOV.U32 R2, RZ, RZ, R14 ;  /* 0x000000ffff027224 */ /* 0x000fce00078e000e */
[----:B------:R-:W-:Y:S05]  /*1ce50*/  WARPSYNC.COLLECTIVE R15, `(.L_x_939) ;  /* 0x000000000f087348 */ /* 0x000fea0003c00000 */
[----:B------:R0:W1:Y:S02]  /*1ce60*/  SHFL.IDX P6, R14, R13, R12, R11 ;  /* 0x0000000c0d0e7389 */ /* 0x00006400000c000b */
[----:B01----:R-:W-:Y:S01]  /*1ce70*/  ENDCOLLECTIVE ;  /* 0x000000000000791b */ /* 0x003fe20003800000 */
.L_x_939:
        /* <DEDUP_REMOVED lines=12> */
.L_x_940:
[----:B------:R-:W-:Y:S01]  /*1cf40*/  MOV R13, R9 ;  /* 0x00000009000d7202 */ /* 0x000fe20000000f00 */
[----:B------:R-:W-:Y:S02]  /*1cf50*/  IMAD.MOV.U32 R12, RZ, RZ, 0x4 ;  /* 0x00000004ff0c7424 */ /* 0x000fe400078e00ff */
[----:B------:R-:W-:-:S07]  /*1cf60*/  IMAD.MOV.U32 R2, RZ, RZ, R14 ;  /* 0x000000ffff027224 */ /* 0x000fce00078e000e */
[----:B------:R-:W-:Y:S05]  /*1cf70*/  WARPSYNC.COLLECTIVE R15, `(.L_x_941) ;  /* 0x000000000f087348 */ /* 0x000fea0003c00000 */
[----:B------:R0:W1:Y:S02]  /*1cf80*/  SHFL.IDX P6, R14, R13, R12, R11 ;  /* 0x0000000c0d0e7389 */ /* 0x00006400000c000b */
[----:B01----:R-:W-:Y:S01]  /*1cf90*/  ENDCOLLECTIVE ;  /* 0x000000000000791b */ /* 0x003fe20003800000 */
.L_x_941:
        /* <DEDUP_REMOVED lines=12> */
.L_x_942:
[----:B------:R-:W-:Y:S01]  /*1d060*/  MOV R13, R9 ;  /* 0x00000009000d7202 */ /* 0x000fe20000000f00 */
[----:B------:R-:W-:Y:S02]  /*1d070*/  IMAD.MOV.U32 R12, RZ, RZ, 0x5 ;  /* 0x00000005ff0c7424 */ /* 0x000fe400078e00ff */
[----:B------:R-:W-:-:S07]  /*1d080*/  IMAD.MOV.U32 R2, RZ, RZ, R14 ;  /* 0x000000ffff027224 */ /* 0x000fce00078e000e */
[----:B------:R-:W-:Y:S05]  /*1d090*/  WARPSYNC.COLLECTIVE R15, `(.L_x_943) ;  /* 0x000000000f087348 */ /* 0x000fea0003c00000 */
[----:B------:R0:W1:Y:S02]  /*1d0a0*/  SHFL.IDX P6, R14, R13, R12, R11 ;  /* 0x0000000c0d0e7389 */ /* 0x00006400000c000b */
[----:B01----:R-:W-:Y:S01]  /*1d0b0*/  ENDCOLLECTIVE ;  /* 0x000000000000791b */ /* 0x003fe20003800000 */
.L_x_943:
        /* <DEDUP_REMOVED lines=12> */
.L_x_944:
[----:B------:R-:W-:Y:S01]  /*1d180*/  MOV R13, R9 ;  /* 0x00000009000d7202 */ /* 0x000fe20000000f00 */
[----:B------:R-:W-:Y:S02]  /*1d190*/  IMAD.MOV.U32 R12, RZ, RZ, 0x6 ;  /* 0x00000006ff0c7424 */ /* 0x000fe400078e00ff */
[----:B------:R-:W-:-:S07]  /*1d1a0*/  IMAD.MOV.U32 R2, RZ, RZ, R14 ;  /* 0x000000ffff027224 */ /* 0x000fce00078e000e */
[----:B------:R-:W-:Y:S05]  /*1d1b0*/  WARPSYNC.COLLECTIVE R15, `(.L_x_945) ;  /* 0x000000000f087348 */ /* 0x000fea0003c00000 */
[----:B------:R0:W1:Y:S02]  /*1d1c0*/  SHFL.IDX P6, R14, R13, R12, R11 ;  /* 0x0000000c0d0e7389 */ /* 0x00006400000c000b */
[----:B01----:R-:W-:Y:S01]  /*1d1d0*/  ENDCOLLECTIVE ;  /* 0x000000000000791b */ /* 0x003fe20003800000 */
.L_x_945:
        /* <DEDUP_REMOVED lines=12> */
.L_x_946:
[----:B------:R-:W-:Y:S01]  /*1d2a0*/  MOV R13, R9 ;  /* 0x00000009000d7202 */ /* 0x000fe20000000f00 */
[----:B------:R-:W-:Y:S02]  /*1d2b0*/  IMAD.MOV.U32 R12, RZ, RZ, 0x7 ;  /* 0x00000007ff0c7424 */ /* 0x000fe400078e00ff */
[----:B------:R-:W-:-:S07]  /*1d2c0*/  IMAD.MOV.U32 R2, RZ, RZ, R14 ;  /* 0x000000ffff027224 */ /* 0x000fce00078e000e */
[----:B------:R-:W-:Y:S05]  /*1d2d0*/  WARPSYNC.COLLECTIVE R15, `(.L_x_947) ;  /* 0x000000000f087348 */ /* 0x000fea0003c00000 */
[----:B------:R0:W1:Y:S02]  /*1d2e0*/  SHFL.IDX P6, R14, R13, R12, R11 ;  /* 0x0000000c0d0e7389 */ /* 0x00006400000c000b */
[----:B01----:R-:W-:Y:S01]  /*1d2f0*/  ENDCOLLECTIVE ;  /* 0x000000000000791b */ /* 0x003fe20003800000 */
.L_x_947:
[----:B------:R-:W-:-:S05]  /*1d300*/  IADD3 R2, P0, R2, R5, RZ ;  /* 0x0000000502027210 */ /* 0x000fca0007f1e0ff */
[----:B------:R-:W-:-:S05]  /*1d310*/  IMAD.X R3, RZ, RZ, R3, P0 ;  /* 0x000000ffff037224 */ /* 0x000fca00000e0603 */
[----:B------:R-:W-:Y:S01]  /*1d320*/  @!PT LDS RZ, [RZ] ;  /* 0x00000000fffff984 */ /* 0x000fe20000000800 */
[----:B------:R-:W-:Y:S01]  /*1d330*/  @!PT LDS RZ, [RZ] ;  /* 0x00000000fffff984 */ /* 0x000fe20000000800 */
[----:B------:R-:W-:Y:S01]  /*1d340*/  @!PT LDS RZ, [RZ] ;  /* 0x00000000fffff984 */ /* 0x000fe20000000800 */
[----:B------:R0:W-:Y:S01]  /*1d350*/  LDGSTS.E.BYPASS.LTC128B.128 [R8+0x1b400], desc[UR38][R2.64], !P4 ;  /* 0x1b40000002087fae */ /* 0x0001e2000e101d66 */
[----:B------:R-:W-:-:S03]  /*1d360*/  MOV R13, R7 ;  /* 0x00000007000d7202 */ /* 0x000fc60000000f00 */
[----:B------:R0:W-:Y:S01]  /*1d370*/  LDGSTS.E.BYPASS.LTC128B.128 [R8+0x1f400], desc[UR38][R2.64+0x80], !P3 ;  /* 0x1f40008002087fae */ /* 0x0001e2000d901d66 */
[----:B------:R-:W-:-:S07]  /*1d380*/  IMAD.MOV.U32 R9, RZ, RZ, R14 ;  /* 0x000000ffff097224 */ /* 0x000fce00078e000e */
[----:B0-----:R-:W-:Y:S05]  /*1d390*/  WARPSYNC.COLLECTIVE R15, `(.L_x_948) ;  /* 0x000000000f087348 */ /* 0x001fea0003c00000 */
[----:B------:R1:W2:Y:S02]  /*1d3a0*/  SHFL.IDX P6, R14, R13, R12, R11 ;  /* 0x0000000c0d0e7389 */ /* 0x0002a400000c000b */
[----:B012---:R-:W-:Y:S01]  /*1d3b0*/  ENDCOLLECTIVE ;  /* 0x000000000000791b */ /* 0x007fe20003800000 */
.L_x_948:
[----:B------:R-:W-:Y:S01]  /*1d3c0*/  IMAD.MOV.U32 R2, RZ, RZ, R14 ;  /* 0x000000ffff027224 */ /* 0x000fe200078e000e */
[----:B------:R-:W-:Y:S06]  /*1d3d0*/  BRA `(.L_x_949) ;  /* 0xffffffa400347947 */ /* 0x000fec000383ffff */
.L_x_759:
[----:B-1----:R1:W2:Y:S02]  /*1d3e0*/  SYNCS.PHASECHK.TRANS64.TRYWAIT P0, [R6+URZ+0x28860], R2 ;  /* 0x02886002060075a7 */ /* 0x0022a4000800017f */
[----:B--2---:R-:W-:Y:S05]  /*1d3f0*/  @!P0 NANOSLEEP.SYNCS 0x989680 ;  /* 0x009896800000895d */ /* 0x004fea0003900000 */
[----:B------:R-:W2:Y:S02]  /*1d400*/  @!P0 SYNCS.PHASECHK.TRANS64 P0, [R6+URZ+0x28860], R2 ;  /* 0x02886002060085a7 */ /* 0x000ea4000800007f */
[----:B--2---:R-:W-:Y:S05]  /*1d410*/  @!P0 BRA `(.L_x_759) ;  /* 0xfffffffc00f08947 */ /* 0x004fea000383ffff */
[----:B------:R-:W-:Y:S05]  /*1d420*/  BRA `(.L_x_950) ;  /* 0xffffffa400907947 */ /* 0x000fea000383ffff */
.L_x_760:
[----:B------:R-:W-:Y:S01]  /*1d430*/  BSSY B1, `(.L_x_951) ;  /* 0x0000008000017945 */ /* 0x000fe20003800000 */
[----:B------:R-:W-:Y:S01]  /*1d440*/  IMAD.MOV.U32 R13, RZ, RZ, R24 ;  /* 0x000000ffff0d7224 */ /* 0x000fe200078e0018 */
[----:B------:R-:W-:Y:S01]  /*1d450*/  MOV R12, RZ ;  /* 0x000000ff000c7202 */ /* 0x000fe20000000f00 */
[----:B------:R-:W-:Y:S02]  /*1d460*/  IMAD.MOV.U32 R11, RZ, RZ, 0x181f ;  /* 0x0000181fff0b7424 */ /* 0x000fe400078e00ff */
[----:B------:R-:W-:-:S07]  /*1d470*/  IMAD.MOV.U32 R15, RZ, RZ, -0x1 ;  /* 0xffffffffff0f7424 */ /* 0x000fce00078e00ff */
[----:B-1----:R-:W-:Y:S05]  /*1d480*/  WARPSYNC.COLLECTIVE R15, `(.L_x_952) ;  /* 0x000000000f087348 */ /* 0x002fea0003c00000 */
[----:B------:R0:W2:Y:S02]  /*1d490*/  SHFL.IDX P6, R14, R13, R12, R11 ;  /* 0x0000000c0d0e7389 */ /* 0x0000a400000c000b */
[----:B012---:R-:W-:Y:S01]  /*1d4a0*/  ENDCOLLECTIVE ;  /* 0x000000000000791b */ /* 0x007fe20003800000 */
.L_x_952:
[----:B------:R-:W-:Y:S05]  /*1d4b0*/  BSYNC B1 ;  /* 0x0000000000017941 */ /* 0x000fea0003800000 */
.L_x_951:
[----:B------:R-:W-:Y:S01]  /*1d4c0*/  IMAD.MOV.U32 R13, RZ, RZ, R23 ;  /* 0x000000ffff0d7224 */ /* 0x000fe200078e0017 */
[----:B------:R-:W-:Y:S01]  /*1d4d0*/  MOV R11, 0x181f ;  /* 0x0000181f000b7802 */ /* 0x000fe20000000f00 */
[----:B------:R-:W-:Y:S01]  /*1d4e0*/  IMAD.MOV.U32 R12, RZ, RZ, RZ ;  /* 0x000000ffff0c7224 */ /* 0x000fe200078e00ff */
[----:B------:R-:W-:Y:S01]  /*1d4f0*/  MOV R3, R14 ;  /* 0x0000000e00037202 */ /* 0x000fe20000000f00 */
[----:B------:R-:W-:Y:S02]  /*1d500*/  IMAD.MOV.U32 R15, RZ, RZ, -0x1 ;  /* 0xffffffffff0f7424 */ /* 0x000fe400078e00ff */
[----:B------:R-:W-:-:S07]  /*1d510*/  IMAD R7, R7, 0x2, R22 ;  /* 0x0000000207077824 */ /* 0x000fce00078e0216 */
[----:B------:R-:W-:Y:S05]  /*1d520*/  WARPSYNC.COLLECTIVE R15, `(.L_x_953) ;  /* 0x000000000f087348 */ /* 0x000fea0003c00000 */
[----:B------:R0:W1:Y:S02]  /*1d530*/  SHFL.IDX P6, R14, R13, R12, R11 ;  /* 0x0000000c0d0e7389 */ /* 0x00006400000c000b */
[----:B01----:R-:W-:Y:S01]  /*1d540*/  ENDCOLLECTIVE ;  /* 0x000000000000791b */ /* 0x003fe20003800000 */
.L_x_953:
[----:B------:R-:W-:Y:S01]  /*1d550*/  IMAD.MOV.U32 R13, RZ, RZ, R24 ;  /* 0x000000ffff0d7224 */ /* 0x000fe200078e0018 */
[----:B------:R-:W-:Y:S01]  /*1d560*/  MOV R12, 0x1 ;  /* 0x00000001000c7802 */ /* 0x000fe20000000f00 */
[----:B------:R-:W-:-:S07]  /*1d570*/  IMAD.MOV.U32 R2, RZ, RZ, R14 ;  /* 0x000000ffff027224 */ /* 0x000fce00078e000e */
[----:B------:R-:W-:Y:S05]  /*1d580*/  WARPSYNC.COLLECTIVE R15, `(.L_x_954) ;  /* 0x000000000f087348 */ /* 0x000fea0003c00000 */
[----:B------:R0:W1:Y:S02]  /*1d590*/  SHFL.IDX P6, R14, R13, R12, R11 ;  /* 0x0000000c0d0e7389 */ /* 0x00006400000c000b */
[----:B01----:R-:W-:Y:S01]  /*1d5a0*/  ENDCOLLECTIVE ;  /* 0x000000000000791b */ /* 0x003fe20003800000 */
.L_x_954:
[----:B------:R-:W-:-:S04]  /*1d5b0*/  IADD3 R2, P0, R2, R5, RZ ;  /* 0x0000000502027210 */ /* 0x000fc80007f1e0ff */
[----:B------:R-:W-:Y:S02]  /*1d5c0*/  IADD3.X R3, RZ, R3, RZ, P0, !PT ;  /* 0x00000003ff037210 */ /* 0x000fe400007fe4ff */
        /* <DEDUP_REMOVED lines=12> */
.L_x_955:
[----:B------:R-:W-:Y:S01]  /*1d690*/  IMAD.MOV.U32 R13, RZ, RZ, R24 ;  /* 0x000000ffff0d7224 */ /* 0x000fe200078e0018 */
[----:B------:R-:W-:Y:S02]  /*1d6a0*/  MOV R12, 0x2 ;  /* 0x00000002000c7802 */ /* 0x000fe40000000f00 */
[----:B------:R-:W-:-:S07]  /*1d6b0*/  MOV R2, R14 ;  /* 0x0000000e00027202 */ /* 0x000fce0000000f00 */
[----:B------:R-:W-:Y:S05]  /*1d6c0*/  WARPSYNC.COLLECTIVE R15, `(.L_x_956) ;  /* 0x000000000f087348 */ /* 0x000fea0003c00000 */
[----:B------:R0:W1:Y:S02]  /*1d6d0*/  SHFL.IDX P6, R14, R13, R12, R11 ;  /* 0x0000000c0d0e7389 */ /* 0x00006400000c000b */
[----:B01----:R-:W-:Y:S01]  /*1d6e0*/  ENDCOLLECTIVE ;  /* 0x000000000000791b */ /* 0x003fe20003800000 */
.L_x_956:
[----:B------:R-:W-:-:S05]  /*1d6f0*/  IADD3 R2, P0, R2, R5, RZ ;  /* 0x0000000502027210 */ /* 0x000fca0007f1e0ff */
        /* <DEDUP_REMOVED lines=13> */
.L_x_957:
[----:B------:R-:W-:Y:S01]  /*1d7d0*/  IMAD.MOV.U32 R13, RZ, RZ, R24 ;  /* 0x000000ffff0d7224 */ /* 0x000fe200078e0018 */
[----:B------:R-:W-:Y:S02]  /*1d7e0*/  MOV R12, 0x3 ;  /* 0x00000003000c7802 */ /* 0x000fe40000000f00 */
[----:B------:R-:W-:-:S07]  /*1d7f0*/  MOV R2, R14 ;  /* 0x0000000e00027202 */ /* 0x000fce0000000f00 */
[----:B------:R-:W-:Y:S05]  /*1d800*/  WARPSYNC.COLLECTIVE R15, `(.L_x_958) ;  /* 0x000000000f087348 */ /* 0x000fea0003c00000 */
[----:B------:R0:W1:Y:S02]  /*1d810*/  SHFL.IDX P6, R14, R13, R12, R11 ;  /* 0x0000000c0d0e7389 */ /* 0x00006400000c000b */
[----:B01----:R-:W-:Y:S01]  /*1d820*/  ENDCOLLECTIVE ;  /* 0x000000000000791b */ /* 0x003fe20003800000 */
.L_x_958:
        /* <DEDUP_REMOVED lines=14> */
.L_x_959:
[----:B------:R-:W-:Y:S01]  /*1d910*/  IMAD.MOV.U32 R13, RZ, RZ, R24 ;  /* 0x000000ffff0d7224 */ /* 0x000fe200078e0018 */
[----:B------:R-:W-:Y:S02]  /*1d920*/  MOV R12, 0x4 ;  /* 0x00000004000c7802 */ /* 0x000fe40000000f00 */
[----:B------:R-:W-:-:S07]  /*1d930*/  MOV R2, R14 ;  /* 0x0000000e00027202 */ /* 0x000fce0000000f00 */
[----:B------:R-:W-:Y:S05]  /*1d940*/  WARPSYNC.COLLECTIVE R15, `(.L_x_960) ;  /* 0x000000000f087348 */ /* 0x000fea0003c00000 */
[----:B------:R0:W1:Y:S02]  /*1d950*/  SHFL.IDX P6, R14, R13, R12, R11 ;  /* 0x0000000c0d0e7389 */ /* 0x00006400000c000b */
[----:B01----:R-:W-:Y:S01]  /*1d960*/  ENDCOLLECTIVE ;  /* 0x000000000000791b */ /* 0x003fe20003800000 */
.L_x_960:
        /* <DEDUP_REMOVED lines=14> */
.L_x_961:
[----:B------:R-:W-:Y:S01]  /*1da50*/  IMAD.MOV.U32 R13, RZ, RZ, R24 ;  /* 0x000000ffff0d7224 */ /* 0x000fe200078e0018 */
[----:B------:R-:W-:Y:S02]  /*1da60*/  MOV R12, 0x5 ;  /* 0x00000005000c7802 */ /* 0x000fe40000000f00 */
[----:B------:R-:W-:-:S07]  /*1da70*/  MOV R2, R14 ;  /* 0x0000000e00027202 */ /* 0x000fce0000000f00 */
[----:B------:R-:W-:Y:S05]  /*1da80*/  WARPSYNC.COLLECTIVE R15, `(.L_x_962) ;  /* 0x000000000f087348 */ /* 0x000fea0003c00000 */
[----:B------:R0:W1:Y:S02]  /*1da90*/  SHFL.IDX P6, R14, R13, R12, R11 ;  /* 0x0000000c0d0e7389 */ /* 0x00006400000c000b */
[----:B01----:R-:W-:Y:S01]  /*1daa0*/  ENDCOLLECTIVE ;  /* 0x000000000000791b */ /* 0x003fe20003800000 */
.L_x_962:
        /* <DEDUP_REMOVED lines=14> */
.L_x_963:
[----:B------:R-:W-:Y:S01]  /*1db90*/  IMAD.MOV.U32 R13, RZ, RZ, R24 ;  /* 0x000000ffff0d7224 */ /* 0x000fe200078e0018 */
[----:B------:R-:W-:Y:S02]  /*1dba0*/  MOV R12, 0x6 ;  /* 0x00000006000c7802 */ /* 0x000fe40000000f00 */
[----:B------:R-:W-:-:S07]  /*1dbb0*/  MOV R2, R14 ;  /* 0x0000000e00027202 */ /* 0x000fce0000000f00 */
[----:B------:R-:W-:Y:S05]  /*1dbc0*/  WARPSYNC.COLLECTIVE R15, `(.L_x_964) ;  /* 0x000000000f087348 */ /* 0x000fea0003c00000 */
[----:B------:R0:W1:Y:S02]  /*1dbd0*/  SHFL.IDX P6, R14, R13, R12, R11 ;  /* 0x0000000c0d0e7389 */ /* 0x00006400000c000b */
[----:B01----:R-:W-:Y:S01]  /*1dbe0*/  ENDCOLLECTIVE ;  /* 0x000000000000791b */ /* 0x003fe20003800000 */
.L_x_964:
        /* <DEDUP_REMOVED lines=14> */
.L_x_965:
[----:B------:R-:W-:Y:S01]  /*1dcd0*/  IMAD.MOV.U32 R13, RZ, RZ, R24 ;  /* 0x000000ffff0d7224 */ /* 0x000fe200078e0018 */
[----:B------:R-:W-:Y:S02]  /*1dce0*/  MOV R12, 0x7 ;  /* 0x00000007000c7802 */ /* 0x000fe40000000f00 */
[----:B------:R-:W-:-:S07]  /*1dcf0*/  MOV R2, R14 ;  /* 0x0000000e00027202 */ /* 0x000fce0000000f00 */
[----:B------:R-:W-:Y:S05]  /*1dd00*/  WARPSYNC.COLLECTIVE R15, `(.L_x_966) ;  /* 0x000000000f087348 */ /* 0x000fea0003c00000 */
[----:B------:R0:W1:Y:S02]  /*1dd10*/  SHFL.IDX P6, R14, R13, R12, R11 ;  /* 0x0000000c0d0e7389 */ /* 0x00006400000c000b */
[----:B01----:R-:W-:Y:S01]  /*1dd20*/  ENDCOLLECTIVE ;  /* 0x000000000000791b */ /* 0x003fe20003800000 */
.L_x_966:
[----:B------:R-:W-:-:S05]  /*1dd30*/  IADD3 R2, P0, R2, R5, RZ ;  /* 0x0000000502027210 */ /* 0x000fca0007f1e0ff */
        /* <DEDUP_REMOVED lines=12> */
.L_x_967:
[----:B------:R-:W-:Y:S01]  /*1de00*/  @!PT LDS RZ, [RZ] ;  /* 0x00000000fffff984 */ /* 0x000fe20000000800 */
[----:B------:R-:W-:Y:S01]  /*1de10*/  @!PT LDS RZ, [RZ] ;  /* 0x00000000fffff984 */ /* 0x000fe20000000800 */
[----:B------:R-:W-:Y:S01]  /*1de20*/  @!PT LDS RZ, [RZ] ;  /* 0x00000000fffff984 */ /* 0x000fe20000000800 */
[----:B------:R0:W-:Y:S01]  /*1de30*/  LDGSTS.E.BYPASS.LTC128B.128 [R7+0x7400], desc[UR38][R2.64+0x80], !P0 ;  /* 0x0740008002077fae */ /* 0x0001e2000c101d66 */
[----:B------:R-:W-:Y:S05]  /*1de40*/  BRA `(.L_x_968) ;  /* 0xffffffa000187947 */ /* 0x000fea000383ffff */
.L_x_768:
[----:B0-----:R0:W1:Y:S02]  /*1de50*/  SYNCS.PHASECHK.TRANS64.TRYWAIT P0, [R0+URZ+0x28860], R3 ;  /* 0x02886003000075a7 */ /* 0x001064000800017f */
[----:B-1----:R-:W-:Y:S05]  /*1de60*/  @!P0 NANOSLEEP.SYNCS 0x989680 ;  /* 0x009896800000895d */ /* 0x002fea0003900000 */
[----:B------:R-:W1:Y:S02]  /*1de70*/  @!P0 SYNCS.PHASECHK.TRANS64 P0, [R0+URZ+0x28860], R3 ;  /* 0x02886003000085a7 */ /* 0x000e64000800007f */
[----:B-1----:R-:W-:Y:S05]  /*1de80*/  @!P0 BRA `(.L_x_768) ;  /* 0xfffffffc00f08947 */ /* 0x002fea000383ffff */
[----:B------:R-:W-:Y:S05]  /*1de90*/  BRA `(.L_x_969) ;  /* 0xffffffa400347947 */ /* 0x000fea000383ffff */
.L_x_769:
[----:B------:R-:W-:Y:S01]  /*1dea0*/  BSSY B0, `(.L_x_970) ;  /* 0x0000008000007945 */ /* 0x000fe20003800000 */
[----:B------:R-:W-:Y:S01]  /*1deb0*/  MOV R13, R24 ;  /* 0x00000018000d7202 */ /* 0x000fe20000000f00 */
[----:B------:R-:W-:Y:S01]  /*1dec0*/  IMAD.MOV.U32 R12, RZ, RZ, RZ ;  /* 0x000000ffff0c7224 */ /* 0x000fe200078e00ff */
[----:B------:R-:W-:Y:S01]  /*1ded0*/  MOV R15, 0xffffffff ;  /* 0xffffffff000f7802 */ /* 0x000fe20000000f00 */
[----:B------:R-:W-:-:S07]  /*1dee0*/  IMAD.MOV.U32 R11, RZ, RZ, 0x181f ;  /* 0x0000181fff0b7424 */ /* 0x000fce00078e00ff */
[----:B0-2---:R-:W-:Y:S05]  /*1def0*/  WARPSYNC.COLLECTIVE R15, `(.L_x_971) ;  /* 0x000000000f087348 */ /* 0x005fea0003c00000 */
[----:B--2---:R1:W2:Y:S02]  /*1df00*/  SHFL.IDX P6, R14, R13, R12, R11 ;  /* 0x0000000c0d0e7389 */ /* 0x0042a400000c000b */
[----:B012---:R-:W-:Y:S01]  /*1df10*/  ENDCOLLECTIVE ;  /* 0x000000000000791b */ /* 0x007fe20003800000 */
.L_x_971:
[----:B------:R-:W-:Y:S05]  /*1df20*/  BSYNC B0 ;  /* 0x0000000000007941 */ /* 0x000fea0003800000 */
.L_x_970:
[----:B------:R-:W-:Y:S01]  /*1df30*/  IMAD.MOV.U32 R13, RZ, RZ, R23 ;  /* 0x000000ffff0d7224 */ /* 0x000fe200078e0017 */
[----:B------:R-:W-:Y:S01]  /*1df40*/  MOV R12, RZ ;  /* 0x000000ff000c7202 */ /* 0x000fe20000000f00 */
[----:B------:R-:W-:Y:S01]  /*1df50*/  IMAD.MOV.U32 R11, RZ, RZ, 0x181f ;  /* 0x0000181fff0b7424 */ /* 0x000fe200078e00ff */
[----:B------:R-:W-:Y:S01]  /*1df60*/  SHF.L.U32 R5, R31, 0x1, RZ ;  /* 0x000000011f057819 */ /* 0x000fe200000006ff */
[----:B------:R-:W-:Y:S02]  /*1df70*/  IMAD.MOV.U32 R15, RZ, RZ, -0x1 ;  /* 0xffffffffff0f7424 */ /* 0x000fe400078e00ff */
[----:B------:R-:W-:Y:S02]  /*1df80*/  IMAD.MOV.U32 R3, RZ, RZ, R14 ;  /* 0x000000ffff037224 */ /* 0x000fe400078e000e */
[----:B------:R-:W-:-:S07]  /*1df90*/  IMAD R4, R9, 0x2, R22 ;  /* 0x0000000209047824 */ /* 0x000fce00078e0216 */
[----:B------:R-:W-:Y:S05]  /*1dfa0*/  WARPSYNC.COLLECTIVE R15, `(.L_x_972) ;  /* 0x000000000f087348 */ /* 0x000fea0003c00000 */
[----:B------:R0:W1:Y:S02]  /*1dfb0*/  SHFL.IDX P6, R14, R13, R12, R11 ;  /* 0x0000000c0d0e7389 */ /* 0x00006400000c000b */
[----:B01----:R-:W-:Y:S01]  /*1dfc0*/  ENDCOLLECTIVE ;  /* 0x000000000000791b */ /* 0x003fe20003800000 */
.L_x_972:
[----:B------:R-:W-:Y:S02]  /*1dfd0*/  ULDC UR4, c[0x0][0x2f4] ;  /* 0x0000bd0000047ab9 */ /* 0x000fe40000000800 */
[----:B------:R-:W-:Y:S02]  /*1dfe0*/  ISETP.GE.AND P1, PT, R31, UR4, PT ;  /* 0x000000041f007c0c */ /* 0x000fe4000bf26270 */
[----:B------:R-:W-:Y:S02]  /*1dff0*/  ISETP.GE.AND P0, PT, R30, UR4, PT ;  /* 0x000000041e007c0c */ /* 0x000fe4000bf06270 */
[C---:B------:R-:W-:Y:S02]  /*1e000*/  ISETP.LT.OR P3, PT, R6.reuse, 0x1, P1 ;  /* 0x000000010600780c */ /* 0x040fe40000f61670 */
[----:B------:R-:W-:Y:S02]  /*1e010*/  ISETP.LT.OR P4, PT, R6, 0x1, P0 ;  /* 0x000000010600780c */ /* 0x000fe40000781670 */
[----:B------:R-:W-:Y:S01]  /*1e020*/  MOV R13, R24 ;  /* 0x00000018000d7202 */ /* 0x000fe20000000f00 */
[----:B------:R-:W-:Y:S01]  /*1e030*/  IMAD.MOV.U32 R12, RZ, RZ, 0x1 ;  /* 0x00000001ff0c7424 */ /* 0x000fe200078e00ff */
[----:B------:R-:W-:-:S13]  /*1e040*/  IADD3 R2, P2, R14, R5, RZ ;  /* 0x000000050e027210 */ /* 0x000fda0007f5e0ff */
[----:B------:R-:W-:Y:S05]  /*1e050*/  WARPSYNC.COLLECTIVE R15, `(.L_x_973) ;  /* 0x000000000f087348 */ /* 0x000fea0003c00000 */
[----:B------:R0:W1:Y:S02]  /*1e060*/  SHFL.IDX P6, R14, R13, R12, R11 ;  /* 0x0000000c0d0e7389 */ /* 0x00006400000c000b */
[----:B01----:R-:W-:Y:S01]  /*1e070*/  ENDCOLLECTIVE ;  /* 0x000000000000791b */ /* 0x003fe20003800000 */
.L_x_973:
[----:B------:R-:W-:-:S05]  /*1e080*/  IMAD.X R3, RZ, RZ, R3, P2 ;  /* 0x000000ffff037224 */ /* 0x000fca00010e0603 */
[----:B------:R-:W-:Y:S01]  /*1e090*/  @!PT LDS RZ, [RZ] ;  /* 0x00000000fffff984 */ /* 0x000fe20000000800 */
[----:B------:R-:W-:Y:S01]  /*1e0a0*/  @!PT LDS RZ, [RZ] ;  /* 0x00000000fffff984 */ /* 0x000fe20000000800 */
[----:B------:R-:W-:Y:S01]  /*1e0b0*/  @!PT LDS RZ, [RZ] ;  /* 0x00000000fffff984 */ /* 0x000fe20000000800 */
[----:B------:R0:W-:Y:S01]  /*1e0c0*/  LDGSTS.E.BYPASS.LTC128B.128 [R4+0x400], desc[UR38][R2.64], !P3 ;  /* 0x0040000002047fae */ /* 0x0001e2000d901d66 */
[----:B------:R-:W-:-:S03]  /*1e0d0*/  ISETP.LT.OR P3, PT, R6, 0x11, P1 ;  /* 0x000000110600780c */ /* 0x000fc60000f61670 */
[----:B------:R0:W-:Y:S01]  /*1e0e0*/  LDGSTS.E.BYPASS.LTC128B.128 [R4+0x4400], desc[UR38][R2.64+0x80], !P4 ;  /* 0x0440008002047fae */ /* 0x0001e2000e101d66 */
[----:B------:R-:W-:Y:S02]  /*1e0f0*/  ISETP.LT.OR P4, PT, R6, 0x11, P0 ;  /* 0x000000110600780c */ /* 0x000fe40000781670 */
[----:B------:R-:W-:Y:S01]  /*1e100*/  MOV R13, R23 ;  /* 0x00000017000d7202 */ /* 0x000fe20000000f00 */
[----:B------:R-:W-:-:S10]  /*1e110*/  IMAD.MOV.U32 R7, RZ, RZ, R14 ;  /* 0x000000ffff077224 */ /* 0x000fd400078e000e */
[----:B0-----:R-:W-:Y:S05]  /*1e120*/  WARPSYNC.COLLECTIVE R15, `(.L_x_974) ;  /* 0x000000000f087348 */ /* 0x001fea0003c00000 */
[----:B------:R1:W2:Y:S02]  /*1e130*/  SHFL.IDX P6, R14, R13, R12, R11 ;  /* 0x0000000c0d0e7389 */ /* 0x0002a400000c000b */
[----:B012---:R-:W-:Y:S01]  /*1e140*/  ENDCOLLECTIVE ;  /* 0x000000000000791b */ /* 0x007fe20003800000 */
.L_x_974:
[----:B------:R-:W-:Y:S01]  /*1e150*/  MOV R13, R24 ;  /* 0x00000018000d7202 */ /* 0x000fe20000000f00 */
[----:B------:R-:W-:Y:S02]  /*1e160*/  IMAD.MOV.U32 R12, RZ, RZ, 0x2 ;  /* 0x00000002ff0c7424 */ /* 0x000fe400078e00ff */
[----:B------:R-:W-:-:S07]  /*1e170*/  IMAD.MOV.U32 R10, RZ, RZ, R14 ;  /* 0x000000ffff0a7224 */ /* 0x000fce00078e000e */
[----:B------:R-:W-:Y:S05]  /*1e180*/  WARPSYNC.COLLECTIVE R15, `(.L_x_975) ;  /* 0x000000000f087348 */ /* 0x000fea0003c00000 */
[----:B------:R0:W1:Y:S02]  /*1e190*/  SHFL.IDX P6, R14, R13, R12, R11 ;  /* 0x0000000c0d0e7389 */ /* 0x00006400000c000b */
[----:B01----:R-:W-:Y:S01]  /*1e1a0*/  ENDCOLLECTIVE ;  /* 0x000000000000791b */ /* 0x003fe20003800000 */
.L_x_975:
        /* <DEDUP_REMOVED lines=14> */
.L_x_976:
[----:B------:R-:W-:Y:S01]  /*1e290*/  IMAD.MOV.U32 R13, RZ, RZ, R24 ;  /* 0x000000ffff0d7224 */ /* 0x000fe200078e0018 */
[----:B------:R-:W-:Y:S02]  /*1e2a0*/  MOV R12, 0x3 ;  /* 0x00000003000c7802 */ /* 0x000fe40000000f00 */
[----:B------:R-:W-:-:S13]  /*1e2b0*/  IADD3 R2, P2, R14, R5, RZ ;  /* 0x000000050e027210 */ /* 0x000fda0007f5e0ff */
[----:B------:R-:W-:Y:S05]  /*1e2c0*/  WARPSYNC.COLLECTIVE R15, `(.L_x_977) ;  /* 0x000000000f087348 */ /* 0x000fea0003c00000 */
[----:B------:R0:W1:Y:S02]  /*1e2d0*/  SHFL.IDX P6, R14, R13, R12, R11 ;  /* 0x0000000c0d0e7389 */ /* 0x00006400000c000b */
[----:B01----:R-:W-:Y:S01]  /*1e2e0*/  ENDCOLLECTIVE ;  /* 0x000000000000791b */ /* 0x003fe20003800000 */
.L_x_977:
        /* <DEDUP_REMOVED lines=13> */
.L_x_978:
[----:B------:R-:W-:Y:S02]  /*1e3c0*/  IMAD.MOV.U32 R13, RZ, RZ, R24 ;  /* 0x000000ffff0d7224 */ /* 0x000fe400078e0018 */
[----:B------:R-:W-:Y:S01]  /*1e3d0*/  IMAD.MOV.U32 R12, RZ, RZ, 0x4 ;  /* 0x00000004ff0c7424 */ /* 0x000fe200078e00ff */
[----:B------:R-:W-:-:S13]  /*1e3e0*/  IADD3 R2, P2, R14, R5, RZ ;  /* 0x000000050e027210 */ /* 0x000fda0007f5e0ff */
[----:B------:R-:W-:Y:S05]  /*1e3f0*/  WARPSYNC.COLLECTIVE R15, `(.L_x_979) ;  /* 0x000000000f087348 */ /* 0x000fea0003c00000 */
[----:B------:R0:W1:Y:S02]  /*1e400*/  SHFL.IDX P6, R14, R13, R12, R11 ;  /* 0x0000000c0d0e7389 */ /* 0x00006400000c000b */
[----:B01----:R-:W-:Y:S01]  /*1e410*/  ENDCOLLECTIVE ;  /* 0x000000000000791b */ /* 0x003fe20003800000 */
.L_x_979:
[----:B------:R-:W-:-:S05]  /*1e420*/  IADD3.X R3, RZ, R7, RZ, P2, !PT ;  /* 0x00000007ff037210 */ /* 0x000fca00017fe4ff */
[----:B------:R-:W-:Y:S01]  /*1e430*/  @!PT LDS RZ, [RZ] ;  /* 0x00000000fffff984 */ /* 0x000fe20000000800 */
[----:B------:R-:W-:Y:S01]  /*1e440*/  @!PT LDS RZ, [RZ] ;  /* 0x00000000fffff984 */ /* 0x000fe20000000800 */
[----:B------:R-:W-:Y:S01]  /*1e450*/  @!PT LDS RZ, [RZ] ;  /* 0x00000000fffff984 */ /* 0x000fe20000000800 */
[----:B------:R0:W-:Y:S01]  /*1e460*/  LDGSTS.E.BYPASS.LTC128B.128 [R4+0x1c00], desc[UR38][R2.64], !P3 ;  /* 0x01c0000002047fae */ /* 0x0001e2000d901d66 */
[----:B------:R-:W-:-:S03]  /*1e470*/  ISETP.LT.OR P3, PT, R6, 0x41, P1 ;  /* 0x000000410600780c */ /* 0x000fc60000f61670 */
[----:B------:R0:W-:Y:S01]  /*1e480*/  LDGSTS.E.BYPASS.LTC128B.128 [R4+0x5c00], desc[UR38][R2.64+0x80], !P4 ;  /* 0x05c0008002047fae */ /* 0x0001e2000e101d66 */
[----:B------:R-:W-:Y:S01]  /*1e490*/  ISETP.LT.OR P4, PT, R6, 0x41, P0 ;  /* 0x000000410600780c */ /* 0x000fe20000781670 */
[----:B------:R-:W-:Y:S01]  /*1e4a0*/  IMAD.MOV.U32 R13, RZ, RZ, R23 ;  /* 0x000000ffff0d7224 */ /* 0x000fe200078e0017 */
[----:B------:R-:W-:-:S11]  /*1e4b0*/  MOV R8, R14 ;  /* 0x0000000e00087202 */ /* 0x000fd60000000f00 */
[----:B0-----:R-:W-:Y:S05]  /*1e4c0*/  WARPSYNC.COLLECTIVE R15, `(.L_x_980) ;  /* 0x000000000f087348 */ /* 0x001fea0003c00000 */
[----:B------:R1:W2:Y:S02]  /*1e4d0*/  SHFL.IDX P6, R14, R13, R12, R11 ;  /* 0x0000000c0d0e7389 */ /* 0x0002a400000c000b */
[----:B012---:R-:W-:Y:S01]  /*1e4e0*/  ENDCOLLECTIVE ;  /* 0x000000000000791b */ /* 0x007fe20003800000 */
.L_x_980:
[----:B------:R-:W-:Y:S02]  /*1e4f0*/  IMAD.MOV.U32 R13, RZ, RZ, R24 ;  /* 0x000000ffff0d7224 */ /* 0x000fe400078e0018 */
[----:B------:R-:W-:Y:S02]  /*1e500*/  IMAD.MOV.U32 R12, RZ, RZ, 0x5 ;  /* 0x00000005ff0c7424 */ /* 0x000fe400078e00ff */
[----:B------:R-:W-:-:S07]  /*1e510*/  IMAD.MOV.U32 R10, RZ, RZ, R14 ;  /* 0x000000ffff0a7224 */ /* 0x000fce00078e000e */
[----:B------:R-:W-:Y:S05]  /*1e520*/  WARPSYNC.COLLECTIVE R15, `(.L_x_981) ;  /* 0x000000000f087348 */ /* 0x000fea0003c00000 */
[----:B------:R0:W1:Y:S02]  /*1e530*/  SHFL.IDX P6, R14, R13, R12, R11 ;  /* 0x0000000c0d0e7389 */ /* 0x00006400000c000b */
[----:B01----:R-:W-:Y:S01]  /*1e540*/  ENDCOLLECTIVE ;  /* 0x000000000000791b */ /* 0x003fe20003800000 */
.L_x_981:
[----:B------:R-:W-:-:S04]  /*1e550*/  IADD3 R2, P2, R10, R5, RZ ;  /* 0x000000050a027210 */ /* 0x000fc80007f5e0ff */
[----:B------:R-:W-:-:S05]  /*1e560*/  IADD3.X R3, RZ, R8, RZ, P2, !PT ;  /* 0x00000008ff037210 */ /* 0x000fca00017fe4ff */
[----:B------:R-:W-:Y:S01]  /*1e570*/  @!PT LDS RZ, [RZ] ;  /* 0x00000000fffff984 */ /* 0x000fe20000000800 */
[----:B------:R-:W-:Y:S01]  /*1e580*/  @!PT LDS RZ, [RZ] ;  /* 0x00000000fffff984 */ /* 0x000fe20000000800 */
[----:B------:R-:W-:Y:S01]  /*1e590*/  @!PT LDS RZ, [RZ] ;  /* 0x00000000fffff984 */ /* 0x000fe20000000800 */
[----:B------:R0:W-:Y:S01]  /*1e5a0*/  LDGSTS.E.BYPASS.LTC128B.128 [R4+0x2400], desc[UR38][R2.64], !P3 ;  /* 0x0240000002047fae */ /* 0x0001e2000d901d66 */
[C---:B------:R-:W-:Y:S01]  /*1e5b0*/  ISETP.LT.OR P3, PT, R6.reuse, 0x51, P1 ;  /* 0x000000510600780c */ /* 0x040fe20000f61670 */
[----:B------:R-:W-:Y:S02]  /*1e5c0*/  IMAD.MOV.U32 R13, RZ, RZ, R23 ;  /* 0x000000ffff0d7224 */ /* 0x000fe400078e0017 */
[----:B------:R0:W-:Y:S01]  /*1e5d0*/  LDGSTS.E.BYPASS.LTC128B.128 [R4+0x6400], desc[UR38][R2.64+0x80], !P4 ;  /* 0x0640008002047fae */ /* 0x0001e2000e101d66 */
[----:B------:R-:W-:Y:S02]  /*1e5e0*/  ISETP.LT.OR P4, PT, R6, 0x51, P0 ;  /* 0x000000510600780c */ /* 0x000fe40000781670 */
[----:B------:R-:W-:-:S11]  /*1e5f0*/  MOV R7, R14 ;  /* 0x0000000e00077202 */ /* 0x000fd60000000f00 */
[----:B0-----:R-:W-:Y:S05]  /*1e600*/  WARPSYNC.COLLECTIVE R15, `(.L_x_982) ;  /* 0x000000000f087348 */ /* 0x001fea0003c00000 */
[----:B------:R1:W2:Y:S02]  /*1e610*/  SHFL.IDX P6, R14, R13, R12, R11 ;  /* 0x0000000c0d0e7389 */ /* 0x0002a400000c000b */
[----:B012---:R-:W-:Y:S01]  /*1e620*/  ENDCOLLECTIVE ;  /* 0x000000000000791b */ /* 0x007fe20003800000 */
.L_x_982:
[----:B------:R-:W-:Y:S01]  /*1e630*/  MOV R13, R24 ;  /* 0x00000018000d7202 */ /* 0x000fe20000000f00 */
[----:B------:R-:W-:Y:S01]  /*1e640*/  IMAD.MOV.U32 R12, RZ, RZ, 0x6 ;  /* 0x00000006ff0c7424 */ /* 0x000fe200078e00ff */
[----:B------:R-:W-:-:S13]  /*1e650*/  IADD3 R2, P2, R14, R5, RZ ;  /* 0x000000050e027210 */ /* 0x000fda0007f5e0ff */
[----:B------:R-:W-:Y:S05]  /*1e660*/  WARPSYNC.COLLECTIVE R15, `(.L_x_983) ;  /* 0x000000000f087348 */ /* 0x000fea0003c00000 */
[----:B------:R0:W1:Y:S02]  /*1e670*/  SHFL.IDX P6, R14, R13, R12, R11 ;  /* 0x0000000c0d0e7389 */ /* 0x00006400000c000b */
[----:B01----:R-:W-:Y:S01]  /*1e680*/  ENDCOLLECTIVE ;  /* 0x000000000000791b */ /* 0x003fe20003800000 */
.L_x_983:
        /* <DEDUP_REMOVED lines=13> */
.L_x_984:
[----:B------:R-:W-:Y:S01]  /*1e760*/  MOV R13, R24 ;  /* 0x00000018000d7202 */ /* 0x000fe20000000f00 */
[----:B------:R-:W-:Y:S02]  /*1e770*/  IMAD.MOV.U32 R12, RZ, RZ, 0x7 ;  /* 0x00000007ff0c7424 */ /* 0x000fe400078e00ff */
[----:B------:R-:W-:-:S07]  /*1e780*/  IMAD.MOV.U32 R10, RZ, RZ, R14 ;  /* 0x000000ffff0a7224 */ /* 0x000fce00078e000e */
[----:B------:R-:W-:Y:S05]  /*1e790*/  WARPSYNC.COLLECTIVE R15, `(.L_x_985) ;  /* 0x000000000f087348 */ /* 0x000fea0003c00000 */
[----:B------:R0:W1:Y:S02]  /*1e7a0*/  SHFL.IDX P6, R14, R13, R12, R11 ;  /* 0x0000000c0d0e7389 */ /* 0x00006400000c000b */
[----:B01----:R-:W-:Y:S01]  /*1e7b0*/  ENDCOLLECTIVE ;  /* 0x000000000000791b */ /* 0x003fe20003800000 */
.L_x_985:
        /* <DEDUP_REMOVED lines=12> */
.L_x_986:
[----:B------:R-:W-:Y:S05]  /*1e880*/  BRA `(.L_x_987) ;  /* 0xffffff9c00d47947 */ /* 0x000fea000383ffff */
.L_x_774:
        /* <DEDUP_REMOVED lines=8> */
.L_x_989:
[----:B------:R-:W-:Y:S05]  /*1e910*/  BSYNC B0 ;  /* 0x0000000000007941 */ /* 0x000fea0003800000 */
.L_x_988:
[----:B------:R-:W-:Y:S01]  /*1e920*/  MOV R13, R16 ;  /* 0x00000010000d7202 */ /* 0x000fe20000000f00 */
[----:B------:R-:W-:Y:S01]  /*1e930*/  IMAD.MOV.U32 R12, RZ, RZ, 0x1 ;  /* 0x00000001ff0c7424 */ /* 0x000fe200078e00ff */
[----:B------:R-:W-:Y:S01]  /*1e940*/  MOV R15, 0xffffffff ;  /* 0xffffffff000f7802 */ /* 0x000fe20000000f00 */
[----:B------:R-:W-:Y:S02]  /*1e950*/  IMAD.MOV.U32 R11, RZ, RZ, 0x1f ;  /* 0x0000001fff0b7424 */ /* 0x000fe400078e00ff */
[----:B------:R-:W-:Y:S02]  /*1e960*/  IMAD.IADD R7, R19, 0x1, R8 ;  /* 0x0000000113077824 */ /* 0x000fe400078e0208 */
[----:B------:R-:W-:-:S07]  /*1e970*/  IMAD.MOV.U32 R5, RZ, RZ, R14 ;  /* 0x000000ffff057224 */ /* 0x000fce00078e000e */
[----:B------:R-:W-:Y:S05]  /*1e980*/  WARPSYNC.COLLECTIVE R15, `(.L_x_990) ;  /* 0x000000000f087348 */ /* 0x000fea0003c00000 */
[----:B------:R0:W1:Y:S02]  /*1e990*/  SHFL.IDX P6, R14, R13, R12, R11 ;  /* 0x0000000c0d0e7389 */ /* 0x00006400000c000b */
[----:B01----:R-:W-:Y:S01]  /*1e9a0*/  ENDCOLLECTIVE ;  /* 0x000000000000791b */ /* 0x003fe20003800000 */
.L_x_990:
[----:B------:R-:W-:Y:S02]  /*1e9b0*/  ULDC UR4, c[0x0][0xc3c] ;  /* 0x00030f0000047ab9 */ /* 0x000fe40000000800 */
[----:B------:R-:W-:-:S13]  /*1e9c0*/  ISETP.GE.OR P1, PT, R7, UR4, !P0 ;  /* 0x0000000407007c0c */ /* 0x000fda000c726670 */
[----:B------:R-:W0:Y:S01]  /*1e9d0*/  @!P1 LDC.64 R2, c[0x0][0xc80] ;  /* 0x00032000ff029b82 */ /* 0x000e220000000a00 */
[----:B------:R-:W-:Y:S02]  /*1e9e0*/  MOV R4, RZ ;  /* 0x000000ff00047202 */ /* 0x000fe40000000f00 */
[----:B------:R-:W-:Y:S01]  /*1e9f0*/  MOV R11, RZ ;  /* 0x000000ff000b7202 */ /* 0x000fe20000000f00 */
[----:B------:R-:W-:Y:S02]  /*1ea00*/  IMAD.MOV.U32 R0, RZ, RZ, R14 ;  /* 0x000000ffff007224 */ /* 0x000fe400078e000e */
[----:B0-----:R-:W-:-:S06]  /*1ea10*/  @!P1 IMAD.WIDE R2, R7, 0x4, R2 ;  /* 0x0000000407029825 */ /* 0x001fcc00078e0202 */
[----:B------:R-:W2:Y:S01]  /*1ea20*/  @!P1 LDG.E R2, desc[UR38][R2.64] ;  /* 0x0000002602029981 */ /* 0x000ea2000c1e1900 */
[C---:B------:R-:W-:Y:S02]  /*1ea30*/  ISETP.GE.U32.AND P2, PT, R8.reuse, 0x2, PT ;  /* 0x000000020800780c */ /* 0x040fe40003f46070 */
[C---:B------:R-:W-:Y:S02]  /*1ea40*/  ISETP.GE.U32.AND P3, PT, R8.reuse, 0x4, PT ;  /* 0x000000040800780c */ /* 0x040fe40003f66070 */
[C---:B------:R-:W-:Y:S02]  /*1ea50*/  ISETP.GE.U32.AND P4, PT, R8.reuse, 0x8, PT ;  /* 0x000000080800780c */ /* 0x040fe40003f86070 */
[C---:B------:R-:W-:Y:S01]  /*1ea60*/  ISETP.GE.U32.AND P5, PT, R8.reuse, 0x10, PT ;  /* 0x000000100800780c */ /* 0x040fe20003fa6070 */
[----:B--2---:R-:W-:Y:S01]  /*1ea70*/  @!P1 IMAD.MOV.U32 R4, RZ, RZ, R2 ;  /* 0x000000ffff049224 */ /* 0x004fe200078e0002 */
[----:B------:R-:W-:-:S03]  /*1ea80*/  ISETP.NE.AND P1, PT, R8, RZ, PT ;  /* 0x000000ff0800720c */ /* 0x000fc60003f25270 */
[----:B------:R-:W-:-:S10]  /*1ea90*/  IMAD.MOV.U32 R13, RZ, RZ, R4 ;  /* 0x000000ffff0d7224 */ /* 0x000fd400078e0004 */
[----:B------:R-:W-:Y:S05]  /*1eaa0*/  WARPSYNC.COLLECTIVE R15, `(.L_x_991) ;  /* 0x000000000f087348 */ /* 0x000fea0003c00000 */
[----:B------:R0:W1:Y:S02]  /*1eab0*/  SHFL.UP P6, R14, R13, R12, R11 ;  /* 0x0400000c0d0e7389 */ /* 0x00006400000c000b */
[----:B01----:R-:W-:Y:S01]  /*1eac0*/  ENDCOLLECTIVE ;  /* 0x000000000000791b */ /* 0x003fe20003800000 */
.L_x_991:
[----:B------:R-:W-:Y:S02]  /*1ead0*/  MOV R12, 0x2 ;  /* 0x00000002000c7802 */ /* 0x000fe40000000f00 */
[----:B------:R-:W-:-:S05]  /*1eae0*/  SEL R7, R14, RZ, P1 ;  /* 0x000000ff0e077207 */ /* 0x000fca0000800000 */
[----:B------:R-:W-:-:S04]  /*1eaf0*/  IMAD.IADD R6, R4, 0x1, R7 ;  /* 0x0000000104067824 */ /* 0x000fc800078e0207 */
[----:B------:R-:W-:-:S07]  /*1eb00*/  IMAD.MOV.U32 R13, RZ, RZ, R6 ;  /* 0x000000ffff0d7224 */ /* 0x000fce00078e0006 */
[----:B------:R-:W-:Y:S05]  /*1eb10*/  WARPSYNC.COLLECTIVE R15, `(.L_x_992) ;  /* 0x000000000f087348 */ /* 0x000fea0003c00000 */
[----:B------:R0:W1:Y:S02]  /*1eb20*/  SHFL.UP P6, R14, R13, R12, R11 ;  /* 0x0400000c0d0e7389 */ /* 0x00006400000c000b */
[----:B01----:R-:W-:Y:S01]  /*1eb30*/  ENDCOLLECTIVE ;  /* 0x000000000000791b */ /* 0x003fe20003800000 */
.L_x_992:
[----:B------:R-:W-:Y:S02]  /*1eb40*/  MOV R12, 0x4 ;  /* 0x00000004000c7802 */ /* 0x000fe40000000f00 */
[----:B------:R-:W-:-:S05]  /*1eb50*/  SEL R7, R14, RZ, P2 ;  /* 0x000000ff0e077207 */ /* 0x000fca0001000000 */
[----:B------:R-:W-:-:S04]  /*1eb60*/  IMAD.IADD R7, R6, 0x1, R7 ;  /* 0x0000000106077824 */ /* 0x000fc800078e0207 */
[----:B------:R-:W-:-:S07]  /*1eb70*/  IMAD.MOV.U32 R13, RZ, RZ, R7 ;  /* 0x000000ffff0d7224 */ /* 0x000fce00078e0007 */
[----:B------:R-:W-:Y:S05]  /*1eb80*/  WARPSYNC.COLLECTIVE R15, `(.L_x_993) ;  /* 0x000000000f087348 */ /* 0x000fea0003c00000 */
[----:B------:R0:W1:Y:S02]  /*1eb90*/  SHFL.UP P6, R14, R13, R12, R11 ;  /* 0x0400000c0d0e7389 */ /* 0x00006400000c000b */
[----:B01----:R-:W-:Y:S01]  /*1eba0*/  ENDCOLLECTIVE ;  /* 0x000000000000791b */ /* 0x003fe20003800000 */
.L_x_993:
[----:B------:R-:W-:Y:S02]  /*1ebb0*/  MOV R12, 0x8 ;  /* 0x00000008000c7802 */ /* 0x000fe40000000f00 */
[----:B------:R-:W-:-:S05]  /*1ebc0*/  SEL R2, R14, RZ, P3 ;  /* 0x000000ff0e027207 */ /* 0x000fca0001800000 */
[----:B------:R-:W-:-:S04]  /*1ebd0*/  IMAD.IADD R2, R7, 0x1, R2 ;  /* 0x0000000107027824 */ /* 0x000fc800078e0202 */
[----:B------:R-:W-:-:S07]  /*1ebe0*/  IMAD.MOV.U32 R13, RZ, RZ, R2 ;  /* 0x000000ffff0d7224 */ /* 0x000fce00078e0002 */
[----:B------:R-:W-:Y:S05]  /*1ebf0*/  WARPSYNC.COLLECTIVE R15, `(.L_x_994) ;  /* 0x000000000f087348 */ /* 0x000fea0003c00000 */
[----:B------:R0:W1:Y:S02]  /*1ec00*/  SHFL.UP P6, R14, R13, R12, R11 ;  /* 0x0400000c0d0e7389 */ /* 0x00006400000c000b */
[----:B01----:R-:W-:Y:S01]  /*1ec10*/  ENDCOLLECTIVE ;  /* 0x000000000000791b */ /* 0x003fe20003800000 */
.L_x_994:
[----:B------:R-:W-:Y:S02]  /*1ec20*/  MOV R12, 0x10 ;  /* 0x00000010000c7802 */ /* 0x000fe40000000f00 */
[----:B------:R-:W-:-:S05]  /*1ec30*/  SEL R3, R14, RZ, P4 ;  /* 0x000000ff0e037207 */ /* 0x000fca0002000000 */
[----:B------:R-:W-:-:S04]  /*1ec40*/  IMAD.IADD R3, R2, 0x1, R3 ;  /* 0x0000000102037824 */ /* 0x000fc800078e0203 */
[----:B------:R-:W-:-:S07]  /*1ec50*/  IMAD.MOV.U32 R13, RZ, RZ, R3 ;  /* 0x000000ffff0d7224 */ /* 0x000fce00078e0003 */
[----:B------:R-:W-:Y:S05]  /*1ec60*/  WARPSYNC.COLLECTIVE R15, `(.L_x_995) ;  /* 0x000000000f087348 */ /* 0x000fea0003c00000 */
[----:B------:R0:W1:Y:S02]  /*1ec70*/  SHFL.UP P6, R14, R13, R12, R11 ;  /* 0x0400000c0d0e7389 */ /* 0x00006400000c000b */
[----:B01----:R-:W-:Y:S01]  /*1ec80*/  ENDCOLLECTIVE ;  /* 0x000000000000791b */ /* 0x003fe20003800000 */
.L_x_995:
[----:B------:R-:W-:Y:S01]  /*1ec90*/  MOV R12, 0x1f ;  /* 0x0000001f000c7802 */ /* 0x000fe20000000f00 */
[----:B------:R-:W-:Y:S01]  /*1eca0*/  IMAD.MOV.U32 R11, RZ, RZ, 0x1f ;  /* 0x0000001fff0b7424 */ /* 0x000fe200078e00ff */
[----:B------:R-:W-:-:S05]  /*1ecb0*/  SEL R2, R14, RZ, P5 ;  /* 0x000000ff0e027207 */ /* 0x000fca0002800000 */
[----:B------:R-:W-:-:S04]  /*1ecc0*/  IMAD.IADD R2, R3, 0x1, R2 ;  /* 0x0000000103027824 */ /* 0x000fc800078e0202 */
[----:B------:R-:W-:-:S07]  /*1ecd0*/  IMAD.MOV.U32 R13, RZ, RZ, R2 ;  /* 0x000000ffff0d7224 */ /* 0x000fce00078e0002 */
[----:B------:R-:W-:Y:S05]  /*1ece0*/  WARPSYNC.COLLECTIVE R15, `(.L_x_996) ;  /* 0x000000000f087348 */ /* 0x000fea0003c00000 */
[----:B------:R0:W1:Y:S02]  /*1ecf0*/  SHFL.IDX P6, R14, R13, R12, R11 ;  /* 0x0000000c0d0e7389 */ /* 0x00006400000c000b */
[----:B01----:R-:W-:Y:S01]  /*1ed00*/  ENDCOLLECTIVE ;  /* 0x000000000000791b */ /* 0x003fe20003800000 */
.L_x_996:
[----:B------:R-:W-:Y:S05]  /*1ed10*/  BRA `(.L_x_997) ;  /* 0xffffff9c00e07947 */ /* 0x000fea000383ffff */
.L_x_779:
[----:B------:R-:W-:Y:S01]  /*1ed20*/  BSSY B0, `(.L_x_998) ;  /* 0x0000008000007945 */ /* 0x000fe20003800000 */
[----:B-----5:R-:W-:Y:S01]  /*1ed30*/  IMAD.MOV.U32 R13, RZ, RZ, R4 ;  /* 0x000000ffff0d7224 */ /* 0x020fe200078e0004 */
[----:B------:R-:W-:Y:S01]  /*1ed40*/  MOV R12, 0x1 ;  /* 0x00000001000c7802 */ /* 0x000fe20000000f00 */
[----:B------:R-:W-:Y:S02]  /*1ed50*/  IMAD.MOV.U32 R11, RZ, RZ, RZ ;  /* 0x000000ffff0b7224 */ /* 0x000fe400078e00ff */
[----:B------:R-:W-:-:S07]  /*1ed60*/  IMAD.MOV.U32 R15, RZ, RZ, -0x1 ;  /* 0xffffffffff0f7424 */ /* 0x000fce00078e00ff */
[----:B0-----:R-:W-:Y:S05]  /*1ed70*/  WARPSYNC.COLLECTIVE R15, `(.L_x_999) ;  /* 0x000000000f087348 */ /* 0x001fea0003c00000 */
[----:B------:R1:W2:Y:S02]  /*1ed80*/  SHFL.UP P6, R14, R13, R12, R11 ;  /* 0x0400000c0d0e7389 */ /* 0x0002a400000c000b */
[----:B012---:R-:W-:Y:S01]  /*1ed90*/  ENDCOLLECTIVE ;  /* 0x000000000000791b */ /* 0x007fe20003800000 */
.L_x_999:
[----:B------:R-:W-:Y:S05]  /*1eda0*/  BSYNC B0 ;  /* 0x0000000000007941 */ /* 0x000fea0003800000 */
.L_x_998:
[----:B------:R-:W-:Y:S01]  /*1edb0*/  SEL R13, R14, RZ, P1 ;  /* 0x000000ff0e0d7207 */ /* 0x000fe20000800000 */
[----:B------:R-:W-:Y:S01]  /*1edc0*/  IMAD.MOV.U32 R12, RZ, RZ, 0x2 ;  /* 0x00000002ff0c7424 */ /* 0x000fe200078e00ff */
[----:B------:R-:W-:Y:S01]  /*1edd0*/  MOV R15, 0xffffffff ;  /* 0xffffffff000f7802 */ /* 0x000fe20000000f00 */
[----:B------:R-:W-:Y:S01]  /*1ede0*/  IMAD.MOV.U32 R11, RZ, RZ, RZ ;  /* 0x000000ffff0b7224 */ /* 0x000fe200078e00ff */
[----:B------:R-:W-:-:S07]  /*1edf0*/  IADD3 R13, R4, R13, RZ ;  /* 0x0000000d040d7210 */ /* 0x000fce0007ffe0ff */
[----:B------:R-:W-:Y:S05]  /*1ee00*/  WARPSYNC.COLLECTIVE R15, `(.L_x_1000) ;  /* 0x000000000f087348 */ /* 0x000fea0003c00000 */
[----:B------:R0:W1:Y:S02]  /*1ee10*/  SHFL.UP P6, R14, R13, R12, R11 ;  /* 0x0400000c0d0e7389 */ /* 0x00006400000c000b */
[----:B01----:R-:W-:Y:S01]  /*1ee20*/  ENDCOLLECTIVE ;  /* 0x000000000000791b */ /* 0x003fe20003800000 */
.L_x_1000:
[----:B------:R-:W-:Y:S02]  /*1ee30*/  MOV R12, 0x4 ;  /* 0x00000004000c7802 */ /* 0x000fe40000000f00 */
[----:B------:R-:W-:-:S05]  /*1ee40*/  SEL R0, R14, RZ, P2 ;  /* 0x000000ff0e007207 */ /* 0x000fca0001000000 */
[----:B------:R-:W-:-:S04]  /*1ee50*/  IMAD.IADD R0, R13, 0x1, R0 ;  /* 0x000000010d007824 */ /* 0x000fc800078e0200 */
[----:B------:R-:W-:-:S07]  /*1ee60*/  IMAD.MOV.U32 R13, RZ, RZ, R0 ;  /* 0x000000ffff0d7224 */ /* 0x000fce00078e0000 */
[----:B------:R-:W-:Y:S05]  /*1ee70*/  WARPSYNC.COLLECTIVE R15, `(.L_x_1001) ;  /* 0x000000000f087348 */ /* 0x000fea0003c00000 */
[----:B------:R0:W1:Y:S02]  /*1ee80*/  SHFL.UP P6, R14, R13, R12, R11 ;  /* 0x0400000c0d0e7389 */ /* 0x00006400000c000b */
[----:B01----:R-:W-:Y:S01]  /*1ee90*/  ENDCOLLECTIVE ;  /* 0x000000000000791b */ /* 0x003fe20003800000 */
.L_x_1001:
[----:B------:R-:W-:Y:S02]  /*1eea0*/  MOV R12, 0x8 ;  /* 0x00000008000c7802 */ /* 0x000fe40000000f00 */
[----:B------:R-:W-:-:S05]  /*1eeb0*/  SEL R3, R14, RZ, P3 ;  /* 0x000000ff0e037207 */ /* 0x000fca0001800000 */
[----:B------:R-:W-:-:S04]  /*1eec0*/  IMAD.IADD R2, R0, 0x1, R3 ;  /* 0x0000000100027824 */ /* 0x000fc800078e0203 */
[----:B------:R-:W-:-:S07]  /*1eed0*/  IMAD.MOV.U32 R13, RZ, RZ, R2 ;  /* 0x000000ffff0d7224 */ /* 0x000fce00078e0002 */
[----:B------:R-:W-:Y:S05]  /*1eee0*/  WARPSYNC.COLLECTIVE R15, `(.L_x_1002) ;  /* 0x000000000f087348 */ /* 0x000fea0003c00000 */
[----:B------:R0:W1:Y:S02]  /*1eef0*/  SHFL.UP P6, R14, R13, R12, R11 ;  /* 0x0400000c0d0e7389 */ /* 0x00006400000c000b */
[----:B01----:R-:W-:Y:S01]  /*1ef00*/  ENDCOLLECTIVE ;  /* 0x000000000000791b */ /* 0x003fe20003800000 */
.L_x_1002:
[----:B------:R-:W-:Y:S02]  /*1ef10*/  MOV R12, 0x10 ;  /* 0x00000010000c7802 */ /* 0x000fe40000000f00 */
[----:B------:R-:W-:-:S05]  /*1ef20*/  SEL R3, R14, RZ, P4 ;  /* 0x000000ff0e037207 */ /* 0x000fca0002000000 */
[----:B------:R-:W-:-:S04]  /*1ef30*/  IMAD.IADD R3, R2, 0x1, R3 ;  /* 0x0000000102037824 */ /* 0x000fc800078e0203 */
[----:B------:R-:W-:-:S07]  /*1ef40*/  IMAD.MOV.U32 R13, RZ, RZ, R3 ;  /* 0x000000ffff0d7224 */ /* 0x000fce00078e0003 */
[----:B------:R-:W-:Y:S05]  /*1ef50*/  WARPSYNC.COLLECTIVE R15, `(.L_x_1003) ;  /* 0x000000000f087348 */ /* 0x000fea0003c00000 */
[----:B------:R0:W1:Y:S02]  /*1ef60*/  SHFL.UP P6, R14, R13, R12, R11 ;  /* 0x0400000c0d0e7389 */ /* 0x00006400000c000b */
[----:B01----:R-:W-:Y:S01]  /*1ef70*/  ENDCOLLECTIVE ;  /* 0x000000000000791b */ /* 0x003fe20003800000 */
.L_x_1003:
        /* <DEDUP_REMOVED lines=8> */
.L_x_1004:
[----:B------:R-:W-:Y:S05]  /*1f000*/  BRA `(.L_x_1005) ;  /* 0xffffff9c00c07947 */ /* 0x000fea000383ffff */
.L_x_781:
[----:B------:R-:W-:Y:S01]  /*1f010*/  BSSY B0, `(.L_x_1006) ;  /* 0x0000006000007945 */ /* 0x000fe20003800000 */
[----:B------:R-:W-:Y:S01]  /*1f020*/  PLOP3.LUT P6, PT, P6, PT, PT, 0x8, 0x0 ;  /* 0x000000000000781c */ /* 0x000fe200037ce170 */
[----:B------:R-:W-:-:S12]  /*1f030*/  IMAD.MOV.U32 R15, RZ, RZ, -0x1 ;  /* 0xffffffffff0f7424 */ /* 0x000fd800078e00ff */
[----:B0-----:R-:W-:Y:S05]  /*1f040*/  WARPSYNC.COLLECTIVE R15, `(.L_x_1007) ;  /* 0x000000000f087348 */ /* 0x001fea0003c00000 */
[----:B------:R-:W-:Y:S01]  /*1f050*/  VOTE.ANY R14, PT, P6 ;  /* 0x00000000000e7806 */ /* 0x000fe200030e0100 */
[----:B0-----:R-:W-:Y:S06]  /*1f060*/  ENDCOLLECTIVE ;  /* 0x000000000000791b */ /* 0x001fec0003800000 */
.L_x_1007:
[----:B------:R-:W-:Y:S05]  /*1f070*/  BSYNC B0 ;  /* 0x0000000000007941 */ /* 0x000fea0003800000 */
.L_x_1006:
[----:B------:R-:W-:Y:S01]  /*1f080*/  MOV R3, R14 ;  /* 0x0000000e00037202 */ /* 0x000fe20000000f00 */
[----:B------:R-:W-:Y:S01]  /*1f090*/  IMAD.MOV.U32 R13, RZ, RZ, R4 ;  /* 0x000000ffff0d7224 */ /* 0x000fe200078e0004 */
[----:B------:R-:W-:Y:S01]  /*1f0a0*/  MOV R11, 0x1f ;  /* 0x0000001f000b7802 */ /* 0x000fe20000000f00 */
[----:B------:R-:W-:Y:S01]  /*1f0b0*/  IMAD.MOV.U32 R15, RZ, RZ, -0x1 ;  /* 0xffffffffff0f7424 */ /* 0x000fe200078e00ff */
[----:B------:R-:W0:Y:S02]  /*1f0c0*/  POPC R0, R3 ;  /* 0x0000000300007309 */ /* 0x000e240000000000 */
[----:B0-----:R-:W-:-:S07]  /*1f0d0*/  IMAD.MOV.U32 R12, RZ, RZ, R0 ;  /* 0x000000ffff0c7224 */ /* 0x001fce00078e0000 */
[----:B------:R-:W-:Y:S05]  /*1f0e0*/  WARPSYNC.COLLECTIVE R15, `(.L_x_1008) ;  /* 0x000000000f087348 */ /* 0x000fea0003c00000 */
[----:B------:R0:W1:Y:S02]  /*1f0f0*/  SHFL.IDX P6, R14, R13, R12, R11 ;  /* 0x0000000c0d0e7389 */ /* 0x00006400000c000b */
[----:B01----:R-:W-:Y:S01]  /*1f100*/  ENDCOLLECTIVE ;  /* 0x000000000000791b */ /* 0x003fe20003800000 */
.L_x_1008:
[----:B------:R-:W-:Y:S01]  /*1f110*/  IMAD.MOV.U32 R4, RZ, RZ, R14 ;  /* 0x000000ffff047224 */ /* 0x000fe200078e000e */
[----:B------:R-:W-:Y:S06]  /*1f120*/  BRA `(.L_x_1009) ;  /* 0xffffff9c00b07947 */ /* 0x000fec000383ffff */
.L_x_783:
[----:B------:R-:W-:Y:S01]  /*1f130*/  BSSY B0, `(.L_x_1010) ;  /* 0x0000007000007945 */ /* 0x000fe20003800000 */
[----:B------:R-:W-:Y:S01]  /*1f140*/  MOV R13, R2 ;  /* 0x00000002000d7202 */ /* 0x000fe20000000f00 */
[----:B------:R-:W-:Y:S02]  /*1f150*/  IMAD.MOV.U32 R11, RZ, RZ, 0x1f ;  /* 0x0000001fff0b7424 */ /* 0x000fe400078e00ff */
[----:B------:R-:W-:-:S07]  /*1f160*/  IMAD.MOV.U32 R15, RZ, RZ, -0x1 ;  /* 0xffffffffff0f7424 */ /* 0x000fce00078e00ff */
[----:B012---:R-:W-:Y:S05]  /*1f170*/  WARPSYNC.COLLECTIVE R15, `(.L_x_1011) ;  /* 0x000000000f087348 */ /* 0x007fea0003c00000 */
[----:B------:R3:W4:Y:S02]  /*1f180*/  SHFL.IDX P6, R14, R13, R12, R11 ;  /* 0x0000000c0d0e7389 */ /* 0x00072400000c000b */
[----:B01234-:R-:W-:Y:S01]  /*1f190*/  ENDCOLLECTIVE ;  /* 0x000000000000791b */ /* 0x01ffe20003800000 */
.L_x_1011:
[----:B------:R-:W-:Y:S05]  /*1f1a0*/  BSYNC B0 ;  /* 0x0000000000007941 */ /* 0x000fea0003800000 */
.L_x_1010:
[----:B------:R-:W-:Y:S05]  /*1f1b0*/  BRA `(.L_x_782) ;  /* 0xffffff9c00a87947 */ /* 0x000fea000383ffff */
.L_x_787:
[----:B0-----:R0:W1:Y:S02]  /*1f1c0*/  SYNCS.PHASECHK.TRANS64.TRYWAIT P0, [R4+URZ+0x28820], R0 ;  /* 0x02882000040075a7 */ /* 0x001064000800017f */
[----:B-1----:R-:W-:Y:S05]  /*1f1d0*/  @!P0 NANOSLEEP.SYNCS 0x989680 ;  /* 0x009896800000895d */ /* 0x002fea0003900000 */
[----:B------:R-:W1:Y:S02]  /*1f1e0*/  @!P0 SYNCS.PHASECHK.TRANS64 P0, [R4+URZ+0x28820], R0 ;  /* 0x02882000040085a7 */ /* 0x000e64000800007f */
[----:B-1----:R-:W-:Y:S05]  /*1f1f0*/  @!P0 BRA `(.L_x_787) ;  /* 0xfffffffc00f08947 */ /* 0x002fea000383ffff */
[----:B------:R-:W-:Y:S05]  /*1f200*/  BRA `(.L_x_1012) ;  /* 0xffffffa000947947 */ /* 0x000fea000383ffff */
.L_x_788:
[----:B------:R-:W1:Y:S01]  /*1f210*/  S2R R2, SR_TID.X ;  /* 0x0000000000027919 */ /* 0x000e620000002100 */
[----:B------:R-:W-:Y:S01]  /*1f220*/  BSSY B0, `(.L_x_1013) ;  /* 0x000000a000007945 */ /* 0x000fe20003800000 */
[----:B------:R-:W-:Y:S01]  /*1f230*/  IMAD.MOV.U32 R12, RZ, RZ, RZ ;  /* 0x000000ffff0c7224 */ /* 0x000fe200078e00ff */
[----:B------:R-:W-:Y:S01]  /*1f240*/  MOV R15, 0xffffffff ;  /* 0xffffffff000f7802 */ /* 0x000fe20000000f00 */
[----:B------:R-:W-:Y:S01]  /*1f250*/  IMAD.MOV.U32 R11, RZ, RZ, 0x1f ;  /* 0x0000001fff0b7424 */ /* 0x000fe200078e00ff */
[----:B-1----:R-:W-:-:S04]  /*1f260*/  SHF.R.U32.HI R2, RZ, 0x5, R2 ;  /* 0x00000005ff027819 */ /* 0x002fc80000011602 */
[----:B------:R-:W-:-:S04]  /*1f270*/  LOP3.LUT R2, R2, 0x3, RZ, 0xc0, !PT ;  /* 0x0000000302027812 */ /* 0x000fc800078ec0ff */
[----:B------:R-:W-:-:S07]  /*1f280*/  MOV R13, R2 ;  /* 0x00000002000d7202 */ /* 0x000fce0000000f00 */
[----:B0-2---:R-:W-:Y:S05]  /*1f290*/  WARPSYNC.COLLECTIVE R15, `(.L_x_1014) ;  /* 0x000000000f087348 */ /* 0x005fea0003c00000 */
[----:B------:R1:W3:Y:S02]  /*1f2a0*/  SHFL.IDX P6, R14, R13, R12, R11 ;  /* 0x0000000c0d0e7389 */ /* 0x0002e400000c000b */
[----:B0123--:R-:W-:Y:S01]  /*1f2b0*/  ENDCOLLECTIVE ;  /* 0x000000000000791b */ /* 0x00ffe20003800000 */
.L_x_1014:
[----:B------:R-:W-:Y:S05]  /*1f2c0*/  BSYNC B0 ;  /* 0x0000000000007941 */ /* 0x000fea0003800000 */
.L_x_1013:
[----:B------:R-:W-:Y:S05]  /*1f2d0*/  BRA `(.L_x_1015) ;  /* 0xffffffa0007c7947 */ /* 0x000fea000383ffff */
.L_x_789:
[----:B------:R-:W-:Y:S01]  /*1f2e0*/  BSSY B0, `(.L_x_1016) ;  /* 0x0000006000007945 */ /* 0x000fe20003800000 */
[----:B------:R-:W-:-:S07]  /*1f2f0*/  IMAD.MOV.U32 R15, RZ, RZ, -0x1 ;  /* 0xffffffffff0f7424 */ /* 0x000fce00078e00ff */
[----:B0-2---:R-:W-:Y:S05]  /*1f300*/  WARPSYNC.COLLECTIVE R15, `(.L_x_1017) ;  /* 0x000000000f0c7348 */ /* 0x005fea0003c00000 */
[----:B------:R-:W-:Y:S02]  /*1f310*/  ELECT P6, UR62, PT ;  /* 0x00000000003e782f */ /* 0x000fe400038c0000 */
[----:B------:R-:W-:Y:S01]  /*1f320*/  MOV R14, UR62 ;  /* 0x0000003e000e7c02 */ /* 0x000fe20008000f00 */
[----:B0-2---:R-:W-:Y:S10]  /*1f330*/  ENDCOLLECTIVE ;  /* 0x000000000000791b */ /* 0x005ff40003800000 */
.L_x_1017:
[----:B------:R-:W-:Y:S05]  /*1f340*/  BSYNC B0 ;  /* 0x0000000000007941 */ /* 0x000fea0003800000 */
.L_x_1016:
[----:B------:R-:W-:Y:S05]  /*1f350*/  BRA `(.L_x_1018) ;  /* 0xffffffa000707947 */ /* 0x000fea000383ffff */
.L_x_791:
[----:B0-----:R0:W1:Y:S02]  /*1f360*/  SYNCS.PHASECHK.TRANS64.TRYWAIT P1, [R5+URZ+0x28840], R0 ;  /* 0x02884000050075a7 */ /* 0x001064000802017f */
[----:B-1----:R-:W-:Y:S05]  /*1f370*/  @!P1 NANOSLEEP.SYNCS 0x989680 ;  /* 0x009896800000995d */ /* 0x002fea0003900000 */
[----:B------:R-:W1:Y:S02]  /*1f380*/  @!P1 SYNCS.PHASECHK.TRANS64 P1, [R5+URZ+0x28840], R0 ;  /* 0x02884000050095a7 */ /* 0x000e64000802007f */
[----:B-1----:R-:W-:Y:S05]  /*1f390*/  @!P1 BRA `(.L_x_791) ;  /* 0xfffffffc00f09947 */ /* 0x002fea000383ffff */
[----:B------:R-:W-:Y:S05]  /*1f3a0*/  BRA `(.L_x_1019) ;  /* 0xffffffa000907947 */ /* 0x000fea000383ffff */
.L_x_793:
[----:B-1----:R1:W3:Y:S02]  /*1f3b0*/  SYNCS.PHASECHK.TRANS64.TRYWAIT P1, [R25+URZ+0x28840], R2 ;  /* 0x02884002190075a7 */ /* 0x0022e4000802017f */
[----:B---3--:R-:W-:Y:S05]  /*1f3c0*/  @!P1 NANOSLEEP.SYNCS 0x989680 ;  /* 0x009896800000995d */ /* 0x008fea0003900000 */
[----:B------:R-:W3:Y:S02]  /*1f3d0*/  @!P1 SYNCS.PHASECHK.TRANS64 P1, [R25+URZ+0x28840], R2 ;  /* 0x02884002190095a7 */ /* 0x000ee4000802007f */
[----:B---3--:R-:W-:Y:S05]  /*1f3e0*/  @!P1 BRA `(.L_x_793) ;  /* 0xfffffffc00f09947 */ /* 0x008fea000383ffff */
[----:B------:R-:W-:Y:S05]  /*1f3f0*/  BRA `(.L_x_1020) ;  /* 0xffffffa0009c7947 */ /* 0x000fea000383ffff */
.L_x_795:
[----:B---3--:R3:W4:Y:S02]  /*1f400*/  SYNCS.PHASECHK.TRANS64.TRYWAIT P1, [R5+URZ+0x28860], R0 ;  /* 0x02886000050075a7 */ /* 0x008724000802017f */
[----:B----4-:R-:W-:Y:S05]  /*1f410*/  @!P1 NANOSLEEP.SYNCS 0x989680 ;  /* 0x009896800000995d */ /* 0x010fea0003900000 */
[----:B------:R-:W4:Y:S02]  /*1f420*/  @!P1 SYNCS.PHASECHK.TRANS64 P1, [R5+URZ+0x28860], R0 ;  /* 0x02886000050095a7 */ /* 0x000f24000802007f */
[----:B----4-:R-:W-:Y:S05]  /*1f430*/  @!P1 BRA `(.L_x_795) ;  /* 0xfffffffc00f09947 */ /* 0x010fea000383ffff */
[----:B------:R-:W-:Y:S05]  /*1f440*/  BRA `(.L_x_1021) ;  /* 0xffffffa000987947 */ /* 0x000fea000383ffff */
.L_x_1022:
        /* <DEDUP_REMOVED lines=11> */
.L_x_3480:


//--------------------- .text._ZN7cutlass13device_kernelIN5flash11enable_sm90INS1_16FlashAttnFwdSm90INS1_25CollectiveMainloopFwdSm90ILi2EN4cute5tupleIJNS5_1CILi1EEES8_S8_EEENS6_IJNS7_ILi128EEESA_SA_EEELi128ENS_6half_tEfNS_4arch4Sm90ELb0ELb1ELb0ELb0ELb1ELb0ELb0ELb1ELb1ELb1ELb0ELb0EEENS1_21CollectiveEpilogueFwdISB_S9_SC_SE_Li256ELb0ELb1ELb0ELb0EEENS1_30DynamicPersistentTileSchedulerILi256ELi128ELb0ELb1ELb1EEEEEEEEEvNT_6ParamsE --------------------------
	.section	.text._ZN7cutlass13device_kernelIN5flash11enable_sm90INS1_16FlashAttnFwdSm90INS1_25CollectiveMainloopFwdSm90ILi2EN4cute5tupleIJNS5_1CILi1EEES8_S8_EEENS6_IJNS7_ILi128EEESA_SA_EEELi128ENS_6half_tEfNS_4arch4Sm90ELb0ELb1ELb0ELb0ELb1ELb0ELb0ELb1ELb1ELb1ELb0ELb0EEENS1_21CollectiveEpilogueFwdISB_S9_SC_SE_Li256ELb0ELb1ELb0ELb0EEENS1_30DynamicPersistentTileSchedulerILi256ELi128ELb0ELb1ELb1EEEEEEEEEvNT_6ParamsE,"ax",@progbits
	.align	128
.text._ZN7cutlass13device_kernelIN5flash11enable_sm90INS1_16FlashAttnFwdSm90INS1_25CollectiveMainloopFwdSm90ILi2EN4cute5tupleIJNS5_1CILi1EEES8_S8_EEENS6_IJNS7_ILi128EEESA_SA_EEELi128ENS_6half_tEfNS_4arch4Sm90ELb0ELb1ELb0ELb0ELb1ELb0ELb0ELb1ELb1ELb1ELb0ELb0EEENS1_21CollectiveEpilogueFwdISB_S9_SC_SE_Li256ELb0ELb1ELb0ELb0EEENS1_30DynamicPersistentTileSchedulerILi256ELi128ELb0ELb1ELb1EEEEEEEEEvNT_6ParamsE:
        .type           _ZN7cutlass13device_kernelIN5flash11enable_sm90INS1_16FlashAttnFwdSm90INS1_25CollectiveMainloopFwdSm90ILi2EN4cute5tupleIJNS5_1CILi1EEES8_S8_EEENS6_IJNS7_ILi128EEESA_SA_EEELi128ENS_6half_tEfNS_4arch4Sm90ELb0ELb1ELb0ELb0ELb1ELb0ELb0ELb1ELb1ELb1ELb0ELb0EEENS1_21CollectiveEpilogueFwdISB_S9_SC_SE_Li256ELb0ELb1ELb0ELb0EEENS1_30DynamicPersistentTileSchedulerILi256ELi128ELb0ELb1ELb1EEEEEEEEEvNT_6ParamsE,@function
        .size           _ZN7cutlass13device_kernelIN5flash11enable_sm90INS1_16FlashAttnFwdSm90INS1_25CollectiveMainloopFwdSm90ILi2EN4cute5tupleIJNS5_1CILi1EEES8_S8_EEENS6_IJNS7_ILi128EEESA_SA_EEELi128ENS_6half_tEfNS_4arch4Sm90ELb0ELb1ELb0ELb0ELb1ELb0ELb0ELb1ELb1ELb1ELb0ELb0EEENS1_21CollectiveEpilogueFwdISB_S9_SC_SE_Li256ELb0ELb1ELb0ELb0EEENS1_30DynamicPersistentTileSchedulerILi256ELi128ELb0ELb1ELb1EEEEEEEEEvNT_6ParamsE,(.L_x_3481 - _ZN7cutlass13device_kernelIN5flash11enable_sm90INS1_16FlashAttnFwdSm90INS1_25CollectiveMainloopFwdSm90ILi2EN4cute5tupleIJNS5_1CILi1EEES8_S8_EEENS6_IJNS7_ILi128EEESA_SA_EEELi128ENS_6half_tEfNS_4arch4Sm90ELb0ELb1ELb0ELb0ELb1ELb0ELb0ELb1ELb1ELb1ELb0ELb0EEENS1_21CollectiveEpilogueFwdISB_S9_SC_SE_Li256ELb0ELb1ELb0ELb0EEENS1_30DynamicPersistentTileSchedulerILi256ELi128ELb0ELb1ELb1EEEEEEEEEvNT_6ParamsE)
        .other          _ZN7cutlass13device_kernelIN5flash11enable_sm90INS1_16FlashAttnFwdSm90INS1_25CollectiveMainloopFwdSm90ILi2EN4cute5tupleIJNS5_1CILi1EEES8_S8_EEENS6_IJNS7_ILi128EEESA_SA_EEELi128ENS_6half_tEfNS_4arch4Sm90ELb0ELb1ELb0ELb0ELb1ELb0ELb0ELb1ELb1ELb1ELb0ELb0EEENS1_21CollectiveEpilogueFwdISB_S9_SC_SE_Li256ELb0ELb1ELb0ELb0EEENS1_30DynamicPersistentTileSchedulerILi256ELi128ELb0ELb1ELb1EEEEEEEEEvNT_6ParamsE,@"STO_CUDA_ENTRY STV_DEFAULT"
_ZN7cutlass13device_kernelIN5flash11enable_sm90INS1_16FlashAttnFwdSm90INS1_25CollectiveMainloopFwdSm90ILi2EN4cute5tupleIJNS5_1CILi1EEES8_S8_EEENS6_IJNS7_ILi128EEESA_SA_EEELi128ENS_6half_tEfNS_4arch4Sm90ELb0ELb1ELb0ELb0ELb1ELb0ELb0ELb1ELb1ELb1ELb0ELb0EEENS1_21CollectiveEpilogueFwdISB_S9_SC_SE_Li256ELb0ELb1ELb0ELb0EEENS1_30DynamicPersistentTileSchedulerILi256ELi128ELb0ELb1ELb1EEEEEEEEEvNT_6ParamsE:
[----:B------:R-:W0:Y:S01]  /*0000*/  LDC R1, c[0x0][0x28] ;  /* 0x00000a00ff017b82 */ /* 0x000e220000000800 */
[----:B------:R-:W1:Y:S01]  /*0010*/  S2R R3, SR_TID.X ;  /* 0x0000000000037919 */ /* 0x000e620000002100 */
[----:B------:R-:W-:Y:S01]  /*0020*/  ELECT P0, URZ, PT ;  /* 0x00000000003f782f */ /* 0x000fe20003800000 */
[----:B------:R-:W-:Y:S01]  /*0030*/  UMOV UR4, 0x80 ;  /* 0x0000008000047882 */ /* 0x000fe20000000000 */
[----:B------:R-:W-:Y:S01]  /*0040*/  UMOV UR7, 0x100 ;  /* 0x0000010000077882 */ /* 0x000fe20000000000 */
[--C-:B-1----:R-:W-:Y:S02]  /*0050*/  SHF.R.U32.HI R0, RZ, 0x5, R3.reuse ;  /* 0x00000005ff007819 */ /* 0x102fe40000011603 */
[----:B------:R-:W-:-:S03]  /*0060*/  SHF.R.U32.HI R23, RZ, 0x7, R3 ;  /* 0x00000007ff177819 */ /* 0x000fc60000011603 */
[----:B------:R-:W1:Y:S04]  /*0070*/  SHFL.IDX PT, R2, R0, RZ, 0x1f ;  /* 0x00001fff00027589 */ /* 0x000e6800000e0000 */
[----:B------:R2:W3:Y:S01]  /*0080*/  SHFL.IDX PT, R3, R23, RZ, 0x1f ;  /* 0x00001fff17037589 */ /* 0x0004e200000e0000 */
[C---:B-1----:R-:W-:Y:S02]  /*0090*/  ISETP.NE.OR P0, PT, R2.reuse, RZ, !P0 ;  /* 0x000000ff0200720c */ /* 0x042fe40004705670 */
[----:B------:R-:W-:-:S11]  /*00a0*/  ISETP.NE.AND P1, PT, R2, RZ, PT ;  /* 0x000000ff0200720c */ /* 0x000fd60003f25270 */
[----:B------:R-:W-:Y:S01]  /*00b0*/  VOTEU.ALL UP0, P0 ;  /* 0x00000000003f7886 */ /* 0x000fe20000000000 */
[----:B------:R-:W-:-:S04]  /*00c0*/  VOTEU.ALL UP1, P0 ;  /* 0x00000000003f7886 */ /* 0x000fc80000020000 */
[----:B------:R-:W1:Y:S01]  /*00d0*/  @!UP0 S2UR UR8, SR_CgaCtaId ;  /* 0x00000000000889c3 */ /* 0x000e620000008800 */
[----:B------:R-:W-:Y:S01]  /*00e0*/  @!UP0 UMOV UR6, 0x400 ;  /* 0x0000040000068882 */ /* 0x000fe20000000000 */
[----:B------:R-:W-:-:S04]  /*00f0*/  @!UP0 UIADD3 UR4, -UR4, 0x100000, URZ ;  /* 0x0010000004048890 */ /* 0x000fc8000fffe13f */
[----:B------:R-:W-:Y:S02]  /*0100*/  @!UP0 USHF.L.U32 UR5, UR4, 0xb, URZ ;  /* 0x0000000b04058899 */ /* 0x000fe4000800063f */
[----:B------:R-:W-:Y:S02]  /*0110*/  @!UP0 USHF.L.U32 UR4, UR4, 0x1, URZ ;  /* 0x0000000104048899 */ /* 0x000fe4000800063f */
[----:B-1----:R-:W-:Y:S02]  /*0120*/  @!UP0 ULEA UR8, UR8, UR6, 0x18 ;  /* 0x0000000608088291 */ /* 0x002fe4000f8ec03f */
[----:B------:R-:W-:-:S04]  /*0130*/  @!UP0 UIADD3 UR6, -UR7, 0x100000, URZ ;  /* 0x0010000007068890 */ /* 0x000fc8000fffe13f */
[----:B------:R-:W-:Y:S02]  /*0140*/  @!UP0 USHF.L.U32 UR7, UR6, 0xb, URZ ;  /* 0x0000000b06078899 */ /* 0x000fe4000800063f */
[----:B------:R-:W-:Y:S01]  /*0150*/  @!UP0 USHF.L.U32 UR6, UR6, 0x1, URZ ;  /* 0x0000000106068899 */ /* 0x000fe2000800063f */
[----:B------:R-:W-:-:S05]  /*0160*/  VOTEU.ALL UP0, P0 ;  /* 0x00000000003f7886 */ /* 0x000fca0000000000 */
[----:B------:R2:W1:Y:S06]  /*0170*/  @!UP0 SYNCS.EXCH.64 URZ, [UR8+0x28800], UR4 ;  /* 0x02880004083f85b2 */ /* 0x00046c0008000100 */
[----:B------:R2:W4:Y:S02]  /*0180*/  @!UP1 SYNCS.EXCH.64 URZ, [UR8+0x28820], UR6 ;  /* 0x02882006083f95b2 */ /* 0x0005240008000100 */
[----:B0-23--:R-:W-:Y:S05]  /*0190*/  @P1 BRA `(.L_x_1023) ;  /* 0x0000000000481947 */ /* 0x00dfea0003800000 */
        /* <DEDUP_REMOVED lines=13> */
[----:B0-----:R0:W2:Y:S08]  /*0270*/  SYNCS.EXCH.64 URZ, [UR8+0x28830], UR4 ;  /* 0x02883004083f75b2 */ /* 0x0010b00008000100 */
[----:B------:R0:W3:Y:S01]  /*0280*/  SYNCS.EXCH.64 URZ, [UR8+0x28840], UR6 ;  /* 0x02884006083f75b2 */ /* 0x0000e20008000100 */
[----:B------:R0:W0:Y:S01]  /*0290*/  SYNCS.EXCH.64 URZ, [UR8+0x28838], UR4 ;  /* 0x02883804083f75b2 */ /* 0x0000220008000100 */
[----:B------:R0:W0:Y:S01]  /*02a0*/  SYNCS.EXCH.64 URZ, [UR8+0x28848], UR6 ;  /* 0x02884806083f75b2 */ /* 0x0000220008000100 */
[----:B------:R-:W-:Y:S01]  /*02b0*/  NOP ;  /* 0x0000000000007918 */ /* 0x000fe20000000000 */
.L_x_1023:
        /* <DEDUP_REMOVED lines=22> */
.L_x_1024:
        /* <DEDUP_REMOVED lines=18> */
.L_x_1025:
        /* <DEDUP_REMOVED lines=22> */
.L_x_1026:
        /* <DEDUP_REMOVED lines=23> */
.L_x_1027:
        /* <DEDUP_REMOVED lines=8> */
.L_x_1029:
[----:B------:R-:W-:-:S08]  /*0890*/  NOP ;  /* 0x0000000000007918 */ /* 0x000fd00000000000 */
[----:B------:R-:W0:Y:S02]  /*08a0*/  USETMAXREG.TRY_ALLOC.CTAPOOL UP0, 0xe8 ;  /* 0x000000e8000079c8 */ /* 0x000e240008000600 */
[----:B0-----:R-:W-:-:S13]  /*08b0*/  PLOP3.LUT P0, PT, PT, PT, UP0, 0x80, 0x0 ;  /* 0x000000000000781c */ /* 0x001fda0003f0f008 */
[----:B------:R-:W-:Y:S05]  /*08c0*/  @!P0 BRA `(.L_x_1029) ;  /* 0xfffffffc00f08947 */ /* 0x000fea000383ffff */
[----:B------:R-:W0:Y:S01]  /*08d0*/  S2R R2, SR_TID.X ;  /* 0x0000000000027919 */ /* 0x000e220000002100 */
[----:B------:R-:W1:Y:S08]  /*08e0*/  S2UR UR4, SR_CTAID.X ;  /* 0x00000000000479c3 */ /* 0x000e700000002500 */
[----:B------:R-:W-:Y:S08]  /*08f0*/  BAR.ARV 0x4, 0x180 ;  /* 0x0106000000007b1d */ /* 0x000ff00000002000 */
[----:B------:R-:W-:Y:S06]  /*0900*/  BAR.ARV 0x8, 0x180 ;  /* 0x0206000000007b1d */ /* 0x000fec0000002000 */
[----:B0-----:R-:W-:-:S04]  /*0910*/  LOP3.LUT R0, R2, 0xffffff80, RZ, 0xc0, !PT ;  /* 0xffffff8002007812 */ /* 0x001fc800078ec0ff */
[----:B------:R-:W-:Y:S02]  /*0920*/  ISETP.NE.AND P0, PT, R0, 0x80, PT ;  /* 0x000000800000780c */ /* 0x000fe40003f05270 */
[----:B------:R-:W1:Y:S11]  /*0930*/  LDC R0, c[0x0][0xc38] ;  /* 0x00030e00ff007b82 */ /* 0x000e760000000800 */
[----:B------:R-:W-:Y:S06]  /*0940*/  @!P0 BAR.ARV 0x9, 0x100 ;  /* 0x0244000000008b1d */ /* 0x000fec0000002000 */
[----:B-1----:R-:W-:-:S13]  /*0950*/  ISETP.LE.AND P0, PT, R0, UR4, PT ;  /* 0x0000000400007c0c */ /* 0x002fda000bf03270 */
        /* <DEDUP_REMOVED lines=10> */
[----:B------:R-:W-:Y:S01]  /*0a00*/  SHF.R.S32.HI R186, RZ, 0x7, R3 ;  /* 0x00000007ffba7819 */ /* 0x000fe20000011403 */
[----:B------:R-:W-:Y:S02]  /*0a10*/  IMAD.SHL.U32 R6, R4, 0x20, RZ ;  /* 0x0000002004067824 */ /* 0x000fe400078e00ff */
[----:B------:R-:W-:Y:S01]  /*0a20*/  IMAD.IADD R185, R191, 0x1, -R2 ;  /* 0x00000001bfb97824 */ /* 0x000fe200078e0a02 */
[----:B------:R-:W-:-:S02]  /*0a30*/  LEA.HI R2, R0, R191, RZ, 0x4 ;  /* 0x000000bf00027211 */ /* 0x000fc400078f20ff */
[----:B------:R-:W-:Y:S02]  /*0a40*/  LOP3.LUT R7, R6, 0xfffffc00, RZ, 0xc0, !PT ;  /* 0xfffffc0006077812 */ /* 0x000fe400078ec0ff */
[----:B------:R-:W-:Y:S02]  /*0a50*/  LOP3.LUT R4, R2, 0x3fffff0, RZ, 0xc0, !PT ;  /* 0x03fffff002047812 */ /* 0x000fe400078ec0ff */
[----:B------:R-:W-:Y:S02]  /*0a60*/  SHF.R.S32.HI R8, RZ, 0x1f, R185 ;  /* 0x0000001fff087819 */ /* 0x000fe400000114b9 */
[----:B------:R-:W-:Y:S01]  /*0a70*/  SHF.R.S32.HI R5, RZ, 0x4, R2 ;  /* 0x00000004ff057819 */ /* 0x000fe20000011402 */
[----:B------:R-:W-:Y:S01]  /*0a80*/  IMAD.IADD R4, R191, 0x1, -R4 ;  /* 0x00000001bf047824 */ /* 0x000fe200078e0a04 */
[----:B------:R-:W-:Y:S02]  /*0a90*/  LEA.HI R9, R8, R185, RZ, 0x2 ;  /* 0x000000b908097211 */ /* 0x000fe400078f10ff */
[----:B------:R-:W-:Y:S01]  /*0aa0*/  LEA.HI R2, R2, R5, RZ, 0x1 ;  /* 0x0000000502027211 */ /* 0x000fe200078f08ff */
[----:B------:R-:W-:Y:S01]  /*0ab0*/  IMAD R7, R4, 0x40, R7 ;  /* 0x0000004004077824 */ /* 0x000fe200078e0207 */
[----:B------:R-:W-:-:S02]  /*0ac0*/  LEA.HI R4, R0, R191, RZ, 0x2 ;  /* 0x000000bf00047211 */ /* 0x000fc400078f10ff */
[--C-:B------:R-:W-:Y:S02]  /*0ad0*/  SHF.R.S32.HI R6, RZ, 0x2, R9.reuse ;  /* 0x00000002ff067819 */ /* 0x100fe40000011409 */
[----:B------:R-:W-:Y:S02]  /*0ae0*/  SHF.R.S32.HI R11, RZ, 0x1f, R9 ;  /* 0x0000001fff0b7819 */ /* 0x000fe40000011409 */
[----:B------:R-:W-:Y:S02]  /*0af0*/  LOP3.LUT R2, R2, 0x1ffffffe, RZ, 0xc0, !PT ;  /* 0x1ffffffe02027812 */ /* 0x000fe400078ec0ff */
[----:B------:R-:W-:Y:S02]  /*0b00*/  LOP3.LUT R4, R4, 0xfffffffc, RZ, 0xc0, !PT ;  /* 0xfffffffc04047812 */ /* 0x000fe400078ec0ff */
[----:B------:R-:W-:Y:S01]  /*0b10*/  LEA.HI R0, R0, R191, RZ, 0x3 ;  /* 0x000000bf00007211 */ /* 0x000fe200078f18ff */
[----:B------:R-:W-:Y:S01]  /*0b20*/  IMAD.IADD R2, R5, 0x1, -R2 ;  /* 0x0000000105027824 */ /* 0x000fe200078e0a02 */
[----:B------:R-:W-:Y:S01]  /*0b30*/  LEA.HI R11, R11, R6, RZ, 0x3 ;  /* 0x000000060b0b7211 */ /* 0x000fe200078f18ff */
[----:B------:R-:W-:Y:S01]  /*0b40*/  IMAD.IADD R4, R191, 0x1, -R4 ;  /* 0x00000001bf047824 */ /* 0x000fe200078e0a04 */
[----:B------:R-:W-:Y:S01]  /*0b50*/  LOP3.LUT R22, R0, 0xfffffff8, RZ, 0xc0, !PT ;  /* 0xfffffff800167812 */ /* 0x000fe200078ec0ff */
[----:B------:R-:W-:Y:S01]  /*0b60*/  IMAD R188, R2, 0x8, R7 ;  /* 0x0000000802bc7824 */ /* 0x000fe200078e0207 */
[----:B------:R-:W-:-:S02]  /*0b70*/  LOP3.LUT R11, R11, 0xfffffff8, RZ, 0xc0, !PT ;  /* 0xfffffff80b0b7812 */ /* 0x000fc400078ec0ff */
[----:B------:R-:W-:Y:S01]  /*0b80*/  LEA.HI R8, R8, R185, RZ, 0x5 ;  /* 0x000000b908087211 */ /* 0x000fe200078f28ff */
[----:B------:R-:W-:Y:S01]  /*0b90*/  IMAD.IADD R22, R191, 0x1, -R22 ;  /* 0x00000001bf167824 */ /* 0x000fe200078e0a16 */
[----:B------:R-:W-:Y:S01]  /*0ba0*/  LEA.HI R3, R3, R186, RZ, 0x1 ;  /* 0x000000ba03037211 */ /* 0x000fe200078f08ff */
[----:B------:R-:W-:Y:S01]  /*0bb0*/  IMAD.IADD R11, R6, 0x1, -R11 ;  /* 0x00000001060b7824 */ /* 0x000fe200078e0a0b */
[----:B------:R-:W-:Y:S01]  /*0bc0*/  LEA.HI R2, R4, R4, RZ, 0x1 ;  /* 0x0000000404027211 */ /* 0x000fe200078f08ff */
[----:B------:R-:W-:Y:S01]  /*0bd0*/  IMAD.SHL.U32 R18, R22, 0x8, RZ ;  /* 0x0000000816127824 */ /* 0x000fe200078e00ff */
[----:B------:R-:W-:Y:S02]  /*0be0*/  SHF.R.S32.HI R8, RZ, 0x5, R8 ;  /* 0x00000005ff087819 */ /* 0x000fe40000011408 */
[----:B------:R-:W-:Y:S01]  /*0bf0*/  LOP3.LUT R3, R3, 0x3fffffe, RZ, 0xc0, !PT ;  /* 0x03fffffe03037812 */ /* 0x000fe200078ec0ff */
[----:B------:R-:W-:Y:S01]  /*0c00*/  VIADD R19, R18, 0x40 ;  /* 0x0000004012137836 */ /* 0x000fe20000000000 */
[----:B------:R-:W-:Y:S01]  /*0c10*/  LOP3.LUT R5, R2, 0x1ffffffe, RZ, 0xc0, !PT ;  /* 0x1ffffffe02057812 */ /* 0x000fe200078ec0ff */
[----:B------:R-:W-:Y:S01]  /*0c20*/  IMAD R8, R8, 0x10, R11 ;  /* 0x0000001008087824 */ /* 0x000fe200078e020b */
[----:B------:R-:W-:Y:S01]  /*0c30*/  LOP3.LUT R16, R9, 0x7ffffffc, RZ, 0xc0, !PT ;  /* 0x7ffffffc09107812 */ /* 0x000fe200078ec0ff */
[----:B------:R-:W-:Y:S01]  /*0c40*/  IMAD.IADD R3, R186, 0x1, -R3 ;  /* 0x00000001ba037824 */ /* 0x000fe200078e0a03 */
[----:B------:R-:W-:Y:S01]  /*0c50*/  SHF.R.S32.HI R184, RZ, 0x3, R0 ;  /* 0x00000003ffb87819 */ /* 0x000fe20000011400 */
[----:B------:R-:W-:Y:S01]  /*0c60*/  IMAD.IADD R4, R4, 0x1, -R5 ;  /* 0x0000000104047824 */ /* 0x000fe200078e0a05 */
[----:B------:R-:W-:Y:S01]  /*0c70*/  SHF.R.S32.HI R190, RZ, 0x1f, R18 ;  /* 0x0000001fffbe7819 */ /* 0x000fe20000011412 */
[----:B------:R-:W-:Y:S01]  /*0c80*/  IMAD R187, R3, 0x40, R8 ;  /* 0x0000004003bb7824 */ /* 0x000fe200078e0208 */
[----:B------:R-:W-:Y:S01]  /*0c90*/  SHF.R.S32.HI R189, RZ, 0x1f, R19 ;  /* 0x0000001fffbd7819 */ /* 0x000fe20000011413 */
[----:B------:R-:W-:-:S02]  /*0ca0*/  IMAD.IADD R16, R185, 0x1, -R16 ;  /* 0x00000001b9107824 */ /* 0x000fc400078e0a10 */
[----:B------:R-:W-:-:S07]  /*0cb0*/  IMAD R17, R4, 0x8, R187 ;  /* 0x0000000804117824 */ /* 0x000fce00078e02bb */
.L_x_1134:
[----:B------:R-:W-:Y:S01]  /*0cc0*/  ULDC UR5, c[0x0][0xc60] ;  /* 0x0003180000057ab9 */ /* 0x000fe20000000800 */
[----:B------:R-:W-:Y:S01]  /*0cd0*/  UMOV UR8, UR4 ;  /* 0x0000000400087c82 */ /* 0x000fe20008000000 */
[----:B------:R-:W-:-:S11]  /*0ce0*/  UISETP.NE.AND UP0, UPT, UR5, 0x1, UPT ;  /* 0x000000010500788c */ /* 0x000fd6000bf05270 */
[----:B------:R-:W-:Y:S01]  /*0cf0*/  @UP0 ULDC UR6, c[0x0][0xc64] ;  /* 0x0003190000060ab9 */ /* 0x000fe20000000800 */
[----:B------:R-:W-:Y:S01]  /*0d00*/  @UP0 ULDC UR9, c[0x0][0xc68] ;  /* 0x00031a0000090ab9 */ /* 0x000fe20000000800 */
[----:B------:R-:W-:-:S04]  /*0d10*/  UIMAD.WIDE.U32 UR6, UR4, UR6, URZ ;  /* 0x00000006040672a5 */ /* 0x000fc8000f8e003f */
[----:B------:R-:W-:-:S03]  /*0d20*/  @UP0 USHF.R.U32.HI UR8, URZ, UR9, UR7 ;  /* 0x000000093f080299 */ /* 0x000fc60008011607 */
[----:B------:R-:W-:Y:S02]  /*0d30*/  ULDC UR6, c[0x0][0xc78] ;  /* 0x00031e0000067ab9 */ /* 0x000fe40000000800 */
[----:B------:R-:W-:Y:S02]  /*0d40*/  UISETP.GE.AND UP0, UPT, UR8, UR6, UPT ;  /* 0x000000060800728c */ /* 0x000fe4000bf06270 */
[----:B------:R-:W-:-:S04]  /*0d50*/  UIADD3 UR6, -UR8, URZ, URZ ;  /* 0x0000003f08067290 */ /* 0x000fc8000fffe13f */
[----:B------:R-:W-:Y:S01]  /*0d60*/  PLOP3.LUT P0, PT, PT, PT, UP0, 0x80, 0x0 ;  /* 0x000000000000781c */ /* 0x000fe20003f0f008 */
[----:B------:R-:W-:-:S12]  /*0d70*/  UIMAD UR9, UR5, UR6, UR4 ;  /* 0x00000006050972a4 */ /* 0x000fd8000f8e0204 */
[----:B012345:R-:W-:Y:S05]  /*0d80*/  @!P0 BRA `(.L_x_1030) ;  /* 0x0000000000208947 */ /* 0x03ffea0003800000 */
[----:B------:R-:W-:Y:S01]  /*0d90*/  ULDC UR7, c[0x0][0xc6c] ;  /* 0x00031b0000077ab9 */ /* 0x000fe20000000800 */
[----:B------:R-:W-:Y:S01]  /*0da0*/  UMOV UR6, UR9 ;  /* 0x0000000900067c82 */ /* 0x000fe20008000000 */
[----:B------:R-:W-:-:S11]  /*0db0*/  UISETP.NE.AND UP0, UPT, UR7, 0x1, UPT ;  /* 0x000000010700788c */ /* 0x000fd6000bf05270 */
[----:B------:R-:W-:Y:S02]  /*0dc0*/  @UP0 ULDC.64 UR10, c[0x0][0xc70] ;  /* 0x00031c00000a0ab9 */ /* 0x000fe40000000a00 */
[----:B------:R-:W-:-:S04]  /*0dd0*/  UIMAD.WIDE.U32 UR4, UR9, UR10, URZ ;  /* 0x0000000a090472a5 */ /* 0x000fc8000f8e003f */
[----:B------:R-:W-:-:S04]  /*0de0*/  @UP0 USHF.R.U32.HI UR6, URZ, UR11, UR5 ;  /* 0x0000000b3f060299 */ /* 0x000fc80008011605 */
[----:B------:R-:W-:Y:S01]  /*0df0*/  UIMAD UR4, UR6, UR7, URZ ;  /* 0x00000007060472a4 */ /* 0x000fe2000f8e023f */
[----:B------:R-:W-:Y:S11]  /*0e00*/  BRA `(.L_x_1031) ;  /* 0x00000000001c7947 */ /* 0x000ff60003800000 */
.L_x_1030:
[----:B------:R-:W-:Y:S01]  /*0e10*/  ULDC UR7, c[0x0][0xc54] ;  /* 0x0003150000077ab9 */ /* 0x000fe20000000800 */
[----:B------:R-:W-:Y:S01]  /*0e20*/  UMOV UR6, UR9 ;  /* 0x0000000900067c82 */ /* 0x000fe20008000000 */
[----:B------:R-:W-:-:S11]  /*0e30*/  UISETP.NE.AND UP0, UPT, UR7, 0x1, UPT ;  /* 0x000000010700788c */ /* 0x000fd6000bf05270 */
[----:B------:R-:W-:Y:S02]  /*0e40*/  @UP0 ULDC.64 UR10, c[0x0][0xc58] ;  /* 0x00031600000a0ab9 */ /* 0x000fe40000000a00 */
[----:B------:R-:W-:-:S04]  /*0e50*/  UIMAD.WIDE.U32 UR4, UR9, UR10, URZ ;  /* 0x0000000a090472a5 */ /* 0x000fc8000f8e003f */
[----:B------:R-:W-:-:S04]  /*0e60*/  @UP0 USHF.R.U32.HI UR6, URZ, UR11, UR5 ;  /* 0x0000000b3f060299 */ /* 0x000fc80008011605 */
[----:B------:R-:W-:-:S12]  /*0e70*/  UIMAD UR4, UR6, UR7, URZ ;  /* 0x00000007060472a4 */ /* 0x000fd8000f8e023f */
.L_x_1031:
[----:B------:R-:W-:Y:S01]  /*0e80*/  ULOP3.LUT UR6, URZ, UR6, URZ, 0x33, !UPT ;  /* 0x000000063f067292 */ /* 0x000fe2000f8e333f */
[----:B------:R-:W-:Y:S01]  /*0e90*/  ULDC UR7, c[0x0][0x448] ;  /* 0x0001120000077ab9 */ /* 0x000fe20000000800 */
[----:B------:R-:W-:Y:S01]  /*0ea0*/  ULDC UR5, c[0x0][0xc3c] ;  /* 0x00030f0000057ab9 */ /* 0x000fe20000000800 */
[----:B------:R-:W-:Y:S02]  /*0eb0*/  UISETP.NE.AND UP3, UPT, UR7, 0x1, UPT ;  /* 0x000000010700788c */ /* 0x000fe4000bf65270 */
[----:B------:R-:W-:Y:S01]  /*0ec0*/  UIADD3 UR6, UR6, UR5, URZ ;  /* 0x0000000506067290 */ /* 0x000fe2000fffe03f */
[----:B------:R-:W-:Y:S01]  /*0ed0*/  ULDC.64 UR10, c[0x0][0x418] ;  /* 0x00010600000a7ab9 */ /* 0x000fe20000000a00 */
[----:B------:R-:W-:Y:S01]  /*0ee0*/  UIADD3 UR4, UR9, -UR4, URZ ;  /* 0x8000000409047290 */ /* 0x000fe2000fffe03f */
[----:B------:R-:W-:Y:S01]  /*0ef0*/  ULDC UR38, c[0x0][0xc48] ;  /* 0x0003120000267ab9 */ /* 0x000fe20000000800 */
[----:B------:R-:W-:Y:S02]  /*0f00*/  UISETP.NE.U32.AND UP0, UPT, UR10, URZ, UPT ;  /* 0x0000003f0a00728c */ /* 0x000fe4000bf05070 */
[----:B------:R-:W-:-:S02]  /*0f10*/  USHF.L.U32 UR37, UR6, 0x7, URZ ;  /* 0x0000000706257899 */ /* 0x000fc4000800063f */
[----:B------:R-:W-:Y:S01]  /*0f20*/  UISETP.NE.AND UP1, UPT, UR38, 0x1, UPT ;  /* 0x000000012600788c */ /* 0x000fe2000bf25270 */
[----:B------:R-:W-:Y:S01]  /*0f30*/  ULDC UR13, c[0x0][0xc54] ;  /* 0x00031500000d7ab9 */ /* 0x000fe20000000800 */
[----:B------:R-:W-:Y:S02]  /*0f40*/  UISETP.NE.AND.EX UP0, UPT, UR11, URZ, UPT, UP0 ;  /* 0x0000003f0b00728c */ /* 0x000fe4000bf05300 */
[----:B------:R-:W-:Y:S02]  /*0f50*/  UIADD3 UR10, UR37, 0x7f, URZ ;  /* 0x0000007f250a7890 */ /* 0x000fe4000fffe03f */
[----:B------:R-:W-:Y:S01]  /*0f60*/  UIMAD UR13, UR8, UR13, UR4 ;  /* 0x0000000d080d72a4 */ /* 0x000fe2000f8e0204 */
[----:B------:R-:W-:Y:S01]  /*0f70*/  ULDC UR43, c[0x0][0x424] ;  /* 0x00010900002b7ab9 */ /* 0x000fe20000000800 */
[----:B------:R-:W-:Y:S01]  /*0f80*/  ULDC UR54, c[0x0][0x288] ;  /* 0x0000a20000367ab9 */ /* 0x000fe20000000800 */
[----:B------:R-:W-:Y:S01]  /*0f90*/  ULDC.64 UR4, c[0x0][0x9e0] ;  /* 0x0002780000047ab9 */ /* 0x000fe20000000a00 */
[----:B------:R-:W-:Y:S01]  /*0fa0*/  @UP3 ULDC UR8, c[0x0][0x44c] ;  /* 0x0001130000083ab9 */ /* 0x000fe20000000800 */
[----:B------:R-:W-:-:S02]  /*0fb0*/  UIADD3 UR11, -UR54, 0x1, URZ ;  /* 0x00000001360b7890 */ /* 0x000fc4000fffe13f */
[----:B------:R-:W-:Y:S02]  /*0fc0*/  UISETP.GE.AND UP2, UPT, UR5, 0x1, UPT ;  /* 0x000000010500788c */ /* 0x000fe4000bf46270 */
[----:B------:R-:W-:Y:S02]  /*0fd0*/  USEL UR43, UR43, 0x1, UP0 ;  /* 0x000000012b2b7887 */ /* 0x000fe40008000000 */
[----:B------:R-:W-:Y:S01]  /*0fe0*/  UIMAD.WIDE.U32 UR8, UR10, UR8, URZ ;  /* 0x000000080a0872a5 */ /* 0x000fe2000f8e003f */
[----:B------:R-:W-:Y:S01]  /*0ff0*/  ULDC UR12, c[0x0][0x2f0] ;  /* 0x0000bc00000c7ab9 */ /* 0x000fe20000000800 */
[----:B------:R-:W-:Y:S01]  /*1000*/  @UP3 ULDC UR15, c[0x0][0x450] ;  /* 0x00011400000f3ab9 */ /* 0x000fe20000000800 */
[----:B------:R-:W-:Y:S01]  /*1010*/  @UP1 ULDC UR6, c[0x0][0xc4c] ;  /* 0x0003130000061ab9 */ /* 0x000fe20000000800 */
[----:B------:R-:W-:Y:S01]  /*1020*/  UIMAD UR11, UR43, UR12, UR11 ;  /* 0x0000000c2b0b72a4 */ /* 0x000fe2000f8e020b */
[----:B------:R-:W-:Y:S01]  /*1030*/  PLOP3.LUT P0, PT, PT, PT, UP2, 0x40, 0x0 ;  /* 0x000000000000781c */ /* 0x000fe20003f0e828 */
[----:B------:R-:W-:-:S02]  /*1040*/  @UP3 USHF.R.U32.HI UR10, URZ, UR15, UR9 ;  /* 0x0000000f3f0a3299 */ /* 0x000fc40008011609 */
[----:B------:R-:W-:Y:S01]  /*1050*/  UIMAD.WIDE.U32 UR6, UR13, UR6, URZ ;  /* 0x000000060d0672a5 */ /* 0x000fe2000f8e003f */
[----:B------:R-:W-:Y:S01]  /*1060*/  @UP1 ULDC UR14, c[0x0][0xc50] ;  /* 0x00031400000e1ab9 */ /* 0x000fe20000000800 */
[----:B------:R-:W-:Y:S01]  /*1070*/  UIADD3 UR10, UR11, UR10, URZ ;  /* 0x0000000a0b0a7290 */ /* 0x000fe2000fffe03f */
[----:B------:R-:W-:Y:S01]  /*1080*/  UMOV UR44, UR13 ;  /* 0x0000000d002c7c82 */ /* 0x000fe20008000000 */
[----:B------:R-:W-:Y:S02]  /*1090*/  @UP1 USHF.R.U32.HI UR44, URZ, UR14, UR7 ;  /* 0x0000000e3f2c1299 */ /* 0x000fe40008011607 */
[----:B------:R-:W-:Y:S02]  /*10a0*/  UIADD3 UR4, UR10, UR4, URZ ;  /* 0x000000040a047290 */ /* 0x000fe4000fffe03f */
[----:B------:R-:W-:Y:S02]  /*10b0*/  UIADD3 UR6, -UR44, URZ, URZ ;  /* 0x0000003f2c067290 */ /* 0x000fe4000fffe13f */
[----:B------:R-:W-:-:S02]  /*10c0*/  UP2UR UR50, UPR, URZ, 0x8 ;  /* 0x000000083f327883 */ /* 0x000fc40008000000 */
[----:B------:R-:W-:Y:S01]  /*10d0*/  UP2UR UR49, UPR, URZ, 0x4 ;  /* 0x000000043f317883 */ /* 0x000fe20008000000 */
[----:B------:R-:W-:Y:S01]  /*10e0*/  IMAD.U32 R0, RZ, RZ, UR4 ;  /* 0x00000004ff007e24 */ /* 0x000fe2000f8e00ff */
[----:B------:R-:W-:Y:S01]  /*10f0*/  UIMAD UR38, UR38, UR6, UR13 ;  /* 0x00000006262672a4 */ /* 0x000fe2000f8e020d */
[----:B------:R-:W-:Y:S11]  /*1100*/  @P0 BRA `(.L_x_1032) ;  /* 0x0000000000400947 */ /* 0x000ff60003800000 */
[----:B------:R-:W-:Y:S01]  /*1110*/  ISETP.LT.AND P0, PT, RZ, UR10, PT ;  /* 0x0000000aff007c0c */ /* 0x000fe2000bf01270 */
[----:B------:R-:W-:-:S12]  /*1120*/  UIADD3 UR4, UR10, -0x1, URZ ;  /* 0xffffffff0a047890 */ /* 0x000fd8000fffe03f */
[----:B------:R-:W-:Y:S05]  /*1130*/  @P0 BRA `(.L_x_1033) ;  /* 0x00000000001c0947 */ /* 0x000fea0003800000 */
[----:B------:R-:W-:Y:S02]  /*1140*/  UISETP.NE.AND UP0, UPT, UR5, 0x1, UPT ;  /* 0x000000010500788c */ /* 0x000fe4000bf05270 */
[----:B------:R-:W-:-:S09]  /*1150*/  UIADD3 UR4, -UR10, URZ, URZ ;  /* 0x0000003f0a047290 */ /* 0x000fd2000fffe13f */
[----:B------:R-:W-:Y:S02]  /*1160*/  @UP0 ULDC.64 UR8, c[0x0][0x9e8] ;  /* 0x00027a0000080ab9 */ /* 0x000fe40000000a00 */
[----:B------:R-:W-:-:S04]  /*1170*/  UIMAD.WIDE.U32 UR6, UR4, UR8, URZ ;  /* 0x00000008040672a5 */ /* 0x000fc8000f8e003f */
[----:B------:R-:W-:-:S04]  /*1180*/  @UP0 USHF.R.U32.HI UR4, URZ, UR9, UR7 ;  /* 0x000000093f040299 */ /* 0x000fc80008011607 */
[----:B------:R-:W-:Y:S01]  /*1190*/  ULOP3.LUT UR4, URZ, UR4, URZ, 0x33, !UPT ;  /* 0x000000043f047292 */ /* 0x000fe2000f8e333f */
[----:B------:R-:W-:Y:S11]  /*11a0*/  BRA `(.L_x_1034) ;  /* 0x0000000000107947 */ /* 0x000ff60003800000 */
.L_x_1033:
[----:B------:R-:W-:-:S11]  /*11b0*/  UISETP.NE.AND UP0, UPT, UR5, 0x1, UPT ;  /* 0x000000010500788c */ /* 0x000fd6000bf05270 */
[----:B------:R-:W-:Y:S02]  /*11c0*/  @UP0 ULDC.64 UR8, c[0x0][0x9e8] ;  /* 0x00027a0000080ab9 */ /* 0x000fe40000000a00 */
[----:B------:R-:W-:-:S04]  /*11d0*/  UIMAD.WIDE.U32 UR6, UR4, UR8, URZ ;  /* 0x00000008040672a5 */ /* 0x000fc8000f8e003f */
[----:B------:R-:W-:-:S12]  /*11e0*/  @UP0 USHF.R.U32.HI UR4, URZ, UR9, UR7 ;  /* 0x000000093f040299 */ /* 0x000fd80008011607 */
.L_x_1034:
[----:B------:R-:W-:-:S06]  /*11f0*/  UIMAD UR4, UR4, UR5, UR5 ;  /* 0x00000005040472a4 */ /* 0x000fcc000f8e0205 */
[----:B------:R-:W-:-:S07]  /*1200*/  VIMNMX R0, R0, UR4, PT ;  /* 0x0000000400007c48 */ /* 0x000fce000bfe0100 */
.L_x_1032:
[----:B------:R-:W-:Y:S01]  /*1210*/  UISETP.NE.AND UP0, UPT, UR50, URZ, UPT ;  /* 0x0000003f3200728c */ /* 0x000fe2000bf05270 */
[----:B------:R-:W-:Y:S01]  /*1220*/  VIADD R0, R0, 0x7f ;  /* 0x0000007f00007836 */ /* 0x000fe20000000000 */
[----:B------:R-:W-:Y:S01]  /*1230*/  UMOV UR9, UR37 ;  /* 0x0000002500097c82 */ /* 0x000fe20008000000 */
[----:B------:R-:W-:Y:S02]  /*1240*/  UIMAD UR4, UR43, UR12, 0x7f ;  /* 0x0000007f2b0474a4 */ /* 0x000fe4000f8e020c */
[----:B------:R-:W-:Y:S01]  /*1250*/  UIMAD UR54, UR43, UR12, -UR54 ;  /* 0x0000000c2b3672a4 */ /* 0x000fe2000f8e0a36 */
[----:B------:R-:W-:Y:S01]  /*1260*/  SHF.R.S32.HI R3, RZ, 0x1f, R0 ;  /* 0x0000001fff037819 */ /* 0x000fe20000011400 */
[----:B------:R-:W-:Y:S01]  /*1270*/  USHF.R.S32.HI UR8, URZ, 0x1f, UR4 ;  /* 0x0000001f3f087899 */ /* 0x000fe20008011404 */
[----:B------:R-:W-:Y:S02]  /*1280*/  ULDC UR10, c[0x0][0x9dc] ;  /* 0x00027700000a7ab9 */ /* 0x000fe40000000800 */
[----:B------:R-:W-:Y:S01]  /*1290*/  LEA.HI R3, R3, R0, RZ, 0x7 ;  /* 0x0000000003037211 */ /* 0x000fe200078f38ff */
[----:B------:R-:W-:Y:S01]  /*12a0*/  @UP0 ULDC UR6, c[0x0][0x44c] ;  /* 0x0001130000060ab9 */ /* 0x000fe20000000800 */
[----:B------:R-:W-:Y:S01]  /*12b0*/  @UP0 ULDC UR11, c[0x0][0x450] ;  /* 0x00011400000b0ab9 */ /* 0x000fe20000000800 */
[----:B------:R-:W-:Y:S01]  /*12c0*/  UIMAD.WIDE.U32 UR6, UR37, UR6, URZ ;  /* 0x00000006250672a5 */ /* 0x000fe2000f8e003f */
[----:B------:R-:W-:Y:S01]  /*12d0*/  SHF.R.S32.HI R3, RZ, 0x7, R3 ;  /* 0x00000007ff037819 */ /* 0x000fe20000011403 */
[----:B------:R-:W-:-:S02]  /*12e0*/  ULEA.HI UR8, UR8, UR4, URZ, 0x7 ;  /* 0x0000000408087291 */ /* 0x000fc4000f8f383f */
[----:B------:R-:W-:Y:S02]  /*12f0*/  @UP0 USHF.R.U32.HI UR9, URZ, UR11, UR7 ;  /* 0x0000000b3f090299 */ /* 0x000fe40008011607 */
[----:B------:R-:W-:Y:S02]  /*1300*/  UISETP.GE.AND UP0, UPT, UR5, 0x1, UPT ;  /* 0x000000010500788c */ /* 0x000fe4000bf06270 */
[----:B------:R-:W-:Y:S02]  /*1310*/  USHF.R.S32.HI UR8, URZ, 0x7, UR8 ;  /* 0x000000073f087899 */ /* 0x000fe40008011408 */
[----:B------:R-:W-:Y:S02]  /*1320*/  UIADD3 UR4, UR54, UR9, URZ ;  /* 0x0000000936047290 */ /* 0x000fe4000fffe03f */
[----:B------:R-:W-:Y:S02]  /*1330*/  PLOP3.LUT P0, PT, PT, PT, UP0, 0x40, 0x0 ;  /* 0x000000000000781c */ /* 0x000fe40003f0e808 */
[----:B------:R-:W-:Y:S01]  /*1340*/  UIADD3 UR9, UR4, -UR10, URZ ;  /* 0x8000000a04097290 */ /* 0x000fe2000fffe03f */
[----:B------:R-:W-:-:S10]  /*1350*/  VIMNMX R88, R3, UR8, PT ;  /* 0x0000000803587c48 */ /* 0x000fd4000bfe0100 */
[----:B------:R-:W-:Y:S05]  /*1360*/  @P0 BRA `(.L_x_1035) ;  /* 0x0000000000440947 */ /* 0x000fea0003800000 */
[----:B------:R-:W-:-:S06]  /*1370*/  UISETP.GT.AND UP0, UPT, UR4, -0x1, UPT ;  /* 0xffffffff0400788c */ /* 0x000fcc000bf04270 */
[----:B------:R-:W-:-:S13]  /*1380*/  PLOP3.LUT P0, PT, PT, PT, UP0, 0x80, 0x0 ;  /* 0x000000000000781c */ /* 0x000fda0003f0f008 */
[----:B------:R-:W-:Y:S05]  /*1390*/  @P0 BRA `(.L_x_1036) ;  /* 0x00000000001c0947 */ /* 0x000fea0003800000 */
[----:B------:R-:W-:Y:S02]  /*13a0*/  UISETP.NE.AND UP0, UPT, UR5, 0x1, UPT ;  /* 0x000000010500788c */ /* 0x000fe4000bf05270 */
[----:B------:R-:W-:-:S09]  /*13b0*/  ULOP3.LUT UR4, URZ, UR4, URZ, 0x33, !UPT ;  /* 0x000000043f047292 */ /* 0x000fd2000f8e333f */
[----:B------:R-:W-:Y:S02]  /*13c0*/  @UP0 ULDC.64 UR10, c[0x0][0x9e8] ;  /* 0x00027a00000a0ab9 */ /* 0x000fe40000000a00 */
[----:B------:R-:W-:-:S04]  /*13d0*/  UIMAD.WIDE.U32 UR6, UR4, UR10, URZ ;  /* 0x0000000a040672a5 */ /* 0x000fc8000f8e003f */
[----:B------:R-:W-:-:S04]  /*13e0*/  @UP0 USHF.R.U32.HI UR4, URZ, UR11, UR7 ;  /* 0x0000000b3f040299 */ /* 0x000fc80008011607 */
[----:B------:R-:W-:Y:S01]  /*13f0*/  ULOP3.LUT UR4, URZ, UR4, URZ, 0x33, !UPT ;  /* 0x000000043f047292 */ /* 0x000fe2000f8e333f */
[----:B------:R-:W-:Y:S11]  /*1400*/  BRA `(.L_x_1037) ;  /* 0x0000000000107947 */ /* 0x000ff60003800000 */
.L_x_1036:
[----:B------:R-:W-:-:S11]  /*1410*/  UISETP.NE.AND UP0, UPT, UR5, 0x1, UPT ;  /* 0x000000010500788c */ /* 0x000fd6000bf05270 */
[----:B------:R-:W-:Y:S02]  /*1420*/  @UP0 ULDC.64 UR10, c[0x0][0x9e8] ;  /* 0x00027a00000a0ab9 */ /* 0x000fe40000000a00 */
[----:B------:R-:W-:-:S04]  /*1430*/  UIMAD.WIDE.U32 UR6, UR4, UR10, URZ ;  /* 0x0000000a040672a5 */ /* 0x000fc8000f8e003f */
[----:B------:R-:W-:-:S12]  /*1440*/  @UP0 USHF.R.U32.HI UR4, URZ, UR11, UR7 ;  /* 0x0000000b3f040299 */ /* 0x000fd80008011607 */
.L_x_1037:
[----:B------:R-:W-:-:S04]  /*1450*/  UIMAD UR4, UR4, UR5, URZ ;  /* 0x00000005040472a4 */ /* 0x000fc8000f8e023f */
[----:B------:R-:W-:-:S04]  /*1460*/  UISETP.LT.AND UP0, UPT, UR9, UR4, UPT ;  /* 0x000000040900728c */ /* 0x000fc8000bf01270 */
[----:B------:R-:W-:-:S12]  /*1470*/  USEL UR9, UR9, UR4, !UP0 ;  /* 0x0000000409097287 */ /* 0x000fd8000c000000 */
.L_x_1035:
[----:B------:R-:W-:Y:S01]  /*1480*/  USHF.R.S32.HI UR4, URZ, 0x1f, UR9 ;  /* 0x0000001f3f047899 */ /* 0x000fe20008011409 */
[----:B------:R-:W-:Y:S02]  /*1490*/  PLOP3.LUT P0, PT, PT, PT, PT, 0x80, 0x0 ;  /* 0x000000000000781c */ /* 0x000fe40003f0f070 */
[----:B------:R-:W-:Y:S02]  /*14a0*/  CS2R R36, SRZ ;  /* 0x0000000000247805 */ /* 0x000fe4000001ff00 */
[----:B------:R-:W-:Y:S01]  /*14b0*/  CS2R R150, SRZ ;  /* 0x0000000000967805 */ /* 0x000fe2000001ff00 */
[----:B------:R-:W-:Y:S01]  /*14c0*/  ULEA.HI UR4, UR4, UR9, URZ, 0x7 ;  /* 0x0000000904047291 */ /* 0x000fe2000f8f383f */
[----:B------:R-:W-:Y:S02]  /*14d0*/  CS2R R148, SRZ ;  /* 0x0000000000947805 */ /* 0x000fe4000001ff00 */
[----:B------:R-:W-:Y:S02]  /*14e0*/  CS2R R146, SRZ ;  /* 0x0000000000927805 */ /* 0x000fe4000001ff00 */
[----:B------:R-:W-:Y:S01]  /*14f0*/  CS2R R144, SRZ ;  /* 0x0000000000907805 */ /* 0x000fe2000001ff00 */
[----:B------:R-:W-:Y:S01]  /*1500*/  USHF.R.S32.HI UR4, URZ, 0x7, UR4 ;  /* 0x000000073f047899 */ /* 0x000fe20008011404 */
[----:B------:R-:W-:-:S02]  /*1510*/  CS2R R142, SRZ ;  /* 0x00000000008e7805 */ /* 0x000fc4000001ff00 */
[----:B------:R-:W-:Y:S02]  /*1520*/  CS2R R140, SRZ ;  /* 0x00000000008c7805 */ /* 0x000fe4000001ff00 */
[----:B------:R-:W-:Y:S01]  /*1530*/  CS2R R138, SRZ ;  /* 0x00000000008a7805 */ /* 0x000fe2000001ff00 */
[----:B------:R-:W-:Y:S01]  /*1540*/  UISETP.LT.AND UP0, UPT, URZ, UR4, UPT ;  /* 0x000000043f00728c */ /* 0x000fe2000bf01270 */
[----:B------:R-:W-:Y:S02]  /*1550*/  CS2R R136, SRZ ;  /* 0x0000000000887805 */ /* 0x000fe4000001ff00 */
[----:B------:R-:W-:Y:S02]  /*1560*/  CS2R R134, SRZ ;  /* 0x0000000000867805 */ /* 0x000fe4000001ff00 */
[----:B------:R-:W-:Y:S01]  /*1570*/  CS2R R132, SRZ ;  /* 0x0000000000847805 */ /* 0x000fe2000001ff00 */
[----:B------:R-:W-:Y:S01]  /*1580*/  USEL UR39, URZ, UR4, !UP0 ;  /* 0x000000043f277287 */ /* 0x000fe2000c000000 */
[----:B------:R-:W-:-:S02]  /*1590*/  CS2R R130, SRZ ;  /* 0x0000000000827805 */ /* 0x000fc4000001ff00 */
[----:B------:R-:W-:Y:S02]  /*15a0*/  CS2R R128, SRZ ;  /* 0x0000000000807805 */ /* 0x000fe4000001ff00 */
[----:B------:R-:W-:Y:S02]  /*15b0*/  CS2R R126, SRZ ;  /* 0x00000000007e7805 */ /* 0x000fe4000001ff00 */
[----:B------:R-:W-:Y:S02]  /*15c0*/  CS2R R124, SRZ ;  /* 0x00000000007c7805 */ /* 0x000fe4000001ff00 */
[----:B------:R-:W-:Y:S02]  /*15d0*/  CS2R R122, SRZ ;  /* 0x00000000007a7805 */ /* 0x000fe4000001ff00 */
[----:B------:R-:W-:Y:S02]  /*15e0*/  ISETP.GT.AND P1, PT, R88, UR39, PT ;  /* 0x0000002758007c0c */ /* 0x000fe4000bf24270 */
        /* <DEDUP_REMOVED lines=13> */
[----:B------:R-:W-:Y:S01]  /*16c0*/  CS2R R94, SRZ ;  /* 0x00000000005e7805 */ /* 0x000fe2000001ff00 */
[----:B------:R-:W-:Y:S01]  /*16d0*/  IMAD.MOV.U32 R93, RZ, RZ, RZ ;  /* 0x000000ffff5d7224 */ /* 0x000fe200078e00ff */
[----:B------:R-:W-:Y:S02]  /*16e0*/  CS2R R6, SRZ ;  /* 0x0000000000067805 */ /* 0x000fe4000001ff00 */
[----:B------:R-:W-:Y:S01]  /*16f0*/  CS2R R90, SRZ ;  /* 0x00000000005a7805 */ /* 0x000fe2000001ff00 */
[----:B------:R-:W-:Y:S01]  /*1700*/  IMAD.MOV.U32 R46, RZ, RZ, RZ ;  /* 0x000000ffff2e7224 */ /* 0x000fe200078e00ff */
[----:B------:R-:W-:Y:S06]  /*1710*/  @!P1 BRA `(.L_x_1038) ;  /* 0x000000c400389947 */ /* 0x000fec0003800000 */
[----:B------:R-:W0:Y:S01]  /*1720*/  SHFL.IDX PT, R0, R186, RZ, 0x1f ;  /* 0x00001fffba007589 */ /* 0x000e2200000e0000 */
[----:B------:R-:W1:Y:S01]  /*1730*/  S2UR UR40, SR_CgaCtaId ;  /* 0x00000000002879c3 */ /* 0x000e620000008800 */
[----:B------:R-:W-:Y:S01]  /*1740*/  UMOV UR41, 0x400 ;  /* 0x0000040000297882 */ /* 0x000fe20000000000 */
        /* <DEDUP_REMOVED lines=17> */
[----:B------:R-:W-:Y:S01]  /*1860*/  IMAD.U32 R5, RZ, RZ, UR5 ;  /* 0x00000005ff057e24 */ /* 0x000fe2000f8e00ff */
        /* <DEDUP_REMOVED lines=10> */
.L_x_1039:
[----:B------:R-:W-:Y:S01]  /*1910*/  ULEA.HI UR4, UR47, UR47, URZ, 0x1 ;  /* 0x0000002f2f047291 */ /* 0x000fe2000f8f083f */
[----:B------:R-:W-:-:S03]  /*1920*/  IMAD.U32 R2, RZ, RZ, UR48 ;  /* 0x00000030ff027e24 */ /* 0x000fc6000f8e00ff */
[----:B------:R-:W-:Y:S02]  /*1930*/  ULOP3.LUT UR4, UR4, 0xfffffffe, URZ, 0xc0, !UPT ;  /* 0xfffffffe04047892 */ /* 0x000fe4000f8ec03f */
[----:B------:R-:W-:Y:S02]  /*1940*/  ISETP.NE.AND P0, PT, R2, 0x3, PT ;  /* 0x000000030200780c */ /* 0x000fe40003f05270 */
[----:B------:R-:W-:-:S06]  /*1950*/  UIADD3 UR4, UR47, -UR4, URZ ;  /* 0x800000042f047290 */ /* 0x000fcc000fffe03f */
[----:B------:R-:W-:-:S05]  /*1960*/  IMAD.U32 R0, RZ, RZ, UR4 ;  /* 0x00000004ff007e24 */ /* 0x000fca000f8e00ff */
[----:B------:R-:W-:-:S04]  /*1970*/  SHF.L.U32 R0, R0, 0x1f, RZ ;  /* 0x0000001f00007819 */ /* 0x000fc800000006ff */
[----:B------:R-:W0:Y:S02]  /*1980*/  SYNCS.PHASECHK.TRANS64.TRYWAIT P1, [UR41+0x28800], R0 ;  /* 0x02880000ff0075a7 */ /* 0x000e240008020169 */
[----:B0-----:R-:W-:Y:S05]  /*1990*/  @!P1 BRA `(.L_x_1040) ;  /* 0x0000012400509947 */ /* 0x001fea0003800000 */
.L_x_1204:
[----:B------:R-:W-:Y:S05]  /*19a0*/  @!P0 BRA `(.L_x_1041) ;  /* 0x0000000000048947 */ /* 0x000fea0003800000 */
[----:B------:R-:W-:Y:S01]  /*19b0*/  BPT.TRAP 0x1 ;  /* 0x000000040000795c */ /* 0x000fe20000300000 */
.L_x_1041:
[----:B0-----:R-:W-:Y:S02]  /*19c0*/  IMAD.U32 R3, RZ, RZ, UR45 ;  /* 0x0000002dff037e24 */ /* 0x001fe4000f8e00ff */
[----:B------:R-:W-:-:S03]  /*19d0*/  IMAD.U32 R0, RZ, RZ, UR46 ;  /* 0x0000002eff007e24 */ /* 0x000fc6000f8e00ff */
[----:B------:R-:W-:Y:S02]  /*19e0*/  LEA R3, R3, UR41, 0x3 ;  /* 0x0000002903037c11 */ /* 0x000fe4000f8e18ff */
[----:B------:R-:W-:-:S04]  /*19f0*/  SHF.L.U32 R0, R0, 0x1f, RZ ;  /* 0x0000001f00007819 */ /* 0x000fc800000006ff */
[----:B------:R0:W1:Y:S01]  /*1a00*/  SYNCS.PHASECHK.TRANS64.TRYWAIT P1, [R3+URZ+0x28830], R0 ;  /* 0x02883000030075a7 */ /* 0x000062000802017f */
[----:B------:R-:W-:Y:S05]  /*1a10*/  @!P0 BRA `(.L_x_1042) ;  /* 0x0000000000048947 */ /* 0x000fea0003800000 */
[----:B------:R-:W-:Y:S01]  /*1a20*/  BPT.TRAP 0x1 ;  /* 0x000000040000795c */ /* 0x000fe20000300000 */
.L_x_1042:
[----:B-1----:R-:W-:Y:S05]  /*1a30*/  @P1 BRA `(.L_x_1043) ;  /* 0x0000000000081947 */ /* 0x002fea0003800000 */
[----:B------:R-:W1:Y:S02]  /*1a40*/  SYNCS.PHASECHK.TRANS64.TRYWAIT P1, [R3+URZ+0x28830], R0 ;  /* 0x02883000030075a7 */ /* 0x000e64000802017f */
[----:B-1----:R-:W-:Y:S05]  /*1a50*/  @!P1 BRA `(.L_x_1044) ;  /* 0x0000012400389947 */ /* 0x002fea0003800000 */
.L_x_1043:
        /* <DEDUP_REMOVED lines=63> */
.L_x_1045:
[----:B------:R-:W-:Y:S01]  /*1e50*/  UISETP.NE.AND UP1, UPT, UR50, URZ, UPT ;  /* 0x0000003f3200728c */ /* 0x000fe2000bf25270 */
[----:B01----:R-:W-:Y:S01]  /*1e60*/  VIADD R0, R17, UR37 ;  /* 0x0000002511007c36 */ /* 0x003fe20008000000 */
[----:B------:R-:W-:Y:S01]  /*1e70*/  R2UR UR6, R3 ;  /* 0x00000000030672ca */ /* 0x000fe200000e0000 */
[----:B------:R-:W0:Y:S01]  /*1e80*/  LDC R5, c[0x0][0x2f0] ;  /* 0x0000bc00ff057b82 */ /* 0x000e220000000800 */
[----:B------:R-:W-:Y:S01]  /*1e90*/  IMAD.MOV.U32 R3, RZ, RZ, -0x80 ;  /* 0xffffff80ff037424 */ /* 0x000fe200078e00ff */
[----:B------:R-:W-:Y:S01]  /*1ea0*/  UISETP.NE.AND UP0, UPT, UR49, URZ, UPT ;  /* 0x0000003f3100728c */ /* 0x000fe2000bf05270 */
[----:B------:R-:W-:Y:S01]  /*1eb0*/  PLOP3.LUT P1, PT, PT, PT, UP1, 0x80, 0x0 ;  /* 0x000000000000781c */ /* 0x000fe20003f2f018 */
[----:B------:R-:W-:Y:S01]  /*1ec0*/  ULDC UR55, c[0x0][0x9dc] ;  /* 0x0002770000377ab9 */ /* 0x000fe20000000800 */
[----:B------:R-:W-:Y:S01]  /*1ed0*/  PLOP3.LUT P2, PT, PT, PT, UP1, 0x80, 0x0 ;  /* 0x000000000000781c */ /* 0x000fe20003f4f018 */
[----:B------:R-:W-:Y:S01]  /*1ee0*/  IMAD R12, R88, R3, 0x80 ;  /* 0x00000080580c7424 */ /* 0x000fe200078e0203 */
[----:B------:R-:W-:Y:S01]  /*1ef0*/  ULDC UR14, c[0x0][0x9e0] ;  /* 0x00027800000e7ab9 */ /* 0x000fe20000000800 */
[----:B------:R-:W-:Y:S01]  /*1f00*/  @UP1 ULDC UR7, c[0x0][0x44c] ;  /* 0x0001130000071ab9 */ /* 0x000fe20000000800 */
[----:B------:R-:W1:Y:S01]  /*1f10*/  LDC R6, c[0x0][0x288] ;  /* 0x0000a200ff067b82 */ /* 0x000e620000000800 */
[----:B------:R-:W-:Y:S01]  /*1f20*/  VIADD R3, R12, 0x1 ;  /* 0x000000010c037836 */ /* 0x000fe20000000000 */
[----:B------:R-:W-:Y:S01]  /*1f30*/  LEA R10, R88, 0xffffff80, 0x7 ;  /* 0xffffff80580a7811 */ /* 0x000fe200078e38ff */
[----:B------:R-:W-:-:S04]  /*1f40*/  UIADD3 UR6, UR6, 0x28840, URZ ;  /* 0x0002884006067890 */ /* 0x000fc8000fffe03f */
[----:B------:R-:W-:Y:S01]  /*1f50*/  @P1 IMAD.HI.U32 R2, R0, UR7, RZ ;  /* 0x0000000700021c27 */ /* 0x000fe2000f8e00ff */
[----:B------:R-:W-:Y:S01]  /*1f60*/  @UP1 ULDC UR7, c[0x0][0x450] ;  /* 0x0001140000071ab9 */ /* 0x000fe20000000800 */
[----:B------:R-:W-:Y:S01]  /*1f70*/  UPRMT UR6, UR40, 0x654, UR6 ;  /* 0x0000065428067896 */ /* 0x000fe20008000006 */
[----:B------:R-:W-:Y:S02]  /*1f80*/  PLOP3.LUT P1, PT, PT, PT, UP0, 0x40, 0x0 ;  /* 0x000000000000781c */ /* 0x000fe40003f2e808 */
[----:B------:R-:W-:Y:S01]  /*1f90*/  @P2 SHF.R.U32.HI R0, RZ, UR7, R2 ;  /* 0x00000007ff002c19 */ /* 0x000fe20008011602 */
[C---:B------:R-:W-:Y:S02]  /*1fa0*/  IMAD R2, R16.reuse, -0x2, R3 ;  /* 0xfffffffe10027824 */ /* 0x040fe400078e0203 */
[C---:B0-----:R-:W-:Y:S02]  /*1fb0*/  IMAD R3, R5.reuse, UR43, R12 ;  /* 0x0000002b05037c24 */ /* 0x041fe4000f8e020c */
[----:B------:R-:W0:Y:S01]  /*1fc0*/  SHFL.IDX PT, R8, R0, RZ, 0x1c1f ;  /* 0x001c1fff00087589 */ /* 0x000e2200000e0000 */
[----:B------:R-:W-:Y:S01]  /*1fd0*/  IMAD R7, R5, UR43, R2 ;  /* 0x0000002b05077c24 */ /* 0x000fe2000f8e0202 */
[----:B------:R-:W-:Y:S01]  /*1fe0*/  SYNCS.ARRIVE.TRANS64.RED.A1T0 RZ, [UR6], RZ ;  /* 0x000000ffffff79a7 */ /* 0x000fe20008100406 */
[----:B------:R-:W-:Y:S01]  /*1ff0*/  ULOP3.LUT UR6, URZ, UR55, URZ, 0x33, !UPT ;  /* 0x000000373f067292 */ /* 0x000fe2000f8e333f */
[----:B------:R-:W-:-:S02]  /*2000*/  IMAD R14, R16, -0x2, R3 ;  /* 0xfffffffe100e7824 */ /* 0x000fc400078e0203 */
[----:B-1----:R-:W-:-:S04]  /*2010*/  IMAD.IADD R7, R7, 0x1, -R6 ;  /* 0x0000000107077824 */ /* 0x002fc800078e0a06 */
[C---:B------:R-:W-:Y:S02]  /*2020*/  VIADD R89, R7.reuse, UR14 ;  /* 0x0000000e07597c36 */ /* 0x040fe40008000000 */
[----:B------:R-:W-:-:S03]  /*2030*/  VIADD R20, R7, UR6 ;  /* 0x0000000607147c36 */ /* 0x000fc60008000000 */
[----:B0-----:R-:W-:Y:S01]  /*2040*/  VIADDMNMX R2, R8, R89, R14, PT ;  /* 0x0000005908027246 */ /* 0x001fe2000380010e */
[----:B------:R-:W-:Y:S01]  /*2050*/  IMAD.IADD R4, R20, 0x1, R8 ;  /* 0x0000000114047824 */ /* 0x000fe200078e0208 */
[----:B------:R-:W-:Y:S06]  /*2060*/  @P1 BRA `(.L_x_1046) ;  /* 0x0000000000641947 */ /* 0x000fec0003800000 */
[----:B------:R-:W-:Y:S01]  /*2070*/  IMAD R3, R5, UR43, R8 ;  /* 0x0000002b05037c24 */ /* 0x000fe2000f8e0208 */
[----:B------:R-:W-:Y:S03]  /*2080*/  BSSY B0, `(.L_x_1047) ;  /* 0x0000013000007945 */ /* 0x000fe60003800000 */
[----:B------:R-:W-:-:S05]  /*2090*/  IMAD.IADD R3, R3, 0x1, -R6 ;  /* 0x0000000103037824 */ /* 0x000fca00078e0a06 */
[----:B------:R-:W-:-:S13]  /*20a0*/  ISETP.GT.AND P1, PT, R3, -0x1, PT ;  /* 0xffffffff0300780c */ /* 0x000fda0003f24270 */
[----:B------:R-:W-:Y:S05]  /*20b0*/  @P1 BRA `(.L_x_1048) ;  /* 0x0000000000241947 */ /* 0x000fea0003800000 */
[----:B------:R-:W-:Y:S01]  /*20c0*/  ULDC UR6, c[0x0][0x9e4] ;  /* 0x0002790000067ab9 */ /* 0x000fe20000000800 */
[----:B------:R-:W-:Y:S01]  /*20d0*/  LOP3.LUT R3, RZ, R3, RZ, 0x33, !PT ;  /* 0x00000003ff037212 */ /* 0x000fe200078e33ff */
[----:B------:R-:W-:-:S05]  /*20e0*/  IMAD.U32 R7, RZ, RZ, UR6 ;  /* 0x00000006ff077e24 */ /* 0x000fca000f8e00ff */
[----:B------:R-:W-:-:S13]  /*20f0*/  ISETP.NE.AND P1, PT, R7, 0x1, PT ;  /* 0x000000010700780c */ /* 0x000fda0003f25270 */
[----:B------:R-:W0:Y:S02]  /*2100*/  @P1 LDC.64 R8, c[0x0][0x9e8] ;  /* 0x00027a00ff081b82 */ /* 0x000e240000000a00 */
[----:B0-----:R-:W-:-:S05]  /*2110*/  @P1 IMAD.HI.U32 R8, R3, R8, RZ ;  /* 0x0000000803081227 */ /* 0x001fca00078e00ff */
[----:B------:R-:W-:-:S04]  /*2120*/  @P1 SHF.R.U32.HI R3, RZ, R9, R8 ;  /* 0x00000009ff031219 */ /* 0x000fc80000011608 */
[----:B------:R-:W-:Y:S01]  /*2130*/  LOP3.LUT R3, RZ, R3, RZ, 0x33, !PT ;  /* 0x00000003ff037212 */ /* 0x000fe200078e33ff */
[----:B------:R-:W-:Y:S06]  /*2140*/  BRA `(.L_x_1049) ;  /* 0x0000000000187947 */ /* 0x000fec0003800000 */
.L_x_1048:
[----:B------:R-:W-:Y:S02]  /*2150*/  ULDC UR6, c[0x0][0x9e4] ;  /* 0x0002790000067ab9 */ /* 0x000fe40000000800 */
[----:B------:R-:W-:-:S05]  /*2160*/  IMAD.U32 R7, RZ, RZ, UR6 ;  /* 0x00000006ff077e24 */ /* 0x000fca000f8e00ff */
[----:B------:R-:W-:-:S13]  /*2170*/  ISETP.NE.AND P1, PT, R7, 0x1, PT ;  /* 0x000000010700780c */ /* 0x000fda0003f25270 */
[----:B------:R-:W0:Y:S02]  /*2180*/  @P1 LDC.64 R8, c[0x0][0x9e8] ;  /* 0x00027a00ff081b82 */ /* 0x000e240000000a00 */
[----:B0-----:R-:W-:-:S05]  /*2190*/  @P1 IMAD.HI.U32 R8, R3, R8, RZ ;  /* 0x0000000803081227 */ /* 0x001fca00078e00ff */
[----:B------:R-:W-:-:S07]  /*21a0*/  @P1 SHF.R.U32.HI R3, RZ, R9, R8 ;  /* 0x00000009ff031219 */ /* 0x000fce0000011608 */
.L_x_1049:
[----:B------:R-:W-:Y:S05]  /*21b0*/  BSYNC B0 ;  /* 0x0000000000007941 */ /* 0x000fea0003800000 */
.L_x_1047:
[----:B------:R-:W-:-:S04]  /*21c0*/  IMAD R3, R3, R7, -R10 ;  /* 0x0000000703037224 */ /* 0x000fc800078e0a0a */
[----:B------:R-:W-:-:S05]  /*21d0*/  IMAD R3, R16, -0x2, R3 ;  /* 0xfffffffe10037824 */ /* 0x000fca00078e0203 */
[----:B------:R-:W-:Y:S02]  /*21e0*/  VIADDMNMX R2, R3, R7, R2, PT ;  /* 0x0000000703027246 */ /* 0x000fe40003800102 */
[----:B------:R-:W-:-:S07]  /*21f0*/  VIMNMX R4, R4, R3, !PT ;  /* 0x0000000304047248 */ /* 0x000fce0007fe0100 */
.L_x_1046:
[C---:B------:R-:W-:Y:S01]  /*2200*/  ISETP.GE.AND P2, PT, R12.reuse, 0x9, PT ;  /* 0x000000090c00780c */ /* 0x040fe20003f46270 */
[----:B------:R-:W0:Y:S01]  /*2210*/  SHFL.IDX PT, R0, R0, 0x1, 0x1c1f ;  /* 0x003c1f0000007f89 */ /* 0x000e2200000e0000 */
[----:B------:R-:W-:Y:S01]  /*2220*/  ISETP.GE.AND P1, PT, R12, 0x2, PT ;  /* 0x000000020c00780c */ /* 0x000fe20003f26270 */
[----:B------:R-:W-:Y:S01]  /*2230*/  UISETP.NE.AND UP0, UPT, UR49, URZ, UPT ;  /* 0x0000003f3100728c */ /* 0x000fe2000bf05270 */
[C---:B------:R-:W-:Y:S02]  /*2240*/  ISETP.GT.AND P3, PT, R4.reuse, 0x8, !P2 ;  /* 0x000000080400780c */ /* 0x040fe40005764270 */
[----:B------:R-:W-:Y:S02]  /*2250*/  ISETP.GT.AND P4, PT, R4, 0x1, !P1 ;  /* 0x000000010400780c */ /* 0x000fe40004f84270 */
[----:B------:R-:W-:Y:S02]  /*2260*/  ISETP.LT.OR P3, PT, R2, 0x9, P3 ;  /* 0x000000090200780c */ /* 0x000fe40001f61670 */
[----:B------:R-:W-:-:S02]  /*2270*/  ISETP.GE.AND P5, PT, R12, 0x11, PT ;  /* 0x000000110c00780c */ /* 0x000fc40003fa6270 */
[----:B------:R-:W-:Y:S02]  /*2280*/  FSEL R127, R28, -INF , !P3 ;  /* 0xff8000001c7f7808 */ /* 0x000fe40005800000 */
[----:B------:R-:W-:Y:S02]  /*2290*/  ISETP.LT.OR P4, PT, R2, 0x2, P4 ;  /* 0x000000020200780c */ /* 0x000fe40002781670 */
[----:B------:R-:W-:Y:S02]  /*22a0*/  ISETP.GT.AND P3, PT, R4, 0x10, !P5 ;  /* 0x000000100400780c */ /* 0x000fe40006f64270 */
[----:B------:R-:W-:Y:S02]  /*22b0*/  ISETP.GE.AND P6, PT, R12, 0xa, PT ;  /* 0x0000000a0c00780c */ /* 0x000fe40003fc6270 */
[----:B------:R-:W-:Y:S02]  /*22c0*/  FSEL R131, R25, -INF , !P4 ;  /* 0xff80000019837808 */ /* 0x000fe40006000000 */
[----:B------:R-:W-:-:S02]  /*22d0*/  P2R R91, PR, RZ, 0x20 ;  /* 0x00000020ff5b7803 */ /* 0x000fc40000000000 */
[----:B------:R-:W-:Y:S01]  /*22e0*/  ISETP.LT.OR P3, PT, R2, 0x11, P3 ;  /* 0x000000110200780c */ /* 0x000fe20001f61670 */
[----:B0-----:R-:W-:Y:S01]  /*22f0*/  IMAD.IADD R8, R20, 0x1, R0 ;  /* 0x0000000114087824 */ /* 0x001fe200078e0200 */
[----:B------:R-:W-:Y:S02]  /*2300*/  ISETP.GT.AND P4, PT, R4, 0x9, !P6 ;  /* 0x000000090400780c */ /* 0x000fe40007784270 */
[----:B------:R-:W-:Y:S02]  /*2310*/  ISETP.GE.AND P5, PT, R12, 0x12, PT ;  /* 0x000000120c00780c */ /* 0x000fe40003fa6270 */
[----:B------:R-:W-:Y:S02]  /*2320*/  FSEL R125, R32, -INF , !P3 ;  /* 0xff800000207d7808 */ /* 0x000fe40005800000 */
[----:B------:R-:W-:Y:S02]  /*2330*/  ISETP.LT.OR P4, PT, R2, 0xa, P4 ;  /* 0x0000000a0200780c */ /* 0x000fe40002781670 */
[----:B------:R-:W-:-:S02]  /*2340*/  ISETP.GT.AND P3, PT, R4, 0x11, !P5 ;  /* 0x000000110400780c */ /* 0x000fc40006f64270 */
[----:B------:R-:W-:Y:S02]  /*2350*/  FSEL R101, R29, -INF , !P4 ;  /* 0xff8000001d657808 */ /* 0x000fe40006000000 */
[----:B------:R-:W-:Y:S02]  /*2360*/  ISETP.LT.OR P3, PT, R2, 0x12, P3 ;  /* 0x000000120200780c */ /* 0x000fe40001f61670 */
[----:B------:R-:W-:Y:S02]  /*2370*/  ISETP.GE.AND P4, PT, R12, 0x19, PT ;  /* 0x000000190c00780c */ /* 0x000fe40003f86270 */
[----:B------:R-:W-:Y:S02]  /*2380*/  FSEL R103, R33, -INF , !P3 ;  /* 0xff80000021677808 */ /* 0x000fe40005800000 */
[----:B------:R-:W-:Y:S02]  /*2390*/  ISETP.GT.AND P3, PT, R4, 0x18, !P4 ;  /* 0x000000180400780c */ /* 0x000fe40006764270 */
[----:B------:R-:W-:-:S02]  /*23a0*/  P2R R93, PR, RZ, 0x10 ;  /* 0x00000010ff5d7803 */ /* 0x000fc40000000000 */
[----:B------:R-:W-:Y:S02]  /*23b0*/  ISETP.LT.OR P3, PT, R2, 0x19, P3 ;  /* 0x000000190200780c */ /* 0x000fe40001f61670 */
[----:B------:R-:W-:Y:S02]  /*23c0*/  ISETP.GE.AND P4, PT, R12, 0x1a, PT ;  /* 0x0000001a0c00780c */ /* 0x000fe40003f86270 */
[----:B------:R-:W-:Y:S02]  /*23d0*/  FSEL R123, R36, -INF , !P3 ;  /* 0xff800000247b7808 */ /* 0x000fe40005800000 */
[----:B------:R-:W-:Y:S02]  /*23e0*/  ISETP.GT.AND P3, PT, R4, 0x19, !P4 ;  /* 0x000000190400780c */ /* 0x000fe40006764270 */
[----:B------:R-:W-:Y:S02]  /*23f0*/  P2R R36, PR, RZ, 0x10 ;  /* 0x00000010ff247803 */ /* 0x000fe40000000000 */
[----:B------:R-:W-:-:S02]  /*2400*/  ISETP.LT.OR P3, PT, R2, 0x1a, P3 ;  /* 0x0000001a0200780c */ /* 0x000fc40001f61670 */
[----:B------:R-:W-:Y:S02]  /*2410*/  ISETP.GE.AND P4, PT, R12, 0x21, PT ;  /* 0x000000210c00780c */ /* 0x000fe40003f86270 */
[----:B------:R-:W-:Y:S02]  /*2420*/  FSEL R105, R37, -INF , !P3 ;  /* 0xff80000025697808 */ /* 0x000fe40005800000 */
[----:B------:R-:W-:Y:S02]  /*2430*/  ISETP.GT.AND P3, PT, R4, 0x20, !P4 ;  /* 0x000000200400780c */ /* 0x000fe40006764270 */
[----:B------:R-:W-:Y:S02]  /*2440*/  P2R R94, PR, RZ, 0x10 ;  /* 0x00000010ff5e7803 */ /* 0x000fe40000000000 */
[----:B------:R-:W-:Y:S02]  /*2450*/  ISETP.LT.OR P3, PT, R2, 0x21, P3 ;  /* 0x000000210200780c */ /* 0x000fe40001f61670 */
[----:B------:R-:W-:-:S02]  /*2460*/  ISETP.GE.AND P4, PT, R12, 0x22, PT ;  /* 0x000000220c00780c */ /* 0x000fc40003f86270 */
[----:B------:R-:W-:Y:S02]  /*2470*/  FSEL R121, R40, -INF , !P3 ;  /* 0xff80000028797808 */ /* 0x000fe40005800000 */
[----:B------:R-:W-:Y:S02]  /*2480*/  ISETP.GT.AND P3, PT, R4, 0x21, !P4 ;  /* 0x000000210400780c */ /* 0x000fe40006764270 */
[----:B------:R-:W-:Y:S02]  /*2490*/  P2R R40, PR, RZ, 0x10 ;  /* 0x00000010ff287803 */ /* 0x000fe40000000000 */
[----:B------:R-:W-:Y:S02]  /*24a0*/  ISETP.LT.OR P3, PT, R2, 0x22, P3 ;  /* 0x000000220200780c */ /* 0x000fe40001f61670 */
[----:B------:R-:W-:Y:S02]  /*24b0*/  ISETP.GE.AND P4, PT, R12, 0x29, PT ;  /* 0x000000290c00780c */ /* 0x000fe40003f86270 */
[----:B------:R-:W-:-:S02]  /*24c0*/  FSEL R107, R41, -INF , !P3 ;  /* 0xff800000296b7808 */ /* 0x000fc40005800000 */
[----:B------:R-:W-:Y:S02]  /*24d0*/  ISETP.GT.AND P3, PT, R4, 0x28, !P4 ;  /* 0x000000280400780c */ /* 0x000fe40006764270 */
[----:B------:R-:W-:Y:S02]  /*24e0*/  P2R R95, PR, RZ, 0x10 ;  /* 0x00000010ff5f7803 */ /* 0x000fe40000000000 */
[----:B------:R-:W-:Y:S02]  /*24f0*/  ISETP.LT.OR P3, PT, R2, 0x29, P3 ;  /* 0x000000290200780c */ /* 0x000fe40001f61670 */
[----:B------:R-:W-:Y:S02]  /*2500*/  ISETP.GE.AND P4, PT, R12, 0x2a, PT ;  /* 0x0000002a0c00780c */ /* 0x000fe40003f86270 */
[----:B------:R-:W-:Y:S02]  /*2510*/  FSEL R119, R44, -INF , !P3 ;  /* 0xff8000002c777808 */ /* 0x000fe40005800000 */
[----:B------:R-:W-:-:S02]  /*2520*/  ISETP.GT.AND P3, PT, R4, 0x29, !P4 ;  /* 0x000000290400780c */ /* 0x000fc40006764270 */
[----:B------:R-:W-:Y:S02]  /*2530*/  P2R R44, PR, RZ, 0x10 ;  /* 0x00000010ff2c7803 */ /* 0x000fe40000000000 */
        /* <DEDUP_REMOVED lines=81> */
[----:B------:R-:W-:Y:S02]  /*2a50*/  P2R R92, PR, RZ, 0x20 ;  /* 0x00000020ff5c7803 */ /* 0x000fe40000000000 */
[----:B------:R-:W-:-:S02]  /*2a60*/  FSEL R77, R77, -INF , !P3 ;  /* 0xff8000004d4d7808 */ /* 0x000fc40005800000 */
[----:B------:R-:W-:Y:S02]  /*2a70*/  ISETP.GE.AND P3, PT, R12, 0x71, PT ;  /* 0x000000710c00780c */ /* 0x000fe40003f66270 */
[----:B------:R-:W-:Y:S02]  /*2a80*/  P2R R90, PR, RZ, 0x40 ;  /* 0x00000040ff5a7803 */ /* 0x000fe40000000000 */
[----:B------:R-:W-:-:S04]  /*2a90*/  ISETP.GT.AND P4, PT, R4, 0x70, !P3 ;  /* 0x000000700400780c */ /* 0x000fc80005f84270 */
[----:B------:R-:W-:-:S04]  /*2aa0*/  ISETP.LT.OR P4, PT, R2, 0x71, P4 ;  /* 0x000000710200780c */ /* 0x000fc80002781670 */
[----:B------:R-:W-:Y:S02]  /*2ab0*/  FSEL R15, R80, -INF , !P4 ;  /* 0xff800000500f7808 */ /* 0x000fe40006000000 */
[----:B------:R-:W-:-:S04]  /*2ac0*/  ISETP.GE.AND P4, PT, R12, 0x72, PT ;  /* 0x000000720c00780c */ /* 0x000fc80003f86270 */
        /* <DEDUP_REMOVED lines=8> */
[----:B------:R-:W-:Y:S02]  /*2b50*/  P2R R28, PR, RZ, 0x40 ;  /* 0x00000040ff1c7803 */ /* 0x000fe40000000000 */
[----:B------:R-:W-:-:S04]  /*2b60*/  ISETP.GT.AND P6, PT, R4, RZ, !P6 ;  /* 0x000000ff0400720c */ /* 0x000fc800077c4270 */
[----:B------:R-:W-:-:S04]  /*2b70*/  ISETP.LT.OR P6, PT, R2, 0x1, P6 ;  /* 0x000000010200780c */ /* 0x000fc800037c1670 */
[----:B------:R-:W-:Y:S02]  /*2b80*/  FSEL R129, R24, -INF , !P6 ;  /* 0xff80000018817808 */ /* 0x000fe40007000000 */
[----:B------:R-:W-:-:S04]  /*2b90*/  ISETP.GE.AND P6, PT, R12, 0x7a, PT ;  /* 0x0000007a0c00780c */ /* 0x000fc80003fc6270 */
[----:B------:R-:W-:Y:S02]  /*2ba0*/  P2R R24, PR, RZ, 0x40 ;  /* 0x00000040ff187803 */ /* 0x000fe40000000000 */
[----:B------:R-:W-:Y:S02]  /*2bb0*/  ISETP.GT.AND P6, PT, R4, 0x79, !P6 ;  /* 0x000000790400780c */ /* 0x000fe400077c4270 */
[----:B------:R-:W-:Y:S02]  /*2bc0*/  VIADDMNMX R4, R0, R89, R14, PT ;  /* 0x0000005900047246 */ /* 0x000fe4000380010e */
[----:B------:R-:W-:-:S04]  /*2bd0*/  ISETP.LT.OR P6, PT, R2, 0x7a, P6 ;  /* 0x0000007a0200780c */ /* 0x000fc800037c1670 */
[----:B------:R-:W-:Y:S02]  /*2be0*/  FSEL R85, R85, -INF , !P6 ;  /* 0xff80000055557808 */ /* 0x000fe40007000000 */
[----:B------:R-:W-:-:S13]  /*2bf0*/  PLOP3.LUT P6, PT, PT, PT, UP0, 0x40, 0x0 ;  /* 0x000000000000781c */ /* 0x000fda0003fce808 */
[----:B------:R-:W-:Y:S05]  /*2c00*/  @P6 BRA `(.L_x_1050) ;  /* 0x0000000000646947 */ /* 0x000fea0003800000 */
        /* <DEDUP_REMOVED lines=14> */
.L_x_1052:
[----:B------:R-:W-:Y:S02]  /*2cf0*/  ULDC UR6, c[0x0][0x9e4] ;  /* 0x0002790000067ab9 */ /* 0x000fe40000000800 */
[----:B------:R-:W-:-:S05]  /*2d00*/  IMAD.U32 R2, RZ, RZ, UR6 ;  /* 0x00000006ff027e24 */ /* 0x000fca000f8e00ff */
[----:B------:R-:W-:-:S13]  /*2d10*/  ISETP.NE.AND P6, PT, R2, 0x1, PT ;  /* 0x000000010200780c */ /* 0x000fda0003fc5270 */
[----:B------:R-:W0:Y:S02]  /*2d20*/  @P6 LDC.64 R32, c[0x0][0x9e8] ;  /* 0x00027a00ff206b82 */ /* 0x000e240000000a00 */
[----:B0-----:R-:W-:-:S05]  /*2d30*/  @P6 IMAD.HI.U32 R0, R29, R32, RZ ;  /* 0x000000201d006227 */ /* 0x001fca00078e00ff */
[----:B------:R-:W-:-:S07]  /*2d40*/  @P6 SHF.R.U32.HI R29, RZ, R33, R0 ;  /* 0x00000021ff1d6219 */ /* 0x000fce0000011600 */
.L_x_1053:
[----:B------:R-:W-:Y:S05]  /*2d50*/  BSYNC B0 ;  /* 0x0000000000007941 */ /* 0x000fea0003800000 */
.L_x_1051:
[----:B------:R-:W-:-:S04]  /*2d60*/  IMAD R29, R29, R2, -R10 ;  /* 0x000000021d1d7224 */ /* 0x000fc800078e0a0a */
[----:B------:R-:W-:-:S05]  /*2d70*/  IMAD R29, R16, -0x2, R29 ;  /* 0xfffffffe101d7824 */ /* 0x000fca00078e021d */
[----:B------:R-:W-:Y:S02]  /*2d80*/  VIADDMNMX R4, R29, R2, R4, PT ;  /* 0x000000021d047246 */ /* 0x000fe40003800104 */
[----:B------:R-:W-:-:S07]  /*2d90*/  VIMNMX R8, R8, R29, !PT ;  /* 0x0000001d08087248 */ /* 0x000fce0007fe0100 */
.L_x_1050:
[----:B------:R-:W-:Y:S01]  /*2da0*/  ISETP.GT.AND P1, PT, R8, 0x1, !P1 ;  /* 0x000000010800780c */ /* 0x000fe20004f24270 */
[----:B------:R-:W-:Y:S01]  /*2db0*/  ULDC UR6, c[0x0][0x988] ;  /* 0x0002620000067ab9 */ /* 0x000fe20000000800 */
[----:B------:R-:W-:Y:S01]  /*2dc0*/  ISETP.NE.AND P6, PT, R90, RZ, PT ;  /* 0x000000ff5a00720c */ /* 0x000fe20003fc5270 */
[----:B------:R-:W-:Y:S01]  /*2dd0*/  UISETP.NE.AND UP1, UPT, UR50, URZ, UPT ;  /* 0x0000003f3200728c */ /* 0x000fe2000bf25270 */
[----:B------:R-:W-:Y:S01]  /*2de0*/  ISETP.LT.OR P1, PT, R4, 0x2, P1 ;  /* 0x000000020400780c */ /* 0x000fe20000f21670 */
[----:B------:R-:W-:Y:S01]  /*2df0*/  UISETP.NE.AND UP0, UPT, UR49, URZ, UPT ;  /* 0x0000003f3100728c */ /* 0x000fe2000bf05270 */
[C---:B------:R-:W-:Y:S01]  /*2e00*/  ISETP.GT.AND P2, PT, R8.reuse, 0x8, !P2 ;  /* 0x000000080800780c */ /* 0x040fe20005744270 */
[----:B------:R-:W-:Y:S01]  /*2e10*/  UMOV UR10, UR37 ;  /* 0x00000025000a7c82 */ /* 0x000fe20008000000 */
[----:B------:R-:W-:Y:S02]  /*2e20*/  FSEL R27, R27, -INF , !P1 ;  /* 0xff8000001b1b7808 */ /* 0x000fe40004800000 */
[----:B------:R-:W-:-:S02]  /*2e30*/  ISETP.GT.AND P1, PT, R8, 0x9, !P6 ;  /* 0x000000090800780c */ /* 0x000fc40007724270 */
[C---:B------:R-:W-:Y:S02]  /*2e40*/  ISETP.LT.OR P2, PT, R4.reuse, 0x9, P2 ;  /* 0x000000090400780c */ /* 0x040fe40001741670 */
[----:B------:R-:W-:Y:S01]  /*2e50*/  ISETP.LT.OR P1, PT, R4, 0xa, P1 ;  /* 0x0000000a0400780c */ /* 0x000fe20000f21670 */
[----:B------:R-:W-:Y:S01]  /*2e60*/  @UP1 ULDC UR11, c[0x0][0x450] ;  /* 0x00011400000b1ab9 */ /* 0x000fe20000000800 */
[----:B------:R-:W-:Y:S02]  /*2e70*/  FSEL R29, R30, -INF , !P2 ;  /* 0xff8000001e1d7808 */ /* 0x000fe40005000000 */
[----:B------:R-:W-:Y:S02]  /*2e80*/  FSEL R31, R31, -INF , !P1 ;  /* 0xff8000001f1f7808 */ /* 0x000fe40004800000 */
[----:B------:R-:W-:Y:S02]  /*2e90*/  ISETP.NE.AND P1, PT, R91, RZ, PT ;  /* 0x000000ff5b00720c */ /* 0x000fe40003f25270 */
[----:B------:R-:W-:-:S02]  /*2ea0*/  ISETP.NE.AND P2, PT, R37, RZ, PT ;  /* 0x000000ff2500720c */ /* 0x000fc40003f45270 */
[----:B------:R-:W-:Y:S02]  /*2eb0*/  ISETP.GT.AND P1, PT, R8, 0x10, !P1 ;  /* 0x000000100800780c */ /* 0x000fe40004f24270 */
[----:B------:R-:W-:Y:S02]  /*2ec0*/  ISETP.NE.AND P6, PT, R41, RZ, PT ;  /* 0x000000ff2900720c */ /* 0x000fe40003fc5270 */
[----:B------:R-:W-:Y:S02]  /*2ed0*/  ISETP.LT.OR P1, PT, R4, 0x11, P1 ;  /* 0x000000110400780c */ /* 0x000fe40000f21670 */
[----:B------:R-:W-:Y:S02]  /*2ee0*/  FMNMX.FTZ R0, R129, R131, !PT ;  /* 0x0000008381007209 */ /* 0x000fe40007810000 */
[----:B------:R-:W-:Y:S02]  /*2ef0*/  FSEL R33, R34, -INF , !P1 ;  /* 0xff80000022217808 */ /* 0x000fe40004800000 */
[----:B------:R-:W-:-:S02]  /*2f00*/  ISETP.NE.AND P1, PT, R92, RZ, PT ;  /* 0x000000ff5c00720c */ /* 0x000fc40003f25270 */
[----:B------:R-:W-:Y:S02]  /*2f10*/  FMNMX.FTZ R0, R127, R0, !PT ;  /* 0x000000007f007209 */ /* 0x000fe40007810000 */
[----:B------:R-:W-:Y:S02]  /*2f20*/  ISETP.GT.AND P1, PT, R8, 0x11, !P1 ;  /* 0x000000110800780c */ /* 0x000fe40004f24270 */
[----:B------:R-:W-:Y:S02]  /*2f30*/  FMNMX.FTZ R0, R101, R0, !PT ;  /* 0x0000000065007209 */ /* 0x000fe40007810000 */
[----:B------:R-:W-:Y:S02]  /*2f40*/  ISETP.LT.OR P1, PT, R4, 0x12, P1 ;  /* 0x000000120400780c */ /* 0x000fe40000f21670 */
[----:B------:R-:W-:Y:S02]  /*2f50*/  FMNMX.FTZ R0, R125, R0, !PT ;  /* 0x000000007d007209 */ /* 0x000fe40007810000 */
[----:B------:R-:W-:-:S02]  /*2f60*/  FSEL R35, R35, -INF , !P1 ;  /* 0xff80000023237808 */ /* 0x000fc40004800000 */
[----:B------:R-:W-:Y:S02]  /*2f70*/  ISETP.NE.AND P1, PT, R93, RZ, PT ;  /* 0x000000ff5d00720c */ /* 0x000fe40003f25270 */
[----:B------:R-:W-:Y:S02]  /*2f80*/  FMNMX.FTZ R0, R103, R0, !PT ;  /* 0x0000000067007209 */ /* 0x000fe40007810000 */
[----:B------:R-:W-:Y:S02]  /*2f90*/  ISETP.GT.AND P1, PT, R8, 0x18, !P1 ;  /* 0x000000180800780c */ /* 0x000fe40004f24270 */
[----:B------:R-:W-:Y:S02]  /*2fa0*/  FMNMX.FTZ R0, R123, R0, !PT ;  /* 0x000000007b007209 */ /* 0x000fe40007810000 */
[----:B------:R-:W-:Y:S02]  /*2fb0*/  ISETP.LT.OR P1, PT, R4, 0x19, P1 ;  /* 0x000000190400780c */ /* 0x000fe40000f21670 */
[----:B------:R-:W-:-:S02]  /*2fc0*/  FMNMX.FTZ R0, R105, R0, !PT ;  /* 0x0000000069007209 */ /* 0x000fc40007810000 */
[----:B------:R-:W-:Y:S02]  /*2fd0*/  FSEL R37, R38, -INF , !P1 ;  /* 0xff80000026257808 */ /* 0x000fe40004800000 */
[----:B------:R-:W-:Y:S02]  /*2fe0*/  ISETP.NE.AND P1, PT, R36, RZ, PT ;  /* 0x000000ff2400720c */ /* 0x000fe40003f25270 */
[----:B------:R-:W-:Y:S02]  /*2ff0*/  FMNMX.FTZ R0, R121, R0, !PT ;  /* 0x0000000079007209 */ /* 0x000fe40007810000 */
[----:B------:R-:W-:Y:S02]  /*3000*/  ISETP.GT.AND P1, PT, R8, 0x19, !P1 ;  /* 0x000000190800780c */ /* 0x000fe40004f24270 */
[----:B------:R-:W-:Y:S02]  /*3010*/  FMNMX.FTZ R0, R107, R0, !PT ;  /* 0x000000006b007209 */ /* 0x000fe40007810000 */
[----:B------:R-:W-:-:S02]  /*3020*/  ISETP.LT.OR P1, PT, R4, 0x1a, P1 ;  /* 0x0000001a0400780c */ /* 0x000fc40000f21670 */
[----:B------:R-:W-:Y:S02]  /*3030*/  FMNMX.FTZ R0, R119, R0, !PT ;  /* 0x0000000077007209 */ /* 0x000fe40007810000 */
[----:B------:R-:W-:Y:S02]  /*3040*/  FSEL R39, R39, -INF , !P1 ;  /* 0xff80000027277808 */ /* 0x000fe40004800000 */
[----:B------:R-:W-:Y:S02]  /*3050*/  ISETP.NE.AND P1, PT, R94, RZ, PT ;  /* 0x000000ff5e00720c */ /* 0x000fe40003f25270 */
[----:B------:R-:W-:Y:S02]  /*3060*/  FMNMX.FTZ R0, R109, R0, !PT ;  /* 0x000000006d007209 */ /* 0x000fe40007810000 */
[----:B------:R-:W-:Y:S02]  /*3070*/  ISETP.GT.AND P1, PT, R8, 0x20, !P1 ;  /* 0x000000200800780c */ /* 0x000fe40004f24270 */
[----:B------:R-:W-:-:S02]  /*3080*/  FMNMX.FTZ R0, R117, R0, !PT ;  /* 0x0000000075007209 */ /* 0x000fc40007810000 */
[----:B------:R-:W-:Y:S02]  /*3090*/  ISETP.LT.OR P1, PT, R4, 0x21, P1 ;  /* 0x000000210400780c */ /* 0x000fe40000f21670 */
[----:B------:R-:W-:Y:S02]  /*30a0*/  FMNMX.FTZ R0, R111, R0, !PT ;  /* 0x000000006f007209 */ /* 0x000fe40007810000 */
[----:B------:R-:W-:Y:S02]  /*30b0*/  FSEL R41, R42, -INF , !P1 ;  /* 0xff8000002a297808 */ /* 0x000fe40004800000 */
[----:B------:R-:W-:Y:S02]  /*30c0*/  ISETP.NE.AND P1, PT, R40, RZ, PT ;  /* 0x000000ff2800720c */ /* 0x000fe40003f25270 */
[----:B------:R-:W-:Y:S02]  /*30d0*/  FMNMX.FTZ R0, R115, R0, !PT ;  /* 0x0000000073007209 */ /* 0x000fe40007810000 */
[----:B------:R-:W-:-:S02]  /*30e0*/  ISETP.GT.AND P1, PT, R8, 0x21, !P1 ;  /* 0x000000210800780c */ /* 0x000fc40004f24270 */
[----:B------:R-:W-:Y:S02]  /*30f0*/  FMNMX.FTZ R0, R113, R0, !PT ;  /* 0x0000000071007209 */ /* 0x000fe40007810000 */
[----:B------:R-:W-:Y:S02]  /*3100*/  ISETP.LT.OR P1, PT, R4, 0x22, P1 ;  /* 0x000000220400780c */ /* 0x000fe40000f21670 */
[----:B------:R-:W-:Y:S02]  /*3110*/  FMNMX.FTZ R0, R25, R0, !PT ;  /* 0x0000000019007209 */ /* 0x000fe40007810000 */
[----:B------:R-:W-:Y:S02]  /*3120*/  FSEL R43, R43, -INF , !P1 ;  /* 0xff8000002b2b7808 */ /* 0x000fe40004800000 */
[----:B------:R-:W-:Y:S02]  /*3130*/  ISETP.NE.AND P1, PT, R95, RZ, PT ;  /* 0x000000ff5f00720c */ /* 0x000fe40003f25270 */
[----:B------:R-:W-:-:S02]  /*3140*/  FMNMX.FTZ R0, R57, R0, !PT ;  /* 0x0000000039007209 */ /* 0x000fc40007810000 */
[----:B------:R-:W-:Y:S02]  /*3150*/  ISETP.GT.AND P1, PT, R8, 0x28, !P1 ;  /* 0x000000280800780c */ /* 0x000fe40004f24270 */
[----:B------:R-:W-:Y:S02]  /*3160*/  FMNMX.FTZ R0, R9, R0, !PT ;  /* 0x0000000009007209 */ /* 0x000fe40007810000 */
        /* <DEDUP_REMOVED lines=17> */
[----:B------:R-:W-:Y:S02]  /*3280*/  ISETP.GT.AND P1, PT, R8, 0x31, !P2 ;  /* 0x000000310800780c */ /* 0x000fe40005724270 */
[----:B------:R-:W-:Y:S02]  /*3290*/  ISETP.NE.AND P2, PT, R53, RZ, PT ;  /* 0x000000ff3500720c */ /* 0x000fe40003f45270 */
[----:B------:R-:W-:Y:S02]  /*32a0*/  ISETP.LT.OR P1, PT, R4, 0x32, P1 ;  /* 0x000000320400780c */ /* 0x000fe40000f21670 */
[----:B------:R-:W-:Y:S02]  /*32b0*/  FMNMX.FTZ R0, R13, R0, !PT ;  /* 0x000000000d007209 */ /* 0x000fe40007810000 */
[----:B------:R-:W-:-:S02]  /*32c0*/  FSEL R51, R51, -INF , !P1 ;  /* 0xff80000033337808 */ /* 0x000fc40004800000 */
        /* <DEDUP_REMOVED lines=10> */
[----:B------:R-:W-:Y:S01]  /*3370*/  FMNMX.FTZ R10, R85, R0, !PT ;  /* 0x00000000550a7209 */ /* 0x000fe20007810000 */
[----:B------:R-:W-:Y:S01]  /*3380*/  IMAD.U32 R0, RZ, RZ, UR6 ;  /* 0x00000006ff007e24 */ /* 0x000fe2000f8e00ff */
[----:B------:R-:W-:Y:S01]  /*3390*/  FSEL R55, R55, -INF , !P1 ;  /* 0xff80000037377808 */ /* 0x000fe20004800000 */
[----:B------:R-:W-:Y:S01]  /*33a0*/  @UP1 ULDC UR6, c[0x0][0x44c] ;  /* 0x0001130000061ab9 */ /* 0x000fe20000000800 */
[----:B------:R-:W-:Y:S01]  /*33b0*/  ISETP.NE.AND P1, PT, R52, RZ, PT ;  /* 0x000000ff3400720c */ /* 0x000fe20003f25270 */
[----:B------:R-:W-:Y:S01]  /*33c0*/  UIMAD.WIDE.U32 UR6, UR37, UR6, URZ ;  /* 0x00000006250672a5 */ /* 0x000fe2000f8e003f */
[----:B------:R-:W-:-:S02]  /*33d0*/  ISETP.NE.AND P6, PT, R72, RZ, PT ;  /* 0x000000ff4800720c */ /* 0x000fc40003fc5270 */
[C---:B------:R-:W-:Y:S01]  /*33e0*/  ISETP.GT.AND P1, PT, R8.reuse, 0x40, !P1 ;  /* 0x000000400800780c */ /* 0x040fe20004f24270 */
[----:B------:R-:W-:Y:S01]  /*33f0*/  @UP1 USHF.R.U32.HI UR10, URZ, UR11, UR7 ;  /* 0x0000000b3f0a1299 */ /* 0x000fe20008011607 */
[----:B------:R-:W-:Y:S02]  /*3400*/  ISETP.GT.AND P3, PT, R8, 0x70, !P3 ;  /* 0x000000700800780c */ /* 0x000fe40005f64270 */
[----:B------:R-:W-:Y:S01]  /*3410*/  ISETP.LT.OR P1, PT, R4, 0x41, P1 ;  /* 0x000000410400780c */ /* 0x000fe20000f21670 */
[----:B------:R-:W-:Y:S01]  /*3420*/  UIADD3 UR54, UR54, UR10, URZ ;  /* 0x0000000a36367290 */ /* 0x000fe2000fffe03f */
[----:B------:R-:W-:Y:S02]  /*3430*/  ISETP.GT.AND P4, PT, R8, 0x71, !P4 ;  /* 0x000000710800780c */ /* 0x000fe40006784270 */
[----:B------:R-:W-:Y:S01]  /*3440*/  FSEL R89, R58, -INF , !P1 ;  /* 0xff8000003a597808 */ /* 0x000fe20004800000 */
[----:B------:R-:W-:Y:S01]  /*3450*/  UIADD3 UR14, UR54, UR14, URZ ;  /* 0x0000000e360e7290 */ /* 0x000fe2000fffe03f */
[----:B------:R-:W-:-:S02]  /*3460*/  ISETP.NE.AND P1, PT, R56, RZ, PT ;  /* 0x000000ff3800720c */ /* 0x000fc40003f25270 */
[----:B------:R-:W-:Y:S02]  /*3470*/  ISETP.LT.OR P3, PT, R4, 0x71, P3 ;  /* 0x000000710400780c */ /* 0x000fe40001f61670 */
[C---:B------:R-:W-:Y:S02]  /*3480*/  ISETP.GT.AND P1, PT, R8.reuse, 0x41, !P1 ;  /* 0x000000410800780c */ /* 0x040fe40004f24270 */
[----:B------:R-:W-:Y:S02]  /*3490*/  ISETP.GT.AND P5, PT, R8, 0x78, !P5 ;  /* 0x000000780800780c */ /* 0x000fe40006fa4270 */
[C---:B------:R-:W-:Y:S02]  /*34a0*/  ISETP.LT.OR P1, PT, R4.reuse, 0x42, P1 ;  /* 0x000000420400780c */ /* 0x040fe40000f21670 */
[----:B------:R-:W-:Y:S02]  /*34b0*/  ISETP.LT.OR P4, PT, R4, 0x72, P4 ;  /* 0x000000720400780c */ /* 0x000fe40002781670 */
[----:B------:R-:W-:-:S02]  /*34c0*/  FSEL R59, R59, -INF , !P1 ;  /* 0xff8000003b3b7808 */ /* 0x000fc40004800000 */
[----:B------:R-:W-:Y:S02]  /*34d0*/  ISETP.NE.AND P1, PT, R97, RZ, PT ;  /* 0x000000ff6100720c */ /* 0x000fe40003f25270 */
[----:B------:R-:W-:Y:S02]  /*34e0*/  ISETP.LT.OR P5, PT, R4, 0x79, P5 ;  /* 0x000000790400780c */ /* 0x000fe40002fa1670 */
[----:B------:R-:W-:Y:S02]  /*34f0*/  ISETP.GT.AND P1, PT, R8, 0x48, !P1 ;  /* 0x000000480800780c */ /* 0x000fe40004f24270 */
[----:B------:R-:W-:Y:S02]  /*3500*/  FSEL R83, R83, -INF , !P4 ;  /* 0xff80000053537808 */ /* 0x000fe40006000000 */
[----:B------:R-:W-:-:S04]  /*3510*/  ISETP.LT.OR P1, PT, R4, 0x49, P1 ;  /* 0x000000490400780c */ /* 0x000fc80000f21670 */
[----:B------:R-:W-:Y:S02]  /*3520*/  FSEL R91, R62, -INF , !P1 ;  /* 0xff8000003e5b7808 */ /* 0x000fe40004800000 */
[----:B------:R-:W-:-:S04]  /*3530*/  ISETP.NE.AND P1, PT, R60, RZ, PT ;  /* 0x000000ff3c00720c */ /* 0x000fc80003f25270 */
[----:B------:R-:W-:-:S04]  /*3540*/  ISETP.GT.AND P1, PT, R8, 0x49, !P1 ;  /* 0x000000490800780c */ /* 0x000fc80004f24270 */
        /* <DEDUP_REMOVED lines=10> */
[----:B------:R-:W-:Y:S02]  /*35f0*/  ISETP.NE.AND P1, PT, R99, RZ, PT ;  /* 0x000000ff6300720c */ /* 0x000fe40003f25270 */
[----:B------:R-:W0:Y:S02]  /*3600*/  SHFL.BFLY PT, R99, R10, 0x2, 0x1f ;  /* 0x0c401f000a637f89 */ /* 0x000e2400000e0000 */
[----:B------:R-:W-:-:S04]  /*3610*/  ISETP.GT.AND P1, PT, R8, 0x58, !P1 ;  /* 0x000000580800780c */ /* 0x000fc80004f24270 */
[----:B------:R-:W-:-:S04]  /*3620*/  ISETP.LT.OR P1, PT, R4, 0x59, P1 ;  /* 0x000000590400780c */ /* 0x000fc80000f21670 */
[----:B------:R-:W-:Y:S02]  /*3630*/  FSEL R95, R70, -INF , !P1 ;  /* 0xff800000465f7808 */ /* 0x000fe40004800000 */
[----:B------:R-:W-:-:S04]  /*3640*/  ISETP.NE.AND P1, PT, R68, RZ, PT ;  /* 0x000000ff4400720c */ /* 0x000fc80003f25270 */
[----:B------:R-:W-:-:S04]  /*3650*/  ISETP.GT.AND P1, PT, R8, 0x59, !P1 ;  /* 0x000000590800780c */ /* 0x000fc80004f24270 */
[----:B------:R-:W-:Y:S02]  /*3660*/  ISETP.LT.OR P1, PT, R4, 0x5a, P1 ;  /* 0x0000005a0400780c */ /* 0x000fe40000f21670 */
[----:B0-----:R-:W-:Y:S02]  /*3670*/  FMNMX.FTZ R99, R10, R99, !PT ;  /* 0x000000630a637209 */ /* 0x001fe40007810000 */
[----:B------:R-:W-:Y:S02]  /*3680*/  FSEL R71, R71, -INF , !P1 ;  /* 0xff80000047477808 */ /* 0x000fe40004800000 */
[----:B------:R-:W-:Y:S01]  /*3690*/  ISETP.GT.AND P1, PT, R8, 0x60, !P2 ;  /* 0x000000600800780c */ /* 0x000fe20005724270 */
[----:B------:R-:W0:Y:S01]  /*36a0*/  SHFL.BFLY PT, R2, R99, 0x1, 0x1f ;  /* 0x0c201f0063027f89 */ /* 0x000e2200000e0000 */
[----:B------:R-:W-:Y:S02]  /*36b0*/  ISETP.NE.AND P2, PT, R76, RZ, PT ;  /* 0x000000ff4c00720c */ /* 0x000fe40003f45270 */
[----:B------:R-:W-:-:S02]  /*36c0*/  ISETP.LT.OR P1, PT, R4, 0x61, P1 ;  /* 0x000000610400780c */ /* 0x000fc40000f21670 */
[----:B------:R-:W-:Y:S02]  /*36d0*/  ISETP.GT.AND P2, PT, R8, 0x69, !P2 ;  /* 0x000000690800780c */ /* 0x000fe40005744270 */
[----:B------:R-:W-:Y:S02]  /*36e0*/  FSEL R97, R74, -INF , !P1 ;  /* 0xff8000004a617808 */ /* 0x000fe40004800000 */
[----:B------:R-:W-:Y:S02]  /*36f0*/  ISETP.GT.AND P1, PT, R8, 0x61, !P6 ;  /* 0x000000610800780c */ /* 0x000fe40007724270 */
[----:B------:R-:W-:Y:S02]  /*3700*/  ISETP.NE.AND P6, PT, R28, RZ, PT ;  /* 0x000000ff1c00720c */ /* 0x000fe40003fc5270 */
[C---:B------:R-:W-:Y:S02]  /*3710*/  ISETP.LT.OR P1, PT, R4.reuse, 0x62, P1 ;  /* 0x000000620400780c */ /* 0x040fe40000f21670 */
[----:B------:R-:W-:-:S02]  /*3720*/  ISETP.LT.OR P2, PT, R4, 0x6a, P2 ;  /* 0x0000006a0400780c */ /* 0x000fc40001741670 */
[----:B------:R-:W-:Y:S02]  /*3730*/  FSEL R75, R75, -INF , !P1 ;  /* 0xff8000004b4b7808 */ /* 0x000fe40004800000 */
[----:B------:R-:W-:Y:S02]  /*3740*/  FSEL R79, R79, -INF , !P2 ;  /* 0xff8000004f4f7808 */ /* 0x000fe40005000000 */
[----:B0-----:R-:W-:-:S04]  /*3750*/  FMNMX.FTZ R2, R99, R2, !PT ;  /* 0x0000000263027209 */ /* 0x001fc80007810000 */
[C---:B------:R-:W-:Y:S01]  /*3760*/  FSETP.NEU.FTZ.AND P1, PT, R2.reuse, -INF , PT ;  /* 0xff8000000200780b */ /* 0x040fe20003f3d000 */
[----:B------:R-:W-:-:S05]  /*3770*/  FMUL.FTZ R12, R2, R0 ;  /* 0x00000000020c7220 */ /* 0x000fca0000410000 */
[----:B------:R-:W-:Y:S02]  /*3780*/  FSEL R12, R12, RZ, P1 ;  /* 0x000000ff0c0c7208 */ /* 0x000fe40000800000 */
[----:B------:R-:W-:Y:S02]  /*3790*/  ISETP.GT.AND P1, PT, R8, RZ, !P6 ;  /* 0x000000ff0800720c */ /* 0x000fe40007724270 */
[----:B------:R-:W-:Y:S01]  /*37a0*/  ISETP.NE.AND P6, PT, R24, RZ, PT ;  /* 0x000000ff1800720c */ /* 0x000fe20003fc5270 */
[-CC-:B------:R-:W-:Y:S01]  /*37b0*/  FFMA.FTZ R170, R115, R0.reuse, -R12.reuse ;  /* 0x0000000073aa7223 */ /* 0x180fe2000001080c */
[----:B------:R-:W-:Y:S01]  /*37c0*/  ISETP.LT.OR P1, PT, R4, 0x1, P1 ;  /* 0x000000010400780c */ /* 0x000fe20000f21670 */
[-CC-:B------:R-:W-:Y:S01]  /*37d0*/  FFMA.FTZ R168, R117, R0.reuse, -R12.reuse ;  /* 0x0000000075a87223 */ /* 0x180fe2000001080c */
[----:B------:R-:W-:Y:S01]  /*37e0*/  FSEL R117, R82, -INF , !P3 ;  /* 0xff80000052757808 */ /* 0x000fe20005800000 */
[-CC-:B------:R-:W-:Y:S01]  /*37f0*/  FFMA.FTZ R164, R25, R0.reuse, -R12.reuse ;  /* 0x0000000019a47223 */ /* 0x180fe2000001080c */
[----:B------:R-:W-:Y:S01]  /*3800*/  FSEL R26, R26, -INF , !P1 ;  /* 0xff8000001a1a7808 */ /* 0x000fe20004800000 */
[-CC-:B------:R-:W-:Y:S01]  /*3810*/  FFMA.FTZ R25, R57, R0.reuse, -R12.reuse ;  /* 0x0000000039197223 */ /* 0x180fe2000001080c */
[----:B------:R-:W-:Y:S01]  /*3820*/  ISETP.NE.AND P1, PT, R100, RZ, PT ;  /* 0x000000ff6400720c */ /* 0x000fe20003f25270 */
[-CC-:B------:R-:W-:Y:S01]  /*3830*/  FFMA.FTZ R166, R9, R0.reuse, -R12.reuse ;  /* 0x0000000009a67223 */ /* 0x180fe2000001080c */
[----:B------:R-:W-:Y:S01]  /*3840*/  FMNMX.FTZ R10, R26, R27, !PT ;  /* 0x0000001b1a0a7209 */ /* 0x000fe20007810000 */
[-CC-:B------:R-:W-:Y:S01]  /*3850*/  FFMA.FTZ R180, R129, R0.reuse, -R12.reuse ;  /* 0x0000000081b47223 */ /* 0x180fe2000001080c */
[----:B------:R-:W-:Y:S01]  /*3860*/  ISETP.GT.AND P1, PT, R8, 0x68, !P1 ;  /* 0x000000680800780c */ /* 0x000fe20004f24270 */
[--C-:B------:R-:W-:Y:S01]  /*3870*/  FFMA.FTZ R99, R131, R0, -R12.reuse ;  /* 0x0000000083637223 */ /* 0x100fe2000001080c */
[----:B------:R-:W-:Y:S01]  /*3880*/  FMNMX.FTZ R10, R29, R10, !PT ;  /* 0x0000000a1d0a7209 */ /* 0x000fe20007810000 */
[--C-:B------:R-:W-:Y:S01]  /*3890*/  FFMA.FTZ R182, R127, R0, -R12.reuse ;  /* 0x000000007fb67223 */ /* 0x100fe2000001080c */
[----:B------:R-:W-:Y:S01]  /*38a0*/  ISETP.LT.OR P1, PT, R4, 0x69, P1 ;  /* 0x000000690400780c */ /* 0x000fe20000f21670 */
[----:B------:R-:W-:Y:S01]  /*38b0*/  MUFU.EX2 R180, R180 ;  /* 0x000000b400b47308 */ /* 0x000fe20000000800 */
[----:B------:R-:W-:Y:S01]  /*38c0*/  FMNMX.FTZ R10, R31, R10, !PT ;  /* 0x0000000a1f0a7209 */ /* 0x000fe20007810000 */
[-CC-:B------:R-:W-:Y:S01]  /*38d0*/  FFMA.FTZ R101, R101, R0.reuse, -R12.reuse ;  /* 0x0000000065657223 */ /* 0x180fe2000001080c */
[----:B------:R-:W-:Y:S01]  /*38e0*/  FSEL R115, R78, -INF , !P1 ;  /* 0xff8000004e737808 */ /* 0x000fe20004800000 */
[--C-:B------:R-:W-:Y:S01]  /*38f0*/  FFMA.FTZ R176, R125, R0, -R12.reuse ;  /* 0x000000007db07223 */ /* 0x100fe2000001080c */
[----:B------:R-:W-:Y:S01]  /*3900*/  FMNMX.FTZ R10, R33, R10, !PT ;  /* 0x0000000a210a7209 */ /* 0x000fe20007810000 */
[--C-:B------:R-:W-:Y:S01]  /*3910*/  FFMA.FTZ R103, R103, R0, -R12.reuse ;  /* 0x0000000067677223 */ /* 0x100fe2000001080c */
[----:B------:R-:W-:Y:S01]  /*3920*/  ISETP.GT.AND P6, PT, R8, 0x79, !P6 ;  /* 0x000000790800780c */ /* 0x000fe200077c4270 */
[----:B------:R-:W0:Y:S01]  /*3930*/  MUFU.EX2 R99, R99 ;  /* 0x0000006300637308 */ /* 0x000e220000000800 */
[----:B------:R-:W-:Y:S01]  /*3940*/  FMNMX.FTZ R10, R35, R10, !PT ;  /* 0x0000000a230a7209 */ /* 0x000fe20007810000 */
[-CC-:B------:R-:W-:Y:S01]  /*3950*/  FFMA.FTZ R7, R7, R0.reuse, -R12.reuse ;  /* 0x0000000007077223 */ /* 0x180fe2000001080c */
[----:B------:R-:W-:Y:S01]  /*3960*/  ISETP.LT.OR P6, PT, R4, 0x7a, P6 ;  /* 0x0000007a0400780c */ /* 0x000fe200037c1670 */
[--C-:B------:R-:W-:Y:S01]  /*3970*/  FFMA.FTZ R178, R123, R0, -R12.reuse ;  /* 0x000000007bb27223 */ /* 0x100fe2000001080c */
[----:B------:R-:W-:Y:S01]  /*3980*/  FMNMX.FTZ R10, R37, R10, !PT ;  /* 0x0000000a250a7209 */ /* 0x000fe20007810000 */
[--C-:B------:R-:W-:Y:S01]  /*3990*/  FFMA.FTZ R105, R105, R0, -R12.reuse ;  /* 0x0000000069697223 */ /* 0x100fe2000001080c */
[----:B------:R-:W-:Y:S01]  /*39a0*/  FSEL R57, R86, -INF , !P5 ;  /* 0xff80000056397808 */ /* 0x000fe20006800000 */
[----:B------:R-:W1:Y:S01]  /*39b0*/  MUFU.EX2 R182, R182 ;  /* 0x000000b600b67308 */ /* 0x000e620000000800 */
[----:B------:R-:W-:Y:S01]  /*39c0*/  FMNMX.FTZ R10, R39, R10, !PT ;  /* 0x0000000a270a7209 */ /* 0x000fe20007810000 */
[-CC-:B------:R-:W-:Y:S01]  /*39d0*/  FFMA.FTZ R172, R121, R0.reuse, -R12.reuse ;  /* 0x0000000079ac7223 */ /* 0x180fe2000001080c */
[----:B------:R-:W-:Y:S01]  /*39e0*/  FSEL R87, R87, -INF , !P6 ;  /* 0xff80000057577808 */ /* 0x000fe20007000000 */
[--C-:B------:R-:W-:Y:S01]  /*39f0*/  FFMA.FTZ R107, R107, R0, -R12.reuse ;  /* 0x000000006b6b7223 */ /* 0x100fe2000001080c */
[----:B------:R-:W-:Y:S01]  /*3a00*/  FMNMX.FTZ R10, R41, R10, !PT ;  /* 0x0000000a290a7209 */ /* 0x000fe20007810000 */
[-CC-:B------:R-:W-:Y:S01]  /*3a10*/  FFMA.FTZ R174, R119, R0.reuse, -R12.reuse ;  /* 0x0000000077ae7223 */ /* 0x180fe2000001080c */
[--C-:B------:R-:W-:Y:S01]  /*3a20*/  FFMA.FTZ R109, R109, R0, -R12.reuse ;  /* 0x000000006d6d7223 */ /* 0x100fe2000001080c */
[----:B------:R-:W2:Y:S01]  /*3a30*/  MUFU.EX2 R101, R101 ;  /* 0x0000006500657308 */ /* 0x000ea20000000800 */
[----:B------:R-:W-:Y:S01]  /*3a40*/  FMNMX.FTZ R10, R43, R10, !PT ;  /* 0x0000000a2b0a7209 */ /* 0x000fe20007810000 */
[-CC-:B------:R-:W-:Y:S01]  /*3a50*/  FFMA.FTZ R111, R111, R0.reuse, -R12.reuse ;  /* 0x000000006f6f7223 */ /* 0x180fe2000001080c */
[-CC-:B------:R-:W-:Y:S01]  /*3a60*/  FFMA.FTZ R113, R113, R0.reuse, -R12.reuse ;  /* 0x0000000071717223 */ /* 0x180fe2000001080c */
[--C-:B------:R-:W-:Y:S01]  /*3a70*/  FFMA.FTZ R61, R61, R0, -R12.reuse ;  /* 0x000000003d3d7223 */ /* 0x100fe2000001080c */
[----:B------:R-:W-:Y:S01]  /*3a80*/  FMNMX.FTZ R10, R45, R10, !PT ;  /* 0x0000000a2d0a7209 */ /* 0x000fe20007810000 */
[-CC-:B------:R-:W-:Y:S01]  /*3a90*/  FFMA.FTZ R3, R3, R0.reuse, -R12.reuse ;  /* 0x0000000003037223 */ /* 0x180fe2000001080c */
[--C-:B------:R-:W-:Y:S01]  /*3aa0*/  FFMA.FTZ R65, R65, R0, -R12.reuse ;  /* 0x0000000041417223 */ /* 0x100fe2000001080c */
[----:B------:R-:W3:Y:S01]  /*3ab0*/  MUFU.EX2 R176, R176 ;  /* 0x000000b000b07308 */ /* 0x000ee20000000800 */
[----:B------:R-:W-:Y:S01]  /*3ac0*/  FMNMX.FTZ R10, R47, R10, !PT ;  /* 0x0000000a2f0a7209 */ /* 0x000fe20007810000 */
[-CC-:B------:R-:W-:Y:S01]  /*3ad0*/  FFMA.FTZ R69, R69, R0.reuse, -R12.reuse ;  /* 0x0000000045457223 */ /* 0x180fe2000001080c */
[-CC-:B------:R-:W-:Y:S01]  /*3ae0*/  FFMA.FTZ R11, R11, R0.reuse, -R12.reuse ;  /* 0x000000000b0b7223 */ /* 0x180fe2000001080c */
[--C-:B------:R-:W-:Y:S01]  /*3af0*/  FFMA.FTZ R73, R73, R0, -R12.reuse ;  /* 0x0000000049497223 */ /* 0x100fe2000001080c */
[----:B------:R-:W-:Y:S01]  /*3b00*/  FMNMX.FTZ R10, R49, R10, !PT ;  /* 0x0000000a310a7209 */ /* 0x000fe20007810000 */
[-CC-:B------:R-:W-:Y:S01]  /*3b10*/  FFMA.FTZ R13, R13, R0.reuse, -R12.reuse ;  /* 0x000000000d0d7223 */ /* 0x180fe2000001080c */
[--C-:B------:R-:W-:Y:S01]  /*3b20*/  FFMA.FTZ R77, R77, R0, -R12.reuse ;  /* 0x000000004d4d7223 */ /* 0x100fe2000001080c */
[----:B------:R4:W-:Y:S01]  /*3b30*/  MUFU.EX2 R162, R7 ;  /* 0x0000000700a27308 */ /* 0x0009e20000000800 */
[----:B------:R-:W-:Y:S01]  /*3b40*/  FMNMX.FTZ R10, R51, R10, !PT ;  /* 0x0000000a330a7209 */ /* 0x000fe20007810000 */
[-CC-:B------:R-:W-:Y:S01]  /*3b50*/  FFMA.FTZ R15, R15, R0.reuse, -R12.reuse ;  /* 0x000000000f0f7223 */ /* 0x180fe2000001080c */
[-CC-:B------:R-:W-:Y:S01]  /*3b60*/  FFMA.FTZ R81, R81, R0.reuse, -R12.reuse ;  /* 0x0000000051517223 */ /* 0x180fe2000001080c */
[--C-:B------:R-:W-:Y:S01]  /*3b70*/  FFMA.FTZ R21, R21, R0, -R12.reuse ;  /* 0x0000000015157223 */ /* 0x100fe2000001080c */
[----:B------:R-:W-:Y:S01]  /*3b80*/  FMNMX.FTZ R10, R53, R10, !PT ;  /* 0x0000000a350a7209 */ /* 0x000fe20007810000 */
[----:B------:R-:W-:-:S02]  /*3b90*/  FFMA.FTZ R12, R85, R0, -R12 ;  /* 0x00000000550c7223 */ /* 0x000fc4000001080c */
[----:B------:R-:W5:Y:S01]  /*3ba0*/  MUFU.EX2 R103, R103 ;  /* 0x0000006700677308 */ /* 0x000f620000000800 */
[----:B------:R-:W-:-:S04]  /*3bb0*/  FMNMX.FTZ R10, R55, R10, !PT ;  /* 0x0000000a370a7209 */ /* 0x000fc80007810000 */
[----:B------:R-:W-:-:S03]  /*3bc0*/  FMNMX.FTZ R10, R89, R10, !PT ;  /* 0x0000000a590a7209 */ /* 0x000fc60007810000 */
        /* <DEDUP_REMOVED lines=15> */
[----:B------:R-:W-:Y:S01]  /*3cc0*/  MUFU.EX2 R109, R109 ;  /* 0x0000006d006d7308 */ /* 0x000fe20000000800 */
[----:B------:R-:W-:-:S04]  /*3cd0*/  FMNMX.FTZ R10, R79, R10, !PT ;  /* 0x0000000a4f0a7209 */ /* 0x000fc80007810000 */
[----:B------:R-:W-:-:S03]  /*3ce0*/  FMNMX.FTZ R10, R117, R10, !PT ;  /* 0x0000000a750a7209 */ /* 0x000fc60007810000 */
[----:B------:R-:W-:Y:S01]  /*3cf0*/  MUFU.EX2 R168, R168 ;  /* 0x000000a800a87308 */ /* 0x000fe20000000800 */
[----:B------:R-:W-:-:S04]  /*3d00*/  FMNMX.FTZ R10, R83, R10, !PT ;  /* 0x0000000a530a7209 */ /* 0x000fc80007810000 */
[----:B------:R-:W-:-:S03]  /*3d10*/  FMNMX.FTZ R10, R57, R10, !PT ;  /* 0x0000000a390a7209 */ /* 0x000fc60007810000 */
[----:B------:R-:W-:Y:S01]  /*3d20*/  MUFU.EX2 R111, R111 ;  /* 0x0000006f006f7308 */ /* 0x000fe20000000800 */
[----:B------:R-:W-:-:S05]  /*3d30*/  FMNMX.FTZ R10, R87, R10, !PT ;  /* 0x0000000a570a7209 */ /* 0x000fca0007810000 */
[----:B------:R-:W0:Y:S02]  /*3d40*/  SHFL.BFLY PT, R9, R10, 0x2, 0x1f ;  /* 0x0c401f000a097f89 */ /* 0x000e2400000e0000 */
[----:B------:R-:W-:Y:S08]  /*3d50*/  MUFU.EX2 R170, R170 ;  /* 0x000000aa00aa7308 */ /* 0x000ff00000000800 */
[----:B------:R-:W-:Y:S08]  /*3d60*/  MUFU.EX2 R113, R113 ;  /* 0x0000007100717308 */ /* 0x000ff00000000800 */
[----:B------:R-:W-:Y:S01]  /*3d70*/  MUFU.EX2 R164, R164 ;  /* 0x000000a400a47308 */ /* 0x000fe20000000800 */
[----:B0-----:R-:W-:-:S07]  /*3d80*/  FMNMX.FTZ R9, R10, R9, !PT ;  /* 0x000000090a097209 */ /* 0x001fce0007810000 */
[----:B------:R-:W-:Y:S01]  /*3d90*/  MUFU.EX2 R25, R25 ;  /* 0x0000001900197308 */ /* 0x000fe20000000800 */
[----:B------:R-:W4:Y:S07]  /*3da0*/  SHFL.BFLY PT, R4, R9, 0x1, 0x1f ;  /* 0x0c201f0009047f89 */ /* 0x000f2e00000e0000 */
[----:B------:R-:W-:Y:S08]  /*3db0*/  MUFU.EX2 R166, R166 ;  /* 0x000000a600a67308 */ /* 0x000ff00000000800 */
[----:B------:R-:W-:Y:S08]  /*3dc0*/  MUFU.EX2 R61, R61 ;  /* 0x0000003d003d7308 */ /* 0x000ff00000000800 */
[----:B------:R-:W-:Y:S01]  /*3dd0*/  MUFU.EX2 R3, R3 ;  /* 0x0000000300037308 */ /* 0x000fe20000000800 */
[----:B----4-:R-:W-:Y:S01]  /*3de0*/  FMNMX.FTZ R7, R9, R4, !PT ;  /* 0x0000000409077209 */ /* 0x010fe20007810000 */
[----:B------:R-:W-:Y:S01]  /*3df0*/  FADD.FTZ R9, R180, R99 ;  /* 0x00000063b4097221 */ /* 0x000fe20000010000 */
[----:B------:R-:W-:-:S02]  /*3e00*/  F2FP.F16.F32.PACK_AB R180, R99, R180 ;  /* 0x000000b463b4723e */ /* 0x000fc400000000ff */
[C---:B------:R-:W-:Y:S01]  /*3e10*/  FSETP.NEU.FTZ.AND P1, PT, R7.reuse, -INF , PT ;  /* 0xff8000000700780b */ /* 0x040fe20003f3d000 */
[----:B------:R-:W-:Y:S01]  /*3e20*/  FMUL.FTZ R4, R7, R0 ;  /* 0x0000000007047220 */ /* 0x000fe20000410000 */
[----:B-1----:R-:W-:Y:S01]  /*3e30*/  FADD.FTZ R30, R182, R9 ;  /* 0x00000009b61e7221 */ /* 0x002fe20000010000 */
[----:B------:R-:W-:Y:S01]  /*3e40*/  MUFU.EX2 R160, R65 ;  /* 0x0000004100a07308 */ /* 0x000fe20000000800 */
[C---:B--2---:R-:W-:Y:S02]  /*3e50*/  F2FP.F16.F32.PACK_AB R182, R101.reuse, R182 ;  /* 0x000000b665b6723e */ /* 0x044fe400000000ff */
[----:B------:R-:W-:Y:S01]  /*3e60*/  FADD.FTZ R9, R101, R30 ;  /* 0x0000001e65097221 */ /* 0x000fe20000010000 */
[----:B------:R-:W-:Y:S02]  /*3e70*/  FSEL R4, R4, RZ, P1 ;  /* 0x000000ff04047208 */ /* 0x000fe40000800000 */
[----:B------:R-:W-:Y:S01]  /*3e80*/  PLOP3.LUT P1, PT, PT, PT, UP0, 0x40, 0x0 ;  /* 0x000000000000781c */ /* 0x000fe20003f2e808 */
[----:B---3--:R-:W-:Y:S01]  /*3e90*/  FADD.FTZ R32, R176, R9 ;  /* 0x00000009b0207221 */ /* 0x008fe20000010000 */
[----:B------:R-:W-:Y:S01]  /*3ea0*/  MUFU.EX2 R69, R69 ;  /* 0x0000004500457308 */ /* 0x000fe20000000800 */
[-CC-:B------:R-:W-:Y:S01]  /*3eb0*/  FFMA.FTZ R26, R26, R0.reuse, -R4.reuse ;  /* 0x000000001a1a7223 */ /* 0x180fe20000010804 */
[-C--:B------:R-:W-:Y:S01]  /*3ec0*/  FFMA.FTZ R27, R27, R0.reuse, -R4 ;  /* 0x000000001b1b7223 */ /* 0x080fe20000010804 */
[----:B-----5:R-:W-:Y:S01]  /*3ed0*/  FADD.FTZ R9, R103, R32 ;  /* 0x0000002067097221 */ /* 0x020fe20000010000 */
[-CC-:B------:R-:W-:Y:S01]  /*3ee0*/  FFMA.FTZ R29, R29, R0.reuse, -R4.reuse ;  /* 0x000000001d1d7223 */ /* 0x180fe20000010804 */
[-CC-:B------:R-:W-:Y:S01]  /*3ef0*/  FFMA.FTZ R31, R31, R0.reuse, -R4.reuse ;  /* 0x000000001f1f7223 */ /* 0x180fe20000010804 */
[-CC-:B------:R-:W-:Y:S01]  /*3f00*/  FFMA.FTZ R33, R33, R0.reuse, -R4.reuse ;  /* 0x0000000021217223 */ /* 0x180fe20000010804 */
[----:B------:R-:W-:Y:S01]  /*3f10*/  FADD.FTZ R32, R178, R9 ;  /* 0x00000009b2207221 */ /* 0x000fe20000010000 */
[----:B------:R-:W-:Y:S01]  /*3f20*/  MUFU.EX2 R26, R26 ;  /* 0x0000001a001a7308 */ /* 0x000fe20000000800 */
[-CC-:B------:R-:W-:Y:S01]  /*3f30*/  FFMA.FTZ R35, R35, R0.reuse, -R4.reuse ;  /* 0x0000000023237223 */ /* 0x180fe20000010804 */
[-C--:B------:R-:W-:Y:S01]  /*3f40*/  FFMA.FTZ R37, R37, R0.reuse, -R4 ;  /* 0x0000000025257223 */ /* 0x080fe20000010804 */
[----:B------:R-:W-:Y:S01]  /*3f50*/  FADD.FTZ R9, R105, R32 ;  /* 0x0000002069097221 */ /* 0x000fe20000010000 */
[-CC-:B------:R-:W-:Y:S01]  /*3f60*/  FFMA.FTZ R39, R39, R0.reuse, -R4.reuse ;  /* 0x0000000027277223 */ /* 0x180fe20000010804 */
[-CC-:B------:R-:W-:Y:S01]  /*3f70*/  FFMA.FTZ R41, R41, R0.reuse, -R4.reuse ;  /* 0x0000000029297223 */ /* 0x180fe20000010804 */
[-CC-:B------:R-:W-:Y:S01]  /*3f80*/  FFMA.FTZ R43, R43, R0.reuse, -R4.reuse ;  /* 0x000000002b2b7223 */ /* 0x180fe20000010804 */
[----:B------:R-:W-:Y:S01]  /*3f90*/  FADD.FTZ R34, R172, R9 ;  /* 0x00000009ac227221 */ /* 0x000fe20000010000 */
[----:B------:R-:W0:Y:S01]  /*3fa0*/  MUFU.EX2 R27, R27 ;  /* 0x0000001b001b7308 */ /* 0x000e220000000800 */
[-CC-:B------:R-:W-:Y:S01]  /*3fb0*/  FFMA.FTZ R45, R45, R0.reuse, -R4.reuse ;  /* 0x000000002d2d7223 */ /* 0x180fe20000010804 */
[-C--:B------:R-:W-:Y:S01]  /*3fc0*/  FFMA.FTZ R47, R47, R0.reuse, -R4 ;  /* 0x000000002f2f7223 */ /* 0x080fe20000010804 */
[----:B------:R-:W-:Y:S01]  /*3fd0*/  FADD.FTZ R9, R107, R34 ;  /* 0x000000226b097221 */ /* 0x000fe20000010000 */
[-CC-:B------:R-:W-:Y:S01]  /*3fe0*/  FFMA.FTZ R49, R49, R0.reuse, -R4.reuse ;  /* 0x0000000031317223 */ /* 0x180fe20000010804 */
[-CC-:B------:R-:W-:Y:S01]  /*3ff0*/  FFMA.FTZ R51, R51, R0.reuse, -R4.reuse ;  /* 0x0000000033337223 */ /* 0x180fe20000010804 */
[-CC-:B------:R-:W-:Y:S01]  /*4000*/  FFMA.FTZ R53, R53, R0.reuse, -R4.reuse ;  /* 0x0000000035357223 */ /* 0x180fe20000010804 */
[----:B------:R-:W-:Y:S01]  /*4010*/  FADD.FTZ R36, R174, R9 ;  /* 0x00000009ae247221 */ /* 0x000fe20000010000 */
        /* <DEDUP_REMOVED lines=8> */
[----:B------:R2:W3:Y:S01]  /*40a0*/  MUFU.EX2 R8, R31 ;  /* 0x0000001f00087308 */ /* 0x0004e20000000800 */
[----:B0-----:R-:W-:Y:S01]  /*40b0*/  FADD.FTZ R34, R26, R27 ;  /* 0x0000001b1a227221 */ /* 0x001fe20000010000 */
[-CC-:B------:R-:W-:Y:S01]  /*40c0*/  FFMA.FTZ R95, R95, R0.reuse, -R4.reuse ;  /* 0x000000005f5f7223 */ /* 0x180fe20000010804 */
[-CC-:B------:R-:W-:Y:S01]  /*40d0*/  FFMA.FTZ R71, R71, R0.reuse, -R4.reuse ;  /* 0x0000000047477223 */ /* 0x180fe20000010804 */
[-CC-:B------:R-:W-:Y:S01]  /*40e0*/  FFMA.FTZ R97, R97, R0.reuse, -R4.reuse ;  /* 0x0000000061617223 */ /* 0x180fe20000010804 */
[-CC-:B------:R-:W-:Y:S01]  /*40f0*/  FFMA.FTZ R75, R75, R0.reuse, -R4.reuse ;  /* 0x000000004b4b7223 */ /* 0x180fe20000010804 */
[-CC-:B------:R-:W-:Y:S01]  /*4100*/  FFMA.FTZ R115, R115, R0.reuse, -R4.reuse ;  /* 0x0000000073737223 */ /* 0x180fe20000010804 */
[-C--:B------:R-:W-:Y:S01]  /*4110*/  FFMA.FTZ R79, R79, R0.reuse, -R4 ;  /* 0x000000004f4f7223 */ /* 0x080fe20000010804 */
[----:B------:R-:W0:Y:S01]  /*4120*/  MUFU.EX2 R33, R33 ;  /* 0x0000002100217308 */ /* 0x000e220000000800 */
[----:B--2---:R-:W-:Y:S01]  /*4130*/  FADD.FTZ R31, R109, R36 ;  /* 0x000000246d1f7221 */ /* 0x004fe20000010000 */
[----:B-1----:R-:W-:Y:S01]  /*4140*/  FADD.FTZ R9, R29, R34 ;  /* 0x000000221d097221 */ /* 0x002fe20000010000 */
[-CC-:B------:R-:W-:Y:S01]  /*4150*/  FFMA.FTZ R117, R117, R0.reuse, -R4.reuse ;  /* 0x0000000075757223 */ /* 0x180fe20000010804 */
[-CC-:B------:R-:W-:Y:S01]  /*4160*/  FFMA.FTZ R83, R83, R0.reuse, -R4.reuse ;  /* 0x0000000053537223 */ /* 0x180fe20000010804 */
[----:B------:R-:W-:Y:S01]  /*4170*/  FADD.FTZ R38, R168, R31 ;  /* 0x0000001fa8267221 */ /* 0x000fe20000010000 */
[-CC-:B------:R-:W-:Y:S01]  /*4180*/  FFMA.FTZ R57, R57, R0.reuse, -R4.reuse ;  /* 0x0000000039397223 */ /* 0x180fe20000010804 */
[----:B------:R-:W-:Y:S01]  /*4190*/  FFMA.FTZ R87, R87, R0, -R4 ;  /* 0x0000000057577223 */ /* 0x000fe20000010804 */
[----:B------:R-:W1:Y:S01]  /*41a0*/  MUFU.EX2 R10, R35 ;  /* 0x00000023000a7308 */ /* 0x000e620000000800 */
[C---:B---3--:R-:W-:Y:S01]  /*41b0*/  FADD.FTZ R36, R8.reuse, R9 ;  /* 0x0000000908247221 */ /* 0x048fe20000010000 */
[----:B------:R-:W-:Y:S01]  /*41c0*/  FADD.FTZ R31, R111, R38 ;  /* 0x000000266f1f7221 */ /* 0x000fe20000010000 */
[----:B------:R-:W-:-:S02]  /*41d0*/  F2FP.F16.F32.PACK_AB R183, R8, R29 ;  /* 0x0000001d08b7723e */ /* 0x000fc400000000ff */
[----:B------:R-:W-:Y:S01]  /*41e0*/  F2FP.F16.F32.PACK_AB R176, R103, R176 ;  /* 0x000000b067b0723e */ /* 0x000fe200000000ff */
[----:B------:R-:W-:Y:S01]  /*41f0*/  FADD.FTZ R38, R170, R31 ;  /* 0x0000001faa267221 */ /* 0x000fe20000010000 */
[----:B------:R-:W-:Y:S01]  /*4200*/  F2FP.F16.F32.PACK_AB R178, R105, R178 ;  /* 0x000000b269b2723e */ /* 0x000fe200000000ff */
[----:B------:R-:W2:Y:S01]  /*4210*/  MUFU.EX2 R37, R37 ;  /* 0x0000002500257308 */ /* 0x000ea20000000800 */
[----:B0-----:R-:W-:Y:S01]  /*4220*/  FADD.FTZ R9, R33, R36 ;  /* 0x0000002421097221 */ /* 0x001fe20000010000 */
[----:B------:R-:W-:Y:S01]  /*4230*/  FADD.FTZ R31, R113, R38 ;  /* 0x00000026711f7221 */ /* 0x000fe20000010000 */
[----:B------:R-:W-:Y:S02]  /*4240*/  F2FP.F16.F32.PACK_AB R172, R107, R172 ;  /* 0x000000ac6bac723e */ /* 0x000fe400000000ff */
[----:B------:R-:W-:Y:S01]  /*4250*/  F2FP.F16.F32.PACK_AB R174, R109, R174 ;  /* 0x000000ae6dae723e */ /* 0x000fe200000000ff */
[----:B------:R-:W-:Y:S01]  /*4260*/  FADD.FTZ R40, R164, R31 ;  /* 0x0000001fa4287221 */ /* 0x000fe20000010000 */
[----:B------:R-:W-:Y:S01]  /*4270*/  F2FP.F16.F32.PACK_AB R168, R111, R168 ;  /* 0x000000a86fa8723e */ /* 0x000fe200000000ff */
[----:B------:R-:W0:Y:S01]  /*4280*/  MUFU.EX2 R14, R39 ;  /* 0x00000027000e7308 */ /* 0x000e220000000800 */
[C---:B-1----:R-:W-:Y:S01]  /*4290*/  FADD.FTZ R36, R10.reuse, R9 ;  /* 0x000000090a247221 */ /* 0x042fe20000010000 */
[----:B------:R-:W-:Y:S01]  /*42a0*/  FADD.FTZ R31, R25, R40 ;  /* 0x00000028191f7221 */ /* 0x000fe20000010000 */
[----:B------:R-:W-:-:S02]  /*42b0*/  F2FP.F16.F32.PACK_AB R177, R10, R33 ;  /* 0x000000210ab1723e */ /* 0x000fc400000000ff */
[----:B------:R-:W-:Y:S01]  /*42c0*/  F2FP.F16.F32.PACK_AB R170, R113, R170 ;  /* 0x000000aa71aa723e */ /* 0x000fe200000000ff */
[----:B------:R-:W-:Y:S01]  /*42d0*/  FADD.FTZ R40, R166, R31 ;  /* 0x0000001fa6287221 */ /* 0x000fe20000010000 */
[----:B------:R-:W-:Y:S01]  /*42e0*/  F2FP.F16.F32.PACK_AB R164, R25, R164 ;  /* 0x000000a419a4723e */ /* 0x000fe200000000ff */
[----:B------:R-:W1:Y:S01]  /*42f0*/  MUFU.EX2 R41, R41 ;  /* 0x0000002900297308 */ /* 0x000e620000000800 */
[----:B--2---:R-:W-:Y:S01]  /*4300*/  FADD.FTZ R9, R37, R36 ;  /* 0x0000002425097221 */ /* 0x004fe20000010000 */
[C---:B------:R-:W-:Y:S01]  /*4310*/  FADD.FTZ R40, R61.reuse, R40 ;  /* 0x000000283d287221 */ /* 0x040fe20000010000 */
[----:B------:R-:W-:Y:S02]  /*4320*/  F2FP.F16.F32.PACK_AB R166, R61, R166 ;  /* 0x000000a63da6723e */ /* 0x000fe400000000ff */
[----:B------:R-:W-:Y:S01]  /*4330*/  F2FP.F16.F32.PACK_AB R181, R27, R26 ;  /* 0x0000001a1bb5723e */ /* 0x000fe200000000ff */
[----:B------:R-:W-:Y:S02]  /*4340*/  FADD.FTZ R31, R3, R40 ;  /* 0x00000028031f7221 */ /* 0x000fe40000010000 */
[----:B------:R-:W2:Y:S01]  /*4350*/  MUFU.EX2 R20, R43 ;  /* 0x0000002b00147308 */ /* 0x000ea20000000800 */
[----:B0-----:R-:W-:Y:S01]  /*4360*/  FADD.FTZ R38, R14, R9 ;  /* 0x000000090e267221 */ /* 0x001fe20000010000 */
[C---:B------:R-:W-:Y:S01]  /*4370*/  FADD.FTZ R31, R160.reuse, R31 ;  /* 0x0000001fa01f7221 */ /* 0x040fe20000010000 */
[----:B------:R-:W-:-:S02]  /*4380*/  F2FP.F16.F32.PACK_AB R160, R160, R3 ;  /* 0x00000003a0a0723e */ /* 0x000fc400000000ff */
[----:B------:R-:W-:-:S03]  /*4390*/  F2FP.F16.F32.PACK_AB R179, R14, R37 ;  /* 0x000000250eb3723e */ /* 0x000fc600000000ff */
        /* <DEDUP_REMOVED lines=9> */
[----:B------:R-:W-:-:S06]  /*4430*/  F2FP.F16.F32.PACK_AB R175, R24, R45 ;  /* 0x0000002d18af723e */ /* 0x000fcc00000000ff */
[----:B------:R-:W1:Y:S01]  /*4440*/  MUFU.EX2 R53, R53 ;  /* 0x0000003500357308 */ /* 0x000e620000000800 */
[----:B--2---:R-:W-:Y:S01]  /*4450*/  FADD.FTZ R9, R49, R40 ;  /* 0x0000002831097221 */ /* 0x004fe20000010000 */
[----:B------:R-:W-:Y:S01]  /*4460*/  FADD.FTZ R40, R162, R31 ;  /* 0x0000001fa2287221 */ /* 0x000fe20000010000 */
[----:B------:R-:W-:-:S03]  /*4470*/  F2FP.F16.F32.PACK_AB R162, R69, R162 ;  /* 0x000000a245a2723e */ /* 0x000fc600000000ff */
[----:B------:R-:W-:Y:S02]  /*4480*/  FADD.FTZ R40, R69, R40 ;  /* 0x0000002845287221 */ /* 0x000fe40000010000 */
[----:B------:R-:W2:Y:S01]  /*4490*/  MUFU.EX2 R11, R11 ;  /* 0x0000000b000b7308 */ /* 0x000ea20000000800 */
[C---:B0-----:R-:W-:Y:S01]  /*44a0*/  FADD.FTZ R4, R28.reuse, R9 ;  /* 0x000000091c047221 */ /* 0x041fe20000010000 */
[----:B------:R-:W-:-:S06]  /*44b0*/  F2FP.F16.F32.PACK_AB R169, R28, R49 ;  /* 0x000000311ca9723e */ /* 0x000fcc00000000ff */
[----:B------:R-:W0:Y:S01]  /*44c0*/  MUFU.EX2 R30, R55 ;  /* 0x00000037001e7308 */ /* 0x000e220000000800 */
[----:B-1----:R-:W-:-:S07]  /*44d0*/  FADD.FTZ R9, R53, R4 ;  /* 0x0000000435097221 */ /* 0x002fce0000010000 */
[----:B------:R-:W1:Y:S01]  /*44e0*/  MUFU.EX2 R156, R73 ;  /* 0x00000049009c7308 */ /* 0x000e620000000800 */
[----:B--2---:R-:W-:-:S07]  /*44f0*/  FADD.FTZ R31, R11, R40 ;  /* 0x000000280b1f7221 */ /* 0x004fce0000010000 */
[----:B------:R-:W2:Y:S01]  /*4500*/  MUFU.EX2 R89, R89 ;  /* 0x0000005900597308 */ /* 0x000ea20000000800 */
[C---:B0-----:R-:W-:Y:S01]  /*4510*/  FADD.FTZ R4, R30.reuse, R9 ;  /* 0x000000091e047221 */ /* 0x041fe20000010000 */
[----:B------:R-:W-:-:S06]  /*4520*/  F2FP.F16.F32.PACK_AB R171, R30, R53 ;  /* 0x000000351eab723e */ /* 0x000fcc00000000ff */
[----:B------:R-:W0:Y:S01]  /*4530*/  MUFU.EX2 R13, R13 ;  /* 0x0000000d000d7308 */ /* 0x000e220000000800 */
[C---:B-1----:R-:W-:Y:S01]  /*4540*/  FADD.FTZ R42, R156.reuse, R31 ;  /* 0x0000001f9c2a7221 */ /* 0x042fe20000010000 */
[----:B------:R-:W-:-:S06]  /*4550*/  F2FP.F16.F32.PACK_AB R156, R156, R11 ;  /* 0x0000000b9c9c723e */ /* 0x000fcc00000000ff */
[----:B------:R-:W1:Y:S01]  /*4560*/  MUFU.EX2 R32, R59 ;  /* 0x0000003b00207308 */ /* 0x000e620000000800 */
[----:B--2---:R-:W-:-:S07]  /*4570*/  FADD.FTZ R9, R89, R4 ;  /* 0x0000000459097221 */ /* 0x004fce0000010000 */
[----:B------:R-:W2:Y:S01]  /*4580*/  MUFU.EX2 R158, R77 ;  /* 0x0000004d009e7308 */ /* 0x000ea20000000800 */
[----:B0-----:R-:W-:-:S07]  /*4590*/  FADD.FTZ R31, R13, R42 ;  /* 0x0000002a0d1f7221 */ /* 0x001fce0000010000 */
[----:B------:R-:W0:Y:S01]  /*45a0*/  MUFU.EX2 R91, R91 ;  /* 0x0000005b005b7308 */ /* 0x000e220000000800 */
[C---:B-1----:R-:W-:Y:S01]  /*45b0*/  FADD.FTZ R4, R32.reuse, R9 ;  /* 0x0000000920047221 */ /* 0x042fe20000010000 */
[----:B------:R-:W-:-:S06]  /*45c0*/  F2FP.F16.F32.PACK_AB R165, R32, R89 ;  /* 0x0000005920a5723e */ /* 0x000fcc00000000ff */
[----:B------:R-:W1:Y:S01]  /*45d0*/  MUFU.EX2 R15, R15 ;  /* 0x0000000f000f7308 */ /* 0x000e620000000800 */
[C---:B--2---:R-:W-:Y:S01]  /*45e0*/  FADD.FTZ R42, R158.reuse, R31 ;  /* 0x0000001f9e2a7221 */ /* 0x044fe20000010000 */
        /* <DEDUP_REMOVED lines=40> */
[----:B------:R-:W-:-:S03]  /*4870*/  F2FP.F16.F32.PACK_AB R153, R8, R117 ;  /* 0x000000750899723e */ /* 0x000fc600000000ff */
[----:B-1----:R-:W-:-:S04]  /*4880*/  FADD.FTZ R3, R57, R12 ;  /* 0x0000000c39037221 */ /* 0x002fc80000010000 */
[C---:B--2---:R-:W-:Y:S01]  /*4890*/  FADD.FTZ R3, R10.reuse, R3 ;  /* 0x000000030a037221 */ /* 0x044fe20000010000 */
[----:B------:R-:W-:Y:S01]  /*48a0*/  F2FP.F16.F32.PACK_AB R155, R10, R57 ;  /* 0x000000390a9b723e */ /* 0x000fe200000000ff */
[----:B------:R-:W-:Y:S01]  /*48b0*/  VIADD R10, R88, 0xfffffffe ;  /* 0xfffffffe580a7836 */ /* 0x000fe20000000000 */
[----:B------:R-:W-:Y:S06]  /*48c0*/  @P1 BRA `(.L_x_1054) ;  /* 0x00000000004c1947 */ /* 0x000fec0003800000 */
[----:B------:R-:W-:Y:S01]  /*48d0*/  ISETP.LT.AND P1, PT, RZ, UR54, PT ;  /* 0x00000036ff007c0c */ /* 0x000fe2000bf21270 */
[----:B------:R-:W-:-:S12]  /*48e0*/  UIADD3 UR15, UR54, -0x1, URZ ;  /* 0xffffffff360f7890 */ /* 0x000fd8000fffe03f */
[----:B------:R-:W-:Y:S05]  /*48f0*/  @P1 BRA `(.L_x_1055) ;  /* 0x0000000000201947 */ /* 0x000fea0003800000 */
[----:B------:R-:W-:Y:S01]  /*4900*/  ULDC UR18, c[0x0][0x9e4] ;  /* 0x0002790000127ab9 */ /* 0x000fe20000000800 */
[----:B------:R-:W-:Y:S02]  /*4910*/  UIADD3 UR15, -UR54, URZ, URZ ;  /* 0x0000003f360f7290 */ /* 0x000fe4000fffe13f */
[----:B------:R-:W-:-:S11]  /*4920*/  UISETP.NE.AND UP0, UPT, UR18, 0x1, UPT ;  /* 0x000000011200788c */ /* 0x000fd6000bf05270 */
[----:B------:R-:W-:Y:S02]  /*4930*/  @UP0 ULDC.64 UR6, c[0x0][0x9e8] ;  /* 0x00027a0000060ab9 */ /* 0x000fe40000000a00 */
[----:B------:R-:W-:-:S04]  /*4940*/  UIMAD.WIDE.U32 UR10, UR15, UR6, URZ ;  /* 0x000000060f0a72a5 */ /* 0x000fc8000f8e003f */
[----:B------:R-:W-:-:S04]  /*4950*/  @UP0 USHF.R.U32.HI UR15, URZ, UR7, UR11 ;  /* 0x000000073f0f0299 */ /* 0x000fc8000801160b */
[----:B------:R-:W-:Y:S01]  /*4960*/  ULOP3.LUT UR15, URZ, UR15, URZ, 0x33, !UPT ;  /* 0x0000000f3f0f7292 */ /* 0x000fe2000f8e333f */
[----:B------:R-:W-:Y:S11]  /*4970*/  BRA `(.L_x_1056) ;  /* 0x0000000000147947 */ /* 0x000ff60003800000 */
.L_x_1055:
[----:B------:R-:W-:Y:S02]  /*4980*/  ULDC UR18, c[0x0][0x9e4] ;  /* 0x0002790000127ab9 */ /* 0x000fe40000000800 */
[----:B------:R-:W-:-:S11]  /*4990*/  UISETP.NE.AND UP0, UPT, UR18, 0x1, UPT ;  /* 0x000000011200788c */ /* 0x000fd6000bf05270 */
[----:B------:R-:W-:Y:S02]  /*49a0*/  @UP0 ULDC.64 UR6, c[0x0][0x9e8] ;  /* 0x00027a0000060ab9 */ /* 0x000fe40000000a00 */
[----:B------:R-:W-:-:S04]  /*49b0*/  UIMAD.WIDE.U32 UR10, UR15, UR6, URZ ;  /* 0x000000060f0a72a5 */ /* 0x000fc8000f8e003f */
[----:B------:R-:W-:-:S12]  /*49c0*/  @UP0 USHF.R.U32.HI UR15, URZ, UR7, UR11 ;  /* 0x000000073f0f0299 */ /* 0x000fd8000801160b */
.L_x_1056:
[----:B------:R-:W-:-:S04]  /*49d0*/  UIMAD UR15, UR15, UR18, UR18 ;  /* 0x000000120f0f72a4 */ /* 0x000fc8000f8e0212 */
[----:B------:R-:W-:-:S04]  /*49e0*/  UISETP.LT.AND UP0, UPT, UR14, UR15, UPT ;  /* 0x0000000f0e00728c */ /* 0x000fc8000bf01270 */
[----:B------:R-:W-:-:S12]  /*49f0*/  USEL UR14, UR14, UR15, UP0 ;  /* 0x0000000f0e0e7287 */ /* 0x000fd80008000000 */
.L_x_1054:
[----:B------:R-:W-:Y:S01]  /*4a00*/  USHF.R.S32.HI UR6, URZ, 0x1f, UR14 ;  /* 0x0000001f3f067899 */ /* 0x000fe2000801140e */
[----:B------:R-:W-:Y:S02]  /*4a10*/  CS2R R150, SRZ ;  /* 0x0000000000967805 */ /* 0x000fe4000001ff00 */
        /* <DEDUP_REMOVED lines=10> */
[----:B------:R-:W-:Y:S01]  /*4ac0*/  UISETP.LT.AND UP0, UPT, UR39, UR6, UPT ;  /* 0x000000062700728c */ /* 0x000fe2000bf01270 */
[----:B------:R-:W-:Y:S02]  /*4ad0*/  CS2R R132, SRZ ;  /* 0x0000000000847805 */ /* 0x000fe4000001ff00 */
[----:B------:R-:W-:Y:S02]  /*4ae0*/  CS2R R130, SRZ ;  /* 0x0000000000827805 */ /* 0x000fe4000001ff00 */
[----:B------:R-:W-:Y:S01]  /*4af0*/  CS2R R128, SRZ ;  /* 0x0000000000807805 */ /* 0x000fe2000001ff00 */
[----:B------:R-:W-:Y:S01]  /*4b00*/  USEL UR57, UR39, UR6, !UP0 ;  /* 0x0000000627397287 */ /* 0x000fe2000c000000 */
[----:B------:R-:W-:-:S02]  /*4b10*/  CS2R R126, SRZ ;  /* 0x00000000007e7805 */ /* 0x000fc4000001ff00 */
[----:B------:R-:W-:Y:S02]  /*4b20*/  CS2R R124, SRZ ;  /* 0x00000000007c7805 */ /* 0x000fe4000001ff00 */
[----:B------:R-:W-:Y:S02]  /*4b30*/  CS2R R122, SRZ ;  /* 0x00000000007a7805 */ /* 0x000fe4000001ff00 */
[----:B------:R-:W-:Y:S02]  /*4b40*/  CS2R R120, SRZ ;  /* 0x0000000000787805 */ /* 0x000fe4000001ff00 */
[----:B------:R-:W-:Y:S02]  /*4b50*/  CS2R R118, SRZ ;  /* 0x0000000000767805 */ /* 0x000fe4000001ff00 */
[----:B------:R-:W-:Y:S02]  /*4b60*/  ISETP.GE.AND P1, PT, R10, UR57, PT ;  /* 0x000000390a007c0c */ /* 0x000fe4000bf26270 */
        /* <DEDUP_REMOVED lines=15> */
[----:B------:R-:W-:Y:S06]  /*4c60*/  @!P1 BRA `(.L_x_1057) ;  /* 0x0000003000689947 */ /* 0x000fec0003800000 */
[----:B------:R-:W-:Y:S01]  /*4c70*/  IMAD.MOV.U32 R9, RZ, RZ, R7 ;  /* 0x000000ffff097224 */ /* 0x000fe200078e0007 */
[----:B------:R-:W-:Y:S01]  /*4c80*/  UMOV UR59, UR46 ;  /* 0x0000002e003b7c82 */ /* 0x000fe20008000000 */
[----:B------:R-:W-:Y:S01]  /*4c90*/  IMAD.MOV.U32 R8, RZ, RZ, R2 ;  /* 0x000000ffff087224 */ /* 0x000fe200078e0002 */
[----:B------:R-:W-:Y:S01]  /*4ca0*/  UMOV UR58, UR45 ;  /* 0x0000002d003a7c82 */ /* 0x000fe20008000000 */
[----:B------:R-:W-:Y:S01]  /*4cb0*/  IMAD.MOV.U32 R151, RZ, RZ, RZ ;  /* 0x000000ffff977224 */ /* 0x000fe200078e00ff */
[----:B------:R-:W-:Y:S01]  /*4cc0*/  ULDC UR54, c[0x0][0x9e4] ;  /* 0x0002790000367ab9 */ /* 0x000fe20000000800 */
[----:B------:R-:W-:Y:S01]  /*4cd0*/  ULDC UR55, c[0x0][0x9dc] ;  /* 0x0002770000377ab9 */ /* 0x000fe20000000800 */
[----:B------:R-:W-:-:S05]  /*4ce0*/  ULDC UR56, c[0x0][0x9e0] ;  /* 0x0002780000387ab9 */ /* 0x000fca0000000800 */
.L_x_1076:
[----:B------:R-:W-:Y:S01]  /*4cf0*/  ISETP.NE.AND P2, PT, RZ, UR42, PT ;  /* 0x0000002aff007c0c */ /* 0x000fe2000bf45270 */
[----:B------:R-:W-:-:S04]  /*4d00*/  UISETP.NE.AND UP0, UPT, UR58, 0x1, UPT ;  /* 0x000000013a00788c */ /* 0x000fc8000bf05270 */
[----:B------:R-:W-:-:S04]  /*4d10*/  USEL UR46, URZ, 0x1, UP0 ;  /* 0x000000013f2e7887 */ /* 0x000fc80008000000 */
[----:B------:R-:W-:-:S04]  /*4d20*/  ULOP3.LUT UR46, UR59, UR46, URZ, 0x3c, !UPT ;  /* 0x0000002e3b2e7292 */ /* 0x000fc8000f8e3c3f */
[----:B------:R-:W-:Y:S08]  /*4d30*/  @P2 BRA `(.L_x_1058) ;  /* 0x0000000000382947 */ /* 0x000ff00003800000 */
[----:B------:R-:W-:Y:S05]  /*4d40*/  @!P0 BRA `(.L_x_1059) ;  /* 0x0000000000048947 */ /* 0x000fea0003800000 */
[----:B------:R-:W-:Y:S01]  /*4d50*/  BPT.TRAP 0x1 ;  /* 0x000000040000795c */ /* 0x000fe20000300000 */
.L_x_1059:
[----:B------:R-:W-:Y:S01]  /*4d60*/  UIADD3 UR6, UR58, 0x1, URZ ;  /* 0x000000013a067890 */ /* 0x000fe2000fffe03f */
[----:B------:R-:W-:-:S03]  /*4d70*/  IMAD.U32 R0, RZ, RZ, UR46 ;  /* 0x0000002eff007e24 */ /* 0x000fc6000f8e00ff */
[----:B------:R-:W-:Y:S02]  /*4d80*/  UISETP.NE.AND UP0, UPT, UR6, 0x2, UPT ;  /* 0x000000020600788c */ /* 0x000fe4000bf05270 */
[----:B------:R-:W-:Y:S02]  /*4d90*/  SHF.L.U32 R0, R0, 0x1f, RZ ;  /* 0x0000001f00007819 */ /* 0x000fe400000006ff */
[----:B------:R-:W-:-:S04]  /*4da0*/  USEL UR6, UR6, URZ, UP0 ;  /* 0x0000003f06067287 */ /* 0x000fc80008000000 */
[----:B------:R-:W-:-:S09]  /*4db0*/  ULEA UR6, UR6, UR41, 0x3 ;  /* 0x0000002906067291 */ /* 0x000fd2000f8e183f */
[----:B------:R0:W1:Y:S01]  /*4dc0*/  SYNCS.PHASECHK.TRANS64.TRYWAIT P1, [UR6+0x28830], R0 ;  /* 0x02883000ff0075a7 */ /* 0x0000620008020146 */
[----:B------:R-:W-:Y:S05]  /*4dd0*/  @!P0 BRA `(.L_x_1060) ;  /* 0x0000000000048947 */ /* 0x000fea0003800000 */
[----:B------:R-:W-:Y:S01]  /*4de0*/  BPT.TRAP 0x1 ;  /* 0x000000040000795c */ /* 0x000fe20000300000 */
.L_x_1060:
[----:B-1----:R-:W-:Y:S05]  /*4df0*/  @P1 BRA `(.L_x_1058) ;  /* 0x0000000000081947 */ /* 0x002fea0003800000 */
[----:B------:R-:W1:Y:S02]  /*4e00*/  SYNCS.PHASECHK.TRANS64.TRYWAIT P1, [UR6+0x28830], R0 ;  /* 0x02883000ff0075a7 */ /* 0x000e640008020146 */
[----:B-1----:R-:W-:Y:S05]  /*4e10*/  @!P1 BRA `(.L_x_1061) ;  /* 0x000000f0005c9947 */ /* 0x002fea0003800000 */
.L_x_1058:
        /* <DEDUP_REMOVED lines=48> */
.L_x_1063:
[----:B------:R-:W-:Y:S01]  /*5120*/  ULEA UR6, UR58, UR41, 0x3 ;  /* 0x000000293a067291 */ /* 0x000fe2000f8e183f */
[----:B------:R-:W-:-:S05]  /*5130*/  IMAD.U32 R0, RZ, RZ, UR59 ;  /* 0x0000003bff007e24 */ /* 0x000fca000f8e00ff */
[----:B------:R-:W-:-:S04]  /*5140*/  SHF.L.U32 R0, R0, 0x1f, RZ ;  /* 0x0000001f00007819 */ /* 0x000fc800000006ff */
[----:B------:R0:W1:Y:S01]  /*5150*/  SYNCS.PHASECHK.TRANS64.TRYWAIT P1, [UR6+0x28850], R0 ;  /* 0x02885000ff0075a7 */ /* 0x0000620008020146 */
[----:B------:R-:W-:Y:S05]  /*5160*/  @!P0 BRA `(.L_x_1064) ;  /* 0x0000000000048947 */ /* 0x000fea0003800000 */
[----:B------:R-:W-:Y:S01]  /*5170*/  BPT.TRAP 0x1 ;  /* 0x000000040000795c */ /* 0x000fe20000300000 */
.L_x_1064:
[----:B-1----:R-:W-:Y:S05]  /*5180*/  @P1 BRA `(.L_x_1062) ;  /* 0x0000000000081947 */ /* 0x002fea0003800000 */
[----:B------:R-:W1:Y:S02]  /*5190*/  SYNCS.PHASECHK.TRANS64.TRYWAIT P1, [UR6+0x28850], R0 ;  /* 0x02885000ff0075a7 */ /* 0x000e640008020146 */
[----:B-1----:R-:W-:Y:S05]  /*51a0*/  @!P1 BRA `(.L_x_1065) ;  /* 0x000000ec00909947 */ /* 0x002fea0003800000 */
.L_x_1062:
        /* <DEDUP_REMOVED lines=49> */
.L_x_1066:
[----:B------:R-:W-:Y:S01]  /*54c0*/  UISETP.NE.AND UP1, UPT, UR50, URZ, UPT ;  /* 0x0000003f3200728c */ /* 0x000fe2000bf25270 */
[----:B0-----:R-:W-:Y:S01]  /*54d0*/  VIADD R0, R17, UR37 ;  /* 0x0000002511007c36 */ /* 0x001fe20008000000 */
[----:B------:R-:W0:Y:S01]  /*54e0*/  LDC R5, c[0x0][0x2f0] ;  /* 0x0000bc00ff057b82 */ /* 0x000e220000000800 */
[----:B------:R-:W-:Y:S01]  /*54f0*/  ULEA UR6, UR45, UR41, 0x3 ;  /* 0x000000292d067291 */ /* 0x000fe2000f8e183f */
[----:B------:R-:W-:Y:S01]  /*5500*/  IMAD.SHL.U32 R20, R10, 0x80, RZ ;  /* 0x000000800a147824 */ /* 0x000fe200078e00ff */
[----:B------:R-:W-:Y:S01]  /*5510*/  UISETP.NE.AND UP0, UPT, UR49, URZ, UPT ;  /* 0x0000003f3100728c */ /* 0x000fe2000bf05270 */
[----:B------:R-:W-:Y:S01]  /*5520*/  PLOP3.LUT P1, PT, PT, PT, UP1, 0x80, 0x0 ;  /* 0x000000000000781c */ /* 0x000fe20003f2f018 */
[----:B------:R-:W-:Y:S01]  /*5530*/  UIADD3 UR6, UR6, 0x28840, URZ ;  /* 0x0002884006067890 */ /* 0x000fe2000fffe03f */
[----:B------:R-:W-:Y:S02]  /*5540*/  PLOP3.LUT P2, PT, PT, PT, UP1, 0x80, 0x0 ;  /* 0x000000000000781c */ /* 0x000fe40003f4f018 */
[----:B------:R-:W1:Y:S01]  /*5550*/  LDC R6, c[0x0][0x288] ;  /* 0x0000a200ff067b82 */ /* 0x000e620000000800 */
[----:B------:R-:W-:Y:S01]  /*5560*/  @UP1 ULDC UR7, c[0x0][0x44c] ;  /* 0x0001130000071ab9 */ /* 0x000fe20000000800 */
[----:B------:R-:W-:Y:S01]  /*5570*/  IADD3 R7, -R20, 0x1, RZ ;  /* 0x0000000114077810 */ /* 0x000fe20007ffe1ff */
[----:B------:R-:W-:-:S06]  /*5580*/  UPRMT UR6, UR40, 0x654, UR6 ;  /* 0x0000065428067896 */ /* 0x000fcc0008000006 */
[----:B------:R-:W-:Y:S01]  /*5590*/  @P1 IMAD.HI.U32 R2, R0, UR7, RZ ;  /* 0x0000000700021c27 */ /* 0x000fe2000f8e00ff */
[----:B------:R-:W-:Y:S01]  /*55a0*/  @UP1 ULDC UR7, c[0x0][0x450] ;  /* 0x0001140000071ab9 */ /* 0x000fe20000000800 */
[----:B------:R-:W-:Y:S01]  /*55b0*/  PLOP3.LUT P1, PT, PT, PT, UP0, 0x40, 0x0 ;  /* 0x000000000000781c */ /* 0x000fe20003f2e808 */
[----:B------:R-:W-:Y:S01]  /*55c0*/  SYNCS.ARRIVE.TRANS64.RED.A1T0 RZ, [UR6], RZ ;  /* 0x000000ffffff79a7 */ /* 0x000fe20008100406 */
[----:B------:R-:W-:Y:S01]  /*55d0*/  ULOP3.LUT UR6, URZ, UR55, URZ, 0x33, !UPT ;  /* 0x000000373f067292 */ /* 0x000fe2000f8e333f */
[----:B------:R-:W-:Y:S01]  /*55e0*/  @P2 SHF.R.U32.HI R0, RZ, UR7, R2 ;  /* 0x00000007ff002c19 */ /* 0x000fe20008011602 */
[----:B------:R-:W-:-:S04]  /*55f0*/  IMAD R2, R16, -0x2, R7 ;  /* 0xfffffffe10027824 */ /* 0x000fc800078e0207 */
[----:B------:R-:W2:Y:S01]  /*5600*/  SHFL.IDX PT, R11, R0, RZ, 0x1c1f ;  /* 0x001c1fff000b7589 */ /* 0x000ea200000e0000 */
[----:B0-----:R-:W-:-:S04]  /*5610*/  IMAD R7, R5, UR43, R2 ;  /* 0x0000002b05077c24 */ /* 0x001fc8000f8e0202 */
[----:B-1----:R-:W-:-:S04]  /*5620*/  IMAD.IADD R7, R7, 0x1, -R6 ;  /* 0x0000000107077824 */ /* 0x002fc800078e0a06 */
[C---:B------:R-:W-:Y:S02]  /*5630*/  VIADD R152, R7.reuse, UR56 ;  /* 0x0000003807987c36 */ /* 0x040fe40008000000 */
[----:B------:R-:W-:Y:S02]  /*5640*/  VIADD R154, R7, UR6 ;  /* 0x00000006079a7c36 */ /* 0x000fe40008000000 */
[--C-:B--2---:R-:W-:Y:S02]  /*5650*/  IMAD.IADD R2, R152, 0x1, R11.reuse ;  /* 0x0000000198027824 */ /* 0x104fe400078e020b */
[----:B------:R-:W-:Y:S01]  /*5660*/  IMAD.IADD R12, R154, 0x1, R11 ;  /* 0x000000019a0c7824 */ /* 0x000fe200078e020b */
[----:B------:R-:W-:Y:S06]  /*5670*/  @P1 BRA `(.L_x_1067) ;  /* 0x00000000005c1947 */ /* 0x000fec0003800000 */
[----:B------:R-:W-:Y:S01]  /*5680*/  IMAD R7, R5, UR43, R11 ;  /* 0x0000002b05077c24 */ /* 0x000fe2000f8e020b */
[----:B------:R-:W-:Y:S03]  /*5690*/  BSSY B0, `(.L_x_1068) ;  /* 0x0000011000007945 */ /* 0x000fe60003800000 */
[----:B------:R-:W-:-:S05]  /*56a0*/  IMAD.IADD R7, R7, 0x1, -R6 ;  /* 0x0000000107077824 */ /* 0x000fca00078e0a06 */
[----:B------:R-:W-:-:S13]  /*56b0*/  ISETP.GT.AND P1, PT, R7, -0x1, PT ;  /* 0xffffffff0700780c */ /* 0x000fda0003f24270 */
[----:B------:R-:W-:Y:S05]  /*56c0*/  @P1 BRA `(.L_x_1069) ;  /* 0x0000000000201947 */ /* 0x000fea0003800000 */
[----:B------:R-:W-:Y:S01]  /*56d0*/  IMAD.U32 R11, RZ, RZ, UR54 ;  /* 0x00000036ff0b7e24 */ /* 0x000fe2000f8e00ff */
[----:B------:R-:W-:-:S04]  /*56e0*/  LOP3.LUT R7, RZ, R7, RZ, 0x33, !PT ;  /* 0x00000007ff077212 */ /* 0x000fc800078e33ff */
[----:B------:R-:W-:-:S13]  /*56f0*/  ISETP.NE.AND P1, PT, R11, 0x1, PT ;  /* 0x000000010b00780c */ /* 0x000fda0003f25270 */
[----:B------:R-:W0:Y:S02]  /*5700*/  @P1 LDC.64 R14, c[0x0][0x9e8] ;  /* 0x00027a00ff0e1b82 */ /* 0x000e240000000a00 */
[----:B0-----:R-:W-:-:S05]  /*5710*/  @P1 IMAD.HI.U32 R14, R7, R14, RZ ;  /* 0x0000000e070e1227 */ /* 0x001fca00078e00ff */
[----:B------:R-:W-:-:S04]  /*5720*/  @P1 SHF.R.U32.HI R7, RZ, R15, R14 ;  /* 0x0000000fff071219 */ /* 0x000fc8000001160e */
[----:B------:R-:W-:Y:S01]  /*5730*/  LOP3.LUT R7, RZ, R7, RZ, 0x33, !PT ;  /* 0x00000007ff077212 */ /* 0x000fe200078e33ff */
[----:B------:R-:W-:Y:S06]  /*5740*/  BRA `(.L_x_1070) ;  /* 0x0000000000147947 */ /* 0x000fec0003800000 */
.L_x_1069:
[----:B------:R-:W-:-:S05]  /*5750*/  IMAD.U32 R11, RZ, RZ, UR54 ;  /* 0x00000036ff0b7e24 */ /* 0x000fca000f8e00ff */
[----:B------:R-:W-:-:S13]  /*5760*/  ISETP.NE.AND P1, PT, R11, 0x1, PT ;  /* 0x000000010b00780c */ /* 0x000fda0003f25270 */
[----:B------:R-:W0:Y:S02]  /*5770*/  @P1 LDC.64 R14, c[0x0][0x9e8] ;  /* 0x00027a00ff0e1b82 */ /* 0x000e240000000a00 */
[----:B0-----:R-:W-:-:S05]  /*5780*/  @P1 IMAD.HI.U32 R14, R7, R14, RZ ;  /* 0x0000000e070e1227 */ /* 0x001fca00078e00ff */
[----:B------:R-:W-:-:S07]  /*5790*/  @P1 SHF.R.U32.HI R7, RZ, R15, R14 ;  /* 0x0000000fff071219 */ /* 0x000fce000001160e */
.L_x_1070:
[----:B------:R-:W-:Y:S05]  /*57a0*/  BSYNC B0 ;  /* 0x0000000000007941 */ /* 0x000fea0003800000 */
.L_x_1068:
[----:B------:R-:W-:-:S04]  /*57b0*/  IMAD R7, R7, R11, -R20 ;  /* 0x0000000b07077224 */ /* 0x000fc800078e0a14 */
[----:B------:R-:W-:-:S05]  /*57c0*/  IMAD R7, R16, -0x2, R7 ;  /* 0xfffffffe10077824 */ /* 0x000fca00078e0207 */
[----:B------:R-:W-:Y:S02]  /*57d0*/  VIADDMNMX R2, R7, R11, R2, PT ;  /* 0x0000000b07027246 */ /* 0x000fe40003800102 */
[----:B------:R-:W-:-:S07]  /*57e0*/  VIMNMX R12, R12, R7, !PT ;  /* 0x000000070c0c7248 */ /* 0x000fce0007fe0100 */
.L_x_1067:
[----:B------:R-:W-:Y:S01]  /*57f0*/  ISETP.GT.AND P1, PT, R10, -0x1, PT ;  /* 0xffffffff0a00780c */ /* 0x000fe20003f24270 */
[----:B------:R-:W0:Y:S01]  /*5800*/  SHFL.IDX PT, R161, R0, 0x1, 0x1c1f ;  /* 0x003c1f0000a17f89 */ /* 0x000e2200000e0000 */
[----:B------:R-:W-:Y:S02]  /*5810*/  UISETP.NE.AND UP0, UPT, UR49, URZ, UPT ;  /* 0x0000003f3100728c */ /* 0x000fe4000bf05270 */
[C---:B------:R-:W-:Y:S02]  /*5820*/  ISETP.GT.AND P3, PT, R12.reuse, 0x8, P1 ;  /* 0x000000080c00780c */ /* 0x040fe40000f64270 */
[----:B------:R-:W-:Y:S02]  /*5830*/  ISETP.GT.AND P6, PT, R12, RZ, P1 ;  /* 0x000000ff0c00720c */ /* 0x000fe40000fc4270 */
[----:B------:R-:W-:Y:S02]  /*5840*/  ISETP.LT.OR P3, PT, R2, 0x9, P3 ;  /* 0x000000090200780c */ /* 0x000fe40001f61670 */
[----:B------:R-:W-:-:S02]  /*5850*/  ISETP.GT.AND P2, PT, R12, 0x1, P1 ;  /* 0x000000010c00780c */ /* 0x000fc40000f44270 */
[----:B------:R-:W-:Y:S02]  /*5860*/  FSEL R175, R28, -INF , !P3 ;  /* 0xff8000001caf7808 */ /* 0x000fe40005800000 */
[----:B------:R-:W-:Y:S02]  /*5870*/  ISETP.GT.AND P3, PT, R12, 0x19, P1 ;  /* 0x000000190c00780c */ /* 0x000fe40000f64270 */
[C---:B------:R-:W-:Y:S02]  /*5880*/  ISETP.LT.OR P6, PT, R2.reuse, 0x1, P6 ;  /* 0x000000010200780c */ /* 0x040fe400037c1670 */
[C---:B------:R-:W-:Y:S02]  /*5890*/  ISETP.LT.OR P2, PT, R2.reuse, 0x2, P2 ;  /* 0x000000020200780c */ /* 0x040fe40001741670 */
[----:B------:R-:W-:Y:S02]  /*58a0*/  ISETP.LT.OR P3, PT, R2, 0x1a, P3 ;  /* 0x0000001a0200780c */ /* 0x000fe40001f61670 */
[----:B------:R-:W-:-:S02]  /*58b0*/  ISETP.GT.AND P5, PT, R12, 0x9, P1 ;  /* 0x000000090c00780c */ /* 0x000fc40000fa4270 */
[----:B------:R-:W-:Y:S01]  /*58c0*/  FSEL R11, R24, -INF , !P6 ;  /* 0xff800000180b7808 */ /* 0x000fe20007000000 */
[----:B0-----:R-:W-:Y:S01]  /*58d0*/  IMAD.IADD R14, R154, 0x1, R161 ;  /* 0x000000019a0e7824 */ /* 0x001fe200078e02a1 */
[----:B------:R-:W-:Y:S02]  /*58e0*/  FSEL R173, R25, -INF , !P2 ;  /* 0xff80000019ad7808 */ /* 0x000fe40005000000 */
[C---:B------:R-:W-:Y:S02]  /*58f0*/  ISETP.GT.AND P4, PT, R12.reuse, 0x10, P1 ;  /* 0x000000100c00780c */ /* 0x040fe40000f84270 */
[C---:B------:R-:W-:Y:S02]  /*5900*/  ISETP.GT.AND P6, PT, R12.reuse, 0x11, P1 ;  /* 0x000000110c00780c */ /* 0x040fe40000fc4270 */
[----:B------:R-:W-:Y:S02]  /*5910*/  ISETP.GT.AND P2, PT, R12, 0x18, P1 ;  /* 0x000000180c00780c */ /* 0x000fe40000f44270 */
[----:B------:R-:W-:-:S02]  /*5920*/  FSEL R21, R37, -INF , !P3 ;  /* 0xff80000025157808 */ /* 0x000fc40005800000 */
[----:B------:R-:W-:Y:S02]  /*5930*/  ISETP.GT.AND P3, PT, R12, 0x30, P1 ;  /* 0x000000300c00780c */ /* 0x000fe40000f64270 */
[C---:B------:R-:W-:Y:S02]  /*5940*/  ISETP.LT.OR P5, PT, R2.reuse, 0xa, P5 ;  /* 0x0000000a0200780c */ /* 0x040fe40002fa1670 */
[C---:B------:R-:W-:Y:S02]  /*5950*/  ISETP.LT.OR P4, PT, R2.reuse, 0x11, P4 ;  /* 0x000000110200780c */ /* 0x040fe40002781670 */
[C---:B------:R-:W-:Y:S02]  /*5960*/  ISETP.LT.OR P6, PT, R2.reuse, 0x12, P6 ;  /* 0x000000120200780c */ /* 0x040fe400037c1670 */
[C---:B------:R-:W-:Y:S02]  /*5970*/  ISETP.LT.OR P2, PT, R2.reuse, 0x19, P2 ;  /* 0x000000190200780c */ /* 0x040fe40001741670 */
[----:B------:R-:W-:-:S02]  /*5980*/  ISETP.LT.OR P3, PT, R2, 0x31, P3 ;  /* 0x000000310200780c */ /* 0x000fc40001f61670 */
[----:B------:R-:W-:Y:S02]  /*5990*/  FSEL R13, R29, -INF , !P5 ;  /* 0xff8000001d0d7808 */ /* 0x000fe40006800000 */
[----:B------:R-:W-:Y:S02]  /*59a0*/  ISETP.GT.AND P5, PT, R12, 0x20, P1 ;  /* 0x000000200c00780c */ /* 0x000fe40000fa4270 */
[----:B------:R-:W-:Y:S02]  /*59b0*/  FSEL R177, R32, -INF , !P4 ;  /* 0xff80000020b17808 */ /* 0x000fe40006000000 */
[----:B------:R-:W-:Y:S02]  /*59c0*/  FSEL R15, R33, -INF , !P6 ;  /* 0xff800000210f7808 */ /* 0x000fe40007000000 */
[----:B------:R-:W-:Y:S02]  /*59d0*/  FSEL R179, R36, -INF , !P2 ;  /* 0xff80000024b37808 */ /* 0x000fe40005000000 */
[----:B------:R-:W-:-:S02]  /*59e0*/  ISETP.GT.AND P4, PT, R12, 0x21, P1 ;  /* 0x000000210c00780c */ /* 0x000fc40000f84270 */
[C---:B------:R-:W-:Y:S02]  /*59f0*/  ISETP.GT.AND P6, PT, R12.reuse, 0x28, P1 ;  /* 0x000000280c00780c */ /* 0x040fe40000fc4270 */
[----:B------:R-:W-:Y:S02]  /*5a00*/  ISETP.GT.AND P2, PT, R12, 0x29, P1 ;  /* 0x000000290c00780c */ /* 0x000fe40000f44270 */
[----:B------:R-:W-:Y:S02]  /*5a10*/  FSEL R157, R48, -INF , !P3 ;  /* 0xff800000309d7808 */ /* 0x000fe40005800000 */
[----:B------:R-:W-:Y:S02]  /*5a20*/  ISETP.GT.AND P3, PT, R12, 0x41, P1 ;  /* 0x000000410c00780c */ /* 0x000fe40000f64270 */
[C---:B------:R-:W-:Y:S02]  /*5a30*/  ISETP.LT.OR P5, PT, R2.reuse, 0x21, P5 ;  /* 0x000000210200780c */ /* 0x040fe40002fa1670 */
[----:B------:R-:W-:-:S02]  /*5a40*/  ISETP.LT.OR P4, PT, R2, 0x22, P4 ;  /* 0x000000220200780c */ /* 0x000fc40002781670 */
[C---:B------:R-:W-:Y:S02]  /*5a50*/  ISETP.LT.OR P6, PT, R2.reuse, 0x29, P6 ;  /* 0x000000290200780c */ /* 0x040fe400037c1670 */
[C---:B------:R-:W-:Y:S02]  /*5a60*/  ISETP.LT.OR P2, PT, R2.reuse, 0x2a, P2 ;  /* 0x0000002a0200780c */ /* 0x040fe40001741670 */
[----:B------:R-:W-:Y:S02]  /*5a70*/  ISETP.LT.OR P3, PT, R2, 0x42, P3 ;  /* 0x000000420200780c */ /* 0x000fe40001f61670 */
[----:B------:R-:W-:Y:S02]  /*5a80*/  FSEL R171, R40, -INF , !P5 ;  /* 0xff80000028ab7808 */ /* 0x000fe40006800000 */
[----:B------:R-:W-:Y:S02]  /*5a90*/  ISETP.GT.AND P5, PT, R12, 0x31, P1 ;  /* 0x000000310c00780c */ /* 0x000fe40000fa4270 */
[----:B------:R-:W-:-:S02]  /*5aa0*/  FSEL R167, R41, -INF , !P4 ;  /* 0xff80000029a77808 */ /* 0x000fc40006000000 */
[----:B------:R-:W-:Y:S02]  /*5ab0*/  FSEL R165, R44, -INF , !P6 ;  /* 0xff8000002ca57808 */ /* 0x000fe40007000000 */
        /* <DEDUP_REMOVED lines=12> */
[----:B------:R-:W-:Y:S02]  /*5b80*/  FSEL R153, R52, -INF , !P4 ;  /* 0xff80000034997808 */ /* 0x000fe40006000000 */
[----:B------:R-:W-:Y:S02]  /*5b90*/  FSEL R53, R53, -INF , !P6 ;  /* 0xff80000035357808 */ /* 0x000fe40007000000 */
[----:B------:R-:W-:Y:S02]  /*5ba0*/  FSEL R49, R56, -INF , !P2 ;  /* 0xff80000038317808 */ /* 0x000fe40005000000 */
[C---:B------:R-:W-:Y:S02]  /*5bb0*/  ISETP.GT.AND P5, PT, R12.reuse, 0x48, P1 ;  /* 0x000000480c00780c */ /* 0x040fe40000fa4270 */
        /* <DEDUP_REMOVED lines=11> */
[----:B------:R-:W-:Y:S02]  /*5c70*/  FSEL R61, R61, -INF , !P4 ;  /* 0xff8000003d3d7808 */ /* 0x000fe40006000000 */
[----:B------:R-:W-:-:S02]  /*5c80*/  FSEL R25, R64, -INF , !P6 ;  /* 0xff80000040197808 */ /* 0x000fc40007000000 */
[----:B------:R-:W-:Y:S02]  /*5c90*/  FSEL R65, R65, -INF , !P2 ;  /* 0xff80000041417808 */ /* 0x000fe40005000000 */
[C---:B------:R-:W-:Y:S02]  /*5ca0*/  ISETP.GT.AND P5, PT, R12.reuse, 0x59, P1 ;  /* 0x000000590c00780c */ /* 0x040fe40000fa4270 */
[C---:B------:R-:W-:Y:S02]  /*5cb0*/  ISETP.GT.AND P4, PT, R12.reuse, 0x60, P1 ;  /* 0x000000600c00780c */ /* 0x040fe40000f84270 */
[C---:B------:R-:W-:Y:S02]  /*5cc0*/  ISETP.GT.AND P6, PT, R12.reuse, 0x61, P1 ;  /* 0x000000610c00780c */ /* 0x040fe40000fc4270 */
[----:B------:R-:W-:Y:S02]  /*5cd0*/  ISETP.GT.AND P2, PT, R12, 0x68, P1 ;  /* 0x000000680c00780c */ /* 0x000fe40000f44270 */
[----:B------:R-:W-:-:S02]  /*5ce0*/  FSEL R77, R77, -INF , !P3 ;  /* 0xff8000004d4d7808 */ /* 0x000fc40005800000 */
[----:B------:R-:W-:Y:S02]  /*5cf0*/  PLOP3.LUT P3, PT, PT, PT, UP0, 0x40, 0x0 ;  /* 0x000000000000781c */ /* 0x000fe40003f6e808 */
[C---:B------:R-:W-:Y:S02]  /*5d00*/  ISETP.LT.OR P5, PT, R2.reuse, 0x5a, P5 ;  /* 0x0000005a0200780c */ /* 0x040fe40002fa1670 */
[C---:B------:R-:W-:Y:S02]  /*5d10*/  ISETP.LT.OR P4, PT, R2.reuse, 0x61, P4 ;  /* 0x000000610200780c */ /* 0x040fe40002781670 */
[C---:B------:R-:W-:Y:S02]  /*5d20*/  ISETP.LT.OR P6, PT, R2.reuse, 0x62, P6 ;  /* 0x000000620200780c */ /* 0x040fe400037c1670 */
[----:B------:R-:W-:Y:S02]  /*5d30*/  ISETP.LT.OR P2, PT, R2, 0x69, P2 ;  /* 0x000000690200780c */ /* 0x000fe40001741670 */
[----:B------:R-:W-:-:S02]  /*5d40*/  FSEL R69, R69, -INF , !P5 ;  /* 0xff80000045457808 */ /* 0x000fc40006800000 */
[----:B------:R-:W-:Y:S02]  /*5d50*/  FSEL R33, R72, -INF , !P4 ;  /* 0xff80000048217808 */ /* 0x000fe40006000000 */
[----:B------:R-:W-:Y:S02]  /*5d60*/  FSEL R73, R73, -INF , !P6 ;  /* 0xff80000049497808 */ /* 0x000fe40007000000 */
[----:B------:R-:W-:Y:S02]  /*5d70*/  FSEL R7, R76, -INF , !P2 ;  /* 0xff8000004c077808 */ /* 0x000fe40005000000 */
[C---:B------:R-:W-:Y:S02]  /*5d80*/  ISETP.GT.AND P5, PT, R12.reuse, 0x70, P1 ;  /* 0x000000700c00780c */ /* 0x040fe40000fa4270 */
[C---:B------:R-:W-:Y:S02]  /*5d90*/  ISETP.GT.AND P4, PT, R12.reuse, 0x71, P1 ;  /* 0x000000710c00780c */ /* 0x040fe40000f84270 */
[----:B------:R-:W-:-:S02]  /*5da0*/  ISETP.GT.AND P6, PT, R12, 0x78, P1 ;  /* 0x000000780c00780c */ /* 0x000fc40000fc4270 */
[----:B------:R-:W-:Y:S01]  /*5db0*/  ISETP.GT.AND P2, PT, R12, 0x79, P1 ;  /* 0x000000790c00780c */ /* 0x000fe20000f44270 */
[----:B------:R-:W-:Y:S01]  /*5dc0*/  IMAD.IADD R12, R152, 0x1, R161 ;  /* 0x00000001980c7824 */ /* 0x000fe200078e02a1 */
[C---:B------:R-:W-:Y:S02]  /*5dd0*/  ISETP.LT.OR P5, PT, R2.reuse, 0x71, P5 ;  /* 0x000000710200780c */ /* 0x040fe40002fa1670 */
[C---:B------:R-:W-:Y:S02]  /*5de0*/  ISETP.LT.OR P4, PT, R2.reuse, 0x72, P4 ;  /* 0x000000720200780c */ /* 0x040fe40002781670 */
[C---:B------:R-:W-:Y:S02]  /*5df0*/  ISETP.LT.OR P6, PT, R2.reuse, 0x79, P6 ;  /* 0x000000790200780c */ /* 0x040fe400037c1670 */
[----:B------:R-:W-:Y:S02]  /*5e00*/  ISETP.LT.OR P2, PT, R2, 0x7a, P2 ;  /* 0x0000007a0200780c */ /* 0x000fe40001741670 */
[----:B------:R-:W-:-:S02]  /*5e10*/  FSEL R45, R80, -INF , !P5 ;  /* 0xff800000502d7808 */ /* 0x000fc40006800000 */
[----:B------:R-:W-:Y:S02]  /*5e20*/  FSEL R81, R81, -INF , !P4 ;  /* 0xff80000051517808 */ /* 0x000fe40006000000 */
[----:B------:R-:W-:Y:S02]  /*5e30*/  FSEL R41, R84, -INF , !P6 ;  /* 0xff80000054297808 */ /* 0x000fe40007000000 */
[----:B------:R-:W-:Y:S01]  /*5e40*/  FSEL R85, R85, -INF , !P2 ;  /* 0xff80000055557808 */ /* 0x000fe20005000000 */
        /* <DEDUP_REMOVED lines=14> */
.L_x_1073:
[----:B------:R-:W-:-:S05]  /*5f30*/  IMAD.U32 R2, RZ, RZ, UR54 ;  /* 0x00000036ff027e24 */ /* 0x000fca000f8e00ff */
[----:B------:R-:W-:-:S13]  /*5f40*/  ISETP.NE.AND P2, PT, R2, 0x1, PT ;  /* 0x000000010200780c */ /* 0x000fda0003f45270 */
[----:B------:R-:W0:Y:S02]  /*5f50*/  @P2 LDC.64 R162, c[0x0][0x9e8] ;  /* 0x00027a00ffa22b82 */ /* 0x000e240000000a00 */
[----:B0-----:R-:W-:-:S05]  /*5f60*/  @P2 IMAD.HI.U32 R0, R161, R162, RZ ;  /* 0x000000a2a1002227 */ /* 0x001fca00078e00ff */
[----:B------:R-:W-:-:S07]  /*5f70*/  @P2 SHF.R.U32.HI R161, RZ, R163, R0 ;  /* 0x000000a3ffa12219 */ /* 0x000fce0000011600 */
.L_x_1074:
[----:B------:R-:W-:Y:S05]  /*5f80*/  BSYNC B0 ;  /* 0x0000000000007941 */ /* 0x000fea0003800000 */
.L_x_1072:
[----:B------:R-:W-:-:S04]  /*5f90*/  IMAD R161, R161, R2, -R20 ;  /* 0x00000002a1a17224 */ /* 0x000fc800078e0a14 */
[----:B------:R-:W-:-:S05]  /*5fa0*/  IMAD R161, R16, -0x2, R161 ;  /* 0xfffffffe10a17824 */ /* 0x000fca00078e02a1 */
[----:B------:R-:W-:Y:S02]  /*5fb0*/  VIADDMNMX R12, R161, R2, R12, PT ;  /* 0x00000002a10c7246 */ /* 0x000fe4000380010c */
[----:B------:R-:W-:-:S07]  /*5fc0*/  VIMNMX R14, R14, R161, !PT ;  /* 0x000000a10e0e7248 */ /* 0x000fce0007fe0100 */
.L_x_1071:
[----:B------:R-:W-:Y:S02]  /*5fd0*/  FMNMX.FTZ R0, R11, R8, !PT ;  /* 0x000000080b007209 */ /* 0x000fe40007810000 */
[C---:B------:R-:W-:Y:S02]  /*5fe0*/  ISETP.GT.AND P6, PT, R14.reuse, 0x1, P1 ;  /* 0x000000010e00780c */ /* 0x040fe40000fc4270 */
[----:B------:R-:W-:Y:S02]  /*5ff0*/  FMNMX.FTZ R0, R173, R0, !PT ;  /* 0x00000000ad007209 */ /* 0x000fe40007810000 */
[----:B------:R-:W-:Y:S02]  /*6000*/  ISETP.GT.AND P5, PT, R14, 0x10, P1 ;  /* 0x000000100e00780c */ /* 0x000fe40000fa4270 */
[----:B------:R-:W-:Y:S02]  /*6010*/  FMNMX.FTZ R0, R175, R0, !PT ;  /* 0x00000000af007209 */ /* 0x000fe40007810000 */
[----:B------:R-:W-:-:S02]  /*6020*/  ISETP.LT.OR P6, PT, R12, 0x2, P6 ;  /* 0x000000020c00780c */ /* 0x000fc400037c1670 */
[----:B------:R-:W-:Y:S02]  /*6030*/  FMNMX.FTZ R0, R13, R0, !PT ;  /* 0x000000000d007209 */ /* 0x000fe40007810000 */
[----:B------:R-:W-:Y:S02]  /*6040*/  ISETP.LT.OR P5, PT, R12, 0x11, P5 ;  /* 0x000000110c00780c */ /* 0x000fe40002fa1670 */
[----:B------:R-:W-:Y:S02]  /*6050*/  FMNMX.FTZ R0, R177, R0, !PT ;  /* 0x00000000b1007209 */ /* 0x000fe40007810000 */
[----:B------:R-:W-:Y:S02]  /*6060*/  FSEL R27, R27, -INF , !P6 ;  /* 0xff8000001b1b7808 */ /* 0x000fe40007000000 */
[----:B------:R-:W-:Y:S02]  /*6070*/  FMNMX.FTZ R0, R15, R0, !PT ;  /* 0x000000000f007209 */ /* 0x000fe40007810000 */
[----:B------:R-:W-:-:S02]  /*6080*/  FSEL R163, R34, -INF , !P5 ;  /* 0xff80000022a37808 */ /* 0x000fc40006800000 */
[----:B------:R-:W-:Y:S02]  /*6090*/  FMNMX.FTZ R0, R179, R0, !PT ;  /* 0x00000000b3007209 */ /* 0x000fe40007810000 */
[----:B------:R-:W-:Y:S02]  /*60a0*/  ISETP.GT.AND P5, PT, R14, 0x20, P1 ;  /* 0x000000200e00780c */ /* 0x000fe40000fa4270 */
[----:B------:R-:W-:Y:S02]  /*60b0*/  FMNMX.FTZ R0, R21, R0, !PT ;  /* 0x0000000015007209 */ /* 0x000fe40007810000 */
[----:B------:R-:W-:Y:S02]  /*60c0*/  ISETP.LT.OR P5, PT, R12, 0x21, P5 ;  /* 0x000000210c00780c */ /* 0x000fe40002fa1670 */
[----:B------:R-:W-:Y:S02]  /*60d0*/  FMNMX.FTZ R0, R171, R0, !PT ;  /* 0x00000000ab007209 */ /* 0x000fe40007810000 */
[----:B------:R-:W-:-:S02]  /*60e0*/  ISETP.GT.AND P3, PT, R14, 0x8, P1 ;  /* 0x000000080e00780c */ /* 0x000fc40000f64270 */
[----:B------:R-:W-:Y:S02]  /*60f0*/  FMNMX.FTZ R0, R167, R0, !PT ;  /* 0x00000000a7007209 */ /* 0x000fe40007810000 */
[----:B------:R-:W-:Y:S02]  /*6100*/  ISETP.GT.AND P4, PT, R14, 0x9, P1 ;  /* 0x000000090e00780c */ /* 0x000fe40000f84270 */
[----:B------:R-:W-:Y:S02]  /*6110*/  FMNMX.FTZ R0, R165, R0, !PT ;  /* 0x00000000a5007209 */ /* 0x000fe40007810000 */
[C---:B------:R-:W-:Y:S02]  /*6120*/  ISETP.LT.OR P3, PT, R12.reuse, 0x9, P3 ;  /* 0x000000090c00780c */ /* 0x040fe40001f61670 */
[----:B------:R-:W-:Y:S02]  /*6130*/  FMNMX.FTZ R0, R159, R0, !PT ;  /* 0x000000009f007209 */ /* 0x000fe40007810000 */
[----:B------:R-:W-:-:S02]  /*6140*/  ISETP.LT.OR P4, PT, R12, 0xa, P4 ;  /* 0x0000000a0c00780c */ /* 0x000fc40002781670 */
[----:B------:R-:W-:Y:S02]  /*6150*/  FMNMX.FTZ R0, R157, R0, !PT ;  /* 0x000000009d007209 */ /* 0x000fe40007810000 */
[----:B------:R-:W-:Y:S02]  /*6160*/  ISETP.GT.AND P2, PT, R14, 0x11, P1 ;  /* 0x000000110e00780c */ /* 0x000fe40000f44270 */
[----:B------:R-:W-:Y:S02]  /*6170*/  FMNMX.FTZ R0, R155, R0, !PT ;  /* 0x000000009b007209 */ /* 0x000fe40007810000 */
[----:B------:R-:W-:Y:S02]  /*6180*/  FSEL R31, R31, -INF , !P4 ;  /* 0xff8000001f1f7808 */ /* 0x000fe40006000000 */
        /* <DEDUP_REMOVED lines=15> */
[C---:B------:R-:W-:Y:S02]  /*6280*/  ISETP.GT.AND P4, PT, R14.reuse, 0x29, P1 ;  /* 0x000000290e00780c */ /* 0x040fe40000f84270 */
[----:B------:R-:W-:Y:S02]  /*6290*/  FMNMX.FTZ R0, R29, R0, !PT ;  /* 0x000000001d007209 */ /* 0x000fe40007810000 */
[----:B------:R-:W-:Y:S02]  /*62a0*/  FSEL R43, R43, -INF , !P2 ;  /* 0xff8000002b2b7808 */ /* 0x000fe40005000000 */
[----:B------:R-:W-:Y:S02]  /*62b0*/  FMNMX.FTZ R0, R69, R0, !PT ;  /* 0x0000000045007209 */ /* 0x000fe40007810000 */
[----:B------:R-:W-:-:S02]  /*62c0*/  ISETP.GT.AND P2, PT, R14, 0x30, P1 ;  /* 0x000000300e00780c */ /* 0x000fc40000f44270 */
[----:B------:R-:W-:Y:S02]  /*62d0*/  FMNMX.FTZ R0, R33, R0, !PT ;  /* 0x0000000021007209 */ /* 0x000fe40007810000 */
[C---:B------:R-:W-:Y:S02]  /*62e0*/  ISETP.LT.OR P4, PT, R12.reuse, 0x2a, P4 ;  /* 0x0000002a0c00780c */ /* 0x040fe40002781670 */
[----:B------:R-:W-:Y:S02]  /*62f0*/  FMNMX.FTZ R0, R73, R0, !PT ;  /* 0x0000000049007209 */ /* 0x000fe40007810000 */
[----:B------:R-:W-:Y:S02]  /*6300*/  ISETP.LT.OR P2, PT, R12, 0x31, P2 ;  /* 0x000000310c00780c */ /* 0x000fe40001741670 */
[----:B------:R-:W-:Y:S02]  /*6310*/  FMNMX.FTZ R0, R7, R0, !PT ;  /* 0x0000000007007209 */ /* 0x000fe40007810000 */
[----:B------:R-:W-:-:S02]  /*6320*/  FSEL R181, R50, -INF , !P2 ;  /* 0xff80000032b57808 */ /* 0x000fc40005000000 */
[----:B------:R-:W-:Y:S02]  /*6330*/  FMNMX.FTZ R0, R77, R0, !PT ;  /* 0x000000004d007209 */ /* 0x000fe40007810000 */
[----:B------:R-:W-:Y:S02]  /*6340*/  ISETP.GT.AND P2, PT, R14, 0x40, P1 ;  /* 0x000000400e00780c */ /* 0x000fe40000f44270 */
[----:B------:R-:W-:Y:S02]  /*6350*/  FMNMX.FTZ R0, R45, R0, !PT ;  /* 0x000000002d007209 */ /* 0x000fe40007810000 */
[----:B------:R-:W-:Y:S02]  /*6360*/  ISETP.LT.OR P2, PT, R12, 0x41, P2 ;  /* 0x000000410c00780c */ /* 0x000fe40001741670 */
[----:B------:R-:W-:Y:S02]  /*6370*/  FMNMX.FTZ R0, R81, R0, !PT ;  /* 0x0000000051007209 */ /* 0x000fe40007810000 */
[----:B------:R-:W-:-:S02]  /*6380*/  FSEL R193, R58, -INF , !P2 ;  /* 0xff8000003ac17808 */ /* 0x000fc40005000000 */
[----:B------:R-:W-:Y:S02]  /*6390*/  FMNMX.FTZ R0, R41, R0, !PT ;  /* 0x0000000029007209 */ /* 0x000fe40007810000 */
[----:B------:R-:W-:Y:S02]  /*63a0*/  ISETP.GT.AND P2, PT, R14, 0x50, P1 ;  /* 0x000000500e00780c */ /* 0x000fe40000f44270 */
[----:B------:R-:W-:Y:S02]  /*63b0*/  FMNMX.FTZ R20, R85, R0, !PT ;  /* 0x0000000055147209 */ /* 0x000fe40007810000 */
[----:B------:R-:W0:Y:S01]  /*63c0*/  LDC R0, c[0x0][0x988] ;  /* 0x00026200ff007b82 */ /* 0x000e220000000800 */
[----:B------:R-:W-:Y:S02]  /*63d0*/  ISETP.LT.OR P2, PT, R12, 0x51, P2 ;  /* 0x000000510c00780c */ /* 0x000fe40001741670 */
[----:B------:R-:W1:Y:S02]  /*63e0*/  SHFL.BFLY PT, R161, R20, 0x2, 0x1f ;  /* 0x0c401f0014a17f89 */ /* 0x000e6400000e0000 */
[----:B-1----:R-:W-:-:S05]  /*63f0*/  FMNMX.FTZ R161, R20, R161, !PT ;  /* 0x000000a114a17209 */ /* 0x002fca0007810000 */
[----:B------:R-:W1:Y:S02]  /*6400*/  SHFL.BFLY PT, R2, R161, 0x1, 0x1f ;  /* 0x0c201f00a1027f89 */ /* 0x000e6400000e0000 */
[----:B-1----:R-:W-:Y:S02]  /*6410*/  FMNMX.FTZ R2, R161, R2, !PT ;  /* 0x00000002a1027209 */ /* 0x002fe40007810000 */
[----:B------:R-:W-:Y:S02]  /*6420*/  FSEL R161, R30, -INF , !P3 ;  /* 0xff8000001ea17808 */ /* 0x000fe40005800000 */
[C---:B------:R-:W-:Y:S01]  /*6430*/  FSETP.NEU.FTZ.AND P6, PT, R2.reuse, -INF , PT ;  /* 0xff8000000200780b */ /* 0x040fe20003fdd000 */
[----:B0-----:R-:W-:Y:S01]  /*6440*/  FMUL.FTZ R20, R2, R0 ;  /* 0x0000000002147220 */ /* 0x001fe20000410000 */
[----:B------:R-:W-:-:S04]  /*6450*/  ISETP.GT.AND P3, PT, R14, 0x18, P1 ;  /* 0x000000180e00780c */ /* 0x000fc80000f64270 */
[----:B------:R-:W-:Y:S02]  /*6460*/  FSEL R20, R20, RZ, P6 ;  /* 0x000000ff14147208 */ /* 0x000fe40003000000 */
[----:B------:R-:W-:-:S03]  /*6470*/  ISETP.LT.OR P3, PT, R12, 0x19, P3 ;  /* 0x000000190c00780c */ /* 0x000fc60001f61670 */
[-CC-:B------:R-:W-:Y:S01]  /*6480*/  FFMA.FTZ R180, R173, R0.reuse, -R20.reuse ;  /* 0x00000000adb47223 */ /* 0x180fe20000010814 */
[----:B------:R-:W-:Y:S01]  /*6490*/  FSEL R173, R42, -INF , !P5 ;  /* 0xff8000002aad7808 */ /* 0x000fe20006800000 */
[-CC-:B------:R-:W-:Y:S01]  /*64a0*/  FFMA.FTZ R182, R175, R0.reuse, -R20.reuse ;  /* 0x00000000afb67223 */ /* 0x180fe20000010814 */
[----:B------:R-:W-:Y:S01]  /*64b0*/  ISETP.GT.AND P5, PT, R14, RZ, P1 ;  /* 0x000000ff0e00720c */ /* 0x000fe20000fa4270 */
[-CC-:B------:R-:W-:Y:S01]  /*64c0*/  FFMA.FTZ R176, R177, R0.reuse, -R20.reuse ;  /* 0x00000000b1b07223 */ /* 0x180fe20000010814 */
[----:B------:R-:W-:Y:S01]  /*64d0*/  FSEL R169, R38, -INF , !P3 ;  /* 0xff80000026a97808 */ /* 0x000fe20005800000 */
[-CC-:B------:R-:W-:Y:S01]  /*64e0*/  FFMA.FTZ R178, R179, R0.reuse, -R20.reuse ;  /* 0x00000000b3b27223 */ /* 0x180fe20000010814 */
[----:B------:R-:W-:Y:S01]  /*64f0*/  ISETP.LT.OR P5, PT, R12, 0x1, P5 ;  /* 0x000000010c00780c */ /* 0x000fe20002fa1670 */
[-CC-:B------:R-:W-:Y:S01]  /*6500*/  FFMA.FTZ R172, R171, R0.reuse, -R20.reuse ;  /* 0x00000000abac7223 */ /* 0x180fe20000010814 */
[----:B------:R-:W-:Y:S01]  /*6510*/  ISETP.GT.AND P3, PT, R14, 0x28, P1 ;  /* 0x000000280e00780c */ /* 0x000fe20000f64270 */
[-CC-:B------:R-:W-:Y:S01]  /*6520*/  FFMA.FTZ R174, R165, R0.reuse, -R20.reuse ;  /* 0x00000000a5ae7223 */ /* 0x180fe20000010814 */
[----:B------:R-:W-:Y:S01]  /*6530*/  FSEL R26, R26, -INF , !P5 ;  /* 0xff8000001a1a7808 */ /* 0x000fe20006800000 */
[-CC-:B------:R-:W-:Y:S01]  /*6540*/  FFMA.FTZ R168, R157, R0.reuse, -R20.reuse ;  /* 0x000000009da87223 */ /* 0x180fe20000010814 */
[----:B------:R-:W-:Y:S01]  /*6550*/  ISETP.LT.OR P3, PT, R12, 0x29, P3 ;  /* 0x000000290c00780c */ /* 0x000fe20001f61670 */
[-CC-:B------:R-:W-:Y:S01]  /*6560*/  FFMA.FTZ R170, R153, R0.reuse, -R20.reuse ;  /* 0x0000000099aa7223 */ /* 0x180fe20000010814 */
[----:B------:R-:W-:Y:S01]  /*6570*/  FMNMX.FTZ R24, R26, R9, !PT ;  /* 0x000000091a187209 */ /* 0x000fe20007810000 */
[-CC-:B------:R-:W-:Y:S01]  /*6580*/  FFMA.FTZ R164, R49, R0.reuse, -R20.reuse ;  /* 0x0000000031a47223 */ /* 0x180fe20000010814 */
[----:B------:R-:W-:Y:S01]  /*6590*/  FSEL R175, R46, -INF , !P3 ;  /* 0xff8000002eaf7808 */ /* 0x000fe20005800000 */
[--C-:B------:R-:W-:Y:S01]  /*65a0*/  FFMA.FTZ R49, R57, R0, -R20.reuse ;  /* 0x0000000039317223 */ /* 0x100fe20000010814 */
[----:B------:R-:W-:Y:S01]  /*65b0*/  FMNMX.FTZ R24, R27, R24, !PT ;  /* 0x000000181b187209 */ /* 0x000fe20007810000 */
[-CC-:B------:R-:W-:Y:S01]  /*65c0*/  FFMA.FTZ R166, R37, R0.reuse, -R20.reuse ;  /* 0x0000000025a67223 */ /* 0x180fe20000010814 */
[C---:B------:R-:W-:Y:S01]  /*65d0*/  ISETP.GT.AND P3, PT, R14.reuse, 0x31, P1 ;  /* 0x000000310e00780c */ /* 0x040fe20000f64270 */
[--C-:B------:R-:W-:Y:S01]  /*65e0*/  FFMA.FTZ R37, R61, R0, -R20.reuse ;  /* 0x000000003d257223 */ /* 0x100fe20000010814 */
[----:B------:R-:W-:Y:S01]  /*65f0*/  FMNMX.FTZ R24, R161, R24, !PT ;  /* 0x00000018a1187209 */ /* 0x000fe20007810000 */
[-CC-:B------:R-:W-:Y:S01]  /*6600*/  FFMA.FTZ R158, R7, R0.reuse, -R20.reuse ;  /* 0x00000000079e7223 */ /* 0x180fe20000010814 */
[----:B------:R-:W-:Y:S01]  /*6610*/  FSEL R177, R47, -INF , !P4 ;  /* 0xff8000002fb17808 */ /* 0x000fe20006000000 */
[--C-:B------:R-:W-:Y:S01]  /*6620*/  FFMA.FTZ R47, R167, R0, -R20.reuse ;  /* 0x00000000a72f7223 */ /* 0x100fe20000010814 */
[----:B------:R-:W-:Y:S01]  /*6630*/  FMNMX.FTZ R24, R31, R24, !PT ;  /* 0x000000181f187209 */ /* 0x000fe20007810000 */
[-CC-:B------:R-:W-:Y:S01]  /*6640*/  FFMA.FTZ R160, R25, R0.reuse, -R20.reuse ;  /* 0x0000000019a07223 */ /* 0x180fe20000010814 */
[----:B------:R-:W-:Y:S01]  /*6650*/  ISETP.GT.AND P5, PT, R14, 0x38, P1 ;  /* 0x000000380e00780c */ /* 0x000fe20000fa4270 */
[--C-:B------:R-:W-:Y:S01]  /*6660*/  FFMA.FTZ R25, R65, R0, -R20.reuse ;  /* 0x0000000041197223 */ /* 0x100fe20000010814 */
[----:B------:R-:W-:Y:S01]  /*6670*/  FMNMX.FTZ R24, R163, R24, !PT ;  /* 0x00000018a3187209 */ /* 0x000fe20007810000 */
[-CC-:B------:R-:W-:Y:S01]  /*6680*/  FFMA.FTZ R11, R11, R0.reuse, -R20.reuse ;  /* 0x000000000b0b7223 */ /* 0x180fe20000010814 */
[----:B------:R-:W-:Y:S01]  /*6690*/  ISETP.LT.OR P3, PT, R12, 0x32, P3 ;  /* 0x000000320c00780c */ /* 0x000fe20001f61670 */
[--C-:B------:R-:W-:Y:S01]  /*66a0*/  FFMA.FTZ R162, R29, R0, -R20.reuse ;  /* 0x000000001da27223 */ /* 0x100fe20000010814 */
[----:B------:R-:W-:Y:S01]  /*66b0*/  FMNMX.FTZ R24, R35, R24, !PT ;  /* 0x0000001823187209 */ /* 0x000fe20007810000 */
[--C-:B------:R-:W-:Y:S01]  /*66c0*/  FFMA.FTZ R156, R33, R0, -R20.reuse ;  /* 0x00000000219c7223 */ /* 0x100fe20000010814 */
[----:B------:R-:W-:Y:S01]  /*66d0*/  ISETP.GT.AND P4, PT, R14, 0x39, P1 ;  /* 0x000000390e00780c */ /* 0x000fe20000f84270 */
[----:B------:R-:W-:Y:S01]  /*66e0*/  MUFU.EX2 R11, R11 ;  /* 0x0000000b000b7308 */ /* 0x000fe20000000800 */
[----:B------:R-:W-:Y:S01]  /*66f0*/  FMNMX.FTZ R24, R169, R24, !PT ;  /* 0x00000018a9187209 */ /* 0x000fe20007810000 */
[-CC-:B------:R-:W-:Y:S01]  /*6700*/  FFMA.FTZ R152, R45, R0.reuse, -R20.reuse ;  /* 0x000000002d987223 */ /* 0x180fe20000010814 */
[----:B------:R-:W-:Y:S01]  /*6710*/  ISETP.LT.OR P5, PT, R12, 0x39, P5 ;  /* 0x000000390c00780c */ /* 0x000fe20002fa1670 */
[--C-:B------:R-:W-:Y:S01]  /*6720*/  FFMA.FTZ R154, R41, R0, -R20.reuse ;  /* 0x00000000299a7223 */ /* 0x100fe20000010814 */
[----:B------:R-:W-:Y:S01]  /*6730*/  FMNMX.FTZ R24, R39, R24, !PT ;  /* 0x0000001827187209 */ /* 0x000fe20007810000 */
[-CC-:B------:R-:W-:Y:S01]  /*6740*/  FFMA.FTZ R13, R13, R0.reuse, -R20.reuse ;  /* 0x000000000d0d7223 */ /* 0x180fe20000010814 */
[----:B------:R-:W-:Y:S01]  /*6750*/  FSEL R51, R51, -INF , !P3 ;  /* 0xff80000033337808 */ /* 0x000fe20005800000 */
[--C-:B------:R-:W-:Y:S01]  /*6760*/  FFMA.FTZ R15, R15, R0, -R20.reuse ;  /* 0x000000000f0f7223 */ /* 0x100fe20000010814 */
[----:B------:R-:W-:Y:S01]  /*6770*/  FMNMX.FTZ R24, R173, R24, !PT ;  /* 0x00000018ad187209 */ /* 0x000fe20007810000 */
[-CC-:B------:R-:W-:Y:S01]  /*6780*/  FFMA.FTZ R21, R21, R0.reuse, -R20.reuse ;  /* 0x0000000015157223 */ /* 0x180fe20000010814 */
[----:B------:R-:W-:Y:S01]  /*6790*/  FSEL R179, R54, -INF , !P5 ;  /* 0xff80000036b37808 */ /* 0x000fe20006800000 */
[--C-:B------:R-:W-:Y:S01]  /*67a0*/  FFMA.FTZ R53, R53, R0, -R20.reuse ;  /* 0x0000000035357223 */ /* 0x100fe20000010814 */
[----:B------:R-:W-:Y:S01]  /*67b0*/  FMNMX.FTZ R24, R43, R24, !PT ;  /* 0x000000182b187209 */ /* 0x000fe20007810000 */
[-CC-:B------:R-:W-:Y:S01]  /*67c0*/  FFMA.FTZ R29, R69, R0.reuse, -R20.reuse ;  /* 0x00000000451d7223 */ /* 0x180fe20000010814 */
[----:B------:R-:W-:Y:S01]  /*67d0*/  ISETP.LT.OR P4, PT, R12, 0x3a, P4 ;  /* 0x0000003a0c00780c */ /* 0x000fe20002781670 */
[--C-:B------:R-:W-:Y:S01]  /*67e0*/  FFMA.FTZ R33, R73, R0, -R20.reuse ;  /* 0x0000000049217223 */ /* 0x100fe20000010814 */
[----:B------:R-:W-:Y:S01]  /*67f0*/  FMNMX.FTZ R24, R175, R24, !PT ;  /* 0x00000018af187209 */ /* 0x000fe20007810000 */
[-CC-:B------:R-:W-:Y:S01]  /*6800*/  FFMA.FTZ R45, R81, R0.reuse, -R20.reuse ;  /* 0x00000000512d7223 */ /* 0x180fe20000010814 */
[----:B------:R-:W-:Y:S01]  /*6810*/  ISETP.GT.AND P3, PT, R14, 0x41, P1 ;  /* 0x000000410e00780c */ /* 0x000fe20000f64270 */
[--C-:B------:R-:W-:Y:S01]  /*6820*/  FFMA.FTZ R41, R85, R0, -R20.reuse ;  /* 0x0000000055297223 */ /* 0x100fe20000010814 */
[----:B------:R-:W-:Y:S01]  /*6830*/  FMNMX.FTZ R24, R177, R24, !PT ;  /* 0x00000018b1187209 */ /* 0x000fe20007810000 */
[----:B------:R-:W-:Y:S01]  /*6840*/  MUFU.EX2 R180, R180 ;  /* 0x000000b400b47308 */ /* 0x000fe20000000800 */
[----:B------:R-:W-:Y:S01]  /*6850*/  FSEL R183, R55, -INF , !P4 ;  /* 0xff80000037b77808 */ /* 0x000fe20006000000 */
[----:B------:R-:W-:Y:S01]  /*6860*/  FFMA.FTZ R55, R159, R0, -R20 ;  /* 0x000000009f377223 */ /* 0x000fe20000010814 */
[----:B------:R-:W-:-:S02]  /*6870*/  FMNMX.FTZ R24, R181, R24, !PT ;  /* 0x00000018b5187209 */ /* 0x000fc40007810000 */
[----:B------:R-:W-:Y:S02]  /*6880*/  ISETP.GT.AND P5, PT, R14, 0x48, P1 ;  /* 0x000000480e00780c */ /* 0x000fe40000fa4270 */
[----:B------:R-:W-:Y:S01]  /*6890*/  FMNMX.FTZ R24, R51, R24, !PT ;  /* 0x0000001833187209 */ /* 0x000fe20007810000 */
[----:B------:R-:W-:Y:S01]  /*68a0*/  MUFU.EX2 R182, R182 ;  /* 0x000000b600b67308 */ /* 0x000fe20000000800 */
[----:B------:R-:W-:Y:S02]  /*68b0*/  ISETP.LT.OR P3, PT, R12, 0x42, P3 ;  /* 0x000000420c00780c */ /* 0x000fe40001f61670 */
[----:B------:R-:W-:Y:S02]  /*68c0*/  FMNMX.FTZ R24, R179, R24, !PT ;  /* 0x00000018b3187209 */ /* 0x000fe40007810000 */
[----:B------:R-:W-:Y:S02]  /*68d0*/  ISETP.GT.AND P4, PT, R14, 0x49, P1 ;  /* 0x000000490e00780c */ /* 0x000fe40000f84270 */
[----:B------:R-:W-:Y:S01]  /*68e0*/  FMNMX.FTZ R24, R183, R24, !PT ;  /* 0x00000018b7187209 */ /* 0x000fe20007810000 */
[----:B------:R-:W-:Y:S01]  /*68f0*/  MUFU.EX2 R13, R13 ;  /* 0x0000000d000d7308 */ /* 0x000fe20000000800 */
[----:B------:R-:W-:-:S02]  /*6900*/  ISETP.LT.OR P5, PT, R12, 0x49, P5 ;  /* 0x000000490c00780c */ /* 0x000fc40002fa1670 */
[----:B------:R-:W-:Y:S01]  /*6910*/  FSEL R171, R59, -INF , !P3 ;  /* 0xff8000003bab7808 */ /* 0x000fe20005800000 */
[----:B------:R-:W-:Y:S01]  /*6920*/  FFMA.FTZ R59, R155, R0, -R20 ;  /* 0x000000009b3b7223 */ /* 0x000fe20000010814 */
[----:B------:R-:W-:Y:S02]  /*6930*/  FMNMX.FTZ R24, R193, R24, !PT ;  /* 0x00000018c1187209 */ /* 0x000fe40007810000 */
[----:B------:R-:W-:Y:S01]  /*6940*/  FSEL R167, R62, -INF , !P5 ;  /* 0xff8000003ea77808 */ /* 0x000fe20006800000 */
[----:B------:R-:W-:Y:S01]  /*6950*/  MUFU.EX2 R176, R176 ;  /* 0x000000b000b07308 */ /* 0x000fe20000000800 */
[----:B------:R-:W-:Y:S02]  /*6960*/  ISETP.LT.OR P4, PT, R12, 0x4a, P4 ;  /* 0x0000004a0c00780c */ /* 0x000fe40002781670 */
[----:B------:R-:W-:Y:S02]  /*6970*/  FMNMX.FTZ R24, R171, R24, !PT ;  /* 0x00000018ab187209 */ /* 0x000fe40007810000 */
[----:B------:R-:W-:-:S02]  /*6980*/  ISETP.GT.AND P3, PT, R14, 0x51, P1 ;  /* 0x000000510e00780c */ /* 0x000fc40000f64270 */
[----:B------:R-:W-:Y:S01]  /*6990*/  FSEL R63, R63, -INF , !P4 ;  /* 0xff8000003f3f7808 */ /* 0x000fe20006000000 */
[----:B------:R-:W-:Y:S01]  /*69a0*/  MUFU.EX2 R15, R15 ;  /* 0x0000000f000f7308 */ /* 0x000fe20000000800 */
[----:B------:R-:W-:Y:S02]  /*69b0*/  FMNMX.FTZ R24, R167, R24, !PT ;  /* 0x00000018a7187209 */ /* 0x000fe40007810000 */
[----:B------:R-:W-:Y:S02]  /*69c0*/  ISETP.GT.AND P5, PT, R14, 0x58, P1 ;  /* 0x000000580e00780c */ /* 0x000fe40000fa4270 */
[----:B------:R-:W-:Y:S02]  /*69d0*/  FSEL R165, R66, -INF , !P2 ;  /* 0xff80000042a57808 */ /* 0x000fe40005000000 */
[----:B------:R-:W-:Y:S01]  /*69e0*/  ISETP.LT.OR P3, PT, R12, 0x52, P3 ;  /* 0x000000520c00780c */ /* 0x000fe20001f61670 */
[----:B------:R-:W-:Y:S01]  /*69f0*/  MUFU.EX2 R178, R178 ;  /* 0x000000b200b27308 */ /* 0x000fe20000000800 */
[----:B------:R-:W-:-:S02]  /*6a00*/  FMNMX.FTZ R24, R63, R24, !PT ;  /* 0x000000183f187209 */ /* 0x000fc40007810000 */
[----:B------:R-:W-:Y:S02]  /*6a10*/  ISETP.GT.AND P4, PT, R14, 0x59, P1 ;  /* 0x000000590e00780c */ /* 0x000fe40000f84270 */
[----:B------:R-:W-:Y:S02]  /*6a20*/  ISETP.LT.OR P5, PT, R12, 0x59, P5 ;  /* 0x000000590c00780c */ /* 0x000fe40002fa1670 */
[----:B------:R-:W-:Y:S01]  /*6a30*/  FSEL R67, R67, -INF , !P3 ;  /* 0xff80000043437808 */ /* 0x000fe20005800000 */
[----:B------:R-:W-:Y:S01]  /*6a40*/  MUFU.EX2 R21, R21 ;  /* 0x0000001500157308 */ /* 0x000fe20000000800 */
[----:B------:R-:W-:Y:S02]  /*6a50*/  FMNMX.FTZ R24, R165, R24, !PT ;  /* 0x00000018a5187209 */ /* 0x000fe40007810000 */
[----:B------:R-:W-:Y:S02]  /*6a60*/  ISETP.GT.AND P2, PT, R14, 0x60, P1 ;  /* 0x000000600e00780c */ /* 0x000fe40000f44270 */
[----:B------:R-:W-:-:S02]  /*6a70*/  FSEL R157, R70, -INF , !P5 ;  /* 0xff800000469d7808 */ /* 0x000fc40006800000 */
[----:B------:R-:W-:Y:S01]  /*6a80*/  ISETP.LT.OR P4, PT, R12, 0x5a, P4 ;  /* 0x0000005a0c00780c */ /* 0x000fe20002781670 */
[----:B------:R-:W-:Y:S01]  /*6a90*/  MUFU.EX2 R172, R172 ;  /* 0x000000ac00ac7308 */ /* 0x000fe20000000800 */
[----:B------:R-:W-:Y:S02]  /*6aa0*/  FMNMX.FTZ R24, R67, R24, !PT ;  /* 0x0000001843187209 */ /* 0x000fe40007810000 */
[----:B------:R-:W-:Y:S02]  /*6ab0*/  ISETP.GT.AND P3, PT, R14, 0x61, P1 ;  /* 0x000000610e00780c */ /* 0x000fe40000f64270 */
[----:B------:R-:W-:Y:S02]  /*6ac0*/  ISETP.LT.OR P2, PT, R12, 0x61, P2 ;  /* 0x000000610c00780c */ /* 0x000fe40001741670 */
[----:B------:R-:W-:Y:S01]  /*6ad0*/  FSEL R71, R71, -INF , !P4 ;  /* 0xff80000047477808 */ /* 0x000fe20006000000 */
[----:B------:R-:W-:Y:S01]  /*6ae0*/  MUFU.EX2 R47, R47 ;  /* 0x0000002f002f7308 */ /* 0x000fe20000000800 */
[----:B------:R-:W-:-:S02]  /*6af0*/  FMNMX.FTZ R24, R157, R24, !PT ;  /* 0x000000189d187209 */ /* 0x000fc40007810000 */
[----:B------:R-:W-:Y:S02]  /*6b00*/  ISETP.GT.AND P5, PT, R14, 0x68, P1 ;  /* 0x000000680e00780c */ /* 0x000fe40000fa4270 */
[----:B------:R-:W-:Y:S02]  /*6b10*/  FSEL R155, R74, -INF , !P2 ;  /* 0xff8000004a9b7808 */ /* 0x000fe40005000000 */
[----:B------:R-:W-:Y:S01]  /*6b20*/  ISETP.LT.OR P3, PT, R12, 0x62, P3 ;  /* 0x000000620c00780c */ /* 0x000fe20001f61670 */
[----:B------:R-:W-:Y:S01]  /*6b30*/  MUFU.EX2 R174, R174 ;  /* 0x000000ae00ae7308 */ /* 0x000fe20000000800 */
[----:B------:R-:W-:Y:S02]  /*6b40*/  FMNMX.FTZ R24, R71, R24, !PT ;  /* 0x0000001847187209 */ /* 0x000fe40007810000 */
[----:B------:R-:W-:Y:S02]  /*6b50*/  ISETP.GT.AND P4, PT, R14, 0x69, P1 ;  /* 0x000000690e00780c */ /* 0x000fe40000f84270 */
[----:B------:R-:W-:-:S02]  /*6b60*/  ISETP.LT.OR P5, PT, R12, 0x69, P5 ;  /* 0x000000690c00780c */ /* 0x000fc40002fa1670 */
        /* <DEDUP_REMOVED lines=19> */
[----:B------:R-:W-:Y:S02]  /*6ca0*/  ISETP.LT.OR P5, PT, R12, 0x79, P5 ;  /* 0x000000790c00780c */ /* 0x000fe40002fa1670 */
[----:B------:R-:W-:Y:S01]  /*6cb0*/  FSEL R83, R83, -INF , !P3 ;  /* 0xff80000053537808 */ /* 0x000fe20005800000 */
[----:B------:R-:W-:Y:S01]  /*6cc0*/  MUFU.EX2 R53, R53 ;  /* 0x0000003500357308 */ /* 0x000fe20000000800 */
[----:B------:R-:W-:-:S02]  /*6cd0*/  FMNMX.FTZ R24, R159, R24, !PT ;  /* 0x000000189f187209 */ /* 0x000fc40007810000 */
[----:B------:R-:W-:Y:S02]  /*6ce0*/  ISETP.LT.OR P1, PT, R12, 0x7a, P1 ;  /* 0x0000007a0c00780c */ /* 0x000fe40000f21670 */
[----:B------:R-:W-:Y:S02]  /*6cf0*/  FSEL R195, R86, -INF , !P5 ;  /* 0xff80000056c37808 */ /* 0x000fe40006800000 */
[----:B------:R-:W-:Y:S01]  /*6d00*/  FMNMX.FTZ R24, R83, R24, !PT ;  /* 0x0000001853187209 */ /* 0x000fe20007810000 */
[----:B------:R-:W-:Y:S01]  /*6d10*/  MUFU.EX2 R164, R164 ;  /* 0x000000a400a47308 */ /* 0x000fe20000000800 */
[----:B------:R-:W-:Y:S02]  /*6d20*/  FSEL R87, R87, -INF , !P1 ;  /* 0xff80000057577808 */ /* 0x000fe40004800000 */
[----:B------:R-:W-:Y:S02]  /*6d30*/  FMNMX.FTZ R24, R195, R24, !PT ;  /* 0x00000018c3187209 */ /* 0x000fe40007810000 */
[----:B------:R-:W-:-:S02]  /*6d40*/  FSEL R65, R2, RZ, P6 ;  /* 0x000000ff02417208 */ /* 0x000fc40003000000 */
[----:B------:R-:W-:Y:S01]  /*6d50*/  FMNMX.FTZ R24, R87, R24, !PT ;  /* 0x0000001857187209 */ /* 0x000fe20007810000 */
[----:B------:R-:W-:Y:S02]  /*6d60*/  MUFU.EX2 R49, R49 ;  /* 0x0000003100317308 */ /* 0x000fe40000000800 */
[----:B------:R-:W-:Y:S02]  /*6d70*/  FADD.FTZ R65, -R65, R8 ;  /* 0x0000000841417221 */ /* 0x000fe40000010100 */
[----:B------:R-:W0:Y:S02]  /*6d80*/  SHFL.BFLY PT, R57, R24, 0x2, 0x1f ;  /* 0x0c401f0018397f89 */ /* 0x000e2400000e0000 */
[-C--:B------:R-:W-:Y:S02]  /*6d90*/  FMUL.FTZ R8, R65, R0.reuse ;  /* 0x0000000041087220 */ /* 0x080fe40000410000 */
[----:B------:R-:W-:Y:S08]  /*6da0*/  MUFU.EX2 R166, R166 ;  /* 0x000000a600a67308 */ /* 0x000ff00000000800 */
[----:B------:R-:W1:Y:S08]  /*6db0*/  MUFU.EX2 R8, R8 ;  /* 0x0000000800087308 */ /* 0x000e700000000800 */
[----:B------:R-:W-:Y:S01]  /*6dc0*/  MUFU.EX2 R37, R37 ;  /* 0x0000002500257308 */ /* 0x000fe20000000800 */
[----:B0-----:R-:W-:Y:S01]  /*6dd0*/  FMNMX.FTZ R12, R24, R57, !PT ;  /* 0x00000039180c7209 */ /* 0x001fe20007810000 */
[----:B------:R-:W-:-:S06]  /*6de0*/  FFMA.FTZ R57, R77, R0, -R20 ;  /* 0x000000004d397223 */ /* 0x000fcc0000010814 */
[----:B------:R-:W-:Y:S01]  /*6df0*/  MUFU.EX2 R160, R160 ;  /* 0x000000a000a07308 */ /* 0x000fe20000000800 */
[----:B------:R-:W0:Y:S07]  /*6e00*/  SHFL.BFLY PT, R61, R12, 0x1, 0x1f ;  /* 0x0c201f000c3d7f89 */ /* 0x000e2e00000e0000 */
[----:B------:R-:W-:Y:S08]  /*6e10*/  MUFU.EX2 R25, R25 ;  /* 0x0000001900197308 */ /* 0x000ff00000000800 */
[----:B------:R-:W-:Y:S08]  /*6e20*/  MUFU.EX2 R162, R162 ;  /* 0x000000a200a27308 */ /* 0x000ff00000000800 */
[----:B------:R-:W-:Y:S01]  /*6e30*/  MUFU.EX2 R29, R29 ;  /* 0x0000001d001d7308 */ /* 0x000fe20000000800 */
[----:B0-----:R-:W-:Y:S01]  /*6e40*/  FMNMX.FTZ R7, R12, R61, !PT ;  /* 0x0000003d0c077209 */ /* 0x001fe20007810000 */
[----:B-1----:R-:W-:-:S03]  /*6e50*/  FFMA.FTZ R61, R8, R4, R11 ;  /* 0x00000004083d7223 */ /* 0x002fc6000001000b */
[C---:B------:R-:W-:Y:S01]  /*6e60*/  FSETP.NEU.FTZ.AND P1, PT, R7.reuse, -INF , PT ;  /* 0xff8000000700780b */ /* 0x040fe20003f3d000 */
[C---:B------:R-:W-:Y:S01]  /*6e70*/  FMUL.FTZ R12, R7.reuse, R0 ;  /* 0x00000000070c7220 */ /* 0x040fe20000410000 */
[----:B------:R-:W-:Y:S01]  /*6e80*/  FADD.FTZ R61, R180, R61 ;  /* 0x0000003db43d7221 */ /* 0x000fe20000010000 */
[----:B------:R-:W-:Y:S01]  /*6e90*/  MUFU.EX2 R156, R156 ;  /* 0x0000009c009c7308 */ /* 0x000fe20000000800 */
[----:B------:R-:W-:Y:S02]  /*6ea0*/  FSEL R34, R7, RZ, P1 ;  /* 0x000000ff07227208 */ /* 0x000fe40000800000 */
[----:B------:R-:W-:-:S03]  /*6eb0*/  FSEL R12, R12, RZ, P1 ;  /* 0x000000ff0c0c7208 */ /* 0x000fc60000800000 */
[----:B------:R-:W-:Y:S02]  /*6ec0*/  FADD.FTZ R9, -R34, R9 ;  /* 0x0000000922097221 */ /* 0x000fe40000010100 */
[-CC-:B------:R-:W-:Y:S01]  /*6ed0*/  FFMA.FTZ R14, R26, R0.reuse, -R12.reuse ;  /* 0x000000001a0e7223 */ /* 0x180fe2000001080c */
[-CC-:B------:R-:W-:Y:S01]  /*6ee0*/  FFMA.FTZ R27, R27, R0.reuse, -R12.reuse ;  /* 0x000000001b1b7223 */ /* 0x180fe2000001080c */
[-C--:B------:R-:W-:Y:S01]  /*6ef0*/  FMUL.FTZ R9, R9, R0.reuse ;  /* 0x0000000009097220 */ /* 0x080fe20000410000 */
        /* <DEDUP_REMOVED lines=26> */
[-C--:B------:R-:W-:Y:S01]  /*70a0*/  FFMA.FTZ R79, R79, R0.reuse, -R12 ;  /* 0x000000004f4f7223 */ /* 0x080fe2000001080c */
[----:B------:R-:W2:Y:S01]  /*70b0*/  MUFU.EX2 R20, R20 ;  /* 0x0000001400147308 */ /* 0x000ea20000000800 */
[----:B0-----:R-:W-:Y:S01]  /*70c0*/  FFMA.FTZ R4, R9, R3, R14 ;  /* 0x0000000309047223 */ /* 0x001fe2000001000e */
[-CC-:B------:R-:W-:Y:S01]  /*70d0*/  FFMA.FTZ R159, R159, R0.reuse, -R12.reuse ;  /* 0x000000009f9f7223 */ /* 0x180fe2000001080c */
[-CC-:B------:R-:W-:Y:S01]  /*70e0*/  FFMA.FTZ R83, R83, R0.reuse, -R12.reuse ;  /* 0x0000000053537223 */ /* 0x180fe2000001080c */
[----:B------:R-:W-:-:S04]  /*70f0*/  FFMA.FTZ R195, R195, R0, -R12 ;  /* 0x00000000c3c37223 */ /* 0x000fc8000001080c */
[----:B------:R-:W0:Y:S01]  /*7100*/  MUFU.EX2 R31, R31 ;  /* 0x0000001f001f7308 */ /* 0x000e220000000800 */
[----:B-1----:R-:W-:Y:S01]  /*7110*/  FADD.FTZ R3, R27, R4 ;  /* 0x000000041b037221 */ /* 0x002fe20000010000 */
[----:B------:R-:W-:-:S06]  /*7120*/  FADD.FTZ R4, R182, R61 ;  /* 0x0000003db6047221 */ /* 0x000fcc0000010000 */
[----:B------:R-:W1:Y:S01]  /*7130*/  MUFU.EX2 R24, R24 ;  /* 0x0000001800187308 */ /* 0x000e620000000800 */
[----:B--2---:R-:W-:Y:S01]  /*7140*/  FADD.FTZ R40, R20, R3 ;  /* 0x0000000314287221 */ /* 0x004fe20000010000 */
[----:B------:R-:W-:-:S04]  /*7150*/  FADD.FTZ R3, R13, R4 ;  /* 0x000000040d037221 */ /* 0x000fc80000010000 */
[----:B------:R-:W-:Y:S02]  /*7160*/  FADD.FTZ R4, R176, R3 ;  /* 0x00000003b0047221 */ /* 0x000fe40000010000 */
[----:B------:R-:W2:Y:S01]  /*7170*/  MUFU.EX2 R35, R35 ;  /* 0x0000002300237308 */ /* 0x000ea20000000800 */
[----:B0-----:R-:W-:Y:S01]  /*7180*/  FADD.FTZ R61, R31, R40 ;  /* 0x000000281f3d7221 */ /* 0x001fe20000010000 */
[----:B------:R-:W-:-:S04]  /*7190*/  FADD.FTZ R3, R15, R4 ;  /* 0x000000040f037221 */ /* 0x000fc80000010000 */
[----:B------:R-:W-:Y:S02]  /*71a0*/  FADD.FTZ R4, R178, R3 ;  /* 0x00000003b2047221 */ /* 0x000fe40000010000 */
[----:B------:R-:W0:Y:S01]  /*71b0*/  MUFU.EX2 R26, R26 ;  /* 0x0000001a001a7308 */ /* 0x000e220000000800 */
[----:B-1----:R-:W-:Y:S01]  /*71c0*/  FADD.FTZ R40, R24, R61 ;  /* 0x0000003d18287221 */ /* 0x002fe20000010000 */
[----:B------:R-:W-:-:S04]  /*71d0*/  FADD.FTZ R3, R21, R4 ;  /* 0x0000000415037221 */ /* 0x000fc80000010000 */
[----:B------:R-:W-:Y:S02]  /*71e0*/  FADD.FTZ R4, R172, R3 ;  /* 0x00000003ac047221 */ /* 0x000fe40000010000 */
[----:B------:R-:W1:Y:S01]  /*71f0*/  MUFU.EX2 R39, R39 ;  /* 0x0000002700277308 */ /* 0x000e620000000800 */
[----:B--2---:R-:W-:Y:S01]  /*7200*/  FADD.FTZ R61, R35, R40 ;  /* 0x00000028233d7221 */ /* 0x004fe20000010000 */
[----:B------:R-:W-:-:S06]  /*7210*/  FFMA.FTZ R40, R67, R0, -R12 ;  /* 0x0000000043287223 */ /* 0x000fcc000001080c */
        /* <DEDUP_REMOVED lines=10> */
[----:B------:R-:W-:Y:S01]  /*72c0*/  FADD.FTZ R61, R59, R44 ;  /* 0x0000002c3b3d7221 */ /* 0x000fe20000010000 */
[-CC-:B------:R-:W-:Y:S01]  /*72d0*/  FFMA.FTZ R42, R71, R0.reuse, -R12.reuse ;  /* 0x00000000472a7223 */ /* 0x180fe2000001080c */
[----:B------:R-:W-:-:S04]  /*72e0*/  FFMA.FTZ R12, R87, R0, -R12 ;  /* 0x00000000570c7223 */ /* 0x000fc8000001080c */
        /* <DEDUP_REMOVED lines=8> */
[----:B------:R-:W-:-:S06]  /*7370*/  FADD.FTZ R4, R170, R61 ;  /* 0x0000003daa047221 */ /* 0x000fcc0000010000 */
[----:B------:R-:W0:Y:S01]  /*7380*/  MUFU.EX2 R43, R43 ;  /* 0x0000002b002b7308 */ /* 0x000e220000000800 */
[----:B-1----:R-:W-:-:S07]  /*7390*/  FADD.FTZ R3, R32, R3 ;  /* 0x0000000320037221 */ /* 0x002fce0000010000 */
        /* <DEDUP_REMOVED lines=10> */
[----:B------:R-:W-:-:S06]  /*7440*/  FADD.FTZ R61, R37, R4 ;  /* 0x00000004253d7221 */ /* 0x000fcc0000010000 */
[----:B------:R-:W1:Y:S01]  /*7450*/  MUFU.EX2 R38, R38 ;  /* 0x0000002600267308 */ /* 0x000e620000000800 */
[----:B--2---:R-:W-:-:S07]  /*7460*/  FADD.FTZ R44, R51, R44 ;  /* 0x0000002c332c7221 */ /* 0x004fce0000010000 */
        /* <DEDUP_REMOVED lines=10> */
[----:B------:R-:W-:-:S06]  /*7510*/  FADD.FTZ R44, R156, R61 ;  /* 0x0000003d9c2c7221 */ /* 0x000fcc0000010000 */
        /* <DEDUP_REMOVED lines=32> */
[----:B-1----:R-:W-:-:S03]  /*7720*/  FADD.FTZ R4, R41, R44 ;  /* 0x0000002c29047221 */ /* 0x002fc60000010000 */
[----:B--2---:R-:W-:Y:S01]  /*7730*/  FADD.FTZ R3, R12, R3 ;  /* 0x000000030c037221 */ /* 0x004fe20000010000 */
[----:B------:R-:W-:Y:S06]  /*7740*/  @!P0 BRA `(.L_x_1075) ;  /* 0x0000000000048947 */ /* 0x000fec0003800000 */
[----:B------:R-:W-:Y:S01]  /*7750*/  BPT.TRAP 0x1 ;  /* 0x000000040000795c */ /* 0x000fe20000300000 */
.L_x_1075:
[----:B------:R-:W-:Y:S01]  /*7760*/  ULEA UR6, UR58, UR41, 0x3 ;  /* 0x000000293a067291 */ /* 0x000fe2000f8e183f */
[----:B------:R-:W-:Y:S01]  /*7770*/  ISETP.GT.AND P1, PT, R10, UR57, PT ;  /* 0x000000390a007c0c */ /* 0x000fe2000bf24270 */
[----:B------:R-:W-:Y:S01]  /*7780*/  UMOV UR59, UR46 ;  /* 0x0000002e003b7c82 */ /* 0x000fe20008000000 */
[----:B------:R-:W-:Y:S01]  /*7790*/  UMOV UR58, UR45 ;  /* 0x0000002d003a7c82 */ /* 0x000fe20008000000 */
[----:B------:R-:W-:Y:S01]  /*77a0*/  UIADD3 UR6, UR6, 0x28860, URZ ;  /* 0x0002886006067890 */ /* 0x000fe2000fffe03f */
[----:B------:R-:W-:Y:S01]  /*77b0*/  F2FP.F16.F32.PACK_AB R159, R79, R153 ;  /* 0x000000994f9f723e */ /* 0x000fe200000000ff */
[-C--:B------:R-:W-:Y:S01]  /*77c0*/  FMUL.FTZ R88, R88, R8.reuse ;  /* 0x0000000858587220 */ /* 0x080fe20000410000 */
[-C--:B------:R-:W-:Y:S01]  /*77d0*/  FMUL.FTZ R89, R89, R8.reuse ;  /* 0x0000000859597220 */ /* 0x080fe20000410000 */
[----:B------:R-:W-:Y:S01]  /*77e0*/  UPRMT UR6, UR40, 0x654, UR6 ;  /* 0x0000065428067896 */ /* 0x000fe20008000006 */
        /* <DEDUP_REMOVED lines=96> */
[----:B------:R-:W-:Y:S01]  /*7df0*/  F2FP.F16.F32.PACK_AB R155, R12, R155 ;  /* 0x0000009b0c9b723e */ /* 0x000fe200000000ff */
[----:B------:R-:W-:Y:S06]  /*7e00*/  @P1 BRA `(.L_x_1076) ;  /* 0xffffffcc00b81947 */ /* 0x000fec000383ffff */
.L_x_1057:
[----:B------:R-:W-:Y:S01]  /*7e10*/  UISETP.NE.AND UP1, UPT, UR50, URZ, UPT ;  /* 0x0000003f3200728c */ /* 0x000fe2000bf25270 */
[----:B------:R-:W-:Y:S01]  /*7e20*/  IADD3 R6, -R6, 0x1, RZ ;  /* 0x0000000106067810 */ /* 0x000fe20007ffe1ff */
[----:B------:R-:W-:Y:S02]  /*7e30*/  UISETP.NE.AND UP0, UPT, UR49, URZ, UPT ;  /* 0x0000003f3100728c */ /* 0x000fe4000bf05270 */
[----:B------:R-:W-:Y:S02]  /*7e40*/  UIADD3 UR10, UR37, 0x7f, URZ ;  /* 0x0000007f250a7890 */ /* 0x000fe4000fffe03f */
[----:B------:R-:W-:Y:S02]  /*7e50*/  IMAD R5, R5, UR43, R6 ;  /* 0x0000002b05057c24 */ /* 0x000fe4000f8e0206 */
[----:B------:R-:W-:-:S03]  /*7e60*/  PLOP3.LUT P1, PT, PT, PT, UP0, 0x40, 0x0 ;  /* 0x000000000000781c */ /* 0x000fc60003f2e808 */
[----:B------:R-:W-:Y:S01]  /*7e70*/  @UP1 ULDC UR6, c[0x0][0x44c] ;  /* 0x0001130000061ab9 */ /* 0x000fe20000000800 */
[----:B------:R-:W-:Y:S01]  /*7e80*/  @UP1 ULDC UR11, c[0x0][0x450] ;  /* 0x00011400000b1ab9 */ /* 0x000fe20000000800 */
[----:B------:R-:W-:-:S04]  /*7e90*/  UIMAD.WIDE.U32 UR6, UR10, UR6, URZ ;  /* 0x000000060a0672a5 */ /* 0x000fc8000f8e003f */
[----:B------:R-:W-:-:S06]  /*7ea0*/  @UP1 USHF.R.U32.HI UR10, URZ, UR11, UR7 ;  /* 0x0000000b3f0a1299 */ /* 0x000fcc0008011607 */
[----:B------:R-:W-:-:S04]  /*7eb0*/  VIADD R5, R5, UR10 ;  /* 0x0000000a05057c36 */ /* 0x000fc80008000000 */
[----:B------:R-:W-:Y:S01]  /*7ec0*/  VIADD R6, R5, -UR55 ;  /* 0x8000003705067c36 */ /* 0x000fe20008000000 */
[----:B------:R-:W-:Y:S06]  /*7ed0*/  @P1 BRA `(.L_x_1077) ;  /* 0x0000000000441947 */ /* 0x000fec0003800000 */
[----:B------:R-:W-:-:S13]  /*7ee0*/  ISETP.GT.AND P1, PT, R5, -0x1, PT ;  /* 0xffffffff0500780c */ /* 0x000fda0003f24270 */
[----:B------:R-:W-:Y:S05]  /*7ef0*/  @P1 BRA `(.L_x_1078) ;  /* 0x0000000000201947 */ /* 0x000fea0003800000 */
[----:B------:R-:W0:Y:S01]  /*7f00*/  LDC R12, c[0x0][0x9e4] ;  /* 0x00027900ff0c7b82 */ /* 0x000e220000000800 */
[----:B------:R-:W-:Y:S02]  /*7f10*/  LOP3.LUT R5, RZ, R5, RZ, 0x33, !PT ;  /* 0x00000005ff057212 */ /* 0x000fe400078e33ff */
[----:B0-----:R-:W-:-:S13]  /*7f20*/  ISETP.NE.AND P1, PT, R12, 0x1, PT ;  /* 0x000000010c00780c */ /* 0x001fda0003f25270 */
[----:B------:R-:W0:Y:S02]  /*7f30*/  @P1 LDC.64 R8, c[0x0][0x9e8] ;  /* 0x00027a00ff081b82 */ /* 0x000e240000000a00 */
[----:B0-----:R-:W-:-:S05]  /*7f40*/  @P1 IMAD.HI.U32 R8, R5, R8, RZ ;  /* 0x0000000805081227 */ /* 0x001fca00078e00ff */
[----:B------:R-:W-:-:S04]  /*7f50*/  @P1 SHF.R.U32.HI R5, RZ, R9, R8 ;  /* 0x00000009ff051219 */ /* 0x000fc80000011608 */
[----:B------:R-:W-:Y:S01]  /*7f60*/  LOP3.LUT R5, RZ, R5, RZ, 0x33, !PT ;  /* 0x00000005ff057212 */ /* 0x000fe200078e33ff */
[----:B------:R-:W-:Y:S06]  /*7f70*/  BRA `(.L_x_1079) ;  /* 0x0000000000147947 */ /* 0x000fec0003800000 */
.L_x_1078:
[----:B------:R-:W0:Y:S02]  /*7f80*/  LDC R12, c[0x0][0x9e4] ;  /* 0x00027900ff0c7b82 */ /* 0x000e240000000800 */
[----:B0-----:R-:W-:-:S13]  /*7f90*/  ISETP.NE.AND P1, PT, R12, 0x1, PT ;  /* 0x000000010c00780c */ /* 0x001fda0003f25270 */
[----:B------:R-:W0:Y:S02]  /*7fa0*/  @P1 LDC.64 R8, c[0x0][0x9e8] ;  /* 0x00027a00ff081b82 */ /* 0x000e240000000a00 */
[----:B0-----:R-:W-:-:S05]  /*7fb0*/  @P1 IMAD.HI.U32 R8, R5, R8, RZ ;  /* 0x0000000805081227 */ /* 0x001fca00078e00ff */
[----:B------:R-:W-:-:S07]  /*7fc0*/  @P1 SHF.R.U32.HI R5, RZ, R9, R8 ;  /* 0x00000009ff051219 */ /* 0x000fce0000011608 */
.L_x_1079:
[----:B------:R-:W-:-:S05]  /*7fd0*/  IMAD R5, R5, R12, RZ ;  /* 0x0000000c05057224 */ /* 0x000fca00078e02ff */
[----:B------:R-:W-:-:S07]  /*7fe0*/  VIMNMX R6, R6, R5, !PT ;  /* 0x0000000506067248 */ /* 0x000fce0007fe0100 */
.L_x_1077:
[----:B------:R-:W-:-:S05]  /*7ff0*/  VIADD R6, R6, 0x7f ;  /* 0x0000007f06067836 */ /* 0x000fca0000000000 */
[----:B------:R-:W-:-:S04]  /*8000*/  SHF.R.S32.HI R5, RZ, 0x1f, R6 ;  /* 0x0000001fff057819 */ /* 0x000fc80000011406 */
[----:B------:R-:W-:-:S04]  /*8010*/  LEA.HI R5, R5, R6, RZ, 0x7 ;  /* 0x0000000605057211 */ /* 0x000fc800078f38ff */
[----:B------:R-:W-:-:S04]  /*8020*/  SHF.R.S32.HI R5, RZ, 0x7, R5 ;  /* 0x00000007ff057819 */ /* 0x000fc80000011405 */
[----:B------:R-:W-:-:S04]  /*8030*/  VIMNMX R5, R5, UR39, !PT ;  /* 0x0000002705057c48 */ /* 0x000fc8000ffe0100 */
[----:B------:R-:W-:-:S13]  /*8040*/  ISETP.GE.AND P1, PT, R10, R5, PT ;  /* 0x000000050a00720c */ /* 0x000fda0003f26270 */
[----:B------:R-:W-:Y:S05]  /*8050*/  @!P1 BRA `(.L_x_1080) ;  /* 0x0000002000149947 */ /* 0x000fea0003800000 */
[----:B------:R-:W-:Y:S01]  /*8060*/  IMAD.MOV.U32 R8, RZ, RZ, R7 ;  /* 0x000000ffff087224 */ /* 0x000fe200078e0007 */
[----:B------:R-:W-:Y:S01]  /*8070*/  UMOV UR55, UR46 ;  /* 0x0000002e00377c82 */ /* 0x000fe20008000000 */
[----:B------:R-:W-:Y:S01]  /*8080*/  IMAD.MOV.U32 R9, RZ, RZ, R2 ;  /* 0x000000ffff097224 */ /* 0x000fe200078e0002 */
[----:B------:R-:W-:Y:S01]  /*8090*/  UMOV UR54, UR45 ;  /* 0x0000002d00367c82 */ /* 0x000fe20008000000 */
[----:B------:R-:W-:-:S07]  /*80a0*/  IMAD.MOV.U32 R6, RZ, RZ, R10 ;  /* 0x000000ffff067224 */ /* 0x000fce00078e000a */
.L_x_1091:
[----:B------:R-:W-:Y:S01]  /*80b0*/  ISETP.NE.AND P2, PT, RZ, UR42, PT ;  /* 0x0000002aff007c0c */ /* 0x000fe2000bf45270 */
[----:B------:R-:W-:-:S04]  /*80c0*/  UISETP.NE.AND UP0, UPT, UR54, 0x1, UPT ;  /* 0x000000013600788c */ /* 0x000fc8000bf05270 */
[----:B------:R-:W-:-:S04]  /*80d0*/  USEL UR46, URZ, 0x1, UP0 ;  /* 0x000000013f2e7887 */ /* 0x000fc80008000000 */
[----:B------:R-:W-:-:S04]  /*80e0*/  ULOP3.LUT UR46, UR55, UR46, URZ, 0x3c, !UPT ;  /* 0x0000002e372e7292 */ /* 0x000fc8000f8e3c3f */
[----:B------:R-:W-:Y:S08]  /*80f0*/  @P2 BRA `(.L_x_1081) ;  /* 0x0000000000382947 */ /* 0x000ff00003800000 */
[----:B------:R-:W-:Y:S05]  /*8100*/  @!P0 BRA `(.L_x_1082) ;  /* 0x0000000000048947 */ /* 0x000fea0003800000 */
[----:B------:R-:W-:Y:S01]  /*8110*/  BPT.TRAP 0x1 ;  /* 0x000000040000795c */ /* 0x000fe20000300000 */
.L_x_1082:
        /* <DEDUP_REMOVED lines=9> */
.L_x_1083:
[----:B-1----:R-:W-:Y:S05]  /*81b0*/  @P1 BRA `(.L_x_1081) ;  /* 0x0000000000081947 */ /* 0x002fea0003800000 */
[----:B------:R-:W1:Y:S02]  /*81c0*/  SYNCS.PHASECHK.TRANS64.TRYWAIT P1, [UR6+0x28830], R0 ;  /* 0x02883000ff0075a7 */ /* 0x000e640008020146 */
[----:B-1----:R-:W-:Y:S05]  /*81d0*/  @!P1 BRA `(.L_x_1084) ;  /* 0x000000bc009c9947 */ /* 0x002fea0003800000 */
.L_x_1081:
        /* <DEDUP_REMOVED lines=48> */
.L_x_1086:
[----:B------:R-:W-:Y:S01]  /*84e0*/  ULEA UR6, UR54, UR41, 0x3 ;  /* 0x0000002936067291 */ /* 0x000fe2000f8e183f */
[----:B------:R-:W-:-:S05]  /*84f0*/  IMAD.U32 R0, RZ, RZ, UR55 ;  /* 0x00000037ff007e24 */ /* 0x000fca000f8e00ff */
[----:B------:R-:W-:-:S04]  /*8500*/  SHF.L.U32 R0, R0, 0x1f, RZ ;  /* 0x0000001f00007819 */ /* 0x000fc800000006ff */
[----:B------:R0:W1:Y:S01]  /*8510*/  SYNCS.PHASECHK.TRANS64.TRYWAIT P1, [UR6+0x28850], R0 ;  /* 0x02885000ff0075a7 */ /* 0x0000620008020146 */
[----:B------:R-:W-:Y:S05]  /*8520*/  @!P0 BRA `(.L_x_1087) ;  /* 0x0000000000048947 */ /* 0x000fea0003800000 */
[----:B------:R-:W-:Y:S01]  /*8530*/  BPT.TRAP 0x1 ;  /* 0x000000040000795c */ /* 0x000fe20000300000 */
.L_x_1087:
[----:B-1----:R-:W-:Y:S05]  /*8540*/  @P1 BRA `(.L_x_1085) ;  /* 0x0000000000081947 */ /* 0x002fea0003800000 */
[----:B------:R-:W1:Y:S02]  /*8550*/  SYNCS.PHASECHK.TRANS64.TRYWAIT P1, [UR6+0x28850], R0 ;  /* 0x02885000ff0075a7 */ /* 0x000e640008020146 */
[----:B-1----:R-:W-:Y:S05]  /*8560*/  @!P1 BRA `(.L_x_1088) ;  /* 0x000000b800d09947 */ /* 0x002fea0003800000 */
.L_x_1085:
        /* <DEDUP_REMOVED lines=49> */
.L_x_1089:
        /* <DEDUP_REMOVED lines=77> */
[C---:B-1----:R-:W-:Y:S01]  /*8d50*/  FMUL.FTZ R153, R2.reuse, R0 ;  /* 0x0000000002997220 */ /* 0x042fe20000410000 */
[----:B------:R-:W-:-:S03]  /*8d60*/  FADD.FTZ R9, -R2, R9 ;  /* 0x0000000902097221 */ /* 0x000fc60000010100 */
[-CC-:B------:R-:W-:Y:S01]  /*8d70*/  FFMA.FTZ R11, R25, R0.reuse, -R153.reuse ;  /* 0x00000000190b7223 */ /* 0x180fe20000010899 */
[-CC-:B------:R-:W-:Y:S01]  /*8d80*/  FFMA.FTZ R25, R41, R0.reuse, -R153.reuse ;  /* 0x0000000029197223 */ /* 0x180fe20000010899 */
[-CC-:B------:R-:W-:Y:S01]  /*8d90*/  FFMA.FTZ R41, R57, R0.reuse, -R153.reuse ;  /* 0x0000000039297223 */ /* 0x180fe20000010899 */
[-CC-:B------:R-:W-:Y:S01]  /*8da0*/  FFMA.FTZ R57, R73, R0.reuse, -R153.reuse ;  /* 0x0000000049397223 */ /* 0x180fe20000010899 */
[C---:B------:R-:W-:Y:S01]  /*8db0*/  FADD.FTZ R15, -R7.reuse, R8 ;  /* 0x00000008070f7221 */ /* 0x040fe20000010100 */
[-C--:B------:R-:W-:Y:S01]  /*8dc0*/  FMUL.FTZ R73, R7, R0.reuse ;  /* 0x0000000007497220 */ /* 0x080fe20000410000 */
[-C--:B------:R-:W-:Y:S01]  /*8dd0*/  FMUL.FTZ R9, R9, R0.reuse ;  /* 0x0000000009097220 */ /* 0x080fe20000410000 */
[-C--:B------:R-:W-:Y:S01]  /*8de0*/  FFMA.FTZ R180, R24, R0.reuse, -R153 ;  /* 0x0000000018b47223 */ /* 0x080fe20000010899 */
[-C--:B------:R-:W-:Y:S01]  /*8df0*/  FMUL.FTZ R8, R15, R0.reuse ;  /* 0x000000000f087220 */ /* 0x080fe20000410000 */
[-CC-:B------:R-:W-:Y:S01]  /*8e00*/  FFMA.FTZ R181, R26, R0.reuse, -R73.reuse ;  /* 0x000000001ab57223 */ /* 0x180fe20000010849 */
[-C--:B------:R-:W-:Y:S01]  /*8e10*/  FFMA.FTZ R10, R27, R0.reuse, -R73 ;  /* 0x000000001b0a7223 */ /* 0x080fe20000010849 */
[-C--:B------:R-:W-:Y:S01]  /*8e20*/  FFMA.FTZ R182, R28, R0.reuse, -R153 ;  /* 0x000000001cb67223 */ /* 0x080fe20000010899 */
[----:B------:R-:W-:Y:S01]  /*8e30*/  MUFU.EX2 R9, R9 ;  /* 0x0000000900097308 */ /* 0x000fe20000000800 */
[-C--:B------:R-:W-:Y:S01]  /*8e40*/  FFMA.FTZ R183, R30, R0.reuse, -R73 ;  /* 0x000000001eb77223 */ /* 0x080fe20000010849 */
[-C--:B------:R-:W-:Y:S01]  /*8e50*/  FFMA.FTZ R13, R29, R0.reuse, -R153 ;  /* 0x000000001d0d7223 */ /* 0x080fe20000010899 */
[-C--:B------:R-:W-:Y:S01]  /*8e60*/  FFMA.FTZ R12, R31, R0.reuse, -R73 ;  /* 0x000000001f0c7223 */ /* 0x080fe20000010849 */
[-C--:B------:R-:W-:Y:S01]  /*8e70*/  FFMA.FTZ R176, R32, R0.reuse, -R153 ;  /* 0x0000000020b07223 */ /* 0x080fe20000010899 */
[-C--:B------:R-:W-:Y:S01]  /*8e80*/  FFMA.FTZ R177, R34, R0.reuse, -R73 ;  /* 0x0000000022b17223 */ /* 0x080fe20000010849 */
[-C--:B------:R-:W-:Y:S01]  /*8e90*/  FFMA.FTZ R15, R33, R0.reuse, -R153 ;  /* 0x00000000210f7223 */ /* 0x080fe20000010899 */
[-C--:B------:R-:W-:Y:S01]  /*8ea0*/  FFMA.FTZ R14, R35, R0.reuse, -R73 ;  /* 0x00000000230e7223 */ /* 0x080fe20000010849 */
[----:B------:R-:W0:Y:S01]  /*8eb0*/  MUFU.EX2 R180, R180 ;  /* 0x000000b400b47308 */ /* 0x000e220000000800 */
[-C--:B------:R-:W-:Y:S01]  /*8ec0*/  FFMA.FTZ R178, R36, R0.reuse, -R153 ;  /* 0x0000000024b27223 */ /* 0x080fe20000010899 */
[-C--:B------:R-:W-:Y:S01]  /*8ed0*/  FFMA.FTZ R179, R38, R0.reuse, -R73 ;  /* 0x0000000026b37223 */ /* 0x080fe20000010849 */
[-C--:B------:R-:W-:Y:S01]  /*8ee0*/  FFMA.FTZ R21, R37, R0.reuse, -R153 ;  /* 0x0000000025157223 */ /* 0x080fe20000010899 */
[-C--:B------:R-:W-:Y:S01]  /*8ef0*/  FFMA.FTZ R20, R39, R0.reuse, -R73 ;  /* 0x0000000027147223 */ /* 0x080fe20000010849 */
[-C--:B------:R-:W-:Y:S01]  /*8f00*/  FFMA.FTZ R172, R40, R0.reuse, -R153 ;  /* 0x0000000028ac7223 */ /* 0x080fe20000010899 */
[-CC-:B------:R-:W-:Y:S01]  /*8f10*/  FFMA.FTZ R173, R42, R0.reuse, -R73.reuse ;  /* 0x000000002aad7223 */ /* 0x180fe20000010849 */
        /* <DEDUP_REMOVED lines=8> */
[----:B------:R-:W-:Y:S01]  /*8fa0*/  FFMA.FTZ R33, R49, R0, -R153 ;  /* 0x0000000031217223 */ /* 0x000fe20000010899 */
[----:B------:R-:W1:Y:S01]  /*8fb0*/  MUFU.EX2 R181, R181 ;  /* 0x000000b500b57308 */ /* 0x000e620000000800 */
[----:B0-----:R-:W-:Y:S01]  /*8fc0*/  FFMA.FTZ R4, R9, R4, R180 ;  /* 0x0000000409047223 */ /* 0x001fe200000100b4 */
[-C--:B------:R-:W-:Y:S01]  /*8fd0*/  FFMA.FTZ R28, R51, R0.reuse, -R73 ;  /* 0x00000000331c7223 */ /* 0x080fe20000010849 */
[-C--:B------:R-:W-:Y:S01]  /*8fe0*/  FFMA.FTZ R170, R52, R0.reuse, -R153 ;  /* 0x0000000034aa7223 */ /* 0x080fe20000010899 */
[-C--:B------:R-:W-:Y:S01]  /*8ff0*/  FFMA.FTZ R171, R54, R0.reuse, -R73 ;  /* 0x0000000036ab7223 */ /* 0x080fe20000010849 */
[-C--:B------:R-:W-:Y:S01]  /*9000*/  FFMA.FTZ R37, R53, R0.reuse, -R153 ;  /* 0x0000000035257223 */ /* 0x080fe20000010899 */
[-C--:B------:R-:W-:Y:S01]  /*9010*/  FFMA.FTZ R30, R55, R0.reuse, -R73 ;  /* 0x00000000371e7223 */ /* 0x080fe20000010849 */
[-C--:B------:R-:W-:Y:S01]  /*9020*/  FFMA.FTZ R164, R56, R0.reuse, -R153 ;  /* 0x0000000038a47223 */ /* 0x080fe20000010899 */
[----:B------:R-:W0:Y:S01]  /*9030*/  MUFU.EX2 R11, R11 ;  /* 0x0000000b000b7308 */ /* 0x000e220000000800 */
[-CC-:B------:R-:W-:Y:S01]  /*9040*/  FFMA.FTZ R165, R58, R0.reuse, -R73.reuse ;  /* 0x000000003aa57223 */ /* 0x180fe20000010849 */
[-C--:B------:R-:W-:Y:S01]  /*9050*/  FFMA.FTZ R32, R59, R0.reuse, -R73 ;  /* 0x000000003b207223 */ /* 0x080fe20000010849 */
[-C--:B------:R-:W-:Y:S01]  /*9060*/  FFMA.FTZ R166, R60, R0.reuse, -R153 ;  /* 0x000000003ca67223 */ /* 0x080fe20000010899 */
[-C--:B------:R-:W-:Y:S01]  /*9070*/  FFMA.FTZ R167, R62, R0.reuse, -R73 ;  /* 0x000000003ea77223 */ /* 0x080fe20000010849 */
[-C--:B------:R-:W-:Y:S01]  /*9080*/  FFMA.FTZ R45, R61, R0.reuse, -R153 ;  /* 0x000000003d2d7223 */ /* 0x080fe20000010899 */
[-C--:B------:R-:W-:Y:S01]  /*9090*/  FFMA.FTZ R34, R63, R0.reuse, -R73 ;  /* 0x000000003f227223 */ /* 0x080fe20000010849 */
[-C--:B------:R-:W-:Y:S01]  /*90a0*/  FFMA.FTZ R160, R64, R0.reuse, -R153 ;  /* 0x0000000040a07223 */ /* 0x080fe20000010899 */
[----:B------:R-:W2:Y:S01]  /*90b0*/  MUFU.EX2 R10, R10 ;  /* 0x0000000a000a7308 */ /* 0x000ea20000000800 */
[----:B-1----:R-:W-:Y:S01]  /*90c0*/  FFMA.FTZ R3, R8, R3, R181 ;  /* 0x0000000308037223 */ /* 0x002fe200000100b5 */
[-C--:B------:R-:W-:Y:S01]  /*90d0*/  FFMA.FTZ R161, R66, R0.reuse, -R73 ;  /* 0x0000000042a17223 */ /* 0x080fe20000010849 */
[-CC-:B------:R-:W-:Y:S01]  /*90e0*/  FFMA.FTZ R49, R65, R0.reuse, -R153.reuse ;  /* 0x0000000041317223 */ /* 0x180fe20000010899 */
[-C--:B------:R-:W-:Y:S01]  /*90f0*/  FFMA.FTZ R162, R68, R0.reuse, -R153 ;  /* 0x0000000044a27223 */ /* 0x080fe20000010899 */
[-C--:B------:R-:W-:Y:S01]  /*9100*/  FFMA.FTZ R163, R70, R0.reuse, -R73 ;  /* 0x0000000046a37223 */ /* 0x080fe20000010849 */
[-CC-:B------:R-:W-:Y:S01]  /*9110*/  FFMA.FTZ R53, R69, R0.reuse, -R153.reuse ;  /* 0x0000000045357223 */ /* 0x180fe20000010899 */
[-C--:B------:R-:W-:Y:S01]  /*9120*/  FFMA.FTZ R156, R72, R0.reuse, -R153 ;  /* 0x00000000489c7223 */ /* 0x080fe20000010899 */
[----:B------:R-:W1:Y:S01]  /*9130*/  MUFU.EX2 R182, R182 ;  /* 0x000000b600b67308 */ /* 0x000e620000000800 */
[----:B0-----:R-:W-:Y:S01]  /*9140*/  FADD.FTZ R27, R11, R4 ;  /* 0x000000040b1b7221 */ /* 0x001fe20000010000 */
[-CC-:B------:R-:W-:Y:S01]  /*9150*/  FFMA.FTZ R157, R74, R0.reuse, -R73.reuse ;  /* 0x000000004a9d7223 */ /* 0x180fe20000010849 */
[-C--:B------:R-:W-:Y:S01]  /*9160*/  FFMA.FTZ R75, R75, R0.reuse, -R73 ;  /* 0x000000004b4b7223 */ /* 0x080fe20000010849 */
[-C--:B------:R-:W-:Y:S01]  /*9170*/  FFMA.FTZ R158, R76, R0.reuse, -R153 ;  /* 0x000000004c9e7223 */ /* 0x080fe20000010899 */
[-C--:B------:R-:W-:Y:S01]  /*9180*/  FFMA.FTZ R78, R78, R0.reuse, -R73 ;  /* 0x000000004e4e7223 */ /* 0x080fe20000010849 */
[-C--:B------:R-:W-:Y:S01]  /*9190*/  FFMA.FTZ R61, R77, R0.reuse, -R153 ;  /* 0x000000004d3d7223 */ /* 0x080fe20000010899 */
[-C--:B------:R-:W-:Y:S01]  /*91a0*/  FFMA.FTZ R79, R79, R0.reuse, -R73 ;  /* 0x000000004f4f7223 */ /* 0x080fe20000010849 */
[----:B------:R-:W0:Y:S01]  /*91b0*/  MUFU.EX2 R183, R183 ;  /* 0x000000b700b77308 */ /* 0x000e220000000800 */
[----:B--2---:R-:W-:Y:S01]  /*91c0*/  FADD.FTZ R4, R10, R3 ;  /* 0x000000030a047221 */ /* 0x004fe20000010000 */
[-C--:B------:R-:W-:Y:S01]  /*91d0*/  FFMA.FTZ R152, R80, R0.reuse, -R153 ;  /* 0x0000000050987223 */ /* 0x080fe20000010899 */
[-C--:B------:R-:W-:Y:S01]  /*91e0*/  FFMA.FTZ R82, R82, R0.reuse, -R73 ;  /* 0x0000000052527223 */ /* 0x080fe20000010849 */
[-C--:B------:R-:W-:Y:S01]  /*91f0*/  FFMA.FTZ R65, R81, R0.reuse, -R153 ;  /* 0x0000000051417223 */ /* 0x080fe20000010899 */
[-C--:B------:R-:W-:Y:S01]  /*9200*/  FFMA.FTZ R83, R83, R0.reuse, -R73 ;  /* 0x0000000053537223 */ /* 0x080fe20000010849 */
[-CC-:B------:R-:W-:Y:S01]  /*9210*/  FFMA.FTZ R154, R84, R0.reuse, -R153.reuse ;  /* 0x00000000549a7223 */ /* 0x180fe20000010899 */
[-C--:B------:R-:W-:Y:S01]  /*9220*/  FFMA.FTZ R69, R85, R0.reuse, -R153 ;  /* 0x0000000055457223 */ /* 0x080fe20000010899 */
        /* <DEDUP_REMOVED lines=124> */
.L_x_1090:
[----:B------:R-:W-:Y:S01]  /*99f0*/  ULEA UR6, UR54, UR41, 0x3 ;  /* 0x0000002936067291 */ /* 0x000fe2000f8e183f */
[----:B------:R-:W-:Y:S01]  /*9a00*/  ISETP.GT.AND P1, PT, R6, R5, PT ;  /* 0x000000050600720c */ /* 0x000fe20003f24270 */
[----:B------:R-:W-:Y:S01]  /*9a10*/  UMOV UR55, UR46 ;  /* 0x0000002e00377c82 */ /* 0x000fe20008000000 */
[----:B------:R-:W-:Y:S01]  /*9a20*/  UMOV UR54, UR45 ;  /* 0x0000002d00367c82 */ /* 0x000fe20008000000 */
[----:B------:R-:W-:Y:S01]  /*9a30*/  UIADD3 UR6, UR6, 0x28860, URZ ;  /* 0x0002886006067890 */ /* 0x000fe2000fffe03f */
[-C--:B------:R-:W-:Y:S01]  /*9a40*/  FMUL.FTZ R88, R88, R9.reuse ;  /* 0x0000000958587220 */ /* 0x080fe20000410000 */
        /* <DEDUP_REMOVED lines=99> */
[----:B------:R-:W-:Y:S01]  /*a080*/  F2FP.F16.F32.PACK_AB R155, R42, R155 ;  /* 0x0000009b2a9b723e */ /* 0x000fe200000000ff */
[----:B------:R-:W-:Y:S06]  /*a090*/  @P1 BRA `(.L_x_1091) ;  /* 0xffffffe000041947 */ /* 0x000fec000383ffff */
[----:B------:R-:W-:-:S07]  /*a0a0*/  IMAD.MOV.U32 R10, RZ, RZ, R6 ;  /* 0x000000ffff0a7224 */ /* 0x000fce00078e0006 */
.L_x_1080:
[----:B------:R-:W-:-:S13]  /*a0b0*/  ISETP.GE.AND P1, PT, R10, UR39, PT ;  /* 0x000000270a007c0c */ /* 0x000fda000bf26270 */
[----:B------:R-:W-:Y:S05]  /*a0c0*/  @!P1 BRA `(.L_x_1092) ;  /* 0x0000003000549947 */ /* 0x000fea0003800000 */
[----:B------:R-:W-:Y:S01]  /*a0d0*/  IMAD.MOV.U32 R6, RZ, RZ, R7 ;  /* 0x000000ffff067224 */ /* 0x000fe200078e0007 */
[----:B------:R-:W-:Y:S01]  /*a0e0*/  UMOV UR59, UR46 ;  /* 0x0000002e003b7c82 */ /* 0x000fe20008000000 */
[----:B------:R-:W-:Y:S01]  /*a0f0*/  IMAD.MOV.U32 R5, RZ, RZ, R2 ;  /* 0x000000ffff057224 */ /* 0x000fe200078e0002 */
[----:B------:R-:W-:Y:S01]  /*a100*/  UMOV UR58, UR45 ;  /* 0x0000002d003a7c82 */ /* 0x000fe20008000000 */
[----:B------:R-:W-:Y:S01]  /*a110*/  ULDC UR54, c[0x0][0x9e4] ;  /* 0x0002790000367ab9 */ /* 0x000fe20000000800 */
[----:B------:R-:W-:Y:S01]  /*a120*/  ULDC UR57, c[0x0][0x9dc] ;  /* 0x0002770000397ab9 */ /* 0x000fe20000000800 */
[----:B------:R-:W-:Y:S01]  /*a130*/  ULDC UR56, c[0x0][0x288] ;  /* 0x0000a20000387ab9 */ /* 0x000fe20000000800 */
[----:B------:R-:W-:-:S05]  /*a140*/  ULDC UR55, c[0x0][0x9e0] ;  /* 0x0002780000377ab9 */ /* 0x000fca0000000800 */
.L_x_1111:
[----:B------:R-:W-:Y:S01]  /*a150*/  UIADD3 UR45, UR58, 0x1, URZ ;  /* 0x000000013a2d7890 */ /* 0x000fe2000fffe03f */
[----:B------:R-:W-:-:S03]  /*a160*/  ISETP.NE.AND P2, PT, RZ, UR42, PT ;  /* 0x0000002aff007c0c */ /* 0x000fc6000bf45270 */
[----:B------:R-:W-:-:S04]  /*a170*/  UISETP.NE.AND UP0, UPT, UR45, 0x2, UPT ;  /* 0x000000022d00788c */ /* 0x000fc8000bf05270 */
[----:B------:R-:W-:Y:S02]  /*a180*/  USEL UR46, URZ, 0x1, UP0 ;  /* 0x000000013f2e7887 */ /* 0x000fe40008000000 */
[----:B------:R-:W-:Y:S02]  /*a190*/  USEL UR45, UR45, URZ, UP0 ;  /* 0x0000003f2d2d7287 */ /* 0x000fe40008000000 */
[----:B------:R-:W-:Y:S02]  /*a1a0*/  ULOP3.LUT UR46, UR59, UR46, URZ, 0x3c, !UPT ;  /* 0x0000002e3b2e7292 */ /* 0x000fe4000f8e3c3f */
[----:B------:R-:W-:Y:S10]  /*a1b0*/  @P2 BRA `(.L_x_1093) ;  /* 0x00000000002c2947 */ /* 0x000ff40003800000 */
[----:B------:R-:W-:Y:S05]  /*a1c0*/  @!P0 BRA `(.L_x_1094) ;  /* 0x0000000000048947 */ /* 0x000fea0003800000 */
[----:B------:R-:W-:Y:S01]  /*a1d0*/  BPT.TRAP 0x1 ;  /* 0x000000040000795c */ /* 0x000fe20000300000 */
.L_x_1094:
[----:B------:R-:W-:Y:S01]  /*a1e0*/  ULEA UR6, UR45, UR41, 0x3 ;  /* 0x000000292d067291 */ /* 0x000fe2000f8e183f */
[----:B------:R-:W-:-:S05]  /*a1f0*/  IMAD.U32 R0, RZ, RZ, UR46 ;  /* 0x0000002eff007e24 */ /* 0x000fca000f8e00ff */
[----:B------:R-:W-:-:S04]  /*a200*/  SHF.L.U32 R0, R0, 0x1f, RZ ;  /* 0x0000001f00007819 */ /* 0x000fc800000006ff */
[----:B------:R0:W1:Y:S01]  /*a210*/  SYNCS.PHASECHK.TRANS64.TRYWAIT P1, [UR6+0x28830], R0 ;  /* 0x02883000ff0075a7 */ /* 0x0000620008020146 */
[----:B------:R-:W-:Y:S05]  /*a220*/  @!P0 BRA `(.L_x_1095) ;  /* 0x0000000000048947 */ /* 0x000fea0003800000 */
[----:B------:R-:W-:Y:S01]  /*a230*/  BPT.TRAP 0x1 ;  /* 0x000000040000795c */ /* 0x000fe20000300000 */
.L_x_1095:
[----:B-1----:R-:W-:Y:S05]  /*a240*/  @P1 BRA `(.L_x_1093) ;  /* 0x0000000000081947 */ /* 0x002fea0003800000 */
[----:B------:R-:W1:Y:S02]  /*a250*/  SYNCS.PHASECHK.TRANS64.TRYWAIT P1, [UR6+0x28830], R0 ;  /* 0x02883000ff0075a7 */ /* 0x000e640008020146 */
[----:B-1----:R-:W-:Y:S05]  /*a260*/  @!P1 BRA `(.L_x_1096) ;  /* 0x0000009c00a89947 */ /* 0x002fea0003800000 */
.L_x_1093:
[----:B01----:R-:W-:Y:S01]  /*a270*/  VIADD R0, R23, 0x8 ;  /* 0x0000000817007836 */ /* 0x003fe20000000000 */
[----:B------:R-:W-:Y:S01]  /*a280*/  ULEA UR34, UR45, UR51, 0xb ;  /* 0x000000332d227291 */ /* 0x000fe2000f8e583f */
[----:B------:R-:W-:Y:S01]  /*a290*/  UMOV UR35, 0x40000040 ;  /* 0x4000004000237882 */ /* 0x000fe20000000000 */
[----:B------:R-:W-:Y:S02]  /*a2a0*/  UMOV UR7, 0x40000040 ;  /* 0x4000004000077882 */ /* 0x000fe40000000000 */
[----:B------:R0:W-:Y:S01]  /*a2b0*/  BAR.SYNC.DEFER_BLOCKING R0, 0x100 ;  /* 0x000400000000751d */ /* 0x0001e20000010000 */
[----:B------:R-:W-:Y:S02]  /*a2c0*/  UIADD3 UR6, UR34, 0x2, URZ ;  /* 0x0000000222067890 */ /* 0x000fe4000fffe03f */
[----:B------:R-:W-:Y:S02]  /*a2d0*/  UIADD3 UR10, UR34, 0x4, URZ ;  /* 0x00000004220a7890 */ /* 0x000fe4000fffe03f */
[----:B------:R-:W-:Y:S01]  /*a2e0*/  UIADD3 UR14, UR34, 0x6, URZ ;  /* 0x00000006220e7890 */ /* 0x000fe2000fffe03f */
[----:B------:R-:W-:Y:S01]  /*a2f0*/  UMOV UR11, 0x40000040 ;  /* 0x40000040000b7882 */ /* 0x000fe20000000000 */
[----:B------:R-:W-:Y:S01]  /*a300*/  UMOV UR15, 0x40000040 ;  /* 0x40000040000f7882 */ /* 0x000fe20000000000 */
[----:B------:R-:W-:Y:S01]  /*a310*/  UIADD3 UR18, UR34, 0x400, URZ ;  /* 0x0000040022127890 */ /* 0x000fe2000fffe03f */
[----:B------:R-:W-:Y:S01]  /*a320*/  UMOV UR19, 0x40000040 ;  /* 0x4000004000137882 */ /* 0x000fe20000000000 */
[----:B------:R-:W-:Y:S01]  /*a330*/  UIADD3 UR22, UR34, 0x402, URZ ;  /* 0x0000040222167890 */ /* 0x000fe2000fffe03f */
[----:B------:R-:W-:Y:S01]  /*a340*/  UMOV UR23, 0x40000040 ;  /* 0x4000004000177882 */ /* 0x000fe20000000000 */
[----:B------:R-:W-:Y:S01]  /*a350*/  UIADD3 UR26, UR34, 0x404, URZ ;  /* 0x00000404221a7890 */ /* 0x000fe2000fffe03f */
[----:B------:R-:W-:Y:S01]  /*a360*/  UMOV UR27, 0x40000040 ;  /* 0x40000040001b7882 */ /* 0x000fe20000000000 */
[----:B------:R-:W-:Y:S01]  /*a370*/  UIADD3 UR30, UR34, 0x406, URZ ;  /* 0x00000406221e7890 */ /* 0x000fe2000fffe03f */
[----:B------:R-:W-:Y:S01]  /*a380*/  UMOV UR31, 0x40000040 ;  /* 0x40000040001f7882 */ /* 0x000fe20000000000 */
        /* <DEDUP_REMOVED lines=27> */
.L_x_1098:
[----:B------:R-:W-:Y:S01]  /*a540*/  ULEA UR6, UR58, UR41, 0x3 ;  /* 0x000000293a067291 */ /* 0x000fe2000f8e183f */
[----:B------:R-:W-:-:S05]  /*a550*/  IMAD.U32 R0, RZ, RZ, UR59 ;  /* 0x0000003bff007e24 */ /* 0x000fca000f8e00ff */
[----:B------:R-:W-:-:S04]  /*a560*/  SHF.L.U32 R0, R0, 0x1f, RZ ;  /* 0x0000001f00007819 */ /* 0x000fc800000006ff */
[----:B------:R0:W1:Y:S01]  /*a570*/  SYNCS.PHASECHK.TRANS64.TRYWAIT P1, [UR6+0x28850], R0 ;  /* 0x02885000ff0075a7 */ /* 0x0000620008020146 */
[----:B------:R-:W-:Y:S05]  /*a580*/  @!P0 BRA `(.L_x_1099) ;  /* 0x0000000000048947 */ /* 0x000fea0003800000 */
[----:B------:R-:W-:Y:S01]  /*a590*/  BPT.TRAP 0x1 ;  /* 0x000000040000795c */ /* 0x000fe20000300000 */
.L_x_1099:
[----:B-1----:R-:W-:Y:S05]  /*a5a0*/  @P1 BRA `(.L_x_1097) ;  /* 0x0000000000081947 */ /* 0x002fea0003800000 */
[----:B------:R-:W1:Y:S02]  /*a5b0*/  SYNCS.PHASECHK.TRANS64.TRYWAIT P1, [UR6+0x28850], R0 ;  /* 0x02885000ff0075a7 */ /* 0x000e640008020146 */
[----:B-1----:R-:W-:Y:S05]  /*a5c0*/  @!P1 BRA `(.L_x_1100) ;  /* 0x0000009800e89947 */ /* 0x002fea0003800000 */
.L_x_1097:
        /* <DEDUP_REMOVED lines=49> */
.L_x_1101:
        /* <DEDUP_REMOVED lines=9> */
[----:B------:R-:W-:Y:S01]  /*a970*/  IADD3 R7, -R14, 0x1, RZ ;  /* 0x000000010e077810 */ /* 0x000fe20007ffe1ff */
[----:B------:R-:W-:Y:S01]  /*a980*/  @UP1 ULDC UR7, c[0x0][0x44c] ;  /* 0x0001130000071ab9 */ /* 0x000fe20000000800 */
[----:B------:R-:W-:-:S03]  /*a990*/  UPRMT UR6, UR40, 0x654, UR6 ;  /* 0x0000065428067896 */ /* 0x000fc60008000006 */
[----:B------:R-:W-:-:S04]  /*a9a0*/  IMAD R7, R16, -0x2, R7 ;  /* 0xfffffffe10077824 */ /* 0x000fc800078e0207 */
[----:B------:R-:W-:Y:S01]  /*a9b0*/  @P1 IMAD.HI.U32 R2, R0, UR7, RZ ;  /* 0x0000000700021c27 */ /* 0x000fe2000f8e00ff */
[----:B------:R-:W-:Y:S01]  /*a9c0*/  @UP1 ULDC UR7, c[0x0][0x450] ;  /* 0x0001140000071ab9 */ /* 0x000fe20000000800 */
[----:B------:R-:W-:Y:S01]  /*a9d0*/  PLOP3.LUT P1, PT, PT, PT, UP0, 0x40, 0x0 ;  /* 0x000000000000781c */ /* 0x000fe20003f2e808 */
[----:B------:R-:W-:Y:S01]  /*a9e0*/  SYNCS.ARRIVE.TRANS64.RED.A1T0 RZ, [UR6], RZ ;  /* 0x000000ffffff79a7 */ /* 0x000fe20008100406 */
[----:B------:R-:W-:Y:S01]  /*a9f0*/  ULOP3.LUT UR6, URZ, UR57, URZ, 0x33, !UPT ;  /* 0x000000393f067292 */ /* 0x000fe2000f8e333f */
[----:B------:R-:W-:Y:S01]  /*aa00*/  @P2 SHF.R.U32.HI R0, RZ, UR7, R2 ;  /* 0x00000007ff002c19 */ /* 0x000fe20008011602 */
[----:B0-----:R-:W-:-:S04]  /*aa10*/  IMAD R7, R154, UR43, R7 ;  /* 0x0000002b9a077c24 */ /* 0x001fc8000f8e0207 */
[----:B------:R-:W0:Y:S01]  /*aa20*/  SHFL.IDX PT, R9, R0, RZ, 0x1c1f ;  /* 0x001c1fff00097589 */ /* 0x000e2200000e0000 */
[----:B------:R-:W-:-:S04]  /*aa30*/  VIADD R7, R7, -UR56 ;  /* 0x8000003807077c36 */ /* 0x000fc80008000000 */
[C---:B------:R-:W-:Y:S02]  /*aa40*/  VIADD R20, R7.reuse, UR55 ;  /* 0x0000003707147c36 */ /* 0x040fe40008000000 */
[----:B------:R-:W-:Y:S02]  /*aa50*/  VIADD R152, R7, UR6 ;  /* 0x0000000607987c36 */ /* 0x000fe40008000000 */
[--C-:B0-----:R-:W-:Y:S02]  /*aa60*/  IMAD.IADD R2, R20, 0x1, R9.reuse ;  /* 0x0000000114027824 */ /* 0x101fe400078e0209 */
[----:B------:R-:W-:Y:S01]  /*aa70*/  IMAD.IADD R8, R152, 0x1, R9 ;  /* 0x0000000198087824 */ /* 0x000fe200078e0209 */
[----:B------:R-:W-:Y:S06]  /*aa80*/  @P1 BRA `(.L_x_1102) ;  /* 0x00000000005c1947 */ /* 0x000fec0003800000 */
[----:B------:R-:W-:Y:S01]  /*aa90*/  IMAD R7, R154, UR43, R9 ;  /* 0x0000002b9a077c24 */ /* 0x000fe2000f8e0209 */
[----:B------:R-:W-:Y:S03]  /*aaa0*/  BSSY B0, `(.L_x_1103) ;  /* 0x0000011000007945 */ /* 0x000fe60003800000 */
[----:B------:R-:W-:-:S05]  /*aab0*/  VIADD R7, R7, -UR56 ;  /* 0x8000003807077c36 */ /* 0x000fca0008000000 */
        /* <DEDUP_REMOVED lines=10> */
.L_x_1104:
[----:B------:R-:W-:-:S05]  /*ab60*/  IMAD.U32 R9, RZ, RZ, UR54 ;  /* 0x00000036ff097e24 */ /* 0x000fca000f8e00ff */
[----:B------:R-:W-:-:S13]  /*ab70*/  ISETP.NE.AND P1, PT, R9, 0x1, PT ;  /* 0x000000010900780c */ /* 0x000fda0003f25270 */
[----:B------:R-:W0:Y:S02]  /*ab80*/  @P1 LDC.64 R12, c[0x0][0x9e8] ;  /* 0x00027a00ff0c1b82 */ /* 0x000e240000000a00 */
[----:B0-----:R-:W-:-:S05]  /*ab90*/  @P1 IMAD.HI.U32 R12, R7, R12, RZ ;  /* 0x0000000c070c1227 */ /* 0x001fca00078e00ff */
[----:B------:R-:W-:-:S07]  /*aba0*/  @P1 SHF.R.U32.HI R7, RZ, R13, R12 ;  /* 0x0000000dff071219 */ /* 0x000fce000001160c */
.L_x_1105:
[----:B------:R-:W-:Y:S05]  /*abb0*/  BSYNC B0 ;  /* 0x0000000000007941 */ /* 0x000fea0003800000 */
.L_x_1103:
[----:B------:R-:W-:-:S04]  /*abc0*/  IMAD R7, R7, R9, -R14 ;  /* 0x0000000907077224 */ /* 0x000fc800078e0a0e */
[----:B------:R-:W-:-:S05]  /*abd0*/  IMAD R7, R16, -0x2, R7 ;  /* 0xfffffffe10077824 */ /* 0x000fca00078e0207 */
[----:B------:R-:W-:Y:S02]  /*abe0*/  VIADDMNMX R2, R7, R9, R2, PT ;  /* 0x0000000907027246 */ /* 0x000fe40003800102 */
[----:B------:R-:W-:-:S07]  /*abf0*/  VIMNMX R8, R8, R7, !PT ;  /* 0x0000000708087248 */ /* 0x000fce0007fe0100 */
.L_x_1102:
        /* <DEDUP_REMOVED lines=12> */
[----:B------:R-:W-:-:S02]  /*acc0*/  FSEL R9, R24, -INF , !P6 ;  /* 0xff80000018097808 */ /* 0x000fc40007000000 */
[----:B------:R-:W-:Y:S01]  /*acd0*/  FSEL R171, R25, -INF , !P2 ;  /* 0xff80000019ab7808 */ /* 0x000fe20005000000 */
[----:B0-----:R-:W-:Y:S01]  /*ace0*/  IMAD.IADD R12, R152, 0x1, R161 ;  /* 0x00000001980c7824 */ /* 0x001fe200078e02a1 */
[C---:B------:R-:W-:Y:S02]  /*acf0*/  ISETP.GT.AND P5, PT, R8.reuse, 0x9, P1 ;  /* 0x000000090800780c */ /* 0x040fe40000fa4270 */
        /* <DEDUP_REMOVED lines=100> */
.L_x_1108:
[----:B------:R-:W-:-:S05]  /*b340*/  IMAD.U32 R2, RZ, RZ, UR54 ;  /* 0x00000036ff027e24 */ /* 0x000fca000f8e00ff */
[----:B------:R-:W-:-:S13]  /*b350*/  ISETP.NE.AND P2, PT, R2, 0x1, PT ;  /* 0x000000010200780c */ /* 0x000fda0003f45270 */
[----:B------:R-:W0:Y:S02]  /*b360*/  @P2 LDC.64 R162, c[0x0][0x9e8] ;  /* 0x00027a00ffa22b82 */ /* 0x000e240000000a00 */
[----:B0-----:R-:W-:-:S05]  /*b370*/  @P2 IMAD.HI.U32 R0, R161, R162, RZ ;  /* 0x000000a2a1002227 */ /* 0x001fca00078e00ff */
[----:B------:R-:W-:-:S07]  /*b380*/  @P2 SHF.R.U32.HI R161, RZ, R163, R0 ;  /* 0x000000a3ffa12219 */ /* 0x000fce0000011600 */
.L_x_1109:
[----:B------:R-:W-:Y:S05]  /*b390*/  BSYNC B0 ;  /* 0x0000000000007941 */ /* 0x000fea0003800000 */
.L_x_1107:
[----:B------:R-:W-:-:S04]  /*b3a0*/  IMAD R161, R161, R2, -R14 ;  /* 0x00000002a1a17224 */ /* 0x000fc800078e0a0e */
[----:B------:R-:W-:-:S05]  /*b3b0*/  IMAD R161, R16, -0x2, R161 ;  /* 0xfffffffe10a17824 */ /* 0x000fca00078e02a1 */
[----:B------:R-:W-:Y:S02]  /*b3c0*/  VIADDMNMX R8, R161, R2, R8, PT ;  /* 0x00000002a1087246 */ /* 0x000fe40003800108 */
[----:B------:R-:W-:-:S07]  /*b3d0*/  VIMNMX R12, R12, R161, !PT ;  /* 0x000000a10c0c7248 */ /* 0x000fce0007fe0100 */
.L_x_1106:
        /* <DEDUP_REMOVED lines=11> */
[----:B------:R-:W-:-:S02]  /*b490*/  ISETP.GT.AND P5, PT, R12, 0x20, P1 ;  /* 0x000000200c00780c */ /* 0x000fc40000fa4270 */
[----:B------:R-:W-:Y:S02]  /*b4a0*/  FMNMX.FTZ R0, R179, R0, !PT ;  /* 0x00000000b3007209 */ /* 0x000fe40007810000 */
[----:B------:R-:W-:Y:S02]  /*b4b0*/  ISETP.LT.OR P5, PT, R8, 0x21, P5 ;  /* 0x000000210800780c */ /* 0x000fe40002fa1670 */
[----:B------:R-:W-:Y:S02]  /*b4c0*/  FMNMX.FTZ R0, R175, R0, !PT ;  /* 0x00000000af007209 */ /* 0x000fe40007810000 */
[C---:B------:R-:W-:Y:S02]  /*b4d0*/  ISETP.GT.AND P3, PT, R12.reuse, 0x8, P1 ;  /* 0x000000080c00780c */ /* 0x040fe40000f64270 */
        /* <DEDUP_REMOVED lines=9> */
[C---:B------:R-:W-:Y:S02]  /*b570*/  ISETP.GT.AND P2, PT, R12.reuse, 0x11, P1 ;  /* 0x000000110c00780c */ /* 0x040fe40000f44270 */
[----:B------:R-:W-:Y:S02]  /*b580*/  FMNMX.FTZ R0, R49, R0, !PT ;  /* 0x0000000031007209 */ /* 0x000fe40007810000 */
[----:B------:R-:W-:Y:S02]  /*b590*/  FSEL R31, R31, -INF , !P4 ;  /* 0xff8000001f1f7808 */ /* 0x000fe40006000000 */
[----:B------:R-:W-:Y:S02]  /*b5a0*/  FMNMX.FTZ R0, R45, R0, !PT ;  /* 0x000000002d007209 */ /* 0x000fe40007810000 */
[----:B------:R-:W-:-:S02]  /*b5b0*/  ISETP.GT.AND P3, PT, R12, 0x18, P1 ;  /* 0x000000180c00780c */ /* 0x000fc40000f64270 */
[----:B------:R-:W-:Y:S02]  /*b5c0*/  FMNMX.FTZ R0, R53, R0, !PT ;  /* 0x0000000035007209 */ /* 0x000fe40007810000 */
[----:B------:R-:W-:Y:S02]  /*b5d0*/  ISETP.LT.OR P2, PT, R8, 0x12, P2 ;  /* 0x000000120800780c */ /* 0x000fe40001741670 */
[----:B------:R-:W-:Y:S02]  /*b5e0*/  FMNMX.FTZ R0, R41, R0, !PT ;  /* 0x0000000029007209 */ /* 0x000fe40007810000 */
[----:B------:R-:W-:Y:S02]  /*b5f0*/  ISETP.GT.AND P4, PT, R12, 0x19, P1 ;  /* 0x000000190c00780c */ /* 0x000fe40000f84270 */
[----:B------:R-:W-:Y:S02]  /*b600*/  FMNMX.FTZ R0, R57, R0, !PT ;  /* 0x0000000039007209 */ /* 0x000fe40007810000 */
[----:B------:R-:W-:-:S02]  /*b610*/  ISETP.LT.OR P3, PT, R8, 0x19, P3 ;  /* 0x000000190800780c */ /* 0x000fc40001f61670 */
[----:B------:R-:W-:Y:S02]  /*b620*/  FMNMX.FTZ R0, R29, R0, !PT ;  /* 0x000000001d007209 */ /* 0x000fe40007810000 */
[----:B------:R-:W-:Y:S02]  /*b630*/  FSEL R35, R35, -INF , !P2 ;  /* 0xff80000023237808 */ /* 0x000fe40005000000 */
        /* <DEDUP_REMOVED lines=19> */
[----:B------:R-:W-:Y:S02]  /*b770*/  ISETP.GT.AND P2, PT, R12, 0x30, P1 ;  /* 0x000000300c00780c */ /* 0x000fe40000f44270 */
[----:B------:R-:W-:Y:S02]  /*b780*/  FMNMX.FTZ R0, R81, R0, !PT ;  /* 0x0000000051007209 */ /* 0x000fe40007810000 */
[----:B------:R-:W-:-:S02]  /*b790*/  ISETP.LT.OR P4, PT, R8, 0x2a, P4 ;  /* 0x0000002a0800780c */ /* 0x000fc40002781670 */
[----:B------:R-:W-:Y:S02]  /*b7a0*/  FMNMX.FTZ R0, R33, R0, !PT ;  /* 0x0000000021007209 */ /* 0x000fe40007810000 */
[----:B------:R-:W-:Y:S02]  /*b7b0*/  ISETP.LT.OR P2, PT, R8, 0x31, P2 ;  /* 0x000000310800780c */ /* 0x000fe40001741670 */
[----:B------:R-:W-:Y:S02]  /*b7c0*/  FMNMX.FTZ R14, R85, R0, !PT ;  /* 0x00000000550e7209 */ /* 0x000fe40007810000 */
[----:B------:R-:W0:Y:S01]  /*b7d0*/  LDC R0, c[0x0][0x988] ;  /* 0x00026200ff007b82 */ /* 0x000e220000000800 */
[----:B------:R-:W-:Y:S02]  /*b7e0*/  FSEL R181, R50, -INF , !P2 ;  /* 0xff80000032b57808 */ /* 0x000fe40005000000 */
[----:B------:R-:W1:Y:S01]  /*b7f0*/  SHFL.BFLY PT, R161, R14, 0x2, 0x1f ;  /* 0x0c401f000ea17f89 */ /* 0x000e6200000e0000 */
[----:B------:R-:W-:-:S04]  /*b800*/  ISETP.GT.AND P2, PT, R12, 0x40, P1 ;  /* 0x000000400c00780c */ /* 0x000fc80000f44270 */
[----:B------:R-:W-:-:S04]  /*b810*/  ISETP.LT.OR P2, PT, R8, 0x41, P2 ;  /* 0x000000410800780c */ /* 0x000fc80001741670 */
[----:B------:R-:W-:Y:S02]  /*b820*/  FSEL R193, R58, -INF , !P2 ;  /* 0xff8000003ac17808 */ /* 0x000fe40005000000 */
[----:B------:R-:W-:-:S04]  /*b830*/  ISETP.GT.AND P2, PT, R12, 0x50, P1 ;  /* 0x000000500c00780c */ /* 0x000fc80000f44270 */
[----:B------:R-:W-:Y:S02]  /*b840*/  ISETP.LT.OR P2, PT, R8, 0x51, P2 ;  /* 0x000000510800780c */ /* 0x000fe40001741670 */
[----:B-1----:R-:W-:-:S05]  /*b850*/  FMNMX.FTZ R161, R14, R161, !PT ;  /* 0x000000a10ea17209 */ /* 0x002fca0007810000 */
[----:B------:R-:W1:Y:S02]  /*b860*/  SHFL.BFLY PT, R2, R161, 0x1, 0x1f ;  /* 0x0c201f00a1027f89 */ /* 0x000e6400000e0000 */
[----:B-1----:R-:W-:Y:S02]  /*b870*/  FMNMX.FTZ R2, R161, R2, !PT ;  /* 0x00000002a1027209 */ /* 0x002fe40007810000 */
[----:B------:R-:W-:Y:S02]  /*b880*/  FSEL R161, R27, -INF , !P6 ;  /* 0xff8000001ba17808 */ /* 0x000fe40007000000 */
[C---:B------:R-:W-:Y:S01]  /*b890*/  FSETP.NEU.FTZ.AND P6, PT, R2.reuse, -INF , PT ;  /* 0xff8000000200780b */ /* 0x040fe20003fdd000 */
[----:B0-----:R-:W-:-:S05]  /*b8a0*/  FMUL.FTZ R14, R2, R0 ;  /* 0x00000000020e7220 */ /* 0x001fca0000410000 */
[----:B------:R-:W-:-:S05]  /*b8b0*/  FSEL R14, R14, RZ, P6 ;  /* 0x000000ff0e0e7208 */ /* 0x000fca0003000000 */
        /* <DEDUP_REMOVED lines=58> */
[----:B------:R-:W-:Y:S01]  /*bc60*/  FFMA.FTZ R37, R81, R0, -R14 ;  /* 0x0000000051257223 */ /* 0x000fe2000001080e */
[----:B------:R-:W-:Y:S01]  /*bc70*/  FMNMX.FTZ R20, R177, R20, !PT ;  /* 0x00000014b1147209 */ /* 0x000fe20007810000 */
[----:B------:R-:W-:Y:S01]  /*bc80*/  MUFU.EX2 R9, R9 ;  /* 0x0000000900097308 */ /* 0x000fe20000000800 */
[----:B------:R-:W-:-:S02]  /*bc90*/  ISETP.GT.AND P4, PT, R12, 0x49, P1 ;  /* 0x000000490c00780c */ /* 0x000fc40000f84270 */
[----:B------:R-:W-:Y:S02]  /*bca0*/  FMNMX.FTZ R20, R181, R20, !PT ;  /* 0x00000014b5147209 */ /* 0x000fe40007810000 */
[----:B------:R-:W-:Y:S02]  /*bcb0*/  ISETP.LT.OR P5, PT, R8, 0x49, P5 ;  /* 0x000000490800780c */ /* 0x000fe40002fa1670 */
[----:B------:R-:W-:Y:S01]  /*bcc0*/  FMNMX.FTZ R20, R51, R20, !PT ;  /* 0x0000001433147209 */ /* 0x000fe20007810000 */
[----:B------:R-:W-:Y:S01]  /*bcd0*/  MUFU.EX2 R180, R180 ;  /* 0x000000b400b47308 */ /* 0x000fe20000000800 */
[----:B------:R-:W-:Y:S02]  /*bce0*/  FSEL R59, R59, -INF , !P3 ;  /* 0xff8000003b3b7808 */ /* 0x000fe40005800000 */
[----:B------:R-:W-:Y:S02]  /*bcf0*/  FMNMX.FTZ R20, R179, R20, !PT ;  /* 0x00000014b3147209 */ /* 0x000fe40007810000 */
[----:B------:R-:W-:-:S02]  /*bd00*/  FSEL R159, R62, -INF , !P5 ;  /* 0xff8000003e9f7808 */ /* 0x000fc40006800000 */
[----:B------:R-:W-:Y:S01]  /*bd10*/  FMNMX.FTZ R20, R175, R20, !PT ;  /* 0x00000014af147209 */ /* 0x000fe20007810000 */
[----:B------:R-:W-:Y:S01]  /*bd20*/  MUFU.EX2 R182, R182 ;  /* 0x000000b600b67308 */ /* 0x000fe20000000800 */
[----:B------:R-:W-:Y:S02]  /*bd30*/  ISETP.LT.OR P4, PT, R8, 0x4a, P4 ;  /* 0x0000004a0800780c */ /* 0x000fe40002781670 */
[----:B------:R-:W-:Y:S02]  /*bd40*/  FMNMX.FTZ R20, R193, R20, !PT ;  /* 0x00000014c1147209 */ /* 0x000fe40007810000 */
[----:B------:R-:W-:Y:S02]  /*bd50*/  ISETP.GT.AND P3, PT, R12, 0x51, P1 ;  /* 0x000000510c00780c */ /* 0x000fe40000f64270 */
[----:B------:R-:W-:Y:S01]  /*bd60*/  FMNMX.FTZ R20, R59, R20, !PT ;  /* 0x000000143b147209 */ /* 0x000fe20007810000 */
[----:B------:R-:W-:Y:S01]  /*bd70*/  MUFU.EX2 R11, R11 ;  /* 0x0000000b000b7308 */ /* 0x000fe20000000800 */
[----:B------:R-:W-:-:S02]  /*bd80*/  FSEL R63, R63, -INF , !P4 ;  /* 0xff8000003f3f7808 */ /* 0x000fc40006000000 */
[----:B------:R-:W-:Y:S02]  /*bd90*/  FMNMX.FTZ R20, R159, R20, !PT ;  /* 0x000000149f147209 */ /* 0x000fe40007810000 */
[----:B------:R-:W-:Y:S02]  /*bda0*/  ISETP.GT.AND P5, PT, R12, 0x58, P1 ;  /* 0x000000580c00780c */ /* 0x000fe40000fa4270 */
[----:B------:R-:W-:Y:S01]  /*bdb0*/  FSEL R157, R66, -INF , !P2 ;  /* 0xff800000429d7808 */ /* 0x000fe20005000000 */
[----:B------:R-:W-:Y:S01]  /*bdc0*/  MUFU.EX2 R176, R176 ;  /* 0x000000b000b07308 */ /* 0x000fe20000000800 */
[----:B------:R-:W-:Y:S02]  /*bdd0*/  ISETP.LT.OR P3, PT, R8, 0x52, P3 ;  /* 0x000000520800780c */ /* 0x000fe40001f61670 */
[----:B------:R-:W-:Y:S02]  /*bde0*/  FMNMX.FTZ R20, R63, R20, !PT ;  /* 0x000000143f147209 */ /* 0x000fe40007810000 */
[----:B------:R-:W-:-:S02]  /*bdf0*/  ISETP.GT.AND P4, PT, R12, 0x59, P1 ;  /* 0x000000590c00780c */ /* 0x000fc40000f84270 */
[----:B------:R-:W-:Y:S01]  /*be00*/  ISETP.LT.OR P5, PT, R8, 0x59, P5 ;  /* 0x000000590800780c */ /* 0x000fe20002fa1670 */
[----:B------:R-:W-:Y:S01]  /*be10*/  MUFU.EX2 R13, R13 ;  /* 0x0000000d000d7308 */ /* 0x000fe20000000800 */
[----:B------:R-:W-:Y:S02]  /*be20*/  FSEL R67, R67, -INF , !P3 ;  /* 0xff80000043437808 */ /* 0x000fe40005800000 */
[----:B------:R-:W-:Y:S02]  /*be30*/  FMNMX.FTZ R20, R157, R20, !PT ;  /* 0x000000149d147209 */ /* 0x000fe40007810000 */
[----:B------:R-:W-:Y:S02]  /*be40*/  ISETP.GT.AND P2, PT, R12, 0x60, P1 ;  /* 0x000000600c00780c */ /* 0x000fe40000f44270 */
[----:B------:R-:W-:Y:S01]  /*be50*/  FSEL R153, R70, -INF , !P5 ;  /* 0xff80000046997808 */ /* 0x000fe20006800000 */
[----:B------:R-:W-:Y:S01]  /*be60*/  MUFU.EX2 R178, R178 ;  /* 0x000000b200b27308 */ /* 0x000fe20000000800 */
[----:B------:R-:W-:-:S02]  /*be70*/  ISETP.LT.OR P4, PT, R8, 0x5a, P4 ;  /* 0x0000005a0800780c */ /* 0x000fc40002781670 */
[----:B------:R-:W-:Y:S02]  /*be80*/  FMNMX.FTZ R20, R67, R20, !PT ;  /* 0x0000001443147209 */ /* 0x000fe40007810000 */
[----:B------:R-:W-:Y:S02]  /*be90*/  ISETP.GT.AND P3, PT, R12, 0x61, P1 ;  /* 0x000000610c00780c */ /* 0x000fe40000f64270 */
[----:B------:R-:W-:Y:S01]  /*bea0*/  ISETP.LT.OR P2, PT, R8, 0x61, P2 ;  /* 0x000000610800780c */ /* 0x000fe20001741670 */
[----:B------:R-:W-:Y:S01]  /*beb0*/  MUFU.EX2 R27, R27 ;  /* 0x0000001b001b7308 */ /* 0x000fe20000000800 */
[----:B------:R-:W-:Y:S02]  /*bec0*/  FSEL R71, R71, -INF , !P4 ;  /* 0xff80000047477808 */ /* 0x000fe40006000000 */
[----:B------:R-:W-:Y:S02]  /*bed0*/  FMNMX.FTZ R20, R153, R20, !PT ;  /* 0x0000001499147209 */ /* 0x000fe40007810000 */
[----:B------:R-:W-:-:S02]  /*bee0*/  ISETP.GT.AND P5, PT, R12, 0x68, P1 ;  /* 0x000000680c00780c */ /* 0x000fc40000fa4270 */
[----:B------:R-:W-:Y:S01]  /*bef0*/  FSEL R155, R74, -INF , !P2 ;  /* 0xff8000004a9b7808 */ /* 0x000fe20005000000 */
[----:B------:R-:W-:Y:S01]  /*bf00*/  MUFU.EX2 R172, R172 ;  /* 0x000000ac00ac7308 */ /* 0x000fe20000000800 */
[----:B------:R-:W-:Y:S02]  /*bf10*/  ISETP.LT.OR P3, PT, R8, 0x62, P3 ;  /* 0x000000620800780c */ /* 0x000fe40001f61670 */
[----:B------:R-:W-:Y:S02]  /*bf20*/  FMNMX.FTZ R20, R71, R20, !PT ;  /* 0x0000001447147209 */ /* 0x000fe40007810000 */
[----:B------:R-:W-:Y:S02]  /*bf30*/  ISETP.GT.AND P4, PT, R12, 0x69, P1 ;  /* 0x000000690c00780c */ /* 0x000fe40000f84270 */
[----:B------:R-:W-:Y:S01]  /*bf40*/  ISETP.LT.OR P5, PT, R8, 0x69, P5 ;  /* 0x000000690800780c */ /* 0x000fe20002fa1670 */
        /* <DEDUP_REMOVED lines=14> */
[----:B------:R-:W-:Y:S01]  /*c030*/  ISETP.LT.OR P3, PT, R8, 0x72, P3 ;  /* 0x000000720800780c */ /* 0x000fe20001f61670 */
[----:B------:R-:W-:Y:S01]  /*c040*/  MUFU.EX2 R168, R168 ;  /* 0x000000a800a87308 */ /* 0x000fe20000000800 */
[----:B------:R-:W-:-:S02]  /*c050*/  FSEL R167, R82, -INF , !P2 ;  /* 0xff80000052a77808 */ /* 0x000fc40005000000 */
[----:B------:R-:W-:Y:S02]  /*c060*/  FMNMX.FTZ R20, R79, R20, !PT ;  /* 0x000000144f147209 */ /* 0x000fe40007810000 */
[----:B------:R-:W-:Y:S02]  /*c070*/  ISETP.GT.AND P1, PT, R12, 0x79, P1 ;  /* 0x000000790c00780c */ /* 0x000fe40000f24270 */
[C---:B------:R-:W-:Y:S01]  /*c080*/  ISETP.LT.OR P5, PT, R8.reuse, 0x79, P5 ;  /* 0x000000790800780c */ /* 0x040fe20002fa1670 */
[----:B------:R-:W-:Y:S01]  /*c090*/  MUFU.EX2 R49, R49 ;  /* 0x0000003100317308 */ /* 0x000fe20000000800 */
[----:B------:R-:W-:Y:S02]  /*c0a0*/  FSEL R83, R83, -INF , !P3 ;  /* 0xff80000053537808 */ /* 0x000fe40005800000 */
[----:B------:R-:W-:Y:S02]  /*c0b0*/  FMNMX.FTZ R20, R167, R20, !PT ;  /* 0x00000014a7147209 */ /* 0x000fe40007810000 */
[----:B------:R-:W-:-:S02]  /*c0c0*/  ISETP.LT.OR P1, PT, R8, 0x7a, P1 ;  /* 0x0000007a0800780c */ /* 0x000fc40000f21670 */
[----:B------:R-:W-:Y:S01]  /*c0d0*/  FSEL R195, R86, -INF , !P5 ;  /* 0xff80000056c37808 */ /* 0x000fe20006800000 */
[----:B------:R-:W-:Y:S01]  /*c0e0*/  MUFU.EX2 R170, R170 ;  /* 0x000000aa00aa7308 */ /* 0x000fe20000000800 */
[----:B------:R-:W-:Y:S02]  /*c0f0*/  FMNMX.FTZ R20, R83, R20, !PT ;  /* 0x0000001453147209 */ /* 0x000fe40007810000 */
[----:B------:R-:W-:Y:S02]  /*c100*/  FSEL R87, R87, -INF , !P1 ;  /* 0xff80000057577808 */ /* 0x000fe40004800000 */
[----:B------:R-:W-:Y:S02]  /*c110*/  FMNMX.FTZ R20, R195, R20, !PT ;  /* 0x00000014c3147209 */ /* 0x000fe40007810000 */
[----:B------:R-:W-:Y:S01]  /*c120*/  FSEL R12, R2, RZ, P6 ;  /* 0x000000ff020c7208 */ /* 0x000fe20003000000 */
[----:B------:R-:W-:Y:S01]  /*c130*/  MUFU.EX2 R45, R45 ;  /* 0x0000002d002d7308 */ /* 0x000fe20000000800 */
[----:B------:R-:W-:-:S03]  /*c140*/  FMNMX.FTZ R20, R87, R20, !PT ;  /* 0x0000001457147209 */ /* 0x000fc60007810000 */
[----:B------:R-:W-:Y:S01]  /*c150*/  FADD.FTZ R33, -R12, R5 ;  /* 0x000000050c217221 */ /* 0x000fe20000010100 */
[-CC-:B------:R-:W-:Y:S01]  /*c160*/  FFMA.FTZ R5, R85, R0.reuse, -R14.reuse ;  /* 0x0000000055057223 */ /* 0x180fe2000001080e */
[----:B------:R-:W0:Y:S02]  /*c170*/  SHFL.BFLY PT, R57, R20, 0x2, 0x1f ;  /* 0x0c401f0014397f89 */ /* 0x000e2400000e0000 */
[----:B------:R-:W-:Y:S08]  /*c180*/  MUFU.EX2 R164, R164 ;  /* 0x000000a400a47308 */ /* 0x000ff00000000800 */
[----:B------:R-:W-:Y:S08]  /*c190*/  MUFU.EX2 R41, R41 ;  /* 0x0000002900297308 */ /* 0x000ff00000000800 */
        /* <DEDUP_REMOVED lines=9> */
[----:B------:R-:W-:-:S03]  /*c230*/  FMUL.FTZ R8, R33, R0 ;  /* 0x0000000021087220 */ /* 0x000fc60000410000 */
[C---:B------:R-:W-:Y:S01]  /*c240*/  FSETP.NEU.FTZ.AND P1, PT, R7.reuse, -INF , PT ;  /* 0xff8000000700780b */ /* 0x040fe20003f3d000 */
[----:B------:R-:W-:Y:S02]  /*c250*/  FMUL.FTZ R12, R7, R0 ;  /* 0x00000000070c7220 */ /* 0x000fe40000410000 */
[----:B------:R-:W-:Y:S03]  /*c260*/  MUFU.EX2 R21, R21 ;  /* 0x0000001500157308 */ /* 0x000fe60000000800 */
[----:B------:R-:W-:-:S05]  /*c270*/  FSEL R12, R12, RZ, P1 ;  /* 0x000000ff0c0c7208 */ /* 0x000fca0000800000 */
[----:B------:R-:W0:Y:S01]  /*c280*/  MUFU.EX2 R8, R8 ;  /* 0x0000000800087308 */ /* 0x000e220000000800 */
[-CC-:B------:R-:W-:Y:S01]  /*c290*/  FFMA.FTZ R20, R31, R0.reuse, -R12.reuse ;  /* 0x000000001f147223 */ /* 0x180fe2000001080c */
[----:B------:R-:W-:Y:S01]  /*c2a0*/  FSEL R31, R7, RZ, P1 ;  /* 0x000000ff071f7208 */ /* 0x000fe20000800000 */
[-CC-:B------:R-:W-:Y:S01]  /*c2b0*/  FFMA.FTZ R14, R183, R0.reuse, -R12.reuse ;  /* 0x00000000b70e7223 */ /* 0x180fe2000001080c */
[-CC-:B------:R-:W-:Y:S01]  /*c2c0*/  FFMA.FTZ R33, R161, R0.reuse, -R12.reuse ;  /* 0x00000000a1217223 */ /* 0x180fe2000001080c */
[-CC-:B------:R-:W-:Y:S01]  /*c2d0*/  FFMA.FTZ R183, R163, R0.reuse, -R12.reuse ;  /* 0x00000000a3b77223 */ /* 0x180fe2000001080c */
[-C--:B------:R-:W-:Y:S01]  /*c2e0*/  FFMA.FTZ R24, R165, R0.reuse, -R12 ;  /* 0x00000000a5187223 */ /* 0x080fe2000001080c */
[----:B------:R-:W-:Y:S01]  /*c2f0*/  FADD.FTZ R31, -R31, R6 ;  /* 0x000000061f1f7221 */ /* 0x000fe20000010100 */
[----:B------:R-:W-:Y:S01]  /*c300*/  MUFU.EX2 R20, R20 ;  /* 0x0000001400147308 */ /* 0x000fe20000000800 */
[-CC-:B------:R-:W-:Y:S01]  /*c310*/  FFMA.FTZ R35, R35, R0.reuse, -R12.reuse ;  /* 0x0000000023237223 */ /* 0x180fe2000001080c */
[-CC-:B------:R-:W-:Y:S01]  /*c320*/  FFMA.FTZ R32, R51, R0.reuse, -R12.reuse ;  /* 0x0000000033207223 */ /* 0x180fe2000001080c */
[-C--:B------:R-:W-:Y:S01]  /*c330*/  FMUL.FTZ R31, R31, R0.reuse ;  /* 0x000000001f1f7220 */ /* 0x080fe20000410000 */
[-CC-:B------:R-:W-:Y:S01]  /*c340*/  FFMA.FTZ R26, R169, R0.reuse, -R12.reuse ;  /* 0x00000000a91a7223 */ /* 0x180fe2000001080c */
[-CC-:B------:R-:W-:Y:S01]  /*c350*/  FFMA.FTZ R39, R39, R0.reuse, -R12.reuse ;  /* 0x0000000027277223 */ /* 0x180fe2000001080c */
[-CC-:B------:R-:W-:Y:S01]  /*c360*/  FFMA.FTZ R28, R171, R0.reuse, -R12.reuse ;  /* 0x00000000ab1c7223 */ /* 0x180fe2000001080c */
[--C-:B------:R-:W-:Y:S01]  /*c370*/  FFMA.FTZ R34, R59, R0, -R12.reuse ;  /* 0x000000003b227223 */ /* 0x100fe2000001080c */
[----:B------:R-:W-:Y:S01]  /*c380*/  MUFU.EX2 R14, R14 ;  /* 0x0000000e000e7308 */ /* 0x000fe20000000800 */
        /* <DEDUP_REMOVED lines=19> */
[----:B------:R-:W-:-:S04]  /*c4c0*/  FFMA.FTZ R195, R195, R0, -R12 ;  /* 0x00000000c3c37223 */ /* 0x000fc8000001080c */
[----:B------:R-:W2:Y:S01]  /*c4d0*/  MUFU.EX2 R183, R183 ;  /* 0x000000b700b77308 */ /* 0x000ea20000000800 */
[----:B0-----:R-:W-:Y:S01]  /*c4e0*/  FFMA.FTZ R4, R31, R3, R14 ;  /* 0x000000031f047223 */ /* 0x001fe2000001000e */
[----:B------:R-:W-:Y:S01]  /*c4f0*/  FADD.FTZ R3, R180, R51 ;  /* 0x00000033b4037221 */ /* 0x000fe20000010000 */
[----:B------:R-:W-:-:S03]  /*c500*/  FFMA.FTZ R51, R63, R0, -R12 ;  /* 0x000000003f337223 */ /* 0x000fc6000001080c */
[----:B------:R-:W-:Y:S02]  /*c510*/  FADD.FTZ R38, R182, R3 ;  /* 0x00000003b6267221 */ /* 0x000fe40000010000 */
[----:B------:R-:W0:Y:S01]  /*c520*/  MUFU.EX2 R24, R24 ;  /* 0x0000001800187308 */ /* 0x000e220000000800 */
[----:B-1----:R-:W-:Y:S01]  /*c530*/  FADD.FTZ R4, R33, R4 ;  /* 0x0000000421047221 */ /* 0x002fe20000010000 */
[----:B------:R-:W-:-:S06]  /*c540*/  FADD.FTZ R59, R11, R38 ;  /* 0x000000260b3b7221 */ /* 0x000fcc0000010000 */
[----:B------:R-:W1:Y:S01]  /*c550*/  MUFU.EX2 R35, R35 ;  /* 0x0000002300237308 */ /* 0x000e620000000800 */
[----:B--2---:R-:W-:Y:S01]  /*c560*/  FADD.FTZ R3, R183, R4 ;  /* 0x00000004b7037221 */ /* 0x004fe20000010000 */
[----:B------:R-:W-:-:S03]  /*c570*/  FADD.FTZ R4, R176, R59 ;  /* 0x0000003bb0047221 */ /* 0x000fc60000010000 */
[----:B------:R-:W-:-:S03]  /*c580*/  FADD.FTZ R3, R20, R3 ;  /* 0x0000000314037221 */ /* 0x000fc60000010000 */
[----:B------:R-:W2:Y:S01]  /*c590*/  MUFU.EX2 R26, R26 ;  /* 0x0000001a001a7308 */ /* 0x000ea20000000800 */
[----:B0-----:R-:W-:Y:S01]  /*c5a0*/  FADD.FTZ R38, R24, R3 ;  /* 0x0000000318267221 */ /* 0x001fe20000010000 */
[----:B------:R-:W-:-:S04]  /*c5b0*/  FADD.FTZ R3, R13, R4 ;  /* 0x000000040d037221 */ /* 0x000fc80000010000 */
[----:B------:R-:W-:Y:S02]  /*c5c0*/  FADD.FTZ R4, R178, R3 ;  /* 0x00000003b2047221 */ /* 0x000fe40000010000 */
[----:B------:R-:W0:Y:S01]  /*c5d0*/  MUFU.EX2 R39, R39 ;  /* 0x0000002700277308 */ /* 0x000e220000000800 */
[----:B-1----:R-:W-:Y:S01]  /*c5e0*/  FADD.FTZ R59, R35, R38 ;  /* 0x00000026233b7221 */ /* 0x002fe20000010000 */
[----:B------:R-:W-:Y:S01]  /*c5f0*/  FADD.FTZ R3, R27, R4 ;  /* 0x000000041b037221 */ /* 0x000fe20000010000 */
[----:B------:R-:W-:-:S03]  /*c600*/  FFMA.FTZ R38, R67, R0, -R12 ;  /* 0x0000000043267223 */ /* 0x000fc6000001080c */
[----:B------:R-:W-:Y:S02]  /*c610*/  FADD.FTZ R4, R172, R3 ;  /* 0x00000003ac047221 */ /* 0x000fe40000010000 */
        /* <DEDUP_REMOVED lines=9> */
[----:B-1----:R-:W-:-:S07]  /*c6b0*/  FADD.FTZ R40, R28, R59 ;  /* 0x0000003b1c287221 */ /* 0x002fce0000010000 */
[----:B------:R-:W1:Y:S01]  /*c6c0*/  MUFU.EX2 R61, R61 ;  /* 0x0000003d003d7308 */ /* 0x000e620000000800 */
[----:B--2---:R-:W-:Y:S01]  /*c6d0*/  FADD.FTZ R59, R43, R40 ;  /* 0x000000282b3b7221 */ /* 0x004fe20000010000 */
[-CC-:B------:R-:W-:Y:S01]  /*c6e0*/  FFMA.FTZ R40, R71, R0.reuse, -R12.reuse ;  /* 0x0000000047287223 */ /* 0x180fe2000001080c */
[----:B------:R-:W-:-:S05]  /*c6f0*/  FFMA.FTZ R12, R87, R0, -R12 ;  /* 0x00000000570c7223 */ /* 0x000fca000001080c */
        /* <DEDUP_REMOVED lines=27> */
[----:B0-----:R-:W-:-:S07]  /*c8b0*/  FADD.FTZ R42, R51, R42 ;  /* 0x0000002a332a7221 */ /* 0x001fce0000010000 */
[----:B------:R-:W0:Y:S01]  /*c8c0*/  MUFU.EX2 R163, R163 ;  /* 0x000000a300a37308 */ /* 0x000e220000000800 */
[----:B-1----:R-:W-:-:S07]  /*c8d0*/  FADD.FTZ R3, R161, R42 ;  /* 0x0000002aa1037221 */ /* 0x002fce0000010000 */
[----:B------:R-:W1:Y:S08]  /*c8e0*/  MUFU.EX2 R40, R40 ;  /* 0x0000002800287308 */ /* 0x000e700000000800 */
[----:B------:R-:W3:Y:S08]  /*c8f0*/  MUFU.EX2 R156, R156 ;  /* 0x0000009c009c7308 */ /* 0x000ef00000000800 */
[----:B------:R-:W4:Y:S08]  /*c900*/  MUFU.EX2 R44, R155 ;  /* 0x0000009b002c7308 */ /* 0x000f300000000800 */
[----:B------:R5:W-:Y:S08]  /*c910*/  MUFU.EX2 R46, R53 ;  /* 0x00000035002e7308 */ /* 0x000bf00000000800 */
[----:B------:R-:W4:Y:S01]  /*c920*/  MUFU.EX2 R25, R25 ;  /* 0x0000001900197308 */ /* 0x000f220000000800 */
[----:B-----5:R-:W-:Y:S01]  /*c930*/  FADD.FTZ R53, R15, R4 ;  /* 0x000000040f357221 */ /* 0x020fe20000010000 */
[----:B--2---:R-:W-:-:S03]  /*c940*/  FADD.FTZ R4, R38, R3 ;  /* 0x0000000326047221 */ /* 0x004fc60000010000 */
[----:B------:R-:W-:Y:S01]  /*c950*/  FADD.FTZ R42, R162, R53 ;  /* 0x00000035a22a7221 */ /* 0x000fe20000010000 */
[----:B0-----:R-:W-:Y:S02]  /*c960*/  FADD.FTZ R3, R163, R4 ;  /* 0x00000004a3037221 */ /* 0x001fe40000010000 */
[----:B------:R-:W0:Y:S01]  /*c970*/  MUFU.EX2 R75, R75 ;  /* 0x0000004b004b7308 */ /* 0x000e220000000800 */
[----:B------:R-:W-:Y:S01]  /*c980*/  FADD.FTZ R53, R21, R42 ;  /* 0x0000002a15357221 */ /* 0x000fe20000010000 */
[----:B-1----:R-:W-:-:S03]  /*c990*/  FADD.FTZ R3, R40, R3 ;  /* 0x0000000328037221 */ /* 0x002fc60000010000 */
[----:B---3--:R-:W-:Y:S01]  /*c9a0*/  FADD.FTZ R4, R156, R53 ;  /* 0x000000359c047221 */ /* 0x008fe20000010000 */
[----:B----4-:R-:W-:Y:S02]  /*c9b0*/  FADD.FTZ R3, R44, R3 ;  /* 0x000000032c037221 */ /* 0x010fe40000010000 */
[----:B------:R-:W1:Y:S01]  /*c9c0*/  MUFU.EX2 R158, R158 ;  /* 0x0000009e009e7308 */ /* 0x000e620000000800 */
[----:B------:R-:W-:-:S07]  /*c9d0*/  FADD.FTZ R53, R25, R4 ;  /* 0x0000000419357221 */ /* 0x000fce0000010000 */
[----:B------:R-:W2:Y:S01]  /*c9e0*/  MUFU.EX2 R57, R57 ;  /* 0x0000003900397308 */ /* 0x000ea20000000800 */
[----:B0-----:R-:W-:-:S04]  /*c9f0*/  FADD.FTZ R3, R75, R3 ;  /* 0x000000034b037221 */ /* 0x001fc80000010000 */
[----:B------:R-:W-:-:S03]  /*ca00*/  FADD.FTZ R3, R46, R3 ;  /* 0x000000032e037221 */ /* 0x000fc60000010000 */
        /* <DEDUP_REMOVED lines=22> */
.L_x_1110:
[----:B------:R-:W-:Y:S01]  /*cb70*/  ULEA UR6, UR58, UR41, 0x3 ;  /* 0x000000293a067291 */ /* 0x000fe2000f8e183f */
[----:B------:R-:W-:Y:S01]  /*cb80*/  ISETP.GT.AND P1, PT, R10, UR39, PT ;  /* 0x000000270a007c0c */ /* 0x000fe2000bf24270 */
[----:B------:R-:W-:Y:S01]  /*cb90*/  UMOV UR59, UR46 ;  /* 0x0000002e003b7c82 */ /* 0x000fe20008000000 */
[----:B------:R-:W-:Y:S01]  /*cba0*/  UMOV UR58, UR45 ;  /* 0x0000002d003a7c82 */ /* 0x000fe20008000000 */
[----:B------:R-:W-:Y:S01]  /*cbb0*/  UIADD3 UR6, UR6, 0x28860, URZ ;  /* 0x0002886006067890 */ /* 0x000fe2000fffe03f */
[----:B------:R-:W-:Y:S01]  /*cbc0*/  F2FP.F16.F32.PACK_AB R171, R6, R171 ;  /* 0x000000ab06ab723e */ /* 0x000fe200000000ff */
[----:B------:R-:W-:Y:S01]  /*cbd0*/  FMUL.FTZ R88, R88, R8 ;  /* 0x0000000858587220 */ /* 0x000fe20000410000 */
[----:B------:R-:W-:Y:S01]  /*cbe0*/  F2FP.F16.F32.PACK_AB R154, R5, R154 ;  /* 0x0000009a059a723e */ /* 0x000fe200000000ff */
[----:B------:R-:W-:Y:S01]  /*cbf0*/  UPRMT UR6, UR40, 0x654, UR6 ;  /* 0x0000065428067896 */ /* 0x000fe20008000006 */
[----:B------:R-:W-:Y:S01]  /*cc00*/  F2FP.F16.F32.PACK_AB R180, R180, R9 ;  /* 0x00000009b4b4723e */ /* 0x000fe200000000ff */
[----:B------:R-:W-:Y:S01]  /*cc10*/  FMUL.FTZ R89, R89, R8 ;  /* 0x0000000859597220 */ /* 0x000fe20000410000 */
[----:B------:R-:W-:Y:S01]  /*cc20*/  F2FP.F16.F32.PACK_AB R181, R33, R14 ;  /* 0x0000000e21b5723e */ /* 0x000fe200000000ff */
[----:B------:R-:W-:Y:S01]  /*cc30*/  FMUL.FTZ R92, R92, R8 ;  /* 0x000000085c5c7220 */ /* 0x000fe20000410000 */
[----:B------:R-:W-:Y:S01]  /*cc40*/  F2FP.F16.F32.PACK_AB R182, R11, R182 ;  /* 0x000000b60bb6723e */ /* 0x000fe200000000ff */
[-C--:B------:R-:W-:Y:S01]  /*cc50*/  FMUL.FTZ R93, R93, R8.reuse ;  /* 0x000000085d5d7220 */ /* 0x080fe20000410000 */
[----:B------:R-:W-:Y:S01]  /*cc60*/  F2FP.F16.F32.PACK_AB R183, R20, R183 ;  /* 0x000000b714b7723e */ /* 0x000fe200000000ff */
[----:B------:R-:W-:Y:S01]  /*cc70*/  FMUL.FTZ R96, R96, R8 ;  /* 0x0000000860607220 */ /* 0x000fe20000410000 */
[----:B------:R-:W-:Y:S01]  /*cc80*/  SYNCS.ARRIVE.TRANS64.RED.A1T0 RZ, [UR6], RZ ;  /* 0x000000ffffff79a7 */ /* 0x000fe20008100406 */
        /* <DEDUP_REMOVED lines=53> */
[----:B------:R-:W-:-:S02]  /*cfe0*/  VIADD R10, R10, 0xffffffff ;  /* 0xffffffff0a0a7836 */ /* 0x000fc40000000000 */
        /* <DEDUP_REMOVED lines=32> */
[----:B------:R-:W-:-:S02]  /*d1f0*/  IMAD.MOV.U32 R6, RZ, RZ, R7 ;  /* 0x000000ffff067224 */ /* 0x000fc400078e0007 */
[----:B------:R-:W-:Y:S01]  /*d200*/  IMAD.MOV.U32 R5, RZ, RZ, R2 ;  /* 0x000000ffff057224 */ /* 0x000fe200078e0002 */
[----:B------:R-:W-:Y:S06]  /*d210*/  @P1 BRA `(.L_x_1111) ;  /* 0xffffffcc00cc1947 */ /* 0x000fec000383ffff */
.L_x_1092:
[----:B------:R-:W-:Y:S06]  /*d220*/  BAR.ARV 0x8, 0x180 ;  /* 0x0206000000007b1d */ /* 0x000fec0000002000 */
[----:B------:R-:W-:Y:S05]  /*d230*/  @!P0 BRA `(.L_x_1112) ;  /* 0x0000000000048947 */ /* 0x000fea0003800000 */
[----:B------:R-:W-:Y:S01]  /*d240*/  BPT.TRAP 0x1 ;  /* 0x000000040000795c */ /* 0x000fe20000300000 */
.L_x_1112:
[----:B------:R-:W-:Y:S01]  /*d250*/  ULEA UR5, UR45, UR41, 0x3 ;  /* 0x000000292d057291 */ /* 0x000fe2000f8e183f */
[----:B------:R-:W-:-:S05]  /*d260*/  IMAD.U32 R5, RZ, RZ, UR46 ;  /* 0x0000002eff057e24 */ /* 0x000fca000f8e00ff */
[----:B------:R-:W-:-:S04]  /*d270*/  SHF.L.U32 R5, R5, 0x1f, RZ ;  /* 0x0000001f05057819 */ /* 0x000fc800000006ff */
[----:B------:R0:W1:Y:S01]  /*d280*/  SYNCS.PHASECHK.TRANS64.TRYWAIT P1, [UR5+0x28850], R5 ;  /* 0x02885005ff0075a7 */ /* 0x0000620008020145 */
[----:B------:R-:W-:Y:S05]  /*d290*/  @!P0 BRA `(.L_x_1113) ;  /* 0x0000000000048947 */ /* 0x000fea0003800000 */
[----:B------:R-:W-:Y:S01]  /*d2a0*/  BPT.TRAP 0x1 ;  /* 0x000000040000795c */ /* 0x000fe20000300000 */
.L_x_1113:
[----:B-1----:R-:W-:Y:S05]  /*d2b0*/  @P1 BRA `(.L_x_1114) ;  /* 0x0000000000081947 */ /* 0x002fea0003800000 */
[----:B------:R-:W1:Y:S02]  /*d2c0*/  SYNCS.PHASECHK.TRANS64.TRYWAIT P1, [UR5+0x28850], R5 ;  /* 0x02885005ff0075a7 */ /* 0x000e640008020145 */
[----:B-1----:R-:W-:Y:S05]  /*d2d0*/  @!P1 BRA `(.L_x_1115) ;  /* 0x0000006c00bc9947 */ /* 0x002fea0003800000 */
.L_x_1114:
[----:B------:R-:W-:Y:S01]  /*d2e0*/  UIADD3 UR41, UR41, 0x400, URZ ;  /* 0x0000040029297890 */ /* 0x000fe2000fffe03f */
[----:B------:R-:W-:Y:S01]  /*d2f0*/  WARPGROUP.ARRIVE ;  /* 0x00000000000079c5 */ /* 0x000fe20000000000 */
[----:B------:R-:W-:Y:S01]  /*d300*/  UMOV UR7, 0x40000040 ;  /* 0x4000004000077882 */ /* 0x000fe20000000000 */
[----:B01----:R-:W0:Y:S01]  /*d310*/  SHFL.BFLY PT, R5, R4, 0x2, 0x1f ;  /* 0x0c401f0004057f89 */ /* 0x003e2200000e0000 */
[----:B------:R-:W-:Y:S01]  /*d320*/  USHF.R.U32.HI UR41, URZ, 0x4, UR41 ;  /* 0x000000043f297899 */ /* 0x000fe20008011629 */
[----:B------:R-:W-:Y:S02]  /*d330*/  IMAD.MOV.U32 R37, RZ, RZ, -0x800000 ;  /* 0xff800000ff257424 */ /* 0x000fe400078e00ff */
        /* <DEDUP_REMOVED lines=10> */
[----:B-1----:R-:W-:Y:S01]  /*d3e0*/  FADD.FTZ R8, R6, R3 ;  /* 0x0000000306087221 */ /* 0x002fe20000010000 */
[----:B------:R-:W-:Y:S02]  /*d3f0*/  IMAD.MOV.U32 R3, RZ, RZ, RZ ;  /* 0x000000ffff037224 */ /* 0x000fe400078e00ff */
[----:B------:R-:W0:Y:S04]  /*d400*/  SHFL.BFLY PT, R6, R5, 0x1, 0x1f ;  /* 0x0c201f0005067f89 */ /* 0x000e2800000e0000 */
[----:B------:R-:W1:Y:S01]  /*d410*/  SHFL.BFLY PT, R9, R8, 0x1, 0x1f ;  /* 0x0c201f0008097f89 */ /* 0x000e6200000e0000 */
[----:B0-----:R-:W-:Y:S01]  /*d420*/  FADD.FTZ R10, R5, R6 ;  /* 0x00000006050a7221 */ /* 0x001fe20000010000 */
[----:B-1----:R-:W-:-:S04]  /*d430*/  FADD.FTZ R11, R8, R9 ;  /* 0x00000009080b7221 */ /* 0x002fc80000010000 */
[----:B------:R-:W-:Y:S01]  /*d440*/  FSETP.NE.FTZ.AND P1, PT, R10, RZ, PT ;  /* 0x000000ff0a00720b */ /* 0x000fe20003f35000 */
[----:B------:R-:W-:Y:S01]  /*d450*/  IMAD.MOV.U32 R9, RZ, RZ, RZ ;  /* 0x000000ffff097224 */ /* 0x000fe200078e00ff */
        /* <DEDUP_REMOVED lines=48> */
.L_x_1116:
        /* <DEDUP_REMOVED lines=74> */
.L_x_1038:
[----:B------:R-:W0:Y:S01]  /*dc00*/  S2R R3, SR_CgaCtaId ;  /* 0x0000000000037919 */ /* 0x000e220000008800 */
[----:B------:R-:W-:Y:S01]  /*dc10*/  MOV R0, 0x400 ;  /* 0x0000040000007802 */ /* 0x000fe20000000f00 */
[----:B------:R-:W-:Y:S01]  /*dc20*/  BSSY B0, `(.L_x_1117) ;  /* 0x00001c5000007945 */ /* 0x000fe20003800000 */
[----:B------:R-:W-:Y:S02]  /*dc30*/  BAR.SYNC.DEFER_BLOCKING 0x5, 0x180 ;  /* 0x0146000000007b1d */ /* 0x000fe40000010000 */
[----:B0-----:R-:W-:-:S05]  /*dc40*/  LEA R0, R3, R0, 0x18 ;  /* 0x0000000003007211 */ /* 0x001fca00078ec0ff */
[----:B------:R-:W0:Y:S02]  /*dc50*/  LDS R2, [R0+0x288d0] ;  /* 0x0288d00000027984 */ /* 0x000e240000000800 */
[----:B0-----:R-:W-:Y:S01]  /*dc60*/  R2UR UR4, R2 ;  /* 0x00000000020472ca */ /* 0x001fe200000e0000 */
[----:B------:R-:W-:Y:S06]  /*dc70*/  BAR.ARV 0x4, 0x180 ;  /* 0x0106000000007b1d */ /* 0x000fec0000002000 */
[----:B------:R-:W-:Y:S08]  /*dc80*/  @P0 BRA `(.L_x_1118) ;  /* 0x0000001000a40947 */ /* 0x000ff00003800000 */
[----:B------:R-:W0:Y:S01]  /*dc90*/  S2R R3, SR_SWINHI ;  /* 0x0000000000037919 */ /* 0x000e220000002f00 */
[----:B------:R-:W1:Y:S01]  /*dca0*/  LDC R44, c[0x0][0xbe8] ;  /* 0x0002fa00ff2c7b82 */ /* 0x000e620000000800 */
[----:B------:R-:W-:Y:S01]  /*dcb0*/  F2FP.F16.F32.PACK_AB R6, R93, R6 ;  /* 0x000000065d06723e */ /* 0x000fe200000000ff */
[----:B------:R-:W-:Y:S01]  /*dcc0*/  USHF.R.S32.HI UR12, URZ, 0x1f, UR38 ;  /* 0x0000001f3f0c7899 */ /* 0x000fe20008011426 */
[----:B------:R-:W-:Y:S01]  /*dcd0*/  F2FP.F16.F32.PACK_AB R136, R137, R136 ;  /* 0x000000888988723e */ /* 0x000fe200000000ff */
[----:B------:R-:W-:Y:S01]  /*dce0*/  ULDC.64 UR8, c[0x0][0xb90] ;  /* 0x0002e40000087ab9 */ /* 0x000fe20000000a00 */
[----:B------:R-:W-:Y:S01]  /*dcf0*/  USHF.R.S32.HI UR13, URZ, 0x1f, UR44 ;  /* 0x0000001f3f0d7899 */ /* 0x000fe2000801142c */
[----:B------:R-:W-:Y:S01]  /*dd00*/  F2FP.F16.F32.PACK_AB R137, R139, R138 ;  /* 0x0000008a8b89723e */ /* 0x000fe200000000ff */
[----:B------:R-:W-:Y:S01]  /*dd10*/  UIMAD UR5, UR12, UR8, URZ ;  /* 0x000000080c0572a4 */ /* 0x000fe2000f8e023f */
[----:B------:R-:W-:Y:S01]  /*dd20*/  F2FP.F16.F32.PACK_AB R144, R145, R144 ;  /* 0x000000909190723e */ /* 0x000fe200000000ff */
[----:B------:R-:W-:Y:S01]  /*dd30*/  UIMAD.WIDE.U32 UR6, UR38, UR8, URZ ;  /* 0x00000008260672a5 */ /* 0x000fe2000f8e003f */
[----:B------:R-:W-:Y:S01]  /*dd40*/  F2FP.F16.F32.PACK_AB R138, R141, R140 ;  /* 0x0000008c8d8a723e */ /* 0x000fe200000000ff */
[----:B------:R-:W-:Y:S01]  /*dd50*/  UIMAD UR5, UR38, UR9, UR5 ;  /* 0x00000009260572a4 */ /* 0x000fe2000f8e0205 */
[----:B------:R-:W-:Y:S01]  /*dd60*/  F2FP.F16.F32.PACK_AB R139, R143, R142 ;  /* 0x0000008e8f8b723e */ /* 0x000fe200000000ff */
[----:B------:R-:W-:Y:S01]  /*dd70*/  ULDC.64 UR10, c[0x0][0xb98] ;  /* 0x0002e600000a7ab9 */ /* 0x000fe20000000a00 */
[----:B------:R-:W-:Y:S01]  /*dd80*/  F2FP.F16.F32.PACK_AB R145, R147, R146 ;  /* 0x000000929391723e */ /* 0x000fe200000000ff */
[----:B------:R-:W-:Y:S01]  /*dd90*/  UIMAD UR8, UR13, UR10, URZ ;  /* 0x0000000a0d0872a4 */ /* 0x000fe2000f8e023f */
[----:B------:R-:W-:Y:S01]  /*dda0*/  F2FP.F16.F32.PACK_AB R146, R149, R148 ;  /* 0x000000949592723e */ /* 0x000fe200000000ff */
[----:B------:R-:W-:Y:S01]  /*ddb0*/  UIADD3 UR7, UR7, UR5, URZ ;  /* 0x0000000507077290 */ /* 0x000fe2000fffe03f */
[----:B------:R-:W-:Y:S01]  /*ddc0*/  F2FP.F16.F32.PACK_AB R147, R151, R150 ;  /* 0x000000969793723e */ /* 0x000fe200000000ff */
[----:B------:R-:W-:-:S02]  /*ddd0*/  UIMAD UR8, UR44, UR11, UR8 ;  /* 0x0000000b2c0872a4 */ /* 0x000fc4000f8e0208 */
[----:B------:R-:W-:Y:S01]  /*dde0*/  UIMAD.WIDE.U32 UR6, UR44, UR10, UR6 ;  /* 0x0000000a2c0672a5 */ /* 0x000fe2000f8e0006 */
[----:B------:R-:W-:Y:S02]  /*ddf0*/  ULDC UR5, c[0x0][0xa88] ;  /* 0x0002a20000057ab9 */ /* 0x000fe40000000800 */
[----:B------:R-:W-:Y:S01]  /*de00*/  ULDC.64 UR10, c[0x0][0xaf0] ;  /* 0x0002bc00000a7ab9 */ /* 0x000fe20000000a00 */
[----:B------:R-:W-:Y:S02]  /*de10*/  MOV R34, R0 ;  /* 0x0000000000227202 */ /* 0x000fe40000000f00 */
[----:B0-----:R-:W-:Y:S01]  /*de20*/  MOV R35, R3 ;  /* 0x0000000300237202 */ /* 0x001fe20000000f00 */
[----:B------:R-:W-:Y:S02]  /*de30*/  IMAD R3, R184, 0x40, R18 ;  /* 0x00000040b8037824 */ /* 0x000fe400078e0212 */
[----:B------:R-:W-:-:S04]  /*de40*/  IMAD.WIDE R4, R188, 0x2, R34 ;  /* 0x00000002bc047825 */ /* 0x000fc800078e0222 */
[----:B------:R-:W-:Y:S01]  /*de50*/  IMAD.WIDE R34, R3, 0x2, R34 ;  /* 0x0000000203227825 */ /* 0x000fe200078e0222 */
[C---:B------:R-:W-:Y:S02]  /*de60*/  LOP3.LUT R3, R4.reuse, 0x380, RZ, 0xc0, !PT ;  /* 0x0000038004037812 */ /* 0x040fe400078ec0ff */
[C---:B------:R-:W-:Y:S02]  /*de70*/  IADD3 R29, P1, R4.reuse, 0x4040, RZ ;  /* 0x00004040041d7810 */ /* 0x040fe40007f3e0ff */
[C---:B------:R-:W-:Y:S02]  /*de80*/  IADD3 R21, P6, R4.reuse, 0x20, RZ ;  /* 0x0000002004157810 */ /* 0x040fe40007fde0ff */
[----:B------:R-:W-:Y:S01]  /*de90*/  SHF.R.U64 R3, R3, 0x3, RZ ;  /* 0x0000000303037819 */ /* 0x000fe200000012ff */
[--C-:B------:R-:W-:Y:S01]  /*dea0*/  IMAD.X R41, RZ, RZ, R5.reuse, P1 ;  /* 0x000000ffff297224 */ /* 0x100fe200008e0605 */
[C---:B------:R-:W-:Y:S01]  /*deb0*/  IADD3 R27, P2, R4.reuse, 0x4020, RZ ;  /* 0x00004020041b7810 */ /* 0x040fe20007f5e0ff */
[----:B------:R-:W-:Y:S01]  /*dec0*/  IMAD.X R13, RZ, RZ, R5, P6 ;  /* 0x000000ffff0d7224 */ /* 0x000fe200030e0605 */
[----:B------:R-:W-:-:S02]  /*ded0*/  IADD3 R10, P3, R4, 0x4000, RZ ;  /* 0x00004000040a7810 */ /* 0x000fc40007f7e0ff */
[C---:B------:R-:W-:Y:S01]  /*dee0*/  IADD3 R43, P0, R4.reuse, 0x4060, RZ ;  /* 0x00004060042b7810 */ /* 0x040fe20007f1e0ff */
[--C-:B------:R-:W-:Y:S01]  /*def0*/  IMAD.X R39, RZ, RZ, R5.reuse, P2 ;  /* 0x000000ffff277224 */ /* 0x100fe200010e0605 */
[C---:B------:R-:W-:Y:S01]  /*df00*/  IADD3 R8, P4, R4.reuse, 0x60, RZ ;  /* 0x0000006004087810 */ /* 0x040fe20007f9e0ff */
[--C-:B------:R-:W-:Y:S01]  /*df10*/  IMAD.X R15, RZ, RZ, R5.reuse, P3 ;  /* 0x000000ffff0f7224 */ /* 0x100fe200018e0605 */
[----:B------:R-:W-:Y:S02]  /*df20*/  IADD3 R25, P5, R4, 0x40, RZ ;  /* 0x0000004004197810 */ /* 0x000fe40007fbe0ff */
[----:B------:R-:W-:Y:S01]  /*df30*/  LOP3.LUT R4, R3, R4, RZ, 0x3c, !PT ;  /* 0x0000000403047212 */ /* 0x000fe200078e3cff */
[--C-:B------:R-:W-:Y:S01]  /*df40*/  IMAD.X R11, RZ, RZ, R5.reuse, P4 ;  /* 0x000000ffff0b7224 */ /* 0x100fe200020e0605 */
[----:B------:R-:W-:Y:S01]  /*df50*/  LOP3.LUT R14, R29, 0x380, RZ, 0xc0, !PT ;  /* 0x000003801d0e7812 */ /* 0x000fe200078ec0ff */
[----:B------:R-:W-:Y:S01]  /*df60*/  IMAD.X R9, RZ, RZ, R5, P5 ;  /* 0x000000ffff097224 */ /* 0x000fe200028e0605 */
[----:B------:R-:W-:-:S02]  /*df70*/  LOP3.LUT R12, R27, 0x380, RZ, 0xc0, !PT ;  /* 0x000003801b0c7812 */ /* 0x000fc400078ec0ff */
[----:B------:R-:W-:Y:S02]  /*df80*/  LOP3.LUT R3, R10, 0x380, RZ, 0xc0, !PT ;  /* 0x000003800a037812 */ /* 0x000fe400078ec0ff */
[----:B------:R-:W-:Y:S02]  /*df90*/  LOP3.LUT R2, R21, 0x380, RZ, 0xc0, !PT ;  /* 0x0000038015027812 */ /* 0x000fe400078ec0ff */
[----:B------:R-:W-:Y:S02]  /*dfa0*/  IADD3 R33, P6, R34, 0x1000, RZ ;  /* 0x0000100022217810 */ /* 0x000fe40007fde0ff */
[----:B------:R-:W-:Y:S02]  /*dfb0*/  SHF.R.U64 R14, R14, 0x3, RZ ;  /* 0x000000030e0e7819 */ /* 0x000fe400000012ff */
[----:B------:R-:W-:Y:S02]  /*dfc0*/  SHF.R.U64 R12, R12, 0x3, RZ ;  /* 0x000000030c0c7819 */ /* 0x000fe400000012ff */
[----:B------:R-:W-:-:S02]  /*dfd0*/  SHF.R.U64 R3, R3, 0x3, RZ ;  /* 0x0000000303037819 */ /* 0x000fc400000012ff */
[----:B------:R-:W-:Y:S02]  /*dfe0*/  SHF.R.U64 R2, R2, 0x3, RZ ;  /* 0x0000000302027819 */ /* 0x000fe400000012ff */
[----:B------:R-:W-:Y:S02]  /*dff0*/  LOP3.LUT R32, R33, 0x380, RZ, 0xc0, !PT ;  /* 0x0000038021207812 */ /* 0x000fe400078ec0ff */
[----:B------:R-:W-:Y:S02]  /*e000*/  LOP3.LUT R40, R14, R29, RZ, 0x3c, !PT ;  /* 0x0000001d0e287212 */ /* 0x000fe400078e3cff */
[----:B------:R-:W-:Y:S02]  /*e010*/  LOP3.LUT R38, R12, R27, RZ, 0x3c, !PT ;  /* 0x0000001b0c267212 */ /* 0x000fe400078e3cff */
[----:B------:R-:W-:Y:S02]  /*e020*/  LOP3.LUT R14, R3, R10, RZ, 0x3c, !PT ;  /* 0x0000000a030e7212 */ /* 0x000fe400078e3cff */
[----:B------:R-:W-:-:S02]  /*e030*/  LOP3.LUT R12, R2, R21, RZ, 0x3c, !PT ;  /* 0x00000015020c7212 */ /* 0x000fc400078e3cff */
[----:B------:R-:W-:Y:S02]  /*e040*/  LOP3.LUT R3, R8, 0x380, RZ, 0xc0, !PT ;  /* 0x0000038008037812 */ /* 0x000fe400078ec0ff */
[----:B------:R-:W-:Y:S02]  /*e050*/  SHF.R.U64 R32, R32, 0x3, RZ ;  /* 0x0000000320207819 */ /* 0x000fe400000012ff */
[----:B------:R-:W-:Y:S02]  /*e060*/  LOP3.LUT R2, R25, 0x380, RZ, 0xc0, !PT ;  /* 0x0000038019027812 */ /* 0x000fe400078ec0ff */
[----:B-1----:R-:W-:Y:S02]  /*e070*/  ISETP.NE.AND P1, PT, R44, 0x1, PT ;  /* 0x000000012c00780c */ /* 0x002fe40003f25270 */
[----:B------:R-:W-:Y:S02]  /*e080*/  SHF.R.U64 R3, R3, 0x3, RZ ;  /* 0x0000000303037819 */ /* 0x000fe400000012ff */
[----:B------:R-:W-:Y:S01]  /*e090*/  LOP3.LUT R32, R32, R33, RZ, 0x3c, !PT ;  /* 0x0000002120207212 */ /* 0x000fe200078e3cff */
[----:B------:R-:W-:Y:S01]  /*e0a0*/  IMAD.X R33, RZ, RZ, R35, P6 ;  /* 0x000000ffff217224 */ /* 0x000fe200030e0623 */
[----:B------:R-:W-:-:S02]  /*e0b0*/  SHF.R.U64 R2, R2, 0x3, RZ ;  /* 0x0000000302027819 */ /* 0x000fc400000012ff */
[----:B------:R-:W-:Y:S02]  /*e0c0*/  IADD3 R45, P6, R34, 0x7000, RZ ;  /* 0x00007000222d7810 */ /* 0x000fe40007fde0ff */
[----:B------:R-:W-:Y:S02]  /*e0d0*/  LOP3.LUT R10, R3, R8, RZ, 0x3c, !PT ;  /* 0x00000008030a7212 */ /* 0x000fe400078e3cff */
[----:B------:R-:W-:Y:S01]  /*e0e0*/  LOP3.LUT R8, R2, R25, RZ, 0x3c, !PT ;  /* 0x0000001902087212 */ /* 0x000fe200078e3cff */
[----:B------:R-:W0:Y:S01]  /*e0f0*/  @P1 LDC R47, c[0x0][0xbec] ;  /* 0x0002fb00ff2f1b82 */ /* 0x000e220000000800 */
[----:B------:R-:W-:Y:S02]  /*e100*/  LOP3.LUT R2, R45, 0x380, RZ, 0xc0, !PT ;  /* 0x000003802d027812 */ /* 0x000fe400078ec0ff */
[----:B------:R-:W-:Y:S02]  /*e110*/  LOP3.LUT R42, R43, 0x380, RZ, 0xc0, !PT ;  /* 0x000003802b2a7812 */ /* 0x000fe400078ec0ff */
[----:B------:R-:W-:-:S02]  /*e120*/  SHF.R.U64 R2, R2, 0x3, RZ ;  /* 0x0000000302027819 */ /* 0x000fc400000012ff */
[----:B------:R-:W-:Y:S02]  /*e130*/  SHF.R.U64 R42, R42, 0x3, RZ ;  /* 0x000000032a2a7819 */ /* 0x000fe400000012ff */
[----:B------:R-:W-:Y:S02]  /*e140*/  LOP3.LUT R2, R2, R45, RZ, 0x3c, !PT ;  /* 0x0000002d02027212 */ /* 0x000fe400078e3cff */
[----:B------:R-:W-:Y:S02]  /*e150*/  MOV R45, R4 ;  /* 0x00000004002d7202 */ /* 0x000fe40000000f00 */
[----:B------:R-:W-:Y:S02]  /*e160*/  F2FP.F16.F32.PACK_AB R4, R46, R7 ;  /* 0x000000072e04723e */ /* 0x000fe400000000ff */
[----:B------:R-:W1:Y:S01]  /*e170*/  @P1 LDC R46, c[0x0][0xbf0] ;  /* 0x0002fc00ff2e1b82 */ /* 0x000e620000000800 */
[----:B------:R-:W-:Y:S01]  /*e180*/  LOP3.LUT R42, R42, R43, RZ, 0x3c, !PT ;  /* 0x0000002b2a2a7212 */ /* 0x000fe200078e3cff */
[----:B------:R-:W-:Y:S01]  /*e190*/  IMAD.X R43, RZ, RZ, R5, P0 ;  /* 0x000000ffff2b7224 */ /* 0x000fe200000e0605 */
[----:B------:R-:W-:-:S02]  /*e1a0*/  F2FP.F16.F32.PACK_AB R5, R91, R90 ;  /* 0x0000005a5b05723e */ /* 0x000fc400000000ff */
[----:B------:R-:W-:-:S03]  /*e1b0*/  F2FP.F16.F32.PACK_AB R7, R95, R94 ;  /* 0x0000005e5f07723e */ /* 0x000fc600000000ff */
[----:B------:R-:W-:Y:S01]  /*e1c0*/  BAR.SYNC.DEFER_BLOCKING 0x1, 0x100 ;  /* 0x0044000000007b1d */ /* 0x000fe20000010000 */
[----:B------:R-:W-:Y:S01]  /*e1d0*/  MOV R65, R40 ;  /* 0x0000002800417202 */ /* 0x000fe20000000f00 */
[----:B------:R-:W-:Y:S01]  /*e1e0*/  VIADD R40, R17, UR37 ;  /* 0x0000002511287c36 */ /* 0x000fe20008000000 */
[----:B------:R-:W-:Y:S02]  /*e1f0*/  IADD3 R21, P0, R34, 0x6000, RZ ;  /* 0x0000600022157810 */ /* 0x000fe40007f1e0ff */
[----:B------:R-:W-:Y:S02]  /*e200*/  MOV R58, R10 ;  /* 0x0000000a003a7202 */ /* 0x000fe40000000f00 */
[----:B------:R-:W-:Y:S02]  /*e210*/  LOP3.LUT R20, R21, 0x380, RZ, 0xc0, !PT ;  /* 0x0000038015147812 */ /* 0x000fe400078ec0ff */
[----:B------:R-:W-:Y:S02]  /*e220*/  MOV R57, R14 ;  /* 0x0000000e00397202 */ /* 0x000fe40000000f00 */
[----:B------:R-:W-:-:S02]  /*e230*/  SHF.R.U64 R20, R20, 0x3, RZ ;  /* 0x0000000314147819 */ /* 0x000fc400000012ff */
[----:B------:R-:W-:Y:S02]  /*e240*/  MOV R15, R12 ;  /* 0x0000000c000f7202 */ /* 0x000fe40000000f00 */
[----:B------:R-:W-:Y:S01]  /*e250*/  LOP3.LUT R20, R20, R21, RZ, 0x3c, !PT ;  /* 0x0000001514147212 */ /* 0x000fe200078e3cff */
[----:B------:R-:W-:Y:S01]  /*e260*/  IMAD.X R21, RZ, RZ, R35, P0 ;  /* 0x000000ffff157224 */ /* 0x000fe200000e0623 */
[C---:B------:R-:W-:Y:S02]  /*e270*/  IADD3 R27, P3, R34.reuse, 0x4000, RZ ;  /* 0x00004000221b7810 */ /* 0x040fe40007f7e0ff */
[----:B------:R-:W-:Y:S02]  /*e280*/  IADD3 R25, P2, R34, 0x5000, RZ ;  /* 0x0000500022197810 */ /* 0x000fe40007f5e0ff */
[----:B------:R-:W-:Y:S02]  /*e290*/  LOP3.LUT R26, R27, 0x380, RZ, 0xc0, !PT ;  /* 0x000003801b1a7812 */ /* 0x000fe400078ec0ff */
[----:B------:R-:W-:Y:S01]  /*e2a0*/  LOP3.LUT R24, R25, 0x380, RZ, 0xc0, !PT ;  /* 0x0000038019187812 */ /* 0x000fe200078ec0ff */
[----:B------:R0:W-:Y:S01]  /*e2b0*/  STSM.16.M88.4 [R45], R4 ;  /* 0x000000042d007844 */ /* 0x0001e20000000200 */
[----:B------:R-:W-:-:S02]  /*e2c0*/  SHF.R.U64 R26, R26, 0x3, RZ ;  /* 0x000000031a1a7819 */ /* 0x000fc400000012ff */
[----:B------:R-:W-:Y:S01]  /*e2d0*/  MOV R56, R38 ;  /* 0x0000002600387202 */ /* 0x000fe20000000f00 */
[----:B------:R-:W-:Y:S01]  /*e2e0*/  VIADD R38, R187, UR37 ;  /* 0x00000025bb267c36 */ /* 0x000fe20008000000 */
[----:B------:R-:W-:Y:S02]  /*e2f0*/  SHF.R.U64 R24, R24, 0x3, RZ ;  /* 0x0000000318187819 */ /* 0x000fe400000012ff */
[----:B------:R-:W-:Y:S01]  /*e300*/  LOP3.LUT R26, R26, R27, RZ, 0x3c, !PT ;  /* 0x0000001b1a1a7212 */ /* 0x000fe200078e3cff */
[----:B------:R-:W-:Y:S01]  /*e310*/  IMAD.X R27, RZ, RZ, R35, P3 ;  /* 0x000000ffff1b7224 */ /* 0x000fe200018e0623 */
[----:B------:R-:W-:Y:S02]  /*e320*/  MOV R14, R8 ;  /* 0x00000008000e7202 */ /* 0x000fe40000000f00 */
[----:B------:R-:W-:Y:S02]  /*e330*/  F2FP.F16.F32.PACK_AB R8, R105, R104 ;  /* 0x000000686908723e */ /* 0x000fe400000000ff */
[----:B------:R-:W-:-:S02]  /*e340*/  F2FP.F16.F32.PACK_AB R9, R107, R106 ;  /* 0x0000006a6b09723e */ /* 0x000fc400000000ff */
[----:B------:R-:W-:Y:S01]  /*e350*/  LOP3.LUT R24, R24, R25, RZ, 0x3c, !PT ;  /* 0x0000001918187212 */ /* 0x000fe200078e3cff */
[----:B0-----:R-:W-:Y:S01]  /*e360*/  @P1 IMAD.HI.U32 R5, R40, R47, RZ ;  /* 0x0000002f28051227 */ /* 0x001fe200078e00ff */
[----:B------:R-:W-:Y:S02]  /*e370*/  MOV R64, R42 ;  /* 0x0000002a00407202 */ /* 0x000fe40000000f00 */
[----:B------:R-:W-:Y:S01]  /*e380*/  IADD3 R29, P4, R34, 0x3000, RZ ;  /* 0x00003000221d7810 */ /* 0x000fe20007f9e0ff */
[----:B------:R-:W-:Y:S01]  /*e390*/  IMAD.MOV.U32 R4, RZ, RZ, R40 ;  /* 0x000000ffff047224 */ /* 0x000fe200078e0028 */
[----:B-1----:R-:W-:Y:S01]  /*e3a0*/  @P1 SHF.R.U32.HI R4, RZ, R46, R5 ;  /* 0x0000002eff041219 */ /* 0x002fe20000011605 */
[----:B------:R-:W-:Y:S01]  /*e3b0*/  IMAD.U32 R6, RZ, RZ, UR8 ;  /* 0x00000008ff067e24 */ /* 0x000fe2000f8e00ff */
[----:B------:R-:W-:Y:S01]  /*e3c0*/  LOP3.LUT R28, R29, 0x380, RZ, 0xc0, !PT ;  /* 0x000003801d1c7812 */ /* 0x000fe200078ec0ff */
[----:B------:R-:W-:Y:S01]  /*e3d0*/  IMAD R45, R44, UR5, RZ ;  /* 0x000000052c2d7c24 */ /* 0x000fe2000f8e02ff */
[--C-:B------:R-:W-:Y:S01]  /*e3e0*/  SHF.R.S32.HI R5, RZ, 0x1f, R4.reuse ;  /* 0x0000001fff057819 */ /* 0x100fe20000011404 */
[----:B------:R-:W-:Y:S01]  /*e3f0*/  IMAD.MOV R7, RZ, RZ, -R4 ;  /* 0x000000ffff077224 */ /* 0x000fe200078e0a04 */
[----:B------:R-:W-:Y:S01]  /*e400*/  IADD3 R12, P0, R4, UR6, RZ ;  /* 0x00000006040c7c10 */ /* 0x000fe2000ff1e0ff */
[----:B------:R-:W-:Y:S01]  /*e410*/  IMAD.X R25, RZ, RZ, R35, P2 ;  /* 0x000000ffff197224 */ /* 0x000fe200010e0623 */
[----:B------:R-:W-:Y:S01]  /*e420*/  F2FP.F16.F32.PACK_AB R4, R97, R96 ;  /* 0x000000606104723e */ /* 0x000fe200000000ff */
[----:B------:R-:W-:Y:S01]  /*e430*/  IMAD R11, R44, R7, R40 ;  /* 0x000000072c0b7224 */ /* 0x000fe200078e0228 */
[----:B------:R-:W-:Y:S01]  /*e440*/  IADD3.X R13, R5, UR7, R6, P0, !PT ;  /* 0x00000007050d7c10 */ /* 0x000fe200087fe406 */
[----:B------:R-:W-:Y:S01]  /*e450*/  ULDC.64 UR6, c[0x0][0xb88] ;  /* 0x0002e20000067ab9 */ /* 0x000fe20000000a00 */
[----:B------:R-:W-:Y:S01]  /*e460*/  F2FP.F16.F32.PACK_AB R5, R99, R98 ;  /* 0x000000626305723e */ /* 0x000fe200000000ff */
[----:B------:R-:W-:Y:S01]  /*e470*/  ULDC.64 UR8, c[0x0][0xae8] ;  /* 0x0002ba0000087ab9 */ /* 0x000fe20000000a00 */
[----:B------:R-:W-:Y:S01]  /*e480*/  SHF.R.S32.HI R10, RZ, 0x1f, R11 ;  /* 0x0000001fff0a7819 */ /* 0x000fe2000001140b */
[----:B------:R-:W-:Y:S01]  /*e490*/  IMAD.WIDE.U32 R12, R11, UR6, R12 ;  /* 0x000000060b0c7c25 */ /* 0x000fe2000f8e000c */
[----:B------:R-:W-:-:S02]  /*e4a0*/  F2FP.F16.F32.PACK_AB R6, R101, R100 ;  /* 0x000000646506723e */ /* 0x000fc400000000ff */
[----:B------:R-:W-:Y:S01]  /*e4b0*/  F2FP.F16.F32.PACK_AB R7, R103, R102 ;  /* 0x000000666707723e */ /* 0x000fe200000000ff */
[----:B------:R-:W-:Y:S01]  /*e4c0*/  IMAD R10, R10, UR6, RZ ;  /* 0x000000060a0a7c24 */ /* 0x000fe2000f8e02ff */
[----:B------:R-:W-:Y:S02]  /*e4d0*/  LOP3.LUT P0, RZ, R185, 0x3, RZ, 0xc0, !PT ;  /* 0x00000003b9ff7812 */ /* 0x000fe4000780c0ff */
[----:B------:R-:W-:Y:S01]  /*e4e0*/  SHF.R.U64 R28, R28, 0x3, RZ ;  /* 0x000000031c1c7819 */ /* 0x000fe200000012ff */
[----:B------:R-:W-:Y:S01]  /*e4f0*/  IMAD R39, R11, UR7, R10 ;  /* 0x000000070b277c24 */ /* 0x000fe2000f8e020a */
[----:B------:R0:W-:Y:S01]  /*e500*/  STSM.16.M88.4 [R15], R4 ;  /* 0x000000040f007844 */ /* 0x0001e20000000200 */
[----:B------:R-:W-:Y:S01]  /*e510*/  ULDC.64 UR6, c[0x0][0xb50] ;  /* 0x0002d40000067ab9 */ /* 0x000fe20000000a00 */
[----:B------:R-:W-:Y:S02]  /*e520*/  F2FP.F16.F32.PACK_AB R10, R109, R108 ;  /* 0x0000006c6d0a723e */ /* 0x000fe400000000ff */
[----:B------:R-:W-:-:S02]  /*e530*/  F2FP.F16.F32.PACK_AB R11, R111, R110 ;  /* 0x0000006e6f0b723e */ /* 0x000fc400000000ff */
[----:B------:R-:W-:Y:S02]  /*e540*/  LEA R40, P3, R12, UR6, 0x2 ;  /* 0x000000060c287c11 */ /* 0x000fe4000f8610ff */
[----:B------:R-:W-:Y:S01]  /*e550*/  ISETP.GE.OR P2, PT, R38, R45, P0 ;  /* 0x0000002d2600720c */ /* 0x000fe20000746670 */
[----:B------:R1:W-:Y:S01]  /*e560*/  STSM.16.M88.4 [R14], R8 ;  /* 0x000000080e007844 */ /* 0x0003e20000000200 */
[----:B------:R-:W-:Y:S01]  /*e570*/  LOP3.LUT R28, R28, R29, RZ, 0x3c, !PT ;  /* 0x0000001d1c1c7212 */ /* 0x000fe200078e3cff */
[----:B------:R-:W-:Y:S01]  /*e580*/  IMAD.X R29, RZ, RZ, R35, P4 ;  /* 0x000000ffff1d7224 */ /* 0x000fe200020e0623 */
[C---:B------:R-:W-:Y:S01]  /*e590*/  LOP3.LUT R3, R34.reuse, 0x380, RZ, 0xc0, !PT ;  /* 0x0000038022037812 */ /* 0x040fe200078ec0ff */
[----:B------:R-:W-:Y:S01]  /*e5a0*/  SHFL.IDX PT, R46, R40, 0x1, 0x1c1f ;  /* 0x003c1f00282e7f89 */ /* 0x000fe200000e0000 */
[----:B------:R-:W-:Y:S01]  /*e5b0*/  IADD3 R31, P5, R34, 0x2000, RZ ;  /* 0x00002000221f7810 */ /* 0x000fe20007fbe0ff */
[----:B0-----:R-:W-:Y:S01]  /*e5c0*/  VIADD R4, R38, 0x8 ;  /* 0x0000000826047836 */ /* 0x001fe20000000000 */
[----:B------:R-:W-:Y:S01]  /*e5d0*/  F2FP.F16.F32.PACK_AB R6, R117, R116 ;  /* 0x000000747506723e */ /* 0x000fe200000000ff */
[----:B------:R-:W-:Y:S01]  /*e5e0*/  IMAD.IADD R5, R13, 0x1, R39 ;  /* 0x000000010d057824 */ /* 0x000fe200078e0227 */
[----:B------:R-:W-:Y:S01]  /*e5f0*/  F2FP.F16.F32.PACK_AB R7, R119, R118 ;  /* 0x000000767707723e */ /* 0x000fe200000000ff */
[----:B------:R-:W-:Y:S01]  /*e600*/  SHFL.IDX PT, R38, R40, RZ, 0x1c1f ;  /* 0x001c1fff28267589 */ /* 0x000fe200000e0000 */
[----:B------:R-:W-:-:S02]  /*e610*/  ISETP.GE.OR P0, PT, R4, R45, P0 ;  /* 0x0000002d0400720c */ /* 0x000fc40000706670 */
[----:B------:R-:W-:Y:S02]  /*e620*/  LEA.HI.X R41, R12, UR7, R5, 0x2, P3 ;  /* 0x000000070c297c11 */ /* 0x000fe400098f1405 */
[----:B------:R-:W-:Y:S02]  /*e630*/  F2FP.F16.F32.PACK_AB R4, R113, R112 ;  /* 0x000000707104723e */ /* 0x000fe400000000ff */
[----:B------:R-:W-:Y:S01]  /*e640*/  F2FP.F16.F32.PACK_AB R5, R115, R114 ;  /* 0x000000727305723e */ /* 0x000fe200000000ff */
[----:B------:R-:W0:Y:S01]  /*e650*/  SHFL.IDX PT, R39, R41, RZ, 0x1c1f ;  /* 0x001c1fff29277589 */ /* 0x000e2200000e0000 */
[----:B------:R-:W-:Y:S02]  /*e660*/  F2FP.F16.F32.PACK_AB R12, R121, R120 ;  /* 0x00000078790c723e */ /* 0x000fe400000000ff */
[----:B------:R-:W-:Y:S01]  /*e670*/  F2FP.F16.F32.PACK_AB R13, R123, R122 ;  /* 0x0000007a7b0d723e */ /* 0x000fe200000000ff */
[----:B------:R-:W-:Y:S01]  /*e680*/  STSM.16.M88.4 [R58], R4 ;  /* 0x000000043a007844 */ /* 0x000fe20000000200 */
[----:B-1----:R-:W-:-:S02]  /*e690*/  F2FP.F16.F32.PACK_AB R14, R125, R124 ;  /* 0x0000007c7d0e723e */ /* 0x002fc400000000ff */
[----:B------:R-:W-:Y:S01]  /*e6a0*/  F2FP.F16.F32.PACK_AB R15, R127, R126 ;  /* 0x0000007e7f0f723e */ /* 0x000fe200000000ff */
[----:B------:R-:W1:Y:S01]  /*e6b0*/  SHFL.IDX PT, R47, R41, 0x1, 0x1c1f ;  /* 0x003c1f00292f7f89 */ /* 0x000e6200000e0000 */
[----:B------:R-:W-:Y:S02]  /*e6c0*/  F2FP.F16.F32.PACK_AB R8, R129, R128 ;  /* 0x000000808108723e */ /* 0x000fe400000000ff */
[----:B------:R-:W-:Y:S01]  /*e6d0*/  F2FP.F16.F32.PACK_AB R9, R131, R130 ;  /* 0x000000828309723e */ /* 0x000fe200000000ff */
[----:B------:R-:W-:Y:S01]  /*e6e0*/  STSM.16.M88.4 [R57], R12 ;  /* 0x0000000c39007844 */ /* 0x000fe20000000200 */
[----:B------:R-:W-:Y:S02]  /*e6f0*/  F2FP.F16.F32.PACK_AB R10, R133, R132 ;  /* 0x00000084850a723e */ /* 0x000fe400000000ff */
[----:B------:R-:W-:Y:S02]  /*e700*/  F2FP.F16.F32.PACK_AB R11, R135, R134 ;  /* 0x00000086870b723e */ /* 0x000fe400000000ff */
[----:B------:R-:W-:Y:S01]  /*e710*/  SHF.R.U64 R3, R3, 0x3, RZ ;  /* 0x0000000303037819 */ /* 0x000fe200000012ff */
[----:B------:R-:W-:Y:S01]  /*e720*/  UIMAD UR5, UR12, UR8, URZ ;  /* 0x000000080c0572a4 */ /* 0x000fe2000f8e023f */
[----:B------:R-:W-:Y:S01]  /*e730*/  LOP3.LUT R30, R31, 0x380, RZ, 0xc0, !PT ;  /* 0x000003801f1e7812 */ /* 0x000fe200078ec0ff */
[----:B------:R-:W-:Y:S01]  /*e740*/  STSM.16.M88.4 [R56], R8 ;  /* 0x0000000838007844 */ /* 0x000fe20000000200 */
[----:B------:R-:W-:Y:S01]  /*e750*/  LOP3.LUT R34, R3, R34, RZ, 0x3c, !PT ;  /* 0x0000002203227212 */ /* 0x000fe200078e3cff */
[----:B------:R-:W-:Y:S01]  /*e760*/  IMAD.X R3, RZ, RZ, R35, P6 ;  /* 0x000000ffff037224 */ /* 0x000fe200030e0623 */
[----:B------:R-:W-:Y:S01]  /*e770*/  UIMAD.WIDE.U32 UR6, UR38, UR8, URZ ;  /* 0x00000008260672a5 */ /* 0x000fe2000f8e003f */
[----:B------:R2:W-:Y:S01]  /*e780*/  STSM.16.M88.4 [R65], R136 ;  /* 0x0000008841007844 */ /* 0x0005e20000000200 */
[----:B------:R-:W-:Y:S01]  /*e790*/  UIMAD UR5, UR38, UR9, UR5 ;  /* 0x00000009260572a4 */ /* 0x000fe2000f8e0205 */
[----:B------:R-:W-:-:S02]  /*e7a0*/  SHF.R.U64 R30, R30, 0x3, RZ ;  /* 0x000000031e1e7819 */ /* 0x000fc400000012ff */
[----:B------:R-:W-:Y:S01]  /*e7b0*/  STSM.16.M88.4 [R64], R144 ;  /* 0x0000009040007844 */ /* 0x000fe20000000200 */
[----:B--2---:R-:W2:Y:S08]  /*e7c0*/  @P1 LDC R65, c[0x0][0xbec] ;  /* 0x0002fb00ff411b82 */ /* 0x004eb00000000800 */
[----:B------:R-:W-:Y:S01]  /*e7d0*/  BAR.SYNC.DEFER_BLOCKING 0x1, 0x100 ;  /* 0x0044000000007b1d */ /* 0x000fe20000010000 */
[----:B------:R-:W-:Y:S01]  /*e7e0*/  UIMAD UR8, UR13, UR10, URZ ;  /* 0x0000000a0d0872a4 */ /* 0x000fe2000f8e023f */
[----:B------:R-:W-:Y:S01]  /*e7f0*/  LOP3.LUT R30, R30, R31, RZ, 0x3c, !PT ;  /* 0x0000001f1e1e7212 */ /* 0x000fe200078e3cff */
[----:B------:R-:W-:Y:S01]  /*e800*/  UIADD3 UR7, UR7, UR5, URZ ;  /* 0x0000000507077290 */ /* 0x000fe2000fffe03f */
[----:B------:R-:W-:-:S02]  /*e810*/  IMAD.X R31, RZ, RZ, R35, P5 ;  /* 0x000000ffff1f7224 */ /* 0x000fc400028e0623 */
[----:B0-----:R0:W-:Y:S04]  /*e820*/  @!P2 ST.E desc[UR52][R38.64], R37 ;  /* 0x000000252600a985 */ /* 0x0011e8000c101934 */
[----:B-1----:R1:W-:Y:S04]  /*e830*/  @!P0 ST.E desc[UR52][R46.64], R36 ;  /* 0x000000242e008985 */ /* 0x0023e8000c101934 */
[----:B------:R3:W5:Y:S01]  /*e840*/  LD.E.128 R4, desc[UR52][R28.64] ;  /* 0x000000341c047980 */ /* 0x000762000c101d00 */
[----:B0-----:R-:W0:Y:S03]  /*e850*/  @P1 LDC R37, c[0x0][0xbf0] ;  /* 0x0002fc00ff251b82 */ /* 0x001e260000000800 */
[----:B------:R2:W5:Y:S01]  /*e860*/  LD.E.128 R8, desc[UR52][R2.64] ;  /* 0x0000003402087980 */ /* 0x000562000c101d00 */
[----:B------:R-:W-:-:S03]  /*e870*/  UIMAD UR5, UR44, UR11, UR8 ;  /* 0x0000000b2c0572a4 */ /* 0x000fc6000f8e0208 */
[----:B------:R4:W5:Y:S01]  /*e880*/  LD.E.128 R12, desc[UR52][R20.64] ;  /* 0x00000034140c7980 */ /* 0x000962000c101d00 */
[----:B---3--:R-:W-:Y:S01]  /*e890*/  IMAD R28, R22, 0x20, R184 ;  /* 0x00000020161c7824 */ /* 0x008fe200078e02b8 */
[----:B------:R-:W-:Y:S02]  /*e8a0*/  UIMAD.WIDE.U32 UR6, UR44, UR10, UR6 ;  /* 0x0000000a2c0672a5 */ /* 0x000fe4000f8e0006 */
[----:B------:R3:W5:Y:S01]  /*e8b0*/  LD.E.128 R56, desc[UR52][R24.64] ;  /* 0x0000003418387980 */ /* 0x000762000c101d00 */
[----:B------:R-:W-:Y:S01]  /*e8c0*/  VIADD R28, R28, UR37 ;  /* 0x000000251c1c7c36 */ /* 0x000fe20008000000 */
[----:B------:R-:W-:Y:S02]  /*e8d0*/  ULDC.64 UR8, c[0x0][0xae0] ;  /* 0x0002b80000087ab9 */ /* 0x000fe40000000a00 */
[----:B------:R-:W5:Y:S01]  /*e8e0*/  LD.E.128 R52, desc[UR52][R34.64] ;  /* 0x0000003422347980 */ /* 0x000f62000c101d00 */
[----:B--2---:R-:W-:-:S03]  /*e8f0*/  @P1 IMAD.HI.U32 R2, R28, R65, RZ ;  /* 0x000000411c021227 */ /* 0x004fc600078e00ff */
[----:B------:R-:W5:Y:S01]  /*e900*/  LD.E.128 R48, desc[UR52][R32.64] ;  /* 0x0000003420307980 */ /* 0x000f62000c101d00 */
[----:B----4-:R-:W-:Y:S01]  /*e910*/  IMAD.MOV.U32 R21, RZ, RZ, R28 ;  /* 0x000000ffff157224 */ /* 0x010fe200078e001c */
[----:B------:R-:W-:Y:S02]  /*e920*/  UIADD3 UR5, UR7, UR5, URZ ;  /* 0x0000000507057290 */ /* 0x000fe4000fffe03f */
[----:B------:R-:W5:Y:S01]  /*e930*/  LD.E.128 R40, desc[UR52][R30.64] ;  /* 0x000000341e287980 */ /* 0x000f62000c101d00 */
[----:B0-----:R-:W-:-:S03]  /*e940*/  @P1 SHF.R.U32.HI R21, RZ, R37, R2 ;  /* 0x00000025ff151219 */ /* 0x001fc60000011602 */
[----:B------:R0:W5:Y:S01]  /*e950*/  LD.E.128 R60, desc[UR52][R26.64] ;  /* 0x000000341a3c7980 */ /* 0x000162000c101d00 */
[--C-:B------:R-:W-:Y:S01]  /*e960*/  SHF.R.S32.HI R20, RZ, 0x1f, R21.reuse ;  /* 0x0000001fff147819 */ /* 0x100fe20000011415 */
[----:B---3--:R-:W-:Y:S01]  /*e970*/  IMAD.MOV R25, RZ, RZ, -R21 ;  /* 0x000000ffff197224 */ /* 0x008fe200078e0a15 */
[----:B------:R-:W-:Y:S01]  /*e980*/  @!PT LDS RZ, [RZ] ;  /* 0x00000000fffff984 */ /* 0x000fe20000000800 */
[----:B------:R-:W-:Y:S01]  /*e990*/  @!PT LDS RZ, [RZ] ;  /* 0x00000000fffff984 */ /* 0x000fe20000000800 */
[----:B------:R-:W-:Y:S01]  /*e9a0*/  @!PT LDS RZ, [RZ] ;  /* 0x00000000fffff984 */ /* 0x000fe20000000800 */
[----:B------:R-:W-:Y:S01]  /*e9b0*/  @!PT LDS RZ, [RZ] ;  /* 0x00000000fffff984 */ /* 0x000fe20000000800 */
[----:B------:R2:W-:Y:S06]  /*e9c0*/  MEMBAR.ALL.CTA ;  /* 0x0000000000007992 */ /* 0x0005ec0000008000 */
[----:B--2---:R-:W2:Y:S01]  /*e9d0*/  FENCE.VIEW.ASYNC.S ;  /* 0x00000000000073c6 */ /* 0x004ea20000000000 */
[----:B------:R-:W-:-:S02]  /*e9e0*/  IMAD.U32 R3, RZ, RZ, UR7 ;  /* 0x00000007ff037e24 */ /* 0x000fc4000f8e00ff */
[----:B------:R-:W-:Y:S02]  /*e9f0*/  IMAD R20, R20, UR8, RZ ;  /* 0x0000000814147c24 */ /* 0x000fe4000f8e02ff */
[----:B------:R-:W-:Y:S02]  /*ea00*/  IMAD R25, R44, R25, R28 ;  /* 0x000000192c197224 */ /* 0x000fe400078e021c */
[----:B------:R-:W-:Y:S01]  /*ea10*/  IMAD.U32 R2, RZ, RZ, UR6 ;  /* 0x00000006ff027e24 */ /* 0x000fe2000f8e00ff */
[----:B------:R-:W-:Y:S01]  /*ea20*/  ULDC.64 UR6, c[0x0][0xad8] ;  /* 0x0002b60000067ab9 */ /* 0x000fe20000000a00 */
[----:B------:R-:W-:Y:S02]  /*ea30*/  IMAD.U32 R3, RZ, RZ, UR5 ;  /* 0x00000005ff037e24 */ /* 0x000fe4000f8e00ff */
[C---:B0-----:R-:W-:Y:S01]  /*ea40*/  IMAD R27, R21.reuse, UR9, R20 ;  /* 0x00000009151b7c24 */ /* 0x041fe2000f8e0214 */
[----:B------:R-:W-:Y:S01]  /*ea50*/  SHF.R.S32.HI R20, RZ, 0x1f, R25 ;  /* 0x0000001fff147819 */ /* 0x000fe20000011419 */
[----:B------:R-:W-:-:S04]  /*ea60*/  IMAD.WIDE.U32 R2, R21, UR8, R2 ;  /* 0x0000000815027c25 */ /* 0x000fc8000f8e0002 */
[----:B------:R-:W-:Y:S02]  /*ea70*/  IMAD.IADD R3, R3, 0x1, R27 ;  /* 0x0000000103037824 */ /* 0x000fe400078e021b */
[----:B------:R-:W-:Y:S02]  /*ea80*/  IMAD R24, R20, UR6, RZ ;  /* 0x0000000614187c24 */ /* 0x000fe4000f8e02ff */
[----:B------:R-:W-:Y:S02]  /*ea90*/  VIADD R26, R184, UR37 ;  /* 0x00000025b81a7c36 */ /* 0x000fe40008000000 */
[C---:B------:R-:W-:Y:S02]  /*eaa0*/  IMAD R21, R25.reuse, UR7, R24 ;  /* 0x0000000719157c24 */ /* 0x040fe4000f8e0218 */
[----:B------:R-:W-:Y:S01]  /*eab0*/  IMAD.WIDE.U32 R2, R25, UR6, R2 ;  /* 0x0000000619027c25 */ /* 0x000fe2000f8e0002 */
[----:B------:R-:W-:Y:S01]  /*eac0*/  ISETP.GE.AND P2, PT, R26, R45, PT ;  /* 0x0000002d1a00720c */ /* 0x000fe20003f46270 */
[----:B------:R-:W-:-:S02]  /*ead0*/  ULDC.64 UR6, c[0x0][0xa80] ;  /* 0x0002a00000067ab9 */ /* 0x000fc40000000a00 */
[----:B------:R-:W-:Y:S02]  /*eae0*/  VIADD R20, R26, 0x20 ;  /* 0x000000201a147836 */ /* 0x000fe40000000000 */
[----:B------:R-:W-:Y:S01]  /*eaf0*/  VIADD R0, R0, 0x28820 ;  /* 0x0002882000007836 */ /* 0x000fe20000000000 */
[----:B------:R-:W-:Y:S01]  /*eb00*/  LEA R24, P3, R2, UR6, 0x1 ;  /* 0x0000000602187c11 */ /* 0x000fe2000f8608ff */
[----:B------:R-:W-:Y:S01]  /*eb10*/  IMAD.IADD R3, R3, 0x1, R21 ;  /* 0x0000000103037824 */ /* 0x000fe200078e0215 */
[-C--:B------:R-:W-:Y:S01]  /*eb20*/  ISETP.GE.AND P0, PT, R20, R45.reuse, PT ;  /* 0x0000002d1400720c */ /* 0x080fe20003f06270 */
[----:B------:R-:W-:Y:S01]  /*eb30*/  VIADD R20, R26, 0x40 ;  /* 0x000000401a147836 */ /* 0x000fe20000000000 */
[----:B------:R-:W-:Y:S02]  /*eb40*/  PRMT R0, RZ, 0x654, R0 ;  /* 0x00000654ff007816 */ /* 0x000fe40000000000 */
[----:B------:R-:W-:Y:S01]  /*eb50*/  LEA.HI.X R25, R2, UR7, R3, 0x1, P3 ;  /* 0x0000000702197c11 */ /* 0x000fe200098f0c03 */
[----:B------:R-:W-:Y:S01]  /*eb60*/  BSSY B1, `(.L_x_1119) ;  /* 0x000000f000017945 */ /* 0x000fe20003800000 */
[----:B------:R-:W-:Y:S01]  /*eb70*/  ISETP.GE.AND P1, PT, R20, R45, PT ;  /* 0x0000002d1400720c */ /* 0x000fe20003f26270 */
[----:B--2---:R0:W-:Y:S01]  /*eb80*/  SYNCS.ARRIVE.TRANS64.RED.A1T0 RZ, [R0+URZ], RZ ;  /* 0x000000ff00ff79a7 */ /* 0x0041e2000810043f */
[----:B------:R1:W2:Y:S04]  /*eb90*/  SHFL.IDX PT, R20, R24, RZ, 0x181f ;  /* 0x00181fff18147589 */ /* 0x0002a800000e0000 */
[----:B0-----:R1:W0:Y:S01]  /*eba0*/  SHFL.IDX PT, R0, R25, RZ, 0x181f ;  /* 0x00181fff19007589 */ /* 0x00122200000e0000 */
[----:B------:R-:W-:Y:S06]  /*ebb0*/  @P2 BRA `(.L_x_1120) ;  /* 0x0000000000242947 */ /* 0x000fec0003800000 */
[----:B------:R-:W-:Y:S02]  /*ebc0*/  ULDC UR5, c[0x0][0xac8] ;  /* 0x0002b20000057ab9 */ /* 0x000fe40000000800 */
[----:B------:R-:W-:Y:S02]  /*ebd0*/  ISETP.GE.AND P2, PT, R18, UR5, PT ;  /* 0x0000000512007c0c */ /* 0x000fe4000bf46270 */
[----:B------:R-:W-:-:S11]  /*ebe0*/  ISETP.GE.AND P3, PT, R19, UR5, PT ;  /* 0x0000000513007c0c */ /* 0x000fd6000bf66270 */
[CC--:B--2---:R-:W-:Y:S02]  /*ebf0*/  @!P2 LEA R2, P4, R18.reuse, R20.reuse, 0x1 ;  /* 0x000000141202a211 */ /* 0x0c4fe400078808ff */
[C---:B------:R-:W-:Y:S02]  /*ec00*/  @!P3 LEA R20, P5, R19.reuse, R20, 0x1 ;  /* 0x000000141314b211 */ /* 0x040fe400078a08ff */
[-C--:B0-----:R-:W-:Y:S02]  /*ec10*/  @!P2 LEA.HI.X R3, R18, R0.reuse, R190, 0x1, P4 ;  /* 0x000000001203a211 */ /* 0x081fe400020f0cbe */
[----:B------:R-:W-:-:S03]  /*ec20*/  @!P3 LEA.HI.X R21, R19, R0, R189, 0x1, P5 ;  /* 0x000000001315b211 */ /* 0x000fc600028f0cbd */
[----:B-----5:R3:W-:Y:S04]  /*ec30*/  @!P2 ST.E.128 desc[UR52][R2.64], R52 ;  /* 0x000000340200a985 */ /* 0x0207e8000c101d34 */
[----:B------:R3:W-:Y:S02]  /*ec40*/  @!P3 ST.E.128 desc[UR52][R20.64], R60 ;  /* 0x0000003c1400b985 */ /* 0x0007e4000c101d34 */
.L_x_1120:
[----:B------:R-:W-:Y:S05]  /*ec50*/  BSYNC B1 ;  /* 0x0000000000017941 */ /* 0x000fea0003800000 */
.L_x_1119:
[----:B0-----:R0:W4:Y:S01]  /*ec60*/  SHFL.IDX PT, R0, R25, 0x1, 0x181f ;  /* 0x00381f0019007f89 */ /* 0x00112200000e0000 */
[----:B------:R-:W-:Y:S03]  /*ec70*/  BSSY B1, `(.L_x_1121) ;  /* 0x000000c000017945 */ /* 0x000fe60003800000 */
[----:B--23--:R0:W2:Y:S01]  /*ec80*/  SHFL.IDX PT, R20, R24, 0x1, 0x181f ;  /* 0x00381f0018147f89 */ /* 0x00c0a200000e0000 */
[----:B------:R-:W-:Y:S05]  /*ec90*/  @P0 BRA `(.L_x_1122) ;  /* 0x0000000000240947 */ /* 0x000fea0003800000 */
[----:B------:R-:W-:Y:S02]  /*eca0*/  ULDC UR5, c[0x0][0xac8] ;  /* 0x0002b20000057ab9 */ /* 0x000fe40000000800 */
[----:B------:R-:W-:Y:S02]  /*ecb0*/  ISETP.GE.AND P3, PT, R18, UR5, PT ;  /* 0x0000000512007c0c */ /* 0x000fe4000bf66270 */
[----:B------:R-:W-:-:S11]  /*ecc0*/  ISETP.GE.AND P4, PT, R19, UR5, PT ;  /* 0x0000000513007c0c */ /* 0x000fd6000bf86270 */
[CC--:B--2---:R-:W-:Y:S02]  /*ecd0*/  @!P3 LEA R2, P0, R18.reuse, R20.reuse, 0x1 ;  /* 0x000000141202b211 */ /* 0x0c4fe400078008ff */
[C---:B------:R-:W-:Y:S02]  /*ece0*/  @!P4 LEA R20, P2, R19.reuse, R20, 0x1 ;  /* 0x000000141314c211 */ /* 0x040fe400078408ff */
[-C--:B----4-:R-:W-:Y:S02]  /*ecf0*/  @!P3 LEA.HI.X R3, R18, R0.reuse, R190, 0x1, P0 ;  /* 0x000000001203b211 */ /* 0x090fe400000f0cbe */
[----:B------:R-:W-:-:S03]  /*ed00*/  @!P4 LEA.HI.X R21, R19, R0, R189, 0x1, P2 ;  /* 0x000000001315c211 */ /* 0x000fc600010f0cbd */
[----:B-----5:R3:W-:Y:S04]  /*ed10*/  @!P3 ST.E.128 desc[UR52][R2.64], R48 ;  /* 0x000000300200b985 */ /* 0x0207e8000c101d34 */
[----:B------:R3:W-:Y:S02]  /*ed20*/  @!P4 ST.E.128 desc[UR52][R20.64], R56 ;  /* 0x000000381400c985 */ /* 0x0007e4000c101d34 */
.L_x_1122:
[----:B------:R-:W-:Y:S05]  /*ed30*/  BSYNC B1 ;  /* 0x0000000000017941 */ /* 0x000fea0003800000 */
.L_x_1121:
[----:B----4-:R4:W0:Y:S01]  /*ed40*/  SHFL.IDX PT, R0, R25, 0x2, 0x181f ;  /* 0x00581f0019007f89 */ /* 0x01082200000e0000 */
        /* <DEDUP_REMOVED lines=12> */
.L_x_1124:
[----:B------:R-:W-:Y:S05]  /*ee10*/  BSYNC B1 ;  /* 0x0000000000017941 */ /* 0x000fea0003800000 */
.L_x_1123:
[----:B0-----:R-:W-:Y:S01]  /*ee20*/  VIADD R0, R26, 0x60 ;  /* 0x000000601a007836 */ /* 0x001fe20000000000 */
[----:B-1--4-:R-:W0:Y:S04]  /*ee30*/  SHFL.IDX PT, R25, R25, 0x3, 0x181f ;  /* 0x00781f0019197f89 */ /* 0x012e2800000e0000 */
[----:B------:R-:W-:Y:S01]  /*ee40*/  ISETP.GE.AND P0, PT, R0, R45, PT ;  /* 0x0000002d0000720c */ /* 0x000fe20003f06270 */
[----:B------:R-:W1:-:S12]  /*ee50*/  SHFL.IDX PT, R24, R24, 0x3, 0x181f ;  /* 0x00781f0018187f89 */ /* 0x000e5800000e0000 */
[----:B------:R-:W-:Y:S05]  /*ee60*/  @P0 BRA `(.L_x_1125) ;  /* 0x0000000800800947 */ /* 0x000fea0003800000 */
[----:B------:R-:W-:Y:S02]  /*ee70*/  ULDC UR5, c[0x0][0xac8] ;  /* 0x0002b20000057ab9 */ /* 0x000fe40000000800 */
[----:B------:R-:W-:-:S13]  /*ee80*/  ISETP.GE.AND P1, PT, R18, UR5, PT ;  /* 0x0000000512007c0c */ /* 0x000fda000bf26270 */
[----:B-1-3--:R-:W-:-:S04]  /*ee90*/  @!P1 LEA R2, P0, R18, R24, 0x1 ;  /* 0x0000001812029211 */ /* 0x00afc800078008ff */
[----:B0-----:R-:W-:Y:S02]  /*eea0*/  @!P1 LEA.HI.X R3, R18, R25, R190, 0x1, P0 ;  /* 0x0000001912039211 */ /* 0x001fe400000f0cbe */
[----:B------:R-:W-:-:S03]  /*eeb0*/  ISETP.GE.AND P0, PT, R19, UR5, PT ;  /* 0x0000000513007c0c */ /* 0x000fc6000bf06270 */
[----:B-----5:R4:W-:Y:S10]  /*eec0*/  @!P1 ST.E.128 desc[UR52][R2.64], R4 ;  /* 0x0000000402009985 */ /* 0x0209f4000c101d34 */
[----:B------:R-:W-:Y:S05]  /*eed0*/  @P0 BRA `(.L_x_1125) ;  /* 0x0000000800640947 */ /* 0x000fea0003800000 */
[----:B----4-:R-:W-:-:S04]  /*eee0*/  LEA R2, P0, R19, R24, 0x1 ;  /* 0x0000001813027211 */ /* 0x010fc800078008ff */
[----:B------:R-:W-:-:S05]  /*eef0*/  LEA.HI.X R3, R19, R25, R189, 0x1, P0 ;  /* 0x0000001913037211 */ /* 0x000fca00000f0cbd */
[----:B------:R0:W-:Y:S01]  /*ef00*/  ST.E.128 desc[UR52][R2.64], R8 ;  /* 0x0000000802007985 */ /* 0x0001e2000c101d34 */
[----:B------:R-:W-:Y:S05]  /*ef10*/  BRA `(.L_x_1125) ;  /* 0x0000000800547947 */ /* 0x000fea0003800000 */
.L_x_1118:
[----:B------:R-:W0:Y:S01]  /*ef20*/  LDC R8, c[0x0][0xbe8] ;  /* 0x0002fa00ff087b82 */ /* 0x000e220000000800 */
[----:B------:R-:W-:Y:S01]  /*ef30*/  ISETP.GE.AND P0, PT, R191, 0x80, PT ;  /* 0x00000080bf00780c */ /* 0x000fe20003f06270 */
[----:B------:R-:W-:Y:S01]  /*ef40*/  USHF.R.S32.HI UR8, URZ, 0x1f, UR38 ;  /* 0x0000001f3f087899 */ /* 0x000fe20008011426 */
[----:B------:R-:W-:Y:S01]  /*ef50*/  BSSY B1, `(.L_x_1126) ;  /* 0x000002f000017945 */ /* 0x000fe20003800000 */
[----:B------:R-:W-:Y:S01]  /*ef60*/  USHF.R.S32.HI UR9, URZ, 0x1f, UR44 ;  /* 0x0000001f3f097899 */ /* 0x000fe2000801142c */
[----:B------:R-:W-:Y:S01]  /*ef70*/  IMAD R6, R22, 0x20, R184 ;  /* 0x0000002016067824 */ /* 0x000fe200078e02b8 */
[----:B0-----:R-:W-:-:S13]  /*ef80*/  ISETP.NE.AND P1, PT, R8, 0x1, PT ;  /* 0x000000010800780c */ /* 0x001fda0003f25270 */
[----:B------:R-:W0:Y:S08]  /*ef90*/  @P1 LDC R9, c[0x0][0xbec] ;  /* 0x0002fb00ff091b82 */ /* 0x000e300000000800 */
[----:B------:R-:W1:Y:S01]  /*efa0*/  @P1 LDC R11, c[0x0][0xbf0] ;  /* 0x0002fc00ff0b1b82 */ /* 0x000e620000000800 */
[----:B------:R-:W-:Y:S05]  /*efb0*/  @P0 BRA `(.L_x_1127) ;  /* 0x0000000000a00947 */ /* 0x000fea0003800000 */
[----:B------:R-:W2:Y:S01]  /*efc0*/  S2R R0, SR_TID.X ;  /* 0x0000000000007919 */ /* 0x000ea20000002100 */
[----:B------:R-:W3:Y:S01]  /*efd0*/  LDC R3, c[0x0][0xbe8] ;  /* 0x0002fa00ff037b82 */ /* 0x000ee20000000800 */
[----:B------:R-:W-:Y:S01]  /*efe0*/  IMAD.U32 R4, RZ, RZ, UR37 ;  /* 0x00000025ff047e24 */ /* 0x000fe2000f8e00ff */
[----:B------:R-:W-:Y:S02]  /*eff0*/  ULDC UR5, c[0x0][0xa88] ;  /* 0x0002a20000057ab9 */ /* 0x000fe40000000800 */
[----:B---3--:R-:W-:Y:S02]  /*f000*/  IMAD R5, R3, UR5, RZ ;  /* 0x0000000503057c24 */ /* 0x008fe4000f8e02ff */
[----:B--2---:R-:W-:-:S04]  /*f010*/  IADD3 R4, R4, -0x80, R0 ;  /* 0xffffff8004047810 */ /* 0x004fc80007ffe000 */
[----:B------:R-:W-:-:S13]  /*f020*/  ISETP.GE.AND P0, PT, R4, R5, PT ;  /* 0x000000050400720c */ /* 0x000fda0003f06270 */
[----:B------:R-:W-:Y:S05]  /*f030*/  @P0 BRA `(.L_x_1127) ;  /* 0x0000000000800947 */ /* 0x000fea0003800000 */
[----:B------:R-:W-:Y:S01]  /*f040*/  ISETP.NE.AND P0, PT, R3, 0x1, PT ;  /* 0x000000010300780c */ /* 0x000fe20003f05270 */
[----:B------:R-:W-:Y:S01]  /*f050*/  ULDC.64 UR10, c[0x0][0xb90] ;  /* 0x0002e400000a7ab9 */ /* 0x000fe20000000a00 */
[----:B------:R-:W-:Y:S01]  /*f060*/  IMAD.MOV.U32 R2, RZ, RZ, R4 ;  /* 0x000000ffff027224 */ /* 0x000fe200078e0004 */
[----:B------:R-:W-:Y:S02]  /*f070*/  UIMAD UR5, UR8, UR10, URZ ;  /* 0x0000000a080572a4 */ /* 0x000fe4000f8e023f */
[----:B------:R-:W-:Y:S02]  /*f080*/  UIMAD.WIDE.U32 UR6, UR38, UR10, URZ ;  /* 0x0000000a260672a5 */ /* 0x000fe4000f8e003f */
[----:B------:R-:W-:-:S03]  /*f090*/  UIMAD UR5, UR38, UR11, UR5 ;  /* 0x0000000b260572a4 */ /* 0x000fc6000f8e0205 */
[----:B------:R-:W-:Y:S01]  /*f0a0*/  ULDC.64 UR10, c[0x0][0xb98] ;  /* 0x0002e600000a7ab9 */ /* 0x000fe20000000a00 */
[----:B------:R-:W-:Y:S02]  /*f0b0*/  UIADD3 UR7, UR7, UR5, URZ ;  /* 0x0000000507077290 */ /* 0x000fe4000fffe03f */
[----:B------:R-:W2:Y:S01]  /*f0c0*/  @P0 LDC R5, c[0x0][0xbec] ;  /* 0x0002fb00ff050b82 */ /* 0x000ea20000000800 */
[----:B------:R-:W-:Y:S02]  /*f0d0*/  UIMAD UR5, UR9, UR10, URZ ;  /* 0x0000000a090572a4 */ /* 0x000fe4000f8e023f */
[----:B------:R-:W-:Y:S02]  /*f0e0*/  UIMAD.WIDE.U32 UR6, UR44, UR10, UR6 ;  /* 0x0000000a2c0672a5 */ /* 0x000fe4000f8e0006 */
[----:B------:R-:W-:-:S03]  /*f0f0*/  UIMAD UR5, UR44, UR11, UR5 ;  /* 0x0000000b2c0572a4 */ /* 0x000fc6000f8e0205 */
[----:B------:R-:W3:Y:S01]  /*f100*/  @P0 LDC R7, c[0x0][0xbf0] ;  /* 0x0002fc00ff070b82 */ /* 0x000ee20000000800 */
[----:B------:R-:W-:Y:S01]  /*f110*/  ULDC.64 UR10, c[0x0][0xb88] ;  /* 0x0002e200000a7ab9 */ /* 0x000fe20000000a00 */
[----:B--2---:R-:W-:-:S05]  /*f120*/  @P0 IMAD.HI.U32 R0, R4, R5, RZ ;  /* 0x0000000504000227 */ /* 0x004fca00078e00ff */
[----:B---3--:R-:W-:-:S05]  /*f130*/  @P0 SHF.R.U32.HI R2, RZ, R7, R0 ;  /* 0x00000007ff020219 */ /* 0x008fca0000011600 */
[----:B------:R-:W-:-:S04]  /*f140*/  IMAD.MOV R5, RZ, RZ, -R2 ;  /* 0x000000ffff057224 */ /* 0x000fc800078e0a02 */
[----:B------:R-:W-:Y:S01]  /*f150*/  IMAD R5, R3, R5, R4 ;  /* 0x0000000503057224 */ /* 0x000fe200078e0204 */
[----:B------:R-:W-:Y:S01]  /*f160*/  SHF.R.S32.HI R3, RZ, 0x1f, R2 ;  /* 0x0000001fff037819 */ /* 0x000fe20000011402 */
[----:B------:R-:W-:Y:S01]  /*f170*/  IMAD.U32 R4, RZ, RZ, UR5 ;  /* 0x00000005ff047e24 */ /* 0x000fe2000f8e00ff */
        /* <DEDUP_REMOVED lines=12> */
.L_x_1127:
[----:B------:R-:W-:Y:S05]  /*f240*/  BSYNC B1 ;  /* 0x0000000000017941 */ /* 0x000fea0003800000 */
.L_x_1126:
[----:B------:R-:W-:Y:S01]  /*f250*/  ULDC.64 UR10, c[0x0][0xae8] ;  /* 0x0002ba00000a7ab9 */ /* 0x000fe20000000a00 */
[----:B------:R-:W-:Y:S01]  /*f260*/  VIADD R6, R6, UR37 ;  /* 0x0000002506067c36 */ /* 0x000fe20008000000 */
[----:B------:R-:W-:Y:S01]  /*f270*/  UIMAD UR5, UR8, UR10, URZ ;  /* 0x0000000a080572a4 */ /* 0x000fe2000f8e023f */
[----:B------:R-:W-:Y:S01]  /*f280*/  BSSY B1, `(.L_x_1128) ;  /* 0x0000034000017945 */ /* 0x000fe20003800000 */
[----:B------:R-:W-:Y:S01]  /*f290*/  UIMAD.WIDE.U32 UR6, UR38, UR10, URZ ;  /* 0x0000000a260672a5 */ /* 0x000fe2000f8e003f */
[----:B0-----:R-:W-:Y:S01]  /*f2a0*/  @P1 IMAD.HI.U32 R0, R6, R9, RZ ;  /* 0x0000000906001227 */ /* 0x001fe200078e00ff */
[----:B------:R-:W-:-:S03]  /*f2b0*/  UIMAD UR5, UR38, UR11, UR5 ;  /* 0x0000000b260572a4 */ /* 0x000fc6000f8e0205 */
[----:B------:R-:W-:Y:S01]  /*f2c0*/  ULDC.64 UR10, c[0x0][0xaf0] ;  /* 0x0002bc00000a7ab9 */ /* 0x000fe20000000a00 */
[----:B------:R-:W-:Y:S01]  /*f2d0*/  UIADD3 UR7, UR7, UR5, URZ ;  /* 0x0000000507077290 */ /* 0x000fe2000fffe03f */
[----:B--2---:R-:W-:Y:S01]  /*f2e0*/  IMAD.MOV.U32 R5, RZ, RZ, R6 ;  /* 0x000000ffff057224 */ /* 0x004fe200078e0006 */
[----:B------:R-:W-:Y:S01]  /*f2f0*/  UIMAD UR5, UR9, UR10, URZ ;  /* 0x0000000a090572a4 */ /* 0x000fe2000f8e023f */
[----:B-1----:R-:W-:Y:S01]  /*f300*/  @P1 SHF.R.U32.HI R5, RZ, R11, R0 ;  /* 0x0000000bff051219 */ /* 0x002fe20000011600 */
[----:B------:R-:W-:Y:S02]  /*f310*/  UIMAD.WIDE.U32 UR6, UR44, UR10, UR6 ;  /* 0x0000000a2c0672a5 */ /* 0x000fe4000f8e0006 */
[----:B------:R-:W-:Y:S01]  /*f320*/  UIMAD UR5, UR44, UR11, UR5 ;  /* 0x0000000b2c0572a4 */ /* 0x000fe2000f8e0205 */
[--C-:B------:R-:W-:Y:S01]  /*f330*/  SHF.R.S32.HI R0, RZ, 0x1f, R5.reuse ;  /* 0x0000001fff007819 */ /* 0x100fe20000011405 */
[----:B------:R-:W-:Y:S01]  /*f340*/  IMAD.MOV R7, RZ, RZ, -R5 ;  /* 0x000000ffff077224 */ /* 0x000fe200078e0a05 */
[----:B------:R-:W-:Y:S01]  /*f350*/  ULDC.64 UR8, c[0x0][0xae0] ;  /* 0x0002b80000087ab9 */ /* 0x000fe20000000a00 */
[----:B------:R-:W-:-:S02]  /*f360*/  UIADD3 UR5, UR7, UR5, URZ ;  /* 0x0000000507057290 */ /* 0x000fc4000fffe03f */
[----:B------:R-:W-:Y:S02]  /*f370*/  IMAD.U32 R3, RZ, RZ, UR7 ;  /* 0x00000007ff037e24 */ /* 0x000fe4000f8e00ff */
[----:B------:R-:W-:Y:S02]  /*f380*/  IMAD R0, R0, UR8, RZ ;  /* 0x0000000800007c24 */ /* 0x000fe4000f8e02ff */
[----:B------:R-:W-:Y:S02]  /*f390*/  IMAD R7, R8, R7, R6 ;  /* 0x0000000708077224 */ /* 0x000fe400078e0206 */
[----:B------:R-:W-:Y:S01]  /*f3a0*/  IMAD.U32 R2, RZ, RZ, UR6 ;  /* 0x00000006ff027e24 */ /* 0x000fe2000f8e00ff */
[----:B------:R-:W-:Y:S01]  /*f3b0*/  ULDC.64 UR6, c[0x0][0xad8] ;  /* 0x0002b60000067ab9 */ /* 0x000fe20000000a00 */
[----:B------:R-:W-:Y:S01]  /*f3c0*/  IMAD.U32 R3, RZ, RZ, UR5 ;  /* 0x00000005ff037e24 */ /* 0x000fe2000f8e00ff */
[----:B------:R-:W-:Y:S01]  /*f3d0*/  ULDC UR5, c[0x0][0xa88] ;  /* 0x0002a20000057ab9 */ /* 0x000fe20000000800 */
[C---:B------:R-:W-:Y:S01]  /*f3e0*/  IMAD R9, R5.reuse, UR9, R0 ;  /* 0x0000000905097c24 */ /* 0x040fe2000f8e0200 */
[----:B------:R-:W-:Y:S01]  /*f3f0*/  SHF.R.S32.HI R0, RZ, 0x1f, R7 ;  /* 0x0000001fff007819 */ /* 0x000fe20000011407 */
[----:B------:R-:W-:-:S04]  /*f400*/  IMAD.WIDE.U32 R2, R5, UR8, R2 ;  /* 0x0000000805027c25 */ /* 0x000fc8000f8e0002 */
[----:B------:R-:W-:Y:S02]  /*f410*/  IMAD.IADD R3, R3, 0x1, R9 ;  /* 0x0000000103037824 */ /* 0x000fe400078e0209 */
[----:B------:R-:W-:Y:S02]  /*f420*/  IMAD R4, R0, UR6, RZ ;  /* 0x0000000600047c24 */ /* 0x000fe4000f8e02ff */
[----:B------:R-:W-:Y:S02]  /*f430*/  VIADD R6, R184, UR37 ;  /* 0x00000025b8067c36 */ /* 0x000fe40008000000 */
[----:B------:R-:W-:Y:S02]  /*f440*/  IMAD R9, R8, UR5, RZ ;  /* 0x0000000508097c24 */ /* 0x000fe4000f8e02ff */
[C---:B------:R-:W-:Y:S02]  /*f450*/  IMAD R5, R7.reuse, UR7, R4 ;  /* 0x0000000707057c24 */ /* 0x040fe4000f8e0204 */
[----:B------:R-:W-:Y:S01]  /*f460*/  IMAD.WIDE.U32 R2, R7, UR6, R2 ;  /* 0x0000000607027c25 */ /* 0x000fe2000f8e0002 */
[----:B------:R-:W-:Y:S01]  /*f470*/  ISETP.GE.AND P2, PT, R6, R9, PT ;  /* 0x000000090600720c */ /* 0x000fe20003f46270 */
[----:B------:R-:W-:-:S02]  /*f480*/  ULDC.64 UR6, c[0x0][0xa80] ;  /* 0x0002a00000067ab9 */ /* 0x000fc40000000a00 */
[----:B------:R-:W-:Y:S01]  /*f490*/  VIADD R0, R6, 0x20 ;  /* 0x0000002006007836 */ /* 0x000fe20000000000 */
[----:B------:R-:W-:Y:S01]  /*f4a0*/  LEA R4, P3, R2, UR6, 0x1 ;  /* 0x0000000602047c11 */ /* 0x000fe2000f8608ff */
[----:B------:R-:W-:-:S03]  /*f4b0*/  IMAD.IADD R3, R3, 0x1, R5 ;  /* 0x0000000103037824 */ /* 0x000fc600078e0205 */
[-C--:B------:R-:W-:Y:S01]  /*f4c0*/  ISETP.GE.AND P1, PT, R0, R9.reuse, PT ;  /* 0x000000090000720c */ /* 0x080fe20003f26270 */
[----:B------:R-:W-:Y:S01]  /*f4d0*/  VIADD R0, R6, 0x40 ;  /* 0x0000004006007836 */ /* 0x000fe20000000000 */
[----:B------:R-:W-:Y:S02]  /*f4e0*/  LEA.HI.X R5, R2, UR7, R3, 0x1, P3 ;  /* 0x0000000702057c11 */ /* 0x000fe400098f0c03 */
[----:B------:R0:W1:Y:S02]  /*f4f0*/  SHFL.IDX PT, R2, R4, RZ, 0x181f ;  /* 0x00181fff04027589 */ /* 0x00006400000e0000 */
[----:B------:R-:W-:Y:S02]  /*f500*/  ISETP.GE.AND P0, PT, R0, R9, PT ;  /* 0x000000090000720c */ /* 0x000fe40003f06270 */
[----:B------:R0:W2:Y:S01]  /*f510*/  SHFL.IDX PT, R0, R5, RZ, 0x181f ;  /* 0x00181fff05007589 */ /* 0x0000a200000e0000 */
[----:B------:R-:W-:Y:S10]  /*f520*/  @P2 BRA `(.L_x_1129) ;  /* 0x0000000000242947 */ /* 0x000ff40003800000 */
[----:B------:R-:W-:Y:S02]  /*f530*/  ULDC UR5, c[0x0][0xac8] ;  /* 0x0002b20000057ab9 */ /* 0x000fe40000000800 */
[----:B------:R-:W-:Y:S02]  /*f540*/  ISETP.GE.AND P4, PT, R18, UR5, PT ;  /* 0x0000000512007c0c */ /* 0x000fe4000bf86270 */
[----:B------:R-:W-:-:S11]  /*f550*/  ISETP.GE.AND P5, PT, R19, UR5, PT ;  /* 0x0000000513007c0c */ /* 0x000fd6000bfa6270 */
[CC--:B-1----:R-:W-:Y:S02]  /*f560*/  @!P4 LEA R10, P2, R18.reuse, R2.reuse, 0x1 ;  /* 0x00000002120ac211 */ /* 0x0c2fe400078408ff */
[C---:B------:R-:W-:Y:S02]  /*f570*/  @!P5 LEA R2, P3, R19.reuse, R2, 0x1 ;  /* 0x000000021302d211 */ /* 0x040fe400078608ff */
[-C--:B--2---:R-:W-:Y:S02]  /*f580*/  @!P4 LEA.HI.X R11, R18, R0.reuse, R190, 0x1, P2 ;  /* 0x00000000120bc211 */ /* 0x084fe400010f0cbe */
[----:B------:R-:W-:-:S03]  /*f590*/  @!P5 LEA.HI.X R3, R19, R0, R189, 0x1, P3 ;  /* 0x000000001303d211 */ /* 0x000fc600018f0cbd */
[----:B------:R3:W-:Y:S04]  /*f5a0*/  @!P4 ST.E.128 desc[UR52][R10.64], RZ ;  /* 0x000000ff0a00c985 */ /* 0x0007e8000c101d34 */
[----:B------:R3:W-:Y:S02]  /*f5b0*/  @!P5 ST.E.128 desc[UR52][R2.64], RZ ;  /* 0x000000ff0200d985 */ /* 0x0007e4000c101d34 */
.L_x_1129:
[----:B------:R-:W-:Y:S05]  /*f5c0*/  BSYNC B1 ;  /* 0x0000000000017941 */ /* 0x000fea0003800000 */
.L_x_1128:
[----:B--2---:R2:W4:Y:S01]  /*f5d0*/  SHFL.IDX PT, R0, R5, 0x1, 0x181f ;  /* 0x00381f0005007f89 */ /* 0x00452200000e0000 */
[----:B------:R-:W-:Y:S03]  /*f5e0*/  BSSY B1, `(.L_x_1130) ;  /* 0x000000c000017945 */ /* 0x000fe60003800000 */
[----:B-1-3--:R2:W1:Y:S01]  /*f5f0*/  SHFL.IDX PT, R2, R4, 0x1, 0x181f ;  /* 0x00381f0004027f89 */ /* 0x00a46200000e0000 */
[----:B------:R-:W-:Y:S05]  /*f600*/  @P1 BRA `(.L_x_1131) ;  /* 0x0000000000241947 */ /* 0x000fea0003800000 */
[----:B------:R-:W-:Y:S02]  /*f610*/  ULDC UR5, c[0x0][0xac8] ;  /* 0x0002b20000057ab9 */ /* 0x000fe40000000800 */
[----:B------:R-:W-:Y:S02]  /*f620*/  ISETP.GE.AND P3, PT, R18, UR5, PT ;  /* 0x0000000512007c0c */ /* 0x000fe4000bf66270 */
[----:B------:R-:W-:-:S11]  /*f630*/  ISETP.GE.AND P4, PT, R19, UR5, PT ;  /* 0x0000000513007c0c */ /* 0x000fd6000bf86270 */
[CC--:B-1----:R-:W-:Y:S02]  /*f640*/  @!P3 LEA R10, P1, R18.reuse, R2.reuse, 0x1 ;  /* 0x00000002120ab211 */ /* 0x0c2fe400078208ff */
[C---:B------:R-:W-:Y:S02]  /*f650*/  @!P4 LEA R2, P2, R19.reuse, R2, 0x1 ;  /* 0x000000021302c211 */ /* 0x040fe400078408ff */
[-C--:B----4-:R-:W-:Y:S02]  /*f660*/  @!P3 LEA.HI.X R11, R18, R0.reuse, R190, 0x1, P1 ;  /* 0x00000000120bb211 */ /* 0x090fe400008f0cbe */
[----:B------:R-:W-:-:S03]  /*f670*/  @!P4 LEA.HI.X R3, R19, R0, R189, 0x1, P2 ;  /* 0x000000001303c211 */ /* 0x000fc600010f0cbd */
[----:B------:R3:W-:Y:S04]  /*f680*/  @!P3 ST.E.128 desc[UR52][R10.64], RZ ;  /* 0x000000ff0a00b985 */ /* 0x0007e8000c101d34 */
[----:B------:R3:W-:Y:S02]  /*f690*/  @!P4 ST.E.128 desc[UR52][R2.64], RZ ;  /* 0x000000ff0200c985 */ /* 0x0007e4000c101d34 */
.L_x_1131:
[----:B------:R-:W-:Y:S05]  /*f6a0*/  BSYNC B1 ;  /* 0x0000000000017941 */ /* 0x000fea0003800000 */
.L_x_1130:
[----:B----4-:R4:W0:Y:S01]  /*f6b0*/  SHFL.IDX PT, R0, R5, 0x2, 0x181f ;  /* 0x00581f0005007f89 */ /* 0x01082200000e0000 */
        /* <DEDUP_REMOVED lines=8> */
[-C--:B0-----:R-:W-:Y:S02]  /*f740*/  @!P2 LEA.HI.X R11, R18, R0.reuse, R190, 0x1, P0 ;  /* 0x00000000120ba211 */ /* 0x081fe400000f0cbe */
[----:B------:R-:W-:-:S03]  /*f750*/  @!P3 LEA.HI.X R3, R19, R0, R189, 0x1, P1 ;  /* 0x000000001303b211 */ /* 0x000fc600008f0cbd */
[----:B------:R3:W-:Y:S04]  /*f760*/  @!P2 ST.E.128 desc[UR52][R10.64], RZ ;  /* 0x000000ff0a00a985 */ /* 0x0007e8000c101d34 */
[----:B------:R3:W-:Y:S02]  /*f770*/  @!P3 ST.E.128 desc[UR52][R2.64], RZ ;  /* 0x000000ff0200b985 */ /* 0x0007e4000c101d34 */
.L_x_1133:
[----:B------:R-:W-:Y:S05]  /*f780*/  BSYNC B1 ;  /* 0x0000000000017941 */ /* 0x000fea0003800000 */
.L_x_1132:
[----:B---3--:R-:W-:Y:S01]  /*f790*/  VIADD R3, R6, 0x60 ;  /* 0x0000006006037836 */ /* 0x008fe20000000000 */
[----:B0-----:R0:W3:Y:S04]  /*f7a0*/  SHFL.IDX PT, R0, R5, 0x3, 0x181f ;  /* 0x00781f0005007f89 */ /* 0x0010e800000e0000 */
[----:B------:R-:W-:Y:S01]  /*f7b0*/  ISETP.GE.AND P0, PT, R3, R9, PT ;  /* 0x000000090300720c */ /* 0x000fe20003f06270 */
[----:B-1----:R0:W1:-:S12]  /*f7c0*/  SHFL.IDX PT, R2, R4, 0x3, 0x181f ;  /* 0x00781f0004027f89 */ /* 0x00205800000e0000 */
[----:B0-----:R-:W-:Y:S05]  /*f7d0*/  @P0 BRA `(.L_x_1125) ;  /* 0x0000000000240947 */ /* 0x001fea0003800000 */
[----:B------:R-:W-:Y:S02]  /*f7e0*/  ULDC UR5, c[0x0][0xac8] ;  /* 0x0002b20000057ab9 */ /* 0x000fe40000000800 */
[----:B------:R-:W-:Y:S02]  /*f7f0*/  ISETP.GE.AND P2, PT, R18, UR5, PT ;  /* 0x0000000512007c0c */ /* 0x000fe4000bf46270 */
[----:B------:R-:W-:-:S11]  /*f800*/  ISETP.GE.AND P3, PT, R19, UR5, PT ;  /* 0x0000000513007c0c */ /* 0x000fd6000bf66270 */
[CC--:B-12-4-:R-:W-:Y:S02]  /*f810*/  @!P2 LEA R4, P0, R18.reuse, R2.reuse, 0x1 ;  /* 0x000000021204a211 */ /* 0x0d6fe400078008ff */
[C---:B------:R-:W-:Y:S02]  /*f820*/  @!P3 LEA R2, P1, R19.reuse, R2, 0x1 ;  /* 0x000000021302b211 */ /* 0x040fe400078208ff */
[-C--:B---3--:R-:W-:Y:S02]  /*f830*/  @!P2 LEA.HI.X R5, R18, R0.reuse, R190, 0x1, P0 ;  /* 0x000000001205a211 */ /* 0x088fe400000f0cbe */
[----:B------:R-:W-:-:S03]  /*f840*/  @!P3 LEA.HI.X R3, R19, R0, R189, 0x1, P1 ;  /* 0x000000001303b211 */ /* 0x000fc600008f0cbd */
[----:B------:R0:W-:Y:S04]  /*f850*/  @!P2 ST.E.128 desc[UR52][R4.64], RZ ;  /* 0x000000ff0400a985 */ /* 0x0001e8000c101d34 */
[----:B------:R0:W-:Y:S02]  /*f860*/  @!P3 ST.E.128 desc[UR52][R2.64], RZ ;  /* 0x000000ff0200b985 */ /* 0x0001e4000c101d34 */
.L_x_1125:
[----:B------:R-:W-:Y:S05]  /*f870*/  BSYNC B0 ;  /* 0x0000000000007941 */ /* 0x000fea0003800000 */
.L_x_1117:
[----:B------:R-:W-:Y:S02]  /*f880*/  ULDC UR5, c[0x0][0xc38] ;  /* 0x00030e0000057ab9 */ /* 0x000fe40000000800 */
[----:B------:R-:W-:-:S06]  /*f890*/  UISETP.GE.AND UP0, UPT, UR4, UR5, UPT ;  /* 0x000000050400728c */ /* 0x000fcc000bf06270 */
[----:B------:R-:W-:-:S13]  /*f8a0*/  PLOP3.LUT P0, PT, PT, PT, UP0, 0x80, 0x0 ;  /* 0x000000000000781c */ /* 0x000fda0003f0f008 */
[----:B------:R-:W-:Y:S05]  /*f8b0*/  @!P0 BRA `(.L_x_1134) ;  /* 0xffffff1400008947 */ /* 0x000fea000383ffff */
[----:B------:R-:W-:Y:S05]  /*f8c0*/  EXIT ;  /* 0x000000000000794d */ /* 0x000fea0003800000 */
.L_x_1028:
[----:B------:R-:W-:-:S08]  /*f8d0*/  NOP ;  /* 0x0000000000007918 */ /* 0x000fd00000000000 */
[----:B------:R-:W0:-:S00]  /*f8e0*/  USETMAXREG.DEALLOC.CTAPOOL 0x28 ;  /* 0x00000028000079c8 */ /* 0x000e0000080e0500 */
[----:B0-----:R-:W-:-:S06]  /*f8f0*/  LOP3.LUT R0, R0, 0x3, RZ, 0xc0, !PT ;  /* 0x0000000300007812 */ /* 0x001fcc00078ec0ff */
[----:B------:R-:W0:Y:S01]  /*f900*/  S2UR UR10, SR_CTAID.X ;  /* 0x00000000000a79c3 */ /* 0x000e220000002500 */
[----:B------:R-:W-:Y:S01]  /*f910*/  LOP3.LUT R19, R19, 0xfffffeff, RZ, 0xc0, !PT ;  /* 0xfffffeff13137812 */ /* 0x000fe200078ec0ff */
[----:B------:R-:W-:Y:S01]  /*f920*/  IMAD.MOV.U32 R23, RZ, RZ, RZ ;  /* 0x000000ffff177224 */ /* 0x000fe200078e00ff */
[----:B------:R1:W2:Y:S01]  /*f930*/  SHFL.IDX PT, R2, R0, RZ, 0x1f ;  /* 0x00001fff00027589 */ /* 0x0002a200000e0000 */
[----:B------:R-:W-:Y:S02]  /*f940*/  IMAD.MOV.U32 R26, RZ, RZ, 0x1 ;  /* 0x00000001ff1a7424 */ /* 0x000fe400078e00ff */
[----:B------:R-:W-:Y:S02]  /*f950*/  IMAD.MOV.U32 R36, RZ, RZ, RZ ;  /* 0x000000ffff247224 */ /* 0x000fe400078e00ff */
[----:B-1----:R-:W0:Y:S01]  /*f960*/  LDC R0, c[0x0][0xc38] ;  /* 0x00030e00ff007b82 */ /* 0x002e220000000800 */
[----:B--2---:R-:W-:-:S13]  /*f970*/  ISETP.NE.AND P0, PT, R2, RZ, PT ;  /* 0x000000ff0200720c */ /* 0x004fda0003f05270 */
[----:B------:R-:W-:Y:S01]  /*f980*/  @P0 LOP3.LUT R19, R19, 0x100, RZ, 0xfc, !PT ;  /* 0x0000010013130812 */ /* 0x000fe200078efcff */
[----:B------:R-:W-:Y:S06]  /*f990*/  @P0 BAR.ARV 0x4, 0x180 ;  /* 0x0106000000000b1d */ /* 0x000fec0000002000 */
[----:B0-----:R-:W-:-:S13]  /*f9a0*/  ISETP.LE.AND P0, PT, R0, UR10, PT ;  /* 0x0000000a00007c0c */ /* 0x001fda000bf03270 */
[----:B------:R-:W-:Y:S05]  /*f9b0*/  @P0 BRA `(.L_x_1135) ;  /* 0x0000004000640947 */ /* 0x000fea0003800000 */
[----:B------:R-:W0:Y:S01]  /*f9c0*/  S2R R5, SR_TID.X ;  /* 0x0000000000057919 */ /* 0x000e220000002100 */
[----:B------:R-:W-:Y:S01]  /*f9d0*/  ULDC.64 UR6, c[0x0][0x2f0] ;  /* 0x0000bc0000067ab9 */ /* 0x000fe20000000a00 */
[----:B------:R-:W-:Y:S01]  /*f9e0*/  ULDC UR9, c[0x0][0x2b8] ;  /* 0x0000ae0000097ab9 */ /* 0x000fe20000000800 */
[----:B------:R-:W-:Y:S01]  /*f9f0*/  LOP3.LUT R19, R19, 0xfffffffe, RZ, 0xc0, !PT ;  /* 0xfffffffe13137812 */ /* 0x000fe200078ec0ff */
[----:B------:R-:W1:Y:S01]  /*fa00*/  S2UR UR8, SR_CgaCtaId ;  /* 0x00000000000879c3 */ /* 0x000e620000008800 */
[----:B------:R-:W-:Y:S01]  /*fa10*/  ULDC.64 UR4, c[0x0][0x418] ;  /* 0x0001060000047ab9 */ /* 0x000fe20000000a00 */
[----:B------:R-:W-:Y:S01]  /*fa20*/  ULDC UR39, c[0x0][0x288] ;  /* 0x0000a20000277ab9 */ /* 0x000fe20000000800 */
[----:B------:R-:W-:Y:S01]  /*fa30*/  UISETP.NE.U32.AND UP0, UPT, UR4, URZ, UPT ;  /* 0x0000003f0400728c */ /* 0x000fe2000bf05070 */
[----:B------:R-:W-:Y:S01]  /*fa40*/  IMAD.U32 R34, RZ, RZ, UR10 ;  /* 0x0000000aff227e24 */ /* 0x000fe2000f8e00ff */
[----:B------:R-:W-:Y:S01]  /*fa50*/  ULDC UR38, c[0x0][0x448] ;  /* 0x0001120000267ab9 */ /* 0x000fe20000000800 */
[----:B------:R-:W-:Y:S01]  /*fa60*/  ULDC UR4, c[0x0][0x424] ;  /* 0x0001090000047ab9 */ /* 0x000fe20000000800 */
[----:B------:R-:W-:Y:S01]  /*fa70*/  UISETP.NE.AND.EX UP0, UPT, UR5, URZ, UPT, UP0 ;  /* 0x0000003f0500728c */ /* 0x000fe2000bf05300 */
[----:B------:R-:W-:Y:S01]  /*fa80*/  IMAD.MOV.U32 R26, RZ, RZ, 0x1 ;  /* 0x00000001ff1a7424 */ /* 0x000fe200078e00ff */
[----:B------:R-:W-:Y:S01]  /*fa90*/  UIMAD UR38, UR38, UR39, URZ ;  /* 0x00000027262672a4 */ /* 0x000fe2000f8e023f */
[----:B------:R-:W-:Y:S01]  /*faa0*/  IMAD.MOV.U32 R36, RZ, RZ, RZ ;  /* 0x000000ffff247224 */ /* 0x000fe200078e00ff */
[----:B------:R-:W-:Y:S01]  /*fab0*/  USEL UR4, UR4, 0x1, UP0 ;  /* 0x0000000104047887 */ /* 0x000fe20008000000 */
[----:B------:R-:W-:Y:S01]  /*fac0*/  IMAD.MOV.U32 R23, RZ, RZ, RZ ;  /* 0x000000ffff177224 */ /* 0x000fe200078e00ff */
[----:B------:R-:W-:Y:S01]  /*fad0*/  UMOV UR5, 0x400 ;  /* 0x0000040000057882 */ /* 0x000fe20000000000 */
[----:B------:R-:W-:-:S02]  /*fae0*/  ULOP3.LUT UR46, UR36, 0x2, URZ, 0xfc, !UPT ;  /* 0x00000002242e7892 */ /* 0x000fc4000f8efc3f */
[----:B------:R-:W-:Y:S01]  /*faf0*/  UIMAD UR37, UR4, UR6, URZ ;  /* 0x00000006042572a4 */ /* 0x000fe2000f8e023f */
[----:B------:R-:W-:-:S03]  /*fb00*/  ULDC UR48, c[0x0][0xc] ;  /* 0x0000030000307ab9 */ /* 0x000fc60000000800 */
[----:B------:R-:W-:Y:S02]  /*fb10*/  UIADD3 UR4, UR37, 0x7f, URZ ;  /* 0x0000007f25047890 */ /* 0x000fe4000fffe03f */
[----:B------:R-:W-:Y:S02]  /*fb20*/  UIADD3 UR47, UR37, 0x1, -UR39 ;  /* 0x00000001252f7890 */ /* 0x000fe4000fffe827 */
[----:B-1----:R-:W-:Y:S02]  /*fb30*/  ULEA UR8, UR8, UR5, 0x18 ;  /* 0x0000000508087291 */ /* 0x002fe4000f8ec03f */
[----:B------:R-:W-:Y:S01]  /*fb40*/  USHF.R.S32.HI UR5, URZ, 0x1f, UR4 ;  /* 0x0000001f3f057899 */ /* 0x000fe20008011404 */
[C---:B0-----:R-:W-:Y:S01]  /*fb50*/  IMAD.SHL.U32 R30, R5.reuse, 0x8, RZ ;  /* 0x00000008051e7824 */ /* 0x041fe200078e00ff */
[----:B------:R-:W-:Y:S02]  /*fb60*/  LOP3.LUT R4, R5, 0x7f, RZ, 0xc0, !PT ;  /* 0x0000007f05047812 */ /* 0x000fe400078ec0ff */
[----:B------:R-:W-:Y:S01]  /*fb70*/  IMAD.U32 R16, RZ, RZ, UR8 ;  /* 0x00000008ff107e24 */ /* 0x000fe2000f8e00ff */
[----:B------:R-:W-:Y:S01]  /*fb80*/  ULEA.HI UR5, UR5, UR4, URZ, 0x7 ;  /* 0x0000000405057291 */ /* 0x000fe2000f8f383f */
[C---:B------:R-:W-:Y:S01]  /*fb90*/  LOP3.LUT R0, R30.reuse, 0x1f8, RZ, 0xc0, !PT ;  /* 0x000001f81e007812 */ /* 0x040fe200078ec0ff */
[----:B------:R-:W-:Y:S01]  /*fba0*/  UIADD3 UR39, UR37, -UR39, URZ ;  /* 0x8000002725277290 */ /* 0x000fe2000fffe03f */
[----:B------:R-:W-:Y:S01]  /*fbb0*/  LOP3.LUT R35, R30, 0x38, RZ, 0xc0, !PT ;  /* 0x000000381e237812 */ /* 0x000fe200078ec0ff */
[----:B------:R-:W-:Y:S01]  /*fbc0*/  USHF.R.S32.HI UR40, URZ, 0x7, UR5 ;  /* 0x000000073f287899 */ /* 0x000fe20008011405 */
[----:B------:R-:W-:-:S02]  /*fbd0*/  LOP3.LUT R3, R0, 0x38, R5, 0x78, !PT ;  /* 0x0000003800037812 */ /* 0x000fc400078e7805 */
[----:B------:R-:W-:Y:S02]  /*fbe0*/  LOP3.LUT R0, R35, 0x40, RZ, 0xfc, !PT ;  /* 0x0000004023007812 */ /* 0x000fe400078efcff */
[----:B------:R-:W-:Y:S02]  /*fbf0*/  LOP3.LUT R30, R3, 0x200, R30, 0xf8, !PT ;  /* 0x00000200031e7812 */ /* 0x000fe400078ef81e */
[C---:B------:R-:W-:Y:S02]  /*fc00*/  ISETP.GE.AND P2, PT, R0.reuse, UR7, PT ;  /* 0x0000000700007c0c */ /* 0x040fe4000bf46270 */
[----:B------:R-:W-:Y:S01]  /*fc10*/  ISETP.GE.AND P1, PT, R0, UR9, PT ;  /* 0x0000000900007c0c */ /* 0x000fe2000bf26270 */
[----:B------:R-:W-:Y:S01]  /*fc20*/  IMAD R33, R30, 0x2, R16 ;  /* 0x000000021e217824 */ /* 0x000fe200078e0210 */
[----:B------:R-:W-:Y:S01]  /*fc30*/  ISETP.GE.AND P0, PT, R0, UR7, PT ;  /* 0x0000000700007c0c */ /* 0x000fe2000bf06270 */
[----:B------:R-:W-:Y:S01]  /*fc40*/  IMAD.SHL.U32 R0, R5, 0x10, RZ ;  /* 0x0000001005007824 */ /* 0x000fe200078e00ff */
[----:B------:R-:W-:-:S04]  /*fc50*/  SHF.R.U32.HI R37, RZ, 0x3, R4 ;  /* 0x00000003ff257819 */ /* 0x000fc80000011604 */
[----:B------:R-:W-:-:S03]  /*fc60*/  LOP3.LUT R2, R0, 0x70, RZ, 0xc0, !PT ;  /* 0x0000007000027812 */ /* 0x000fc600078ec0ff */
[----:B------:R-:W-:Y:S02]  /*fc70*/  @P2 LOP3.LUT R19, R19, 0x1, RZ, 0xfc, !PT ;  /* 0x0000000113132812 */ /* 0x000fe400078efcff */
[----:B------:R-:W-:Y:S02]  /*fc80*/  LOP3.LUT R0, R37, R2, RZ, 0xfc, !PT ;  /* 0x0000000225007212 */ /* 0x000fe400078efcff */
[----:B------:R-:W-:-:S04]  /*fc90*/  LOP3.LUT R19, R19, 0xffffffbf, RZ, 0xc0, !PT ;  /* 0xffffffbf13137812 */ /* 0x000fc800078ec0ff */
[----:B------:R-:W-:Y:S02]  /*fca0*/  @P1 LOP3.LUT R19, R19, 0x40, RZ, 0xfc, !PT ;  /* 0x0000004013131812 */ /* 0x000fe400078efcff */
[----:B------:R-:W-:Y:S02]  /*fcb0*/  ISETP.GE.AND P1, PT, R35, UR7, PT ;  /* 0x0000000723007c0c */ /* 0x000fe4000bf26270 */
[----:B------:R-:W-:-:S04]  /*fcc0*/  LOP3.LUT R19, R19, 0xfffffffb, RZ, 0xc0, !PT ;  /* 0xfffffffb13137812 */ /* 0x000fc800078ec0ff */
[----:B------:R-:W-:Y:S02]  /*fcd0*/  @P0 LOP3.LUT R19, R19, 0x4, RZ, 0xfc, !PT ;  /* 0x0000000413130812 */ /* 0x000fe400078efcff */
[----:B------:R-:W-:Y:S02]  /*fce0*/  ISETP.GE.AND P0, PT, R35, UR7, PT ;  /* 0x0000000723007c0c */ /* 0x000fe4000bf06270 */
[----:B------:R-:W-:-:S04]  /*fcf0*/  LOP3.LUT R19, R19, 0xfffffffd, RZ, 0xc0, !PT ;  /* 0xfffffffd13137812 */ /* 0x000fc800078ec0ff */
[----:B------:R-:W-:-:S04]  /*fd00*/  @P1 LOP3.LUT R19, R19, 0x2, RZ, 0xfc, !PT ;  /* 0x0000000213131812 */ /* 0x000fc800078efcff */
[----:B------:R-:W-:-:S04]  /*fd10*/  LOP3.LUT R19, R19, 0xfffffff7, RZ, 0xc0, !PT ;  /* 0xfffffff713137812 */ /* 0x000fc800078ec0ff */
[----:B------:R-:W-:Y:S02]  /*fd20*/  @P0 LOP3.LUT R19, R19, 0x8, RZ, 0xfc, !PT ;  /* 0x0000000813130812 */ /* 0x000fe400078efcff */
[----:B------:R-:W-:Y:S02]  /*fd30*/  ISETP.GE.AND P0, PT, R35, UR9, PT ;  /* 0x0000000923007c0c */ /* 0x000fe4000bf06270 */
[----:B------:R-:W-:-:S11]  /*fd40*/  LOP3.LUT R19, R19, 0xffffff7f, RZ, 0xc0, !PT ;  /* 0xffffff7f13137812 */ /* 0x000fd600078ec0ff */
[----:B------:R-:W-:-:S07]  /*fd50*/  @P0 LOP3.LUT R19, R19, 0x80, RZ, 0xfc, !PT ;  /* 0x0000008013130812 */ /* 0x000fce00078efcff */
.L_x_1190:
[----:B------:R-:W-:Y:S01]  /*fd60*/  ULDC UR7, c[0x0][0xc60] ;  /* 0x0003180000077ab9 */ /* 0x000fe20000000800 */
[C---:B------:R-:W-:Y:S01]  /*fd70*/  R2UR UR41, R34.reuse ;  /* 0x00000000222972ca */ /* 0x040fe200000e0000 */
[----:B------:R-:W-:Y:S01]  /*fd80*/  UISETP.NE.AND UP0, UPT, UR7, 0x1, UPT ;  /* 0x000000010700788c */ /* 0x000fe2000bf05270 */
[----:B------:R-:W-:-:S10]  /*fd90*/  R2UR UR6, R34 ;  /* 0x00000000220672ca */ /* 0x000fd400000e0000 */
        /* <DEDUP_REMOVED lines=9> */
[----:B0----5:R-:W-:Y:S05]  /*fe30*/  @P0 BRA `(.L_x_1136) ;  /* 0x0000000000200947 */ /* 0x021fea0003800000 */
        /* <DEDUP_REMOVED lines=8> */
.L_x_1136:
[----:B------:R-:W-:Y:S01]  /*fec0*/  ULDC UR8, c[0x0][0xc54] ;  /* 0x0003150000087ab9 */ /* 0x000fe20000000800 */
[----:B------:R-:W-:Y:S01]  /*fed0*/  UMOV UR6, UR7 ;  /* 0x0000000700067c82 */ /* 0x000fe20008000000 */
[----:B------:R-:W-:-:S11]  /*fee0*/  UISETP.NE.AND UP0, UPT, UR8, 0x1, UPT ;  /* 0x000000010800788c */ /* 0x000fd6000bf05270 */
[----:B------:R-:W-:Y:S02]  /*fef0*/  @UP0 ULDC.64 UR10, c[0x0][0xc58] ;  /* 0x00031600000a0ab9 */ /* 0x000fe40000000a00 */
[----:B------:R-:W-:-:S04]  /*ff00*/  UIMAD.WIDE.U32 UR4, UR7, UR10, URZ ;  /* 0x0000000a070472a5 */ /* 0x000fc8000f8e003f */
[----:B------:R-:W-:-:S04]  /*ff10*/  @UP0 USHF.R.U32.HI UR6, URZ, UR11, UR5 ;  /* 0x0000000b3f060299 */ /* 0x000fc80008011605 */
[----:B------:R-:W-:-:S12]  /*ff20*/  UIMAD UR4, UR6, UR8, URZ ;  /* 0x00000008060472a4 */ /* 0x000fd8000f8e023f */
.L_x_1137:
[----:B------:R-:W-:Y:S01]  /*ff30*/  ULDC UR5, c[0x0][0xc48] ;  /* 0x0003120000057ab9 */ /* 0x000fe20000000800 */
[----:B------:R-:W-:Y:S01]  /*ff40*/  ULDC.64 UR8, c[0x0][0xa28] ;  /* 0x00028a0000087ab9 */ /* 0x000fe20000000a00 */
[----:B------:R-:W-:Y:S01]  /*ff50*/  UISETP.NE.AND UP1, UPT, UR5, 0x1, UPT ;  /* 0x000000010500788c */ /* 0x000fe2000bf25270 */
[----:B------:R-:W-:Y:S01]  /*ff60*/  IMAD.MOV.U32 R32, RZ, RZ, RZ ;  /* 0x000000ffff207224 */ /* 0x000fe200078e00ff */
[----:B------:R-:W-:Y:S02]  /*ff70*/  UIADD3 UR4, UR7, -UR4, URZ ;  /* 0x8000000407047290 */ /* 0x000fe4000fffe03f */
[----:B------:R-:W-:Y:S01]  /*ff80*/  UISETP.NE.U32.AND UP0, UPT, UR8, URZ, UPT ;  /* 0x0000003f0800728c */ /* 0x000fe2000bf05070 */
[----:B------:R-:W-:Y:S02]  /*ff90*/  ULDC UR5, c[0x0][0xc54] ;  /* 0x0003150000057ab9 */ /* 0x000fe40000000800 */
[----:B------:R-:W-:Y:S02]  /*ffa0*/  UIMAD UR41, UR41, UR5, UR4 ;  /* 0x00000005292972a4 */ /* 0x000fe4000f8e0204 */
[----:B------:R-:W-:-:S02]  /*ffb0*/  UISETP.NE.AND.EX UP0, UPT, UR9, URZ, UPT, UP0 ;  /* 0x0000003f0900728c */ /* 0x000fc4000bf05300 */
[----:B------:R-:W-:Y:S01]  /*ffc0*/  @UP1 ULDC UR4, c[0x0][0xc4c] ;  /* 0x0003130000041ab9 */ /* 0x000fe20000000800 */
[----:B------:R-:W-:Y:S01]  /*ffd0*/  @UP1 ULDC UR7, c[0x0][0xc50] ;  /* 0x0003140000071ab9 */ /* 0x000fe20000000800 */
[----:B------:R-:W-:Y:S02]  /*ffe0*/  UIMAD.WIDE.U32 UR4, UR41, UR4, URZ ;  /* 0x00000004290472a5 */ /* 0x000fe4000f8e003f */
[----:B------:R-:W-:Y:S01]  /*fff0*/  UMOV UR42, UR41 ;  /* 0x00000029002a7c82 */ /* 0x000fe20008000000 */
[----:B------:R-:W-:Y:S01]  /*10000*/  ULOP3.LUT UR6, UR6, 0x1ffffff, URZ, 0x3c, !UPT ;  /* 0x01ffffff06067892 */ /* 0x000fe2000f8e3c3f */
[----:B------:R-:W-:Y:S01]  /*10010*/  PLOP3.LUT P0, PT, PT, PT, UP0, 0x80, 0x0 ;  /* 0x000000000000781c */ /* 0x000fe20003f0f008 */
[----:B------:R-:W-:-:S03]  /*10020*/  @UP1 USHF.R.U32.HI UR42, URZ, UR7, UR5 ;  /* 0x000000073f2a1299 */ /* 0x000fc60008011605 */
[----:B------:R-:W-:Y:S02]  /*10030*/  @UP0 ULDC.64 UR4, c[0x0][0xa28] ;  /* 0x00028a0000040ab9 */ /* 0x000fe40000000a00 */
[----:B------:R-:W-:-:S06]  /*10040*/  @UP0 UIMAD.WIDE UR4, UR42, 0x4, UR4 ;  /* 0x000000042a0408a5 */ /* 0x000fcc000f8e0204 */
[----:B------:R-:W-:Y:S01]  /*10050*/  IMAD.U32 R3, RZ, RZ, UR5 ;  /* 0x00000005ff037e24 */ /* 0x000fe2000f8e00ff */
[----:B------:R-:W-:Y:S01]  /*10060*/  ULDC UR5, c[0x0][0x448] ;  /* 0x0001120000057ab9 */ /* 0x000fe20000000800 */
[----:B------:R-:W-:Y:S01]  /*10070*/  IMAD.U32 R2, RZ, RZ, UR4 ;  /* 0x00000004ff027e24 */ /* 0x000fe2000f8e00ff */
[----:B------:R-:W-:Y:S01]  /*10080*/  ULDC UR4, c[0x0][0xc3c] ;  /* 0x00030f0000047ab9 */ /* 0x000fe20000000800 */
[----:B------:R-:W-:Y:S02]  /*10090*/  UISETP.NE.AND UP2, UPT, UR5, 0x1, UPT ;  /* 0x000000010500788c */ /* 0x000fe4000bf45270 */
[----:B------:R-:W-:Y:S01]  /*100a0*/  UIADD3 UR6, UR6, UR4, URZ ;  /* 0x0000000406067290 */ /* 0x000fe2000fffe03f */
[----:B------:R0:W5:Y:S01]  /*100b0*/  @P0 LDG.E R32, desc[UR52][R2.64] ;  /* 0x0000003402200981 */ /* 0x000162000c1e1900 */
[----:B------:R-:W-:Y:S02]  /*100c0*/  UP2UR UR49, UPR, URZ, 0x4 ;  /* 0x000000043f317883 */ /* 0x000fe40008000000 */
[----:B------:R-:W-:-:S04]  /*100d0*/  USHF.L.U32 UR43, UR6, 0x7, URZ ;  /* 0x00000007062b7899 */ /* 0x000fc8000800063f */
[----:B------:R-:W-:Y:S01]  /*100e0*/  UIADD3 UR6, UR43, 0x7f, URZ ;  /* 0x0000007f2b067890 */ /* 0x000fe2000fffe03f */
[----:B------:R-:W-:Y:S01]  /*100f0*/  @UP2 ULDC UR4, c[0x0][0x44c] ;  /* 0x0001130000042ab9 */ /* 0x000fe20000000800 */
[----:B------:R-:W-:Y:S02]  /*10100*/  @UP2 ULDC UR7, c[0x0][0x450] ;  /* 0x0001140000072ab9 */ /* 0x000fe40000000800 */
[----:B------:R-:W-:-:S04]  /*10110*/  UIMAD.WIDE.U32 UR4, UR6, UR4, URZ ;  /* 0x00000004060472a5 */ /* 0x000fc8000f8e003f */
[----:B------:R-:W-:-:S03]  /*10120*/  @UP2 USHF.R.U32.HI UR6, URZ, UR7, UR5 ;  /* 0x000000073f062299 */ /* 0x000fc60008011605 */
[----:B------:R-:W-:Y:S01]  /*10130*/  ULDC.64 UR4, c[0x0][0x9e0] ;  /* 0x0002780000047ab9 */ /* 0x000fe20000000a00 */
[----:B------:R-:W-:Y:S02]  /*10140*/  UIADD3 UR6, UR47, UR6, URZ ;  /* 0x000000062f067290 */ /* 0x000fe4000fffe03f */
[----:B------:R-:W-:Y:S02]  /*10150*/  UISETP.GE.AND UP0, UPT, UR5, 0x1, UPT ;  /* 0x000000010500788c */ /* 0x000fe4000bf06270 */
[----:B------:R-:W-:-:S04]  /*10160*/  UIADD3 UR4, UR6, UR4, URZ ;  /* 0x0000000406047290 */ /* 0x000fc8000fffe03f */
[----:B------:R-:W-:-:S13]  /*10170*/  PLOP3.LUT P0, PT, PT, PT, UP0, 0x40, 0x0 ;  /* 0x000000000000781c */ /* 0x000fda0003f0e808 */
[----:B0-----:R-:W-:Y:S05]  /*10180*/  @P0 BRA `(.L_x_1138) ;  /* 0x0000000000440947 */ /* 0x001fea0003800000 */
        /* <DEDUP_REMOVED lines=10> */
.L_x_1139:
[----:B------:R-:W-:-:S11]  /*10230*/  UISETP.NE.AND UP1, UPT, UR5, 0x1, UPT ;  /* 0x000000010500788c */ /* 0x000fd6000bf25270 */
[----:B------:R-:W-:Y:S02]  /*10240*/  @UP1 ULDC.64 UR10, c[0x0][0x9e8] ;  /* 0x00027a00000a1ab9 */ /* 0x000fe40000000a00 */
[----:B------:R-:W-:-:S04]  /*10250*/  UIMAD.WIDE.U32 UR6, UR8, UR10, URZ ;  /* 0x0000000a080672a5 */ /* 0x000fc8000f8e003f */
[----:B------:R-:W-:-:S12]  /*10260*/  @UP1 USHF.R.U32.HI UR8, URZ, UR11, UR7 ;  /* 0x0000000b3f081299 */ /* 0x000fd80008011607 */
.L_x_1140:
[----:B------:R-:W-:-:S04]  /*10270*/  UIMAD UR8, UR8, UR5, UR5 ;  /* 0x00000005080872a4 */ /* 0x000fc8000f8e0205 */
[----:B------:R-:W-:-:S04]  /*10280*/  UISETP.LT.AND UP1, UPT, UR4, UR8, UPT ;  /* 0x000000080400728c */ /* 0x000fc8000bf21270 */
[----:B------:R-:W-:-:S12]  /*10290*/  USEL UR4, UR4, UR8, UP1 ;  /* 0x0000000804047287 */ /* 0x000fd80008800000 */
.L_x_1138:
[----:B------:R-:W-:Y:S01]  /*102a0*/  UISETP.NE.AND UP1, UPT, UR49, URZ, UPT ;  /* 0x0000003f3100728c */ /* 0x000fe2000bf25270 */
[----:B------:R-:W-:Y:S01]  /*102b0*/  PLOP3.LUT P0, PT, PT, PT, UP0, 0x40, 0x0 ;  /* 0x000000000000781c */ /* 0x000fe20003f0e808 */
[----:B------:R-:W-:-:S04]  /*102c0*/  UIADD3 UR4, UR4, 0x7f, URZ ;  /* 0x0000007f04047890 */ /* 0x000fc8000fffe03f */
[----:B------:R-:W-:-:S04]  /*102d0*/  USHF.R.S32.HI UR8, URZ, 0x1f, UR4 ;  /* 0x0000001f3f087899 */ /* 0x000fc80008011404 */
[----:B------:R-:W-:Y:S01]  /*102e0*/  ULEA.HI UR8, UR8, UR4, URZ, 0x7 ;  /* 0x0000000408087291 */ /* 0x000fe2000f8f383f */
[----:B------:R-:W-:Y:S01]  /*102f0*/  @UP1 ULDC UR6, c[0x0][0x44c] ;  /* 0x0001130000061ab9 */ /* 0x000fe20000000800 */
[----:B------:R-:W-:Y:S01]  /*10300*/  @UP1 ULDC UR9, c[0x0][0x450] ;  /* 0x0001140000091ab9 */ /* 0x000fe20000000800 */
[----:B------:R-:W-:Y:S02]  /*10310*/  UIMAD.WIDE.U32 UR6, UR43, UR6, URZ ;  /* 0x000000062b0672a5 */ /* 0x000fe4000f8e003f */
[----:B------:R-:W-:Y:S01]  /*10320*/  UMOV UR4, UR43 ;  /* 0x0000002b00047c82 */ /* 0x000fe20008000000 */
[----:B------:R-:W-:Y:S02]  /*10330*/  USHF.R.S32.HI UR8, URZ, 0x7, UR8 ;  /* 0x000000073f087899 */ /* 0x000fe40008011408 */
[----:B------:R-:W-:Y:S02]  /*10340*/  @UP1 USHF.R.U32.HI UR4, URZ, UR9, UR7 ;  /* 0x000000093f041299 */ /* 0x000fe40008011607 */
[----:B------:R-:W-:-:S02]  /*10350*/  UISETP.LT.AND UP1, UPT, UR40, UR8, UPT ;  /* 0x000000082800728c */ /* 0x000fc4000bf21270 */
[----:B------:R-:W-:Y:S01]  /*10360*/  UIADD3 UR4, UR39, UR4, URZ ;  /* 0x0000000427047290 */ /* 0x000fe2000fffe03f */
[----:B------:R-:W-:Y:S01]  /*10370*/  ULDC UR6, c[0x0][0x9dc] ;  /* 0x0002770000067ab9 */ /* 0x000fe20000000800 */
[----:B------:R-:W-:Y:S02]  /*10380*/  USEL UR44, UR40, UR8, UP1 ;  /* 0x00000008282c7287 */ /* 0x000fe40008800000 */
[----:B------:R-:W-:Y:S01]  /*10390*/  UIADD3 UR8, UR4, -UR6, URZ ;  /* 0x8000000604087290 */ /* 0x000fe2000fffe03f */
[----:B------:R-:W-:Y:S11]  /*103a0*/  @P0 BRA `(.L_x_1141) ;  /* 0x0000000000440947 */ /* 0x000ff60003800000 */
        /* <DEDUP_REMOVED lines=10> */
.L_x_1142:
[----:B------:R-:W-:-:S11]  /*10450*/  UISETP.NE.AND UP0, UPT, UR5, 0x1, UPT ;  /* 0x000000010500788c */ /* 0x000fd6000bf05270 */
[----:B------:R-:W-:Y:S02]  /*10460*/  @UP0 ULDC.64 UR10, c[0x0][0x9e8] ;  /* 0x00027a00000a0ab9 */ /* 0x000fe40000000a00 */
[----:B------:R-:W-:-:S04]  /*10470*/  UIMAD.WIDE.U32 UR6, UR4, UR10, URZ ;  /* 0x0000000a040672a5 */ /* 0x000fc8000f8e003f */
[----:B------:R-:W-:-:S12]  /*10480*/  @UP0 USHF.R.U32.HI UR4, URZ, UR11, UR7 ;  /* 0x0000000b3f040299 */ /* 0x000fd80008011607 */
.L_x_1143:
[----:B------:R-:W-:-:S04]  /*10490*/  UIMAD UR4, UR4, UR5, URZ ;  /* 0x00000005040472a4 */ /* 0x000fc8000f8e023f */
[----:B------:R-:W-:-:S04]  /*104a0*/  UISETP.LT.AND UP0, UPT, UR8, UR4, UPT ;  /* 0x000000040800728c */ /* 0x000fc8000bf01270 */
[----:B------:R-:W-:-:S12]  /*104b0*/  USEL UR8, UR8, UR4, !UP0 ;  /* 0x0000000408087287 */ /* 0x000fd8000c000000 */
.L_x_1141:
[----:B------:R-:W-:Y:S01]  /*104c0*/  USHF.R.S32.HI UR4, URZ, 0x1f, UR8 ;  /* 0x0000001f3f047899 */ /* 0x000fe20008011408 */
[----:B------:R-:W-:Y:S03]  /*104d0*/  BSSY B7, `(.L_x_1144) ;  /* 0x000034e000077945 */ /* 0x000fe60003800000 */
[----:B------:R-:W-:-:S04]  /*104e0*/  ULEA.HI UR4, UR4, UR8, URZ, 0x7 ;  /* 0x0000000804047291 */ /* 0x000fc8000f8f383f */
[----:B------:R-:W-:-:S04]  /*104f0*/  USHF.R.S32.HI UR4, URZ, 0x7, UR4 ;  /* 0x000000073f047899 */ /* 0x000fc80008011404 */
[----:B------:R-:W-:-:S04]  /*10500*/  UISETP.LT.AND UP0, UPT, URZ, UR4, UPT ;  /* 0x000000043f00728c */ /* 0x000fc8000bf01270 */
[----:B------:R-:W-:-:S04]  /*10510*/  USEL UR45, URZ, UR4, !UP0 ;  /* 0x000000043f2d7287 */ /* 0x000fc8000c000000 */
[----:B------:R-:W-:-:S06]  /*10520*/  UISETP.GT.AND UP0, UPT, UR44, UR45, UPT ;  /* 0x0000002d2c00728c */ /* 0x000fcc000bf04270 */
[----:B------:R-:W-:-:S13]  /*10530*/  PLOP3.LUT P0, PT, PT, PT, UP0, 0x80, 0x0 ;  /* 0x000000000000781c */ /* 0x000fda0003f0f008 */
[----:B------:R-:W-:Y:S05]  /*10540*/  @P0 BRA `(.L_x_1145) ;  /* 0x0000000000440947 */ /* 0x000fea0003800000 */
[----:B------:R-:W0:Y:S02]  /*10550*/  S2R R0, SR_TID.X ;  /* 0x0000000000007919 */ /* 0x000e240000002100 */
[----:B0-----:R-:W-:-:S04]  /*10560*/  LOP3.LUT R0, R0, 0x7f, RZ, 0xc0, !PT ;  /* 0x0000007f00007812 */ /* 0x001fc800078ec0ff */
[----:B------:R-:W-:-:S13]  /*10570*/  ISETP.NE.AND P2, PT, R0, RZ, PT ;  /* 0x000000ff0000720c */ /* 0x000fda0003f45270 */
[----:B------:R-:W-:Y:S05]  /*10580*/  @P2 BRA `(.L_x_1146) ;  /* 0x0000003400082947 */ /* 0x000fea0003800000 */
[----:B------:R-:W0:Y:S01]  /*10590*/  S2R R7, SR_LANEID ;  /* 0x0000000000077919 */ /* 0x000e220000000000 */
[----:B------:R-:W-:Y:S01]  /*105a0*/  VOTEU.ANY UR4, UPT, PT ;  /* 0x0000000000047886 */ /* 0x000fe200038e0100 */
[----:B------:R-:W1:Y:S01]  /*105b0*/  LDC.64 R2, c[0x0][0xc80] ;  /* 0x00032000ff027b82 */ /* 0x000e620000000a00 */
[----:B------:R-:W0:Y:S08]  /*105c0*/  FLO.U32 R0, UR4 ;  /* 0x0000000400007d00 */ /* 0x000e3000080e0000 */
[----:B------:R-:W1:Y:S01]  /*105d0*/  POPC R5, UR4 ;  /* 0x0000000400057d09 */ /* 0x000e620008000000 */
[----:B0-----:R-:W-:-:S13]  /*105e0*/  ISETP.EQ.U32.AND P0, PT, R0, R7, PT ;  /* 0x000000070000720c */ /* 0x001fda0003f02070 */
[----:B-1----:R-:W2:Y:S01]  /*105f0*/  @P0 ATOMG.E.ADD.STRONG.GPU PT, R3, desc[UR52][R2.64], R5 ;  /* 0x00000005020309a8 */ /* 0x002ea200081ee1f4 */
[----:B------:R-:W0:Y:S02]  /*10600*/  S2R R4, SR_LTMASK ;  /* 0x0000000000047919 */ /* 0x000e240000003900 */
[----:B0-----:R-:W-:-:S04]  /*10610*/  LOP3.LUT R4, R4, UR4, RZ, 0xc0, !PT ;  /* 0x0000000404047c12 */ /* 0x001fc8000f8ec0ff */
[----:B------:R-:W0:Y:S01]  /*10620*/  POPC R7, R4 ;  /* 0x0000000400077309 */ /* 0x000e220000000000 */
[----:B--2---:R-:W0:Y:S02]  /*10630*/  SHFL.IDX PT, R0, R3, R0, 0x1f ;  /* 0x00001f0003007589 */ /* 0x004e2400000e0000 */
[----:B0-----:R-:W-:Y:S01]  /*10640*/  IADD3 R34, R0, UR48, R7 ;  /* 0x0000003000227c10 */ /* 0x001fe2000fffe007 */
[----:B------:R-:W-:Y:S06]  /*10650*/  BRA `(.L_x_1146) ;  /* 0x0000003000d47947 */ /* 0x000fec0003800000 */
.L_x_1145:
[----:B------:R-:W-:Y:S01]  /*10660*/  VIADD R0, R16, 0x18400 ;  /* 0x0001840010007836 */ /* 0x000fe20000000000 */
[----:B------:R-:W-:Y:S04]  /*10670*/  BSSY B6, `(.L_x_1147) ;  /* 0x0000013000067945 */ /* 0x000fe80003800000 */
[----:B------:R-:W-:-:S13]  /*10680*/  LOP3.LUT P0, RZ, R0, 0x3ff, RZ, 0xc0, !PT ;  /* 0x000003ff00ff7812 */ /* 0x000fda000780c0ff */
[----:B------:R-:W-:Y:S05]  /*10690*/  @!P0 BRA `(.L_x_1148) ;  /* 0x0000000000408947 */ /* 0x000fea0003800000 */
[----:B------:R-:W-:Y:S01]  /*106a0*/  MOV R2, 0x0 ;  /* 0x0000000000027802 */ /* 0x000fe20000000f00 */
[----:B------:R-:W-:Y:S01]  /*106b0*/  ULDC.64 UR4, c[0x4][0x80] ;  /* 0x0100200000047ab9 */ /* 0x000fe20000000a00 */
[----:B------:R-:W-:Y:S01]  /*106c0*/  ULDC.64 UR6, c[0x4][0x88] ;  /* 0x0100220000067ab9 */ /* 0x000fe20000000a00 */
[----:B------:R-:W-:Y:S02]  /*106d0*/  IMAD.U32 R4, RZ, RZ, UR4 ;  /* 0x00000004ff047e24 */ /* 0x000fe4000f8e00ff */
[----:B------:R-:W-:Y:S01]  /*106e0*/  IMAD.U32 R5, RZ, RZ, UR5 ;  /* 0x00000005ff057e24 */ /* 0x000fe2000f8e00ff */
[----:B------:R-:W0:Y:S01]  /*106f0*/  LDC.64 R2, c[0x4][R2] ;  /* 0x0100000002027b82 */ /* 0x000e220000000a00 */
[----:B------:R-:W-:Y:S01]  /*10700*/  ULDC.64 UR4, c[0x4][0x8] ;  /* 0x0100020000047ab9 */ /* 0x000fe20000000a00 */
[----:B------:R-:W-:Y:S02]  /*10710*/  IMAD.U32 R6, RZ, RZ, UR6 ;  /* 0x00000006ff067e24 */ /* 0x000fe4000f8e00ff */
[----:B------:R-:W-:-:S02]  /*10720*/  IMAD.U32 R7, RZ, RZ, UR7 ;  /* 0x00000007ff077e24 */ /* 0x000fc4000f8e00ff */
[----:B------:R-:W-:Y:S02]  /*10730*/  IMAD.U32 R10, RZ, RZ, UR4 ;  /* 0x00000004ff0a7e24 */ /* 0x000fe4000f8e00ff */
[----:B------:R-:W-:Y:S02]  /*10740*/  IMAD.U32 R11, RZ, RZ, UR5 ;  /* 0x00000005ff0b7e24 */ /* 0x000fe4000f8e00ff */
[----:B------:R-:W-:Y:S02]  /*10750*/  IMAD.MOV.U32 R8, RZ, RZ, 0x70 ;  /* 0x00000070ff087424 */ /* 0x000fe400078e00ff */
[----:B------:R-:W-:Y:S02]  /*10760*/  IMAD.MOV.U32 R12, RZ, RZ, 0x1 ;  /* 0x00000001ff0c7424 */ /* 0x000fe400078e00ff */
[----:B------:R-:W-:-:S07]  /*10770*/  IMAD.MOV.U32 R13, RZ, RZ, RZ ;  /* 0x000000ffff0d7224 */ /* 0x000fce00078e00ff */
[----:B------:R-:W-:-:S07]  /*10780*/  LEPC R20, `(.L_x_1148) ;  /* 0x000000001014794e */ /* 0x000fce0000000000 */
[----:B0----5:R-:W-:Y:S05]  /*10790*/  CALL.ABS.NOINC R2 ;  /* 0x0000000002007343 */ /* 0x021fea0003c00000 */
.L_x_1148:
[----:B------:R-:W-:Y:S05]  /*107a0*/  BSYNC B6 ;  /* 0x0000000000067941 */ /* 0x000fea0003800000 */
.L_x_1147:
        /* <DEDUP_REMOVED lines=20> */
.L_x_1151:
[----:B------:R0:W1:Y:S01]  /*108f0*/  LDC.64 R2, c[0x4][R17] ;  /* 0x0100000011027b82 */ /* 0x0000620000000a00 */
[----:B------:R-:W-:Y:S01]  /*10900*/  ULDC.64 UR4, c[0x4][0x80] ;  /* 0x0100200000047ab9 */ /* 0x000fe20000000a00 */
[----:B------:R-:W-:Y:S01]  /*10910*/  ULDC.64 UR6, c[0x4][0x88] ;  /* 0x0100220000067ab9 */ /* 0x000fe20000000a00 */
[----:B------:R-:W-:Y:S02]  /*10920*/  IMAD.U32 R4, RZ, RZ, UR4 ;  /* 0x00000004ff047e24 */ /* 0x000fe4000f8e00ff */
        /* <DEDUP_REMOVED lines=11> */
.L_x_1150:
[----:B------:R-:W-:Y:S05]  /*109e0*/  BSYNC B6 ;  /* 0x0000000000067941 */ /* 0x000fea0003800000 */
.L_x_1149:
[----:B------:R-:W-:Y:S01]  /*109f0*/  ULDC.64 UR4, c[0x0][0x9f8] ;  /* 0x00027e0000047ab9 */ /* 0x000fe20000000a00 */
[----:B------:R-:W-:Y:S01]  /*10a00*/  IMAD.U32 R29, RZ, RZ, UR42 ;  /* 0x0000002aff1d7e24 */ /* 0x000fe2000f8e00ff */
[----:B------:R-:W-:Y:S01]  /*10a10*/  UISETP.NE.U32.AND UP0, UPT, UR4, URZ, UPT ;  /* 0x0000003f0400728c */ /* 0x000fe2000bf05070 */
[----:B------:R-:W0:Y:S03]  /*10a20*/  LDC R10, c[0x0][0x430] ;  /* 0x00010c00ff0a7b82 */ /* 0x000e260000000800 */
[----:B------:R-:W-:-:S06]  /*10a30*/  UISETP.NE.AND.EX UP0, UPT, UR5, URZ, UPT, UP0 ;  /* 0x0000003f0500728c */ /* 0x000fcc000bf05300 */
[----:B------:R-:W-:-:S05]  /*10a40*/  PLOP3.LUT P0, PT, PT, PT, UP0, 0x80, 0x0 ;  /* 0x000000000000781c */ /* 0x000fca0003f0f008 */
[----:B------:R-:W-:Y:S02]  /*10a50*/  @UP0 ULDC.64 UR4, c[0x0][0x9f8] ;  /* 0x00027e0000040ab9 */ /* 0x000fe40000000a00 */
[----:B------:R-:W-:-:S06]  /*10a60*/  @UP0 UIMAD.WIDE UR4, UR42, 0x4, UR4 ;  /* 0x000000042a0408a5 */ /* 0x000fcc000f8e0204 */
[----:B------:R-:W-:Y:S01]  /*10a70*/  IMAD.U32 R2, RZ, RZ, UR4 ;  /* 0x00000004ff027e24 */ /* 0x000fe2000f8e00ff */
[----:B------:R-:W-:Y:S01]  /*10a80*/  ULDC UR4, c[0x0][0xc48] ;  /* 0x0003120000047ab9 */ /* 0x000fe20000000800 */
[----:B------:R-:W-:-:S05]  /*10a90*/  IMAD.U32 R3, RZ, RZ, UR5 ;  /* 0x00000005ff037e24 */ /* 0x000fca000f8e00ff */
[----:B------:R1:W5:Y:S01]  /*10aa0*/  @P0 LDG.E R29, desc[UR52][R2.64] ;  /* 0x00000034021d0981 */ /* 0x000362000c1e1900 */
[----:B------:R-:W-:Y:S01]  /*10ab0*/  UMOV UR5, 0xffffffff ;  /* 0xffffffff00057882 */ /* 0x000fe20000000000 */
[----:B------:R-:W-:Y:S02]  /*10ac0*/  IMAD.U32 R22, RZ, RZ, UR4 ;  /* 0x00000004ff167e24 */ /* 0x000fe4000f8e00ff */
[----:B------:R-:W-:Y:S05]  /*10ad0*/  BRA.DIV UR5, `(.L_x_1152) ;  /* 0x0000003605d47947 */ /* 0x000fea000b800000 */
.L_x_1206:
[----:B------:R-:W2:Y:S01]  /*10ae0*/  S2R R0, SR_TID.X ;  /* 0x0000000000007919 */ /* 0x000ea20000002100 */
[----:B------:R-:W-:Y:S01]  /*10af0*/  UIADD3 UR4, UR44, -0x1, URZ ;  /* 0xffffffff2c047890 */ /* 0x000fe2000fffe03f */
[----:B0-----:R-:W-:Y:S02]  /*10b00*/  ISETP.NE.AND P1, PT, R10, 0x1, PT ;  /* 0x000000010a00780c */ /* 0x001fe40003f25270 */
[----:B-----5:R-:W-:Y:S02]  /*10b10*/  SHF.R.S32.HI R31, RZ, 0x1f, R29 ;  /* 0x0000001fff1f7819 */ /* 0x020fe4000001141d */
[----:B------:R-:W-:Y:S01]  /*10b20*/  LOP3.LUT R19, R19, 0xffffffdf, RZ, 0xc0, !PT ;  /* 0xffffffdf13137812 */ /* 0x000fe200078ec0ff */
[----:B------:R-:W-:-:S04]  /*10b30*/  IMAD.U32 R6, RZ, RZ, UR4 ;  /* 0x00000004ff067e24 */ /* 0x000fc8000f8e00ff */
[----:B------:R-:W-:-:S04]  /*10b40*/  IMAD.SHL.U32 R6, R6, 0x80, RZ ;  /* 0x0000008006067824 */ /* 0x000fc800078e00ff */
[----:B-1----:R-:W0:Y:S01]  /*10b50*/  @P1 LDC R3, c[0x0][0x438] ;  /* 0x00010e00ff031b82 */ /* 0x002e220000000800 */
[----:B------:R-:W-:Y:S01]  /*10b60*/  @P1 LOP3.LUT R19, R19, 0x20, RZ, 0xfc, !PT ;  /* 0x0000002013131812 */ /* 0x000fe200078efcff */
[----:B--2---:R-:W-:-:S05]  /*10b70*/  IMAD.SHL.U32 R0, R0, 0x10, RZ ;  /* 0x0000001000007824 */ /* 0x004fca00078e00ff */
[----:B------:R-:W-:-:S04]  /*10b80*/  LOP3.LUT R0, R0, 0x70, RZ, 0xc0, !PT ;  /* 0x0000007000007812 */ /* 0x000fc800078ec0ff */
[----:B------:R-:W-:Y:S02]  /*10b90*/  LOP3.LUT R5, R6, R37, R0, 0xfe, !PT ;  /* 0x0000002506057212 */ /* 0x000fe400078efe00 */
[----:B------:R-:W1:Y:S02]  /*10ba0*/  @P1 LDC R0, c[0x0][0x434] ;  /* 0x00010d00ff001b82 */ /* 0x000e640000000800 */
[C---:B------:R-:W-:Y:S01]  /*10bb0*/  ISETP.GE.AND P0, PT, R5.reuse, UR37, PT ;  /* 0x0000002505007c0c */ /* 0x040fe2000bf06270 */
[----:B------:R-:W-:-:S04]  /*10bc0*/  IMAD.IADD R7, R5, 0x1, R32 ;  /* 0x0000000105077824 */ /* 0x000fc800078e0220 */
[----:B------:R-:W-:-:S08]  /*10bd0*/  IMAD.MOV.U32 R11, RZ, RZ, R7 ;  /* 0x000000ffff0b7224 */ /* 0x000fd000078e0007 */
[----:B------:R-:W2:Y:S08]  /*10be0*/  @!P0 LDC.64 R8, c[0x0][0x428] ;  /* 0x00010a00ff088b82 */ /* 0x000eb00000000a00 */
[----:B------:R-:W3:Y:S01]  /*10bf0*/  @!P0 LDC.64 R4, c[0x0][0x418] ;  /* 0x00010600ff048b82 */ /* 0x000ee20000000a00 */
[----:B-1----:R-:W-:-:S05]  /*10c00*/  @P1 IMAD.HI.U32 R0, R7, R0, RZ ;  /* 0x0000000007001227 */ /* 0x002fca00078e00ff */
[----:B0-----:R-:W-:-:S04]  /*10c10*/  @P1 SHF.R.U32.HI R11, RZ, R3, R0 ;  /* 0x00000003ff0b1219 */ /* 0x001fc80000011600 */
[--C-:B------:R-:W-:Y:S01]  /*10c20*/  @!P0 SHF.R.S32.HI R3, RZ, 0x1f, R11.reuse ;  /* 0x0000001fff038819 */ /* 0x100fe2000001140b */
[----:B------:R-:W-:Y:S02]  /*10c30*/  @!P0 IMAD.MOV.U32 R2, RZ, RZ, R11 ;  /* 0x000000ffff028224 */ /* 0x000fe400078e000b */
[-C--:B--2---:R-:W-:Y:S02]  /*10c40*/  @!P0 IMAD R0, R31, R8.reuse, RZ ;  /* 0x000000081f008224 */ /* 0x084fe400078e02ff */
[----:B------:R-:W-:-:S04]  /*10c50*/  @!P0 IMAD.WIDE.U32 R2, R29, R8, R2 ;  /* 0x000000081d028225 */ /* 0x000fc800078e0002 */
[----:B------:R-:W-:Y:S01]  /*10c60*/  @!P0 IMAD R9, R29, R9, R0 ;  /* 0x000000091d098224 */ /* 0x000fe200078e0200 */
[----:B---3--:R-:W-:-:S03]  /*10c70*/  @!P0 LEA R4, P1, R2, R4, 0x2 ;  /* 0x0000000402048211 */ /* 0x008fc600078210ff */
[----:B------:R-:W-:-:S05]  /*10c80*/  @!P0 IMAD.IADD R0, R3, 0x1, R9 ;  /* 0x0000000103008824 */ /* 0x000fca00078e0209 */
[----:B------:R-:W-:Y:S01]  /*10c90*/  @!P0 LEA.HI.X R5, R2, R5, R0, 0x2, P1 ;  /* 0x0000000502058211 */ /* 0x000fe200008f1400 */
[----:B------:R-:W-:-:S06]  /*10ca0*/  IMAD.MOV.U32 R0, RZ, RZ, RZ ;  /* 0x000000ffff007224 */ /* 0x000fcc00078e00ff */
[----:B------:R0:W5:Y:S01]  /*10cb0*/  @!P0 LDG.E R0, desc[UR52][R4.64] ;  /* 0x0000003404008981 */ /* 0x000162000c1e1900 */
[----:B------:R-:W-:Y:S01]  /*10cc0*/  IMAD R3, RZ, RZ, -UR42 ;  /* 0x8000002aff037e24 */ /* 0x000fe2000f8e02ff */
[----:B------:R-:W-:Y:S01]  /*10cd0*/  LOP3.LUT R19, R19, 0xffffffef, RZ, 0xc0, !PT ;  /* 0xffffffef13137812 */ /* 0x000fe200078ec0ff */
[----:B------:R-:W-:Y:S02]  /*10ce0*/  IMAD.MOV R2, RZ, RZ, -R11 ;  /* 0x000000ffff027224 */ /* 0x000fe400078e0a0b */
[----:B------:R-:W-:Y:S02]  /*10cf0*/  IMAD R22, R22, R3, UR41 ;  /* 0x0000002916167e24 */ /* 0x000fe4000f8e0203 */
[----:B------:R-:W-:Y:S02]  /*10d00*/  IMAD.U32 R24, RZ, RZ, UR4 ;  /* 0x00000004ff187e24 */ /* 0x000fe4000f8e00ff */
[----:B0-----:R-:W-:Y:S01]  /*10d10*/  IMAD.U32 R4, RZ, RZ, UR46 ;  /* 0x0000002eff047e24 */ /* 0x001fe2000f8e00ff */
[----:B------:R-:W-:Y:S01]  /*10d20*/  SHF.R.S32.HI R28, RZ, 0x1f, R22 ;  /* 0x0000001fff1c7819 */ /* 0x000fe20000011416 */
[----:B------:R-:W-:-:S03]  /*10d30*/  IMAD R5, R10, R2, R7 ;  /* 0x000000020a057224 */ /* 0x000fc600078e0207 */
[----:B------:R-:W-:-:S13]  /*10d40*/  ISETP.NE.AND P2, PT, R4, 0x3, PT ;  /* 0x000000030400780c */ /* 0x000fda0003f45270 */
[----:B------:R-:W-:Y:S01]  /*10d50*/  @P2 LOP3.LUT R19, R19, 0x10, RZ, 0xfc, !PT ;  /* 0x0000001013132812 */ /* 0x000fe200078efcff */
[----:B------:R-:W-:Y:S06]  /*10d60*/  @!P2 BRA `(.L_x_1153) ;  /* 0x000000000004a947 */ /* 0x000fec0003800000 */
[----:B------:R-:W-:Y:S01]  /*10d70*/  BPT.TRAP 0x1 ;  /* 0x000000040000795c */ /* 0x000fe20000300000 */
.L_x_1153:
[----:B------:R-:W-:Y:S01]  /*10d80*/  SHF.R.S32.HI R8, RZ, 0x1f, R5 ;  /* 0x0000001fff087819 */ /* 0x000fe20000011405 */
[----:B------:R-:W-:Y:S01]  /*10d90*/  ULDC.64 UR4, c[0x0][0x328] ;  /* 0x0000ca0000047ab9 */ /* 0x000fe20000000a00 */
[----:B-----5:R-:W-:Y:S01]  /*10da0*/  SHF.R.S32.HI R4, RZ, 0x1f, R0 ;  /* 0x0000001fff047819 */ /* 0x020fe20000011400 */
[----:B------:R-:W-:Y:S02]  /*10db0*/  BSSY B0, `(.L_x_1154) ;  /* 0x0000016000007945 */ /* 0x000fe40003800000 */
[----:B------:R-:W-:-:S04]  /*10dc0*/  IMAD R2, R8, UR4, RZ ;  /* 0x0000000408027c24 */ /* 0x000fc8000f8e02ff */
[C---:B------:R-:W-:Y:S02]  /*10dd0*/  IMAD R7, R5.reuse, UR5, R2 ;  /* 0x0000000505077c24 */ /* 0x040fe4000f8e0202 */
[----:B------:R-:W-:Y:S01]  /*10de0*/  IMAD.WIDE.U32 R2, R5, UR4, RZ ;  /* 0x0000000405027c25 */ /* 0x000fe2000f8e00ff */
        /* <DEDUP_REMOVED lines=12> */
[----:B------:R-:W-:Y:S02]  /*10eb0*/  IMAD.IADD R3, R3, 0x1, R7 ;  /* 0x0000000103037824 */ /* 0x000fe400078e0207 */
[----:B------:R-:W-:-:S03]  /*10ec0*/  IMAD R7, R23, 0x8, R16 ;  /* 0x0000000817077824 */ /* 0x000fc600078e0210 */
[----:B------:R-:W-:Y:S02]  /*10ed0*/  LEA.HI.X R18, R2, UR5, R3, 0x1, P0 ;  /* 0x0000000502127c11 */ /* 0x000fe400080f0c03 */
[----:B------:R-:W-:-:S04]  /*10ee0*/  SHF.L.U32 R2, R26, 0x1f, RZ ;  /* 0x0000001f1a027819 */ /* 0x000fc800000006ff */
[----:B------:R-:W0:Y:S02]  /*10ef0*/  SYNCS.PHASECHK.TRANS64.TRYWAIT P0, [R7+URZ+0x28840], R2 ;  /* 0x02884002070075a7 */ /* 0x000e24000800017f */
[----:B0-----:R-:W-:Y:S05]  /*10f00*/  @!P0 BRA `(.L_x_1155) ;  /* 0x0000003000f48947 */ /* 0x001fea0003800000 */
.L_x_1207:
[----:B------:R-:W-:Y:S05]  /*10f10*/  BSYNC B0 ;  /* 0x0000000000007941 */ /* 0x000fea0003800000 */
.L_x_1154:
[----:B------:R-:W-:Y:S01]  /*10f20*/  ULDC.64 UR4, c[0x0][0x300] ;  /* 0x0000c00000047ab9 */ /* 0x000fe20000000a00 */
[----:B------:R-:W-:Y:S01]  /*10f30*/  IADD3 R6, -R37, UR37, -R6 ;  /* 0x0000002525067c10 */ /* 0x000fe2000fffe906 */
[----:B------:R-:W-:Y:S01]  /*10f40*/  IMAD R8, R8, UR4, RZ ;  /* 0x0000000408087c24 */ /* 0x000fe2000f8e02ff */
[----:B------:R-:W-:Y:S01]  /*10f50*/  LOP3.LUT P3, RZ, R19, 0x2, RZ, 0xc0, !PT ;  /* 0x0000000213ff7812 */ /* 0x000fe2000786c0ff */
[----:B0-----:R-:W-:Y:S01]  /*10f60*/  IMAD.WIDE.U32 R2, R5, UR4, RZ ;  /* 0x0000000405027c25 */ /* 0x001fe2000f8e00ff */
[----:B------:R-:W-:-:S03]  /*10f70*/  LOP3.LUT P2, RZ, R19, 0x1, RZ, 0xc0, !PT ;  /* 0x0000000113ff7812 */ /* 0x000fc6000784c0ff */
        /* <DEDUP_REMOVED lines=15> */
[----:B------:R-:W-:-:S03]  /*11070*/  IMAD R5, R23, 0x4000, R30 ;  /* 0x0000400017057824 */ /* 0x000fc600078e021e */
[----:B------:R-:W-:Y:S02]  /*11080*/  LEA.HI.X R0, R2, UR5, R3, 0x1, P0 ;  /* 0x0000000502007c11 */ /* 0x000fe400080f0c03 */
[----:B------:R-:W-:Y:S01]  /*11090*/  ISETP.GE.AND P0, PT, R6, 0x1, PT ;  /* 0x000000010600780c */ /* 0x000fe20003f06270 */
[----:B------:R-:W-:-:S12]  /*110a0*/  BRA.DIV UR4, `(.L_x_1156) ;  /* 0x0000003204a07947 */ /* 0x000fd8000b800000 */
[----:B------:R-:W0:Y:S01]  /*110b0*/  SHFL.IDX PT, R14, R4, RZ, 0x181f ;  /* 0x00181fff040e7589 */ /* 0x000e2200000e0000 */
[----:B------:R-:W-:-:S03]  /*110c0*/  @P0 IMAD R9, R5, 0x2, R16 ;  /* 0x0000000205090824 */ /* 0x000fc600078e0210 */
[----:B------:R-:W1:Y:S04]  /*110d0*/  SHFL.IDX PT, R2, R0, RZ, 0x181f ;  /* 0x00181fff00027589 */ /* 0x000e6800000e0000 */
[----:B------:R-:W-:Y:S01]  /*110e0*/  SHFL.IDX PT, R8, R0, 0x1, 0x181f ;  /* 0x00381f0000087f89 */ /* 0x000fe200000e0000 */
[----:B0-----:R-:W-:-:S05]  /*110f0*/  @P0 LEA R14, P1, R35, R14, 0x1 ;  /* 0x0000000e230e0211 */ /* 0x001fca00078208ff */
[----:B-1----:R-:W-:Y:S02]  /*11100*/  @P0 IMAD.X R3, RZ, RZ, R2, P1 ;  /* 0x000000ffff030224 */ /* 0x002fe400008e0602 */
[----:B------:R-:W-:Y:S02]  /*11110*/  @P0 IMAD.MOV.U32 R2, RZ, RZ, R14 ;  /* 0x000000ffff020224 */ /* 0x000fe400078e000e */
[----:B------:R-:W0:Y:S04]  /*11120*/  SHFL.IDX PT, R14, R4, 0x1, 0x181f ;  /* 0x00381f00040e7f89 */ /* 0x000e2800000e0000 */
[----:B------:R-:W-:Y:S04]  /*11130*/  @P0 LDGSTS.E.BYPASS.LTC128B.128 [R9+0x18400], desc[UR52][R2.64], !P3 ;  /* 0x1840000002090fae */ /* 0x000fe8000d901d74 */
[----:B------:R1:W-:Y:S01]  /*11140*/  @P0 LDGSTS.E.BYPASS.LTC128B.128 [R9+0x1c400], desc[UR52][R2.64+0x80], !P2 ;  /* 0x1c40008002090fae */ /* 0x0003e2000d101d74 */
[----:B------:R-:W-:-:S13]  /*11150*/  ISETP.GE.AND P0, PT, R6, 0x11, PT ;  /* 0x000000110600780c */ /* 0x000fda0003f06270 */
[----:B------:R-:W-:Y:S01]  /*11160*/  @P0 IMAD R25, R5, 0x2, R16 ;  /* 0x0000000205190824 */ /* 0x000fe200078e0210 */
[----:B0-----:R-:W-:-:S05]  /*11170*/  @P0 LEA R14, P1, R35, R14, 0x1 ;  /* 0x0000000e230e0211 */ /* 0x001fca00078208ff */
[----:B-1----:R-:W-:Y:S02]  /*11180*/  @P0 IMAD.MOV.U32 R2, RZ, RZ, R14 ;  /* 0x000000ffff020224 */ /* 0x002fe400078e000e */
[----:B------:R-:W-:Y:S01]  /*11190*/  @P0 IMAD.X R21, RZ, RZ, R8, P1 ;  /* 0x000000ffff150224 */ /* 0x000fe200008e0608 */
[----:B------:R-:W0:Y:S03]  /*111a0*/  SHFL.IDX PT, R14, R4, 0x2, 0x181f ;  /* 0x00581f00040e7f89 */ /* 0x000e2600000e0000 */
[----:B------:R-:W-:Y:S01]  /*111b0*/  @P0 IMAD.MOV.U32 R3, RZ, RZ, R21 ;  /* 0x000000ffff030224 */ /* 0x000fe200078e0015 */
[----:B------:R-:W1:Y:S04]  /*111c0*/  SHFL.IDX PT, R8, R0, 0x2, 0x181f ;  /* 0x00581f0000087f89 */ /* 0x000e6800000e0000 */
[----:B------:R-:W-:Y:S04]  /*111d0*/  @P0 LDGSTS.E.BYPASS.LTC128B.128 [R25+0x18c00], desc[UR52][R2.64], !P3 ;  /* 0x18c0000002190fae */ /* 0x000fe8000d901d74 */
[----:B------:R2:W-:Y:S01]  /*111e0*/  @P0 LDGSTS.E.BYPASS.LTC128B.128 [R25+0x1cc00], desc[UR52][R2.64+0x80], !P2 ;  /* 0x1cc0008002190fae */ /* 0x0005e2000d101d74 */
[----:B------:R-:W-:-:S13]  /*111f0*/  ISETP.GE.AND P0, PT, R6, 0x21, PT ;  /* 0x000000210600780c */ /* 0x000fda0003f06270 */
[----:B0-----:R-:W-:Y:S01]  /*11200*/  @P0 LEA R14, P1, R35, R14, 0x1 ;  /* 0x0000000e230e0211 */ /* 0x001fe200078208ff */
[----:B------:R-:W-:-:S04]  /*11210*/  @P0 IMAD R21, R5, 0x2, R16 ;  /* 0x0000000205150824 */ /* 0x000fc800078e0210 */
[----:B--2---:R-:W-:Y:S02]  /*11220*/  @P0 IMAD.MOV.U32 R2, RZ, RZ, R14 ;  /* 0x000000ffff020224 */ /* 0x004fe400078e000e */
[----:B-1----:R-:W-:Y:S01]  /*11230*/  @P0 IMAD.X R9, RZ, RZ, R8, P1 ;  /* 0x000000ffff090224 */ /* 0x002fe200008e0608 */
        /* <DEDUP_REMOVED lines=38> */
[----:B-1----:R-:W-:Y:S02]  /*114a0*/  @P0 IMAD.X R9, RZ, RZ, R8, P1 ;  /* 0x000000ffff090224 */ /* 0x002fe400008e0608 */
[----:B--2---:R-:W-:Y:S01]  /*114b0*/  @P0 IMAD.MOV.U32 R2, RZ, RZ, R14 ;  /* 0x000000ffff020224 */ /* 0x004fe200078e000e */
[----:B------:R0:W1:Y:S01]  /*114c0*/  SHFL.IDX PT, R8, R0, 0x7, 0x181f ;  /* 0x00f81f0000087f89 */ /* 0x00006200000e0000 */
[----:B------:R-:W-:-:S03]  /*114d0*/  @P0 IMAD.MOV.U32 R3, RZ, RZ, R9 ;  /* 0x000000ffff030224 */ /* 0x000fc600078e0009 */
[----:B------:R0:W2:Y:S04]  /*114e0*/  SHFL.IDX PT, R14, R4, 0x7, 0x181f ;  /* 0x00f81f00040e7f89 */ /* 0x0000a800000e0000 */
[----:B------:R0:W-:Y:S04]  /*114f0*/  @P0 LDGSTS.E.BYPASS.LTC128B.128 [R21+0x1b400], desc[UR52][R2.64], !P3 ;  /* 0x1b40000002150fae */ /* 0x0001e8000d901d74 */
[----:B------:R0:W-:Y:S02]  /*11500*/  @P0 LDGSTS.E.BYPASS.LTC128B.128 [R21+0x1f400], desc[UR52][R2.64+0x80], !P2 ;  /* 0x1f40008002150fae */ /* 0x0001e4000d101d74 */
.L_x_1225:
[----:B------:R-:W-:-:S13]  /*11510*/  ISETP.GE.AND P0, PT, R6, 0x71, PT ;  /* 0x000000710600780c */ /* 0x000fda0003f06270 */
[----:B0-2---:R-:W-:Y:S01]  /*11520*/  @P0 LEA R2, P1, R35, R14, 0x1 ;  /* 0x0000000e23020211 */ /* 0x005fe200078208ff */
[----:B------:R-:W-:-:S04]  /*11530*/  @P0 IMAD R5, R5, 0x2, R16 ;  /* 0x0000000205050824 */ /* 0x000fc800078e0210 */
[----:B-1----:R-:W-:-:S05]  /*11540*/  @P0 IMAD.X R3, RZ, RZ, R8, P1 ;  /* 0x000000ffff030224 */ /* 0x002fca00008e0608 */
[----:B------:R-:W-:Y:S01]  /*11550*/  @!PT LDS RZ, [RZ] ;  /* 0x00000000fffff984 */ /* 0x000fe20000000800 */
[----:B------:R-:W-:Y:S01]  /*11560*/  @!PT LDS RZ, [RZ] ;  /* 0x00000000fffff984 */ /* 0x000fe20000000800 */
[----:B------:R-:W-:Y:S01]  /*11570*/  @!PT LDS RZ, [RZ] ;  /* 0x00000000fffff984 */ /* 0x000fe20000000800 */
[----:B------:R0:W-:Y:S04]  /*11580*/  @P0 LDGSTS.E.BYPASS.LTC128B.128 [R5+0x1bc00], desc[UR52][R2.64], !P3 ;  /* 0x1bc0000002050fae */ /* 0x0001e8000d901d74 */
[----:B------:R0:W-:Y:S01]  /*11590*/  @P0 LDGSTS.E.BYPASS.LTC128B.128 [R5+0x1fc00], desc[UR52][R2.64+0x80], !P2 ;  /* 0x1fc0008002050fae */ /* 0x0001e2000d101d74 */
[----:B------:R-:W-:Y:S01]  /*115a0*/  PLOP3.LUT P0, PT, PT, PT, PT, 0x80, 0x0 ;  /* 0x000000000000781c */ /* 0x000fe20003f0f070 */
[----:B------:R-:W-:-:S12]  /*115b0*/  NOP ;  /* 0x0000000000007918 */ /* 0x000fd80000000000 */
.L_x_1157:
        /* <DEDUP_REMOVED lines=11> */
.L_x_1158:
[----:B------:R-:W-:Y:S01]  /*11670*/  VIADD R0, R16, 0x10400 ;  /* 0x0001040010007836 */ /* 0x000fe20000000000 */
[----:B------:R1:W-:Y:S06]  /*11680*/  SYNCS.ARRIVE.TRANS64.A1T0 RZ, [R7+URZ+0x28830], RZ ;  /* 0x028830ff07ff79a7 */ /* 0x0003ec000810003f */
[----:B------:R-:W-:Y:S05]  /*11690*/  WARPSYNC.ALL ;  /* 0x0000000000007948 */ /* 0x000fea0003800000 */
[----:B------:R-:W-:Y:S01]  /*116a0*/  BAR.SYNC.DEFER_BLOCKING 0x8, 0x180 ;  /* 0x0206000000007b1d */ /* 0x000fe20000010000 */
[----:B------:R-:W-:-:S05]  /*116b0*/  LOP3.LUT P0, RZ, R0, 0x3ff, RZ, 0xc0, !PT ;  /* 0x000003ff00ff7812 */ /* 0x000fca000780c0ff */
[----:B------:R-:W-:Y:S08]  /*116c0*/  BSSY B6, `(.L_x_1159) ;  /* 0x0000012000067945 */ /* 0x000ff00003800000 */
[----:B------:R-:W-:Y:S05]  /*116d0*/  @!P0 BRA `(.L_x_1160) ;  /* 0x0000000000408947 */ /* 0x000fea0003800000 */
[----:B0-----:R-:W-:Y:S01]  /*116e0*/  MOV R2, 0x0 ;  /* 0x0000000000027802 */ /* 0x001fe20000000f00 */
[----:B------:R-:W-:Y:S01]  /*116f0*/  ULDC.64 UR4, c[0x4][0x80] ;  /* 0x0100200000047ab9 */ /* 0x000fe20000000a00 */
[----:B------:R-:W-:Y:S01]  /*11700*/  ULDC.64 UR6, c[0x4][0x88] ;  /* 0x0100220000067ab9 */ /* 0x000fe20000000a00 */
[----:B------:R-:W-:Y:S01]  /*11710*/  ULDC.64 UR8, c[0x4][0x20] ;  /* 0x0100080000087ab9 */ /* 0x000fe20000000a00 */
[----:B------:R-:W-:Y:S02]  /*11720*/  IMAD.U32 R4, RZ, RZ, UR4 ;  /* 0x00000004ff047e24 */ /* 0x000fe4000f8e00ff */
[----:B------:R-:W0:Y:S01]  /*11730*/  LDC.64 R2, c[0x4][R2] ;  /* 0x0100000002027b82 */ /* 0x000e220000000a00 */
[----:B------:R-:W-:Y:S02]  /*11740*/  IMAD.U32 R5, RZ, RZ, UR5 ;  /* 0x00000005ff057e24 */ /* 0x000fe4000f8e00ff */
[----:B------:R-:W-:Y:S02]  /*11750*/  IMAD.U32 R6, RZ, RZ, UR6 ;  /* 0x00000006ff067e24 */ /* 0x000fe4000f8e00ff */
[----:B-1----:R-:W-:-:S02]  /*11760*/  IMAD.U32 R7, RZ, RZ, UR7 ;  /* 0x00000007ff077e24 */ /* 0x002fc4000f8e00ff */
[----:B------:R-:W-:Y:S02]  /*11770*/  IMAD.U32 R10, RZ, RZ, UR8 ;  /* 0x00000008ff0a7e24 */ /* 0x000fe4000f8e00ff */
[----:B------:R-:W-:Y:S02]  /*11780*/  IMAD.U32 R11, RZ, RZ, UR9 ;  /* 0x00000009ff0b7e24 */ /* 0x000fe4000f8e00ff */
[----:B------:R-:W-:Y:S02]  /*11790*/  IMAD.MOV.U32 R8, RZ, RZ, 0x70 ;  /* 0x00000070ff087424 */ /* 0x000fe400078e00ff */
[----:B------:R-:W-:Y:S02]  /*117a0*/  IMAD.MOV.U32 R12, RZ, RZ, 0x1 ;  /* 0x00000001ff0c7424 */ /* 0x000fe400078e00ff */
[----:B------:R-:W-:-:S07]  /*117b0*/  IMAD.MOV.U32 R13, RZ, RZ, RZ ;  /* 0x000000ffff0d7224 */ /* 0x000fce00078e00ff */
[----:B------:R-:W-:-:S07]  /*117c0*/  LEPC R20, `(.L_x_1160) ;  /* 0x000000001014794e */ /* 0x000fce0000000000 */
[----:B0-----:R-:W-:Y:S05]  /*117d0*/  CALL.ABS.NOINC R2 ;  /* 0x0000000002007343 */ /* 0x001fea0003c00000 */
.L_x_1160:
[----:B------:R-:W-:Y:S05]  /*117e0*/  BSYNC B6 ;  /* 0x0000000000067941 */ /* 0x000fea0003800000 */
.L_x_1159:
[----:B0-----:R-:W0:Y:S01]  /*117f0*/  S2R R2, SR_TID.X ;  /* 0x0000000000027919 */ /* 0x001e220000002100 */
[----:B------:R-:W-:Y:S01]  /*11800*/  UISETP.NE.AND UP0, UPT, UR49, URZ, UPT ;  /* 0x0000003f3100728c */ /* 0x000fe2000bf05270 */
[----:B------:R-:W-:Y:S01]  /*11810*/  R2UR UR6, R28 ;  /* 0x000000001c0672ca */ /* 0x000fe200000e0000 */
[----:B------:R-:W-:Y:S01]  /*11820*/  ULDC.64 UR8, c[0x0][0x2d8] ;  /* 0x0000b60000087ab9 */ /* 0x000fe20000000a00 */
[----:B------:R-:W-:Y:S02]  /*11830*/  R2UR UR7, R22 ;  /* 0x00000000160772ca */ /* 0x000fe400000e0000 */
[C---:B------:R-:W-:Y:S02]  /*11840*/  LOP3.LUT P4, RZ, R19.reuse, 0x80, RZ, 0xc0, !PT ;  /* 0x0000008013ff7812 */ /* 0x040fe4000788c0ff */
[----:B------:R-:W-:Y:S02]  /*11850*/  PLOP3.LUT P0, PT, PT, PT, UP0, 0x80, 0x0 ;  /* 0x000000000000781c */ /* 0x000fe40003f0f008 */
[----:B------:R-:W-:-:S02]  /*11860*/  LOP3.LUT P5, RZ, R19, 0x40, RZ, 0xc0, !PT ;  /* 0x0000004013ff7812 */ /* 0x000fc400078ac0ff */
[----:B------:R-:W-:-:S03]  /*11870*/  @UP0 ULDC UR4, c[0x0][0x44c] ;  /* 0x0001130000040ab9 */ /* 0x000fc60000000800 */
[----:B------:R-:W-:-:S04]  /*11880*/  UIMAD UR6, UR6, UR8, URZ ;  /* 0x00000008060672a4 */ /* 0x000fc8000f8e023f */
[----:B------:R-:W-:Y:S02]  /*11890*/  UIMAD UR7, UR7, UR9, UR6 ;  /* 0x00000009070772a4 */ /* 0x000fe4000f8e0206 */
[----:B------:R-:W-:Y:S01]  /*118a0*/  USHF.R.S32.HI UR6, URZ, 0x1f, UR42 ;  /* 0x0000001f3f067899 */ /* 0x000fe2000801142a */
[----:B0-----:R-:W-:-:S05]  /*118b0*/  IMAD.SHL.U32 R2, R2, 0x10, RZ ;  /* 0x0000001002027824 */ /* 0x001fca00078e00ff */
[----:B------:R-:W-:-:S04]  /*118c0*/  LOP3.LUT R2, R2, 0x70, RZ, 0xc0, !PT ;  /* 0x0000007002027812 */ /* 0x000fc800078ec0ff */
[----:B------:R-:W-:-:S05]  /*118d0*/  LOP3.LUT R2, R37, R2, RZ, 0xfc, !PT ;  /* 0x0000000225027212 */ /* 0x000fca00078efcff */
[----:B------:R-:W-:-:S04]  /*118e0*/  VIADD R0, R2, UR43 ;  /* 0x0000002b02007c36 */ /* 0x000fc80008000000 */
[----:B------:R-:W-:Y:S01]  /*118f0*/  @P0 IMAD.HI.U32 R3, R0, UR4, RZ ;  /* 0x0000000400030c27 */ /* 0x000fe2000f8e00ff */
[----:B------:R-:W-:Y:S01]  /*11900*/  PLOP3.LUT P0, PT, PT, PT, UP0, 0x80, 0x0 ;  /* 0x000000000000781c */ /* 0x000fe20003f0f008 */
[----:B------:R-:W-:Y:S02]  /*11910*/  @UP0 ULDC UR4, c[0x0][0x450] ;  /* 0x0001140000040ab9 */ /* 0x000fe40000000800 */
[----:B------:R-:W-:-:S10]  /*11920*/  IMAD.MOV.U32 R2, RZ, RZ, R0 ;  /* 0x000000ffff027224 */ /* 0x000fd400078e0000 */
[----:B------:R-:W-:Y:S02]  /*11930*/  @P0 SHF.R.U32.HI R2, RZ, UR4, R3 ;  /* 0x00000004ff020c19 */ /* 0x000fe40008011603 */
[----:B------:R-:W-:-:S03]  /*11940*/  R2UR UR4, R22 ;  /* 0x00000000160472ca */ /* 0x000fc600000e0000 */
[----:B------:R-:W-:-:S10]  /*11950*/  IMAD.MOV R5, RZ, RZ, -R2 ;  /* 0x000000ffff057224 */ /* 0x000fd400078e0a02 */
[----:B------:R-:W-:-:S03]  /*11960*/  UIMAD.WIDE.U32 UR4, UR4, UR8, URZ ;  /* 0x00000008040472a5 */ /* 0x000fc6000f8e003f */
[----:B------:R-:W-:Y:S01]  /*11970*/  ULDC.64 UR8, c[0x0][0x2e0] ;  /* 0x0000b80000087ab9 */ /* 0x000fe20000000a00 */
[----:B------:R-:W-:Y:S02]  /*11980*/  UIADD3 UR5, UR5, UR7, URZ ;  /* 0x0000000705057290 */ /* 0x000fe4000fffe03f */
[----:B------:R-:W-:Y:S01]  /*11990*/  UIMAD UR6, UR6, UR8, URZ ;  /* 0x00000008060672a4 */ /* 0x000fe2000f8e023f */
[----:B------:R-:W-:Y:S01]  /*119a0*/  ULDC UR7, c[0x0][0x448] ;  /* 0x0001120000077ab9 */ /* 0x000fe20000000800 */
[----:B------:R-:W-:Y:S01]  /*119b0*/  UIMAD.WIDE.U32 UR4, UR42, UR8, UR4 ;  /* 0x000000082a0472a5 */ /* 0x000fe2000f8e0004 */
[----:B------:R-:W-:Y:S01]  /*119c0*/  IMAD R5, R5, UR7, R0 ;  /* 0x0000000705057c24 */ /* 0x000fe2000f8e0200 */
[----:B------:R-:W-:Y:S01]  /*119d0*/  UIMAD UR6, UR42, UR9, UR6 ;  /* 0x000000092a0672a4 */ /* 0x000fe2000f8e0206 */
[----:B------:R-:W-:Y:S02]  /*119e0*/  SHF.R.S32.HI R0, RZ, 0x1f, R2 ;  /* 0x0000001fff007819 */ /* 0x000fe40000011402 */
[----:B------:R-:W-:Y:S01]  /*119f0*/  ULDC.64 UR8, c[0x0][0x2d0] ;  /* 0x0000b40000087ab9 */ /* 0x000fe20000000a00 */
[----:B------:R-:W-:Y:S01]  /*11a00*/  UIADD3 UR5, UR5, UR6, URZ ;  /* 0x0000000605057290 */ /* 0x000fe2000fffe03f */
[----:B------:R-:W-:-:S02]  /*11a10*/  IMAD.U32 R9, RZ, RZ, UR8 ;  /* 0x00000008ff097e24 */ /* 0x000fc4000f8e00ff */
[----:B------:R-:W-:Y:S01]  /*11a20*/  IMAD R3, R0, UR8, RZ ;  /* 0x0000000800037c24 */ /* 0x000fe2000f8e02ff */
[----:B------:R-:W-:-:S03]  /*11a30*/  SHF.R.S32.HI R0, RZ, 0x1f, R5 ;  /* 0x0000001fff007819 */ /* 0x000fc60000011405 */
[C---:B-1----:R-:W-:Y:S02]  /*11a40*/  IMAD R7, R2.reuse, UR9, R3 ;  /* 0x0000000902077c24 */ /* 0x042fe4000f8e0203 */
[----:B------:R-:W-:Y:S01]  /*11a50*/  IMAD.WIDE.U32 R2, R2, R9, UR4 ;  /* 0x0000000402027e25 */ /* 0x000fe2000f8e0009 */
        /* <DEDUP_REMOVED lines=12> */
[----:B------:R-:W-:-:S03]  /*11b20*/  VIADD R5, R37, UR43 ;  /* 0x0000002b25057c36 */ /* 0x000fc60008000000 */
[----:B------:R-:W1:Y:S01]  /*11b30*/  SHFL.IDX PT, R2, R4, RZ, 0x181f ;  /* 0x00181fff04027589 */ /* 0x000e6200000e0000 */
[C---:B------:R-:W-:Y:S01]  /*11b40*/  VIADD R7, R5.reuse, 0x10 ;  /* 0x0000001005077836 */ /* 0x040fe20000000000 */
[----:B------:R-:W-:Y:S02]  /*11b50*/  ISETP.GE.AND P0, PT, R5, UR38, PT ;  /* 0x0000002605007c0c */ /* 0x000fe4000bf06270 */
[----:B------:R-:W-:Y:S11]  /*11b60*/  SHFL.IDX PT, R6, R4, 0x1, 0x181f ;  /* 0x00381f0004067f89 */ /* 0x000ff600000e0000 */
[----:B0-----:R-:W-:-:S05]  /*11b70*/  @!P0 LEA R14, P1, R35, R14, 0x1 ;  /* 0x0000000e230e8211 */ /* 0x001fca00078208ff */
[----:B-1----:R-:W-:Y:S02]  /*11b80*/  @!P0 IMAD.X R3, RZ, RZ, R2, P1 ;  /* 0x000000ffff038224 */ /* 0x002fe400008e0602 */
        /* <DEDUP_REMOVED lines=56> */
[----:B-1----:R-:W-:Y:S02]  /*11f10*/  @!P0 IMAD.X R7, RZ, RZ, R6, P1 ;  /* 0x000000ffff078224 */ /* 0x002fe400008e0606 */
[----:B--2---:R-:W-:Y:S01]  /*11f20*/  @!P0 IMAD.MOV.U32 R2, RZ, RZ, R14 ;  /* 0x000000ffff028224 */ /* 0x004fe200078e000e */
[----:B------:R0:W1:Y:S01]  /*11f30*/  SHFL.IDX PT, R6, R4, 0x7, 0x181f ;  /* 0x00f81f0004067f89 */ /* 0x00006200000e0000 */
[----:B------:R-:W-:-:S03]  /*11f40*/  @!P0 IMAD.MOV.U32 R3, RZ, RZ, R7 ;  /* 0x000000ffff038224 */ /* 0x000fc600078e0007 */
[----:B------:R0:W2:Y:S04]  /*11f50*/  SHFL.IDX PT, R14, R0, 0x7, 0x181f ;  /* 0x00f81f00000e7f89 */ /* 0x0000a800000e0000 */
[----:B------:R0:W-:Y:S04]  /*11f60*/  @!P0 LDGSTS.E.BYPASS.LTC128B.128 [R33+0x13400], desc[UR52][R2.64], !P4 ;  /* 0x1340000002218fae */ /* 0x0001e8000e101d74 */
[----:B------:R0:W-:Y:S02]  /*11f70*/  @!P0 LDGSTS.E.BYPASS.LTC128B.128 [R33+0x17400], desc[UR52][R2.64+0x80], !P5 ;  /* 0x1740008002218fae */ /* 0x0001e4000e901d74 */
.L_x_1242:
[----:B------:R-:W-:-:S05]  /*11f80*/  VIADD R5, R5, 0x70 ;  /* 0x0000007005057836 */ /* 0x000fca0000000000 */
[----:B------:R-:W-:-:S13]  /*11f90*/  ISETP.GE.AND P0, PT, R5, UR38, PT ;  /* 0x0000002605007c0c */ /* 0x000fda000bf06270 */
[----:B0-2---:R-:W-:-:S05]  /*11fa0*/  @!P0 LEA R2, P1, R35, R14, 0x1 ;  /* 0x0000000e23028211 */ /* 0x005fca00078208ff */
[----:B-1----:R-:W-:-:S05]  /*11fb0*/  @!P0 IMAD.X R3, RZ, RZ, R6, P1 ;  /* 0x000000ffff038224 */ /* 0x002fca00008e0606 */
[----:B------:R-:W-:Y:S01]  /*11fc0*/  @!PT LDS RZ, [RZ] ;  /* 0x00000000fffff984 */ /* 0x000fe20000000800 */
[----:B------:R-:W-:Y:S01]  /*11fd0*/  @!PT LDS RZ, [RZ] ;  /* 0x00000000fffff984 */ /* 0x000fe20000000800 */
[----:B------:R-:W-:Y:S01]  /*11fe0*/  @!PT LDS RZ, [RZ] ;  /* 0x00000000fffff984 */ /* 0x000fe20000000800 */
[----:B------:R0:W-:Y:S04]  /*11ff0*/  @!P0 LDGSTS.E.BYPASS.LTC128B.128 [R33+0x13c00], desc[UR52][R2.64], !P4 ;  /* 0x13c0000002218fae */ /* 0x0001e8000e101d74 */
[----:B------:R0:W-:Y:S01]  /*12000*/  @!P0 LDGSTS.E.BYPASS.LTC128B.128 [R33+0x17c00], desc[UR52][R2.64+0x80], !P5 ;  /* 0x17c0008002218fae */ /* 0x0001e2000e901d74 */
[----:B------:R-:W-:Y:S01]  /*12010*/  PLOP3.LUT P0, PT, PT, PT, PT, 0x80, 0x0 ;  /* 0x000000000000781c */ /* 0x000fe20003f0f070 */
[----:B------:R-:W-:-:S12]  /*12020*/  NOP ;  /* 0x0000000000007918 */ /* 0x000fd80000000000 */
.L_x_1162:
[----:B------:R-:W-:Y:S02]  /*12030*/  PLOP3.LUT P1, PT, P1, P0, PT, 0xa2, 0x0 ;  /* 0x000000000000781c */ /* 0x000fe40000f21472 */
[----:B------:R-:W-:-:S08]  /*12040*/  @P0 R2UR P1, UR4, R16 ;  /* 0x00000000100402ca */ /* 0x000fd00000020000 */
[----:B------:R-:W-:-:S05]  /*12050*/  @P0 PLOP3.LUT P0, PT, P1, PT, PT, 0x80, 0x0 ;  /* 0x000000000000081c */ /* 0x000fca0000f0f070 */
[----:B------:R-:W-:Y:S01]  /*12060*/  @!P1 SYNCS.ARRIVE.TRANS64.RED.A0T1 RZ, [UR4+0x28800], RZ ;  /* 0x028800ffffff99a7 */ /* 0x000fe20008200404 */
[----:B------:R-:W-:Y:S07]  /*12070*/  @!P1 ARRIVES.LDGSTSBAR.64.TRANSCNT [UR4+0x28800] ;  /* 0x02880000ff0099b0 */ /* 0x000fee0008000a84 */
[----:B------:R-:W-:Y:S05]  /*12080*/  @P0 BRA.U.ANY `(.L_x_1162) ;  /* 0xfffffffd00e80947 */ /* 0x000fea000393ffff */
[----:B------:R-:W-:-:S05]  /*12090*/  VIADD R36, R36, 0x1 ;  /* 0x0000000124247836 */ /* 0x000fca0000000000 */
[----:B------:R-:W-:-:S04]  /*120a0*/  LEA.HI R0, R36, R36, RZ, 0x1 ;  /* 0x0000002424007211 */ /* 0x000fc800078f08ff */
[----:B0-----:R-:W-:-:S05]  /*120b0*/  LOP3.LUT R3, R0, 0xfffffffe, RZ, 0xc0, !PT ;  /* 0xfffffffe00037812 */ /* 0x001fca00078ec0ff */
[----:B------:R-:W-:-:S05]  /*120c0*/  IMAD.IADD R3, R36, 0x1, -R3 ;  /* 0x0000000124037824 */ /* 0x000fca00078e0a03 */
[----:B------:R-:W-:Y:S01]  /*120d0*/  SHF.L.U32 R3, R3, 0x1f, RZ ;  /* 0x0000001f03037819 */ /* 0x000fe200000006ff */
[----:B------:R-:W-:Y:S01]  /*120e0*/  NOP ;  /* 0x0000000000007918 */ /* 0x000fe20000000000 */
[----:B------:R0:W-:Y:S01]  /*120f0*/  SYNCS.ARRIVE.TRANS64.A1T0 RZ, [R16+URZ+0x28800], RZ ;  /* 0x028800ff10ff79a7 */ /* 0x0001e2000810003f */
[----:B------:R-:W-:Y:S01]  /*12100*/  BSSY B0, `(.L_x_1163) ;  /* 0x0000003000007945 */ /* 0x000fe20003800000 */
[----:B------:R-:W1:Y:S03]  /*12110*/  SYNCS.PHASECHK.TRANS64.TRYWAIT P0, [R16+URZ+0x28820], R3 ;  /* 0x02882003100075a7 */ /* 0x000e66000800017f */
[----:B01----:R-:W-:Y:S05]  /*12120*/  @!P0 BRA `(.L_x_1164) ;  /* 0x0000003400888947 */ /* 0x003fea0003800000 */
.L_x_1243:
[----:B------:R-:W-:Y:S05]  /*12130*/  BSYNC B0 ;  /* 0x0000000000007941 */ /* 0x000fea0003800000 */
.L_x_1163:
[----:B------:R-:W-:-:S04]  /*12140*/  UIADD3 UR4, UR44, -0x2, URZ ;  /* 0xfffffffe2c047890 */ /* 0x000fc8000fffe03f */
[----:B------:R-:W-:-:S06]  /*12150*/  UISETP.GE.AND UP0, UPT, UR4, UR45, UPT ;  /* 0x0000002d0400728c */ /* 0x000fcc000bf06270 */
[----:B------:R-:W-:-:S13]  /*12160*/  PLOP3.LUT P0, PT, PT, PT, UP0, 0x40, 0x0 ;  /* 0x000000000000781c */ /* 0x000fda0003f0e808 */
[----:B------:R-:W-:Y:S05]  /*12170*/  @P0 BRA `(.L_x_1165) ;  /* 0x00000010001c0947 */ /* 0x000fea0003800000 */
[----:B------:R-:W-:Y:S01]  /*12180*/  BSSY B0, `(.L_x_1165) ;  /* 0x0000106000007945 */ /* 0x000fe20003800000 */
[----:B------:R-:W-:Y:S02]  /*12190*/  IMAD.MOV.U32 R10, RZ, RZ, R23 ;  /* 0x000000ffff0a7224 */ /* 0x000fe400078e0017 */
[----:B------:R-:W-:Y:S02]  /*121a0*/  IMAD.MOV.U32 R20, RZ, RZ, R26 ;  /* 0x000000ffff147224 */ /* 0x000fe400078e001a */
[----:B------:R-:W-:Y:S02]  /*121b0*/  IMAD.MOV.U32 R27, RZ, RZ, R24 ;  /* 0x000000ffff1b7224 */ /* 0x000fe400078e0018 */
[----:B------:R-:W-:-:S07]  /*121c0*/  IMAD.U32 R6, RZ, RZ, UR4 ;  /* 0x00000004ff067e24 */ /* 0x000fce000f8e00ff */
.L_x_1178:
[----:B0-----:R-:W0:Y:S01]  /*121d0*/  LDC R3, c[0x0][0x430] ;  /* 0x00010c00ff037b82 */ /* 0x001e220000000800 */
[----:B------:R-:W1:Y:S01]  /*121e0*/  S2R R0, SR_TID.X ;  /* 0x0000000000007919 */ /* 0x000e620000002100 */
[----:B------:R-:W-:Y:S01]  /*121f0*/  IMAD R7, R6, 0x80, R37 ;  /* 0x0000008006077824 */ /* 0x000fe200078e0225 */
[----:B------:R-:W-:Y:S05]  /*12200*/  YIELD ;  /* 0x0000000000007946 */ /* 0x000fea0003800000 */
        /* <DEDUP_REMOVED lines=34> */
.L_x_1166:
[----:B------:R-:W-:Y:S01]  /*12430*/  IMAD R6, R23, 0x8, R16 ;  /* 0x0000000817067824 */ /* 0x000fe200078e0210 */
[----:B------:R-:W-:Y:S01]  /*12440*/  SHF.L.U32 R3, R26, 0x1f, RZ ;  /* 0x0000001f1a037819 */ /* 0x000fe200000006ff */
[----:B------:R-:W-:Y:S03]  /*12450*/  BSSY B1, `(.L_x_1167) ;  /* 0x0000003000017945 */ /* 0x000fe60003800000 */
[----:B------:R-:W0:Y:S02]  /*12460*/  SYNCS.PHASECHK.TRANS64.TRYWAIT P0, [R6+URZ+0x28840], R3 ;  /* 0x02884003060075a7 */ /* 0x000e24000800017f */
[----:B0-----:R-:W-:Y:S05]  /*12470*/  @!P0 BRA `(.L_x_1168) ;  /* 0x0000003000c88947 */ /* 0x001fea0003800000 */
.L_x_1244:
[----:B------:R-:W-:Y:S05]  /*12480*/  BSYNC B1 ;  /* 0x0000000000017941 */ /* 0x000fea0003800000 */
.L_x_1167:
[----:B------:R-:W-:Y:S01]  /*12490*/  SHF.R.S32.HI R21, RZ, 0x1f, R4 ;  /* 0x0000001fff157819 */ /* 0x000fe20000011404 */
[----:B------:R-:W-:Y:S01]  /*124a0*/  ULDC.64 UR4, c[0x0][0x300] ;  /* 0x0000c00000047ab9 */ /* 0x000fe20000000a00 */
[----:B------:R-:W-:Y:S01]  /*124b0*/  LOP3.LUT P2, RZ, R19, 0x2, RZ, 0xc0, !PT ;  /* 0x0000000213ff7812 */ /* 0x000fe2000784c0ff */
[----:B------:R-:W-:Y:S01]  /*124c0*/  IMAD R7, R23, 0x4000, R30 ;  /* 0x0000400017077824 */ /* 0x000fe200078e021e */
[----:B------:R-:W-:Y:S01]  /*124d0*/  LOP3.LUT P1, RZ, R19, 0x1, RZ, 0xc0, !PT ;  /* 0x0000000113ff7812 */ /* 0x000fe2000782c0ff */
[----:B0-----:R-:W-:-:S04]  /*124e0*/  IMAD R3, R21, UR4, RZ ;  /* 0x0000000415037c24 */ /* 0x001fc8000f8e02ff */
        /* <DEDUP_REMOVED lines=21> */
[----:B------:R-:W1:Y:S04]  /*12640*/  SHFL.IDX PT, R3, R9, RZ, 0x181f ;  /* 0x00181fff09037589 */ /* 0x000e6800000e0000 */
[----:B------:R-:W-:Y:S01]  /*12650*/  SHFL.IDX PT, R14, R8, 0x7, 0x181f ;  /* 0x00f81f00080e7f89 */ /* 0x000fe200000e0000 */
        /* <DEDUP_REMOVED lines=37> */
[----:B0-----:R-:W-:-:S05]  /*128b0*/  IADD3 R2, P0, R2, R5, RZ ;  /* 0x0000000502027210 */ /* 0x001fca0007f1e0ff */
[----:B-1----:R-:W-:-:S05]  /*128c0*/  IMAD.X R3, RZ, RZ, R3, P0 ;  /* 0x000000ffff037224 */ /* 0x002fca00000e0603 */
[----:B------:R0:W-:Y:S04]  /*128d0*/  LDGSTS.E.BYPASS.LTC128B.128 [R7+0x1b400], desc[UR52][R2.64], !P2 ;  /* 0x1b40000002077fae */ /* 0x0001e8000d101d74 */
[----:B--2---:R0:W-:Y:S02]  /*128e0*/  LDGSTS.E.BYPASS.LTC128B.128 [R7+0x1f400], desc[UR52][R2.64+0x80], !P1 ;  /* 0x1f40008002077fae */ /* 0x0041e4000c901d74 */
.L_x_1262:
[----:B0-----:R-:W-:-:S05]  /*128f0*/  IADD3 R2, P0, R14, R5, RZ ;  /* 0x000000050e027210 */ /* 0x001fca0007f1e0ff */
        /* <DEDUP_REMOVED lines=8> */
.L_x_1170:
        /* <DEDUP_REMOVED lines=11> */
.L_x_1171:
[----:B------:R0:W-:Y:S01]  /*12a30*/  SYNCS.ARRIVE.TRANS64.A1T0 RZ, [R6+URZ+0x28830], RZ ;  /* 0x028830ff06ff79a7 */ /* 0x0001e2000810003f */
[----:B------:R-:W-:Y:S05]  /*12a40*/  @!P2 BRA `(.L_x_1172) ;  /* 0x000000000004a947 */ /* 0x000fea0003800000 */
[----:B------:R-:W-:Y:S01]  /*12a50*/  BPT.TRAP 0x1 ;  /* 0x000000040000795c */ /* 0x000fe20000300000 */
.L_x_1172:
[----:B------:R-:W-:Y:S01]  /*12a60*/  SHF.L.U32 R3, R20, 0x1f, RZ ;  /* 0x0000001f14037819 */ /* 0x000fe200000006ff */
[----:B0-----:R-:W-:Y:S01]  /*12a70*/  IMAD R6, R10, 0x8, R16 ;  /* 0x000000080a067824 */ /* 0x001fe200078e0210 */
[----:B------:R-:W-:Y:S03]  /*12a80*/  BSSY B1, `(.L_x_1173) ;  /* 0x0000003000017945 */ /* 0x000fe60003800000 */
[----:B------:R-:W0:Y:S02]  /*12a90*/  SYNCS.PHASECHK.TRANS64.TRYWAIT P0, [R6+URZ+0x28860], R3 ;  /* 0x02886003060075a7 */ /* 0x000e24000800017f */
[----:B0-----:R-:W-:Y:S05]  /*12aa0*/  @!P0 BRA `(.L_x_1174) ;  /* 0x0000003400988947 */ /* 0x001fea0003800000 */
.L_x_1263:
[----:B------:R-:W-:Y:S05]  /*12ab0*/  BSYNC B1 ;  /* 0x0000000000017941 */ /* 0x000fea0003800000 */
.L_x_1173:
[----:B------:R-:W-:Y:S01]  /*12ac0*/  IMAD.MOV.U32 R8, RZ, RZ, -0x80 ;  /* 0xffffff80ff087424 */ /* 0x000fe200078e00ff */
[----:B------:R-:W-:Y:S01]  /*12ad0*/  UMOV UR4, 0xffffffff ;  /* 0xffffffff00047882 */ /* 0x000fe20000000000 */
[C---:B------:R-:W-:Y:S01]  /*12ae0*/  LOP3.LUT P2, RZ, R19.reuse, 0x8, RZ, 0xc0, !PT ;  /* 0x0000000813ff7812 */ /* 0x040fe2000784c0ff */
[----:B------:R-:W-:Y:S01]  /*12af0*/  IMAD R7, R10, 0x4000, R30 ;  /* 0x000040000a077824 */ /* 0x000fe200078e021e */
[----:B------:R-:W-:Y:S01]  /*12b00*/  LOP3.LUT P1, RZ, R19, 0x4, RZ, 0xc0, !PT ;  /* 0x0000000413ff7812 */ /* 0x000fe2000782c0ff */
[----:B------:R-:W-:-:S04]  /*12b10*/  IMAD R8, R27, R8, UR37 ;  /* 0x000000251b087e24 */ /* 0x000fc8000f8e0208 */
[----:B------:R-:W-:Y:S01]  /*12b20*/  IMAD.IADD R8, R8, 0x1, -R37 ;  /* 0x0000000108087824 */ /* 0x000fe200078e0a25 */
[----:B------:R-:W-:Y:S07]  /*12b30*/  BRA.DIV UR4, `(.L_x_1175) ;  /* 0x0000003604887947 */ /* 0x000fee000b800000 */
[----:B------:R-:W1:Y:S01]  /*12b40*/  SHFL.IDX PT, R14, R17, RZ, 0x181f ;  /* 0x00181fff110e7589 */ /* 0x000e6200000e0000 */
[----:B------:R-:W-:-:S03]  /*12b50*/  IMAD R7, R7, 0x2, R16 ;  /* 0x0000000207077824 */ /* 0x000fc600078e0210 */
        /* <DEDUP_REMOVED lines=57> */
.L_x_1281:
[----:B0-2---:R-:W-:Y:S01]  /*12ef0*/  IADD3 R2, P0, R14, R5, RZ ;  /* 0x000000050e027210 */ /* 0x005fe20007f1e0ff */
        /* <DEDUP_REMOVED lines=28> */
.L_x_1176:
        /* <DEDUP_REMOVED lines=11> */
.L_x_1177:
[C---:B------:R-:W-:Y:S01]  /*13170*/  ISETP.GT.AND P0, PT, R24.reuse, UR45, PT ;  /* 0x0000002d18007c0c */ /* 0x040fe2000bf04270 */
[----:B------:R0:W-:Y:S01]  /*13180*/  SYNCS.ARRIVE.TRANS64.A1T0 RZ, [R6+URZ+0x28850], RZ ;  /* 0x028850ff06ff79a7 */ /* 0x0001e2000810003f */
[----:B------:R-:W-:Y:S02]  /*13190*/  IMAD.MOV.U32 R10, RZ, RZ, R23 ;  /* 0x000000ffff0a7224 */ /* 0x000fe400078e0017 */
[----:B------:R-:W-:Y:S02]  /*131a0*/  IMAD.MOV.U32 R20, RZ, RZ, R26 ;  /* 0x000000ffff147224 */ /* 0x000fe400078e001a */
[----:B------:R-:W-:Y:S02]  /*131b0*/  IMAD.MOV.U32 R27, RZ, RZ, R24 ;  /* 0x000000ffff1b7224 */ /* 0x000fe400078e0018 */
[----:B0-----:R-:W-:-:S05]  /*131c0*/  VIADD R6, R24, 0xffffffff ;  /* 0xffffffff18067836 */ /* 0x001fca0000000000 */
[----:B------:R-:W-:Y:S05]  /*131d0*/  @P0 BRA `(.L_x_1178) ;  /* 0xffffffec00fc0947 */ /* 0x000fea000383ffff */
[----:B------:R-:W-:Y:S05]  /*131e0*/  BSYNC B0 ;  /* 0x0000000000007941 */ /* 0x000fea0003800000 */
.L_x_1165:
        /* <DEDUP_REMOVED lines=8> */
[----:B------:R-:W1:Y:S08]  /*13270*/  FLO.U32 R0, UR4 ;  /* 0x0000000400007d00 */ /* 0x000e7000080e0000 */
[----:B------:R-:W0:Y:S01]  /*13280*/  POPC R5, UR4 ;  /* 0x0000000400057d09 */ /* 0x000e220008000000 */
[----:B-1----:R-:W-:-:S13]  /*13290*/  ISETP.EQ.U32.AND P0, PT, R0, R7, PT ;  /* 0x000000070000720c */ /* 0x002fda0003f02070 */
[----:B0-----:R-:W2:Y:S01]  /*132a0*/  @P0 ATOMG.E.ADD.STRONG.GPU PT, R3, desc[UR52][R2.64], R5 ;  /* 0x00000005020309a8 */ /* 0x001ea200081ee1f4 */
[----:B------:R-:W0:Y:S02]  /*132b0*/  S2R R4, SR_LTMASK ;  /* 0x0000000000047919 */ /* 0x000e240000003900 */
[----:B0-----:R-:W-:-:S04]  /*132c0*/  LOP3.LUT R4, R4, UR4, RZ, 0xc0, !PT ;  /* 0x0000000404047c12 */ /* 0x001fc8000f8ec0ff */
[----:B------:R-:W0:Y:S01]  /*132d0*/  POPC R7, R4 ;  /* 0x0000000400077309 */ /* 0x000e220000000000 */
[----:B--2---:R-:W0:Y:S02]  /*132e0*/  SHFL.IDX PT, R0, R3, R0, 0x1f ;  /* 0x00001f0003007589 */ /* 0x004e2400000e0000 */
[----:B0-----:R-:W-:-:S07]  /*132f0*/  IADD3 R34, R0, UR48, R7 ;  /* 0x0000003000227c10 */ /* 0x001fce000fffe007 */
.L_x_1180:
[----:B------:R-:W-:Y:S05]  /*13300*/  BSYNC B0 ;  /* 0x0000000000007941 */ /* 0x000fea0003800000 */
.L_x_1179:
[----:B------:R-:W-:-:S05]  /*13310*/  IMAD.U32 R0, RZ, RZ, UR46 ;  /* 0x0000002eff007e24 */ /* 0x000fca000f8e00ff */
[----:B------:R-:W-:-:S13]  /*13320*/  ISETP.NE.AND P0, PT, R0, 0x3, PT ;  /* 0x000000030000780c */ /* 0x000fda0003f05270 */
[----:B------:R-:W-:Y:S05]  /*13330*/  @!P0 BRA `(.L_x_1181) ;  /* 0x0000000000048947 */ /* 0x000fea0003800000 */
[----:B------:R-:W-:Y:S01]  /*13340*/  BPT.TRAP 0x1 ;  /* 0x000000040000795c */ /* 0x000fe20000300000 */
.L_x_1181:
[----:B------:R-:W-:Y:S01]  /*13350*/  IMAD R4, R23, 0x8, R16 ;  /* 0x0000000817047824 */ /* 0x000fe200078e0210 */
[----:B0-----:R-:W-:Y:S01]  /*13360*/  SHF.L.U32 R3, R26, 0x1f, RZ ;  /* 0x0000001f1a037819 */ /* 0x001fe200000006ff */
[----:B------:R-:W-:Y:S01]  /*13370*/  IMAD.MOV.U32 R5, RZ, RZ, -0x80 ;  /* 0xffffff80ff057424 */ /* 0x000fe200078e00ff */
[----:B------:R-:W-:Y:S02]  /*13380*/  BSSY B0, `(.L_x_1182) ;  /* 0x0000004000007945 */ /* 0x000fe40003800000 */
[----:B------:R-:W0:Y:S01]  /*13390*/  SYNCS.PHASECHK.TRANS64.TRYWAIT P0, [R4+URZ+0x28860], R3 ;  /* 0x02886003040075a7 */ /* 0x000e22000800017f */
[----:B------:R-:W-:Y:S01]  /*133a0*/  IMAD R24, R24, R5, UR37 ;  /* 0x0000002518187e24 */ /* 0x000fe2000f8e0205 */
[----:B0-----:R-:W-:Y:S06]  /*133b0*/  @!P0 BRA `(.L_x_1183) ;  /* 0x0000003400d48947 */ /* 0x001fec0003800000 */
.L_x_1282:
[----:B------:R-:W-:Y:S05]  /*133c0*/  BSYNC B0 ;  /* 0x0000000000007941 */ /* 0x000fea0003800000 */
.L_x_1182:
[----:B------:R-:W-:Y:S01]  /*133d0*/  UMOV UR4, 0xffffffff ;  /* 0xffffffff00047882 */ /* 0x000fe20000000000 */
[----:B------:R-:W-:Y:S01]  /*133e0*/  LOP3.LUT P3, RZ, R19, 0x8, RZ, 0xc0, !PT ;  /* 0x0000000813ff7812 */ /* 0x000fe2000786c0ff */
[----:B------:R-:W-:Y:S01]  /*133f0*/  IMAD R7, R23, 0x4000, R30 ;  /* 0x0000400017077824 */ /* 0x000fe200078e021e */
[----:B------:R-:W-:Y:S01]  /*13400*/  LOP3.LUT P1, RZ, R19, 0x4, RZ, 0xc0, !PT ;  /* 0x0000000413ff7812 */ /* 0x000fe2000782c0ff */
[----:B------:R-:W-:Y:S01]  /*13410*/  IMAD.IADD R5, R24, 0x1, -R37 ;  /* 0x0000000118057824 */ /* 0x000fe200078e0a25 */
[----:B------:R-:W-:Y:S11]  /*13420*/  BRA.DIV UR4, `(.L_x_1184) ;  /* 0x0000003604cc7947 */ /* 0x000ff6000b800000 */
[----:B------:R-:W1:Y:S01]  /*13430*/  SHFL.IDX PT, R14, R17, RZ, 0x181f ;  /* 0x00181fff110e7589 */ /* 0x000e6200000e0000 */
[----:B------:R-:W-:-:S03]  /*13440*/  IMAD.SHL.U32 R6, R35, 0x2, RZ ;  /* 0x0000000223067824 */ /* 0x000fc600078e00ff */
[----:B------:R-:W0:Y:S02]  /*13450*/  SHFL.IDX PT, R0, R18, RZ, 0x181f ;  /* 0x00181fff12007589 */ /* 0x000e2400000e0000 */
[----:B-1----:R-:W-:Y:S02]  /*13460*/  IADD3 R2, P0, R14, R6, RZ ;  /* 0x000000060e027210 */ /* 0x002fe40007f1e0ff */
[----:B------:R-:W1:Y:S03]  /*13470*/  SHFL.IDX PT, R14, R17, 0x1, 0x181f ;  /* 0x00381f00110e7f89 */ /* 0x000e6600000e0000 */
[----:B0-----:R-:W-:Y:S01]  /*13480*/  IMAD.X R3, RZ, RZ, R0, P0 ;  /* 0x000000ffff037224 */ /* 0x001fe200000e0600 */
[----:B------:R-:W-:Y:S01]  /*13490*/  ISETP.LT.OR P0, PT, R5, 0x1, P3 ;  /* 0x000000010500780c */ /* 0x000fe20001f01670 */
[----:B------:R-:W-:Y:S02]  /*134a0*/  IMAD R0, R7, 0x2, R16 ;  /* 0x0000000207007824 */ /* 0x000fe400078e0210 */
[----:B------:R-:W0:Y:S10]  /*134b0*/  SHFL.IDX PT, R7, R18, 0x1, 0x181f ;  /* 0x00381f0012077f89 */ /* 0x000e3400000e0000 */
        /* <DEDUP_REMOVED lines=51> */
.L_x_1300:
        /* <DEDUP_REMOVED lines=11> */
.L_x_1185:
        /* <DEDUP_REMOVED lines=11> */
.L_x_1186:
[----:B------:R0:W-:Y:S01]  /*13950*/  SYNCS.ARRIVE.TRANS64.A1T0 RZ, [R4+URZ+0x28850], RZ ;  /* 0x028850ff04ff79a7 */ /* 0x0001e2000810003f */
[----:B------:R-:W-:-:S05]  /*13960*/  VIADD R23, R23, 0x1 ;  /* 0x0000000117177836 */ /* 0x000fca0000000000 */
[----:B------:R-:W-:-:S04]  /*13970*/  ISETP.NE.AND P0, PT, R23, 0x2, PT ;  /* 0x000000021700780c */ /* 0x000fc80003f05270 */
[----:B------:R-:W-:Y:S02]  /*13980*/  SEL R3, RZ, 0x1, P0 ;  /* 0x00000001ff037807 */ /* 0x000fe40000000000 */
[----:B------:R-:W-:Y:S02]  /*13990*/  SEL R23, R23, RZ, P0 ;  /* 0x000000ff17177207 */ /* 0x000fe40000000000 */
[----:B0-----:R-:W-:-:S07]  /*139a0*/  LOP3.LUT R26, R26, R3, RZ, 0x3c, !PT ;  /* 0x000000031a1a7212 */ /* 0x001fce00078e3cff */
.L_x_1146:
[----:B------:R-:W-:Y:S05]  /*139b0*/  BSYNC B7 ;  /* 0x0000000000077941 */ /* 0x000fea0003800000 */
.L_x_1144:
[----:B------:R-:W-:-:S13]  /*139c0*/  LOP3.LUT P0, RZ, R19, 0x100, RZ, 0xc0, !PT ;  /* 0x0000010013ff7812 */ /* 0x000fda000780c0ff */
[----:B------:R-:W-:Y:S05]  /*139d0*/  @!P0 BRA `(.L_x_1187) ;  /* 0x0000000000248947 */ /* 0x000fea0003800000 */
[----:B------:R-:W-:Y:S05]  /*139e0*/  WARPSYNC.ALL ;  /* 0x0000000000007948 */ /* 0x000fea0003800000 */
[----:B------:R-:W0:Y:S08]  /*139f0*/  S2UR UR5, SR_CgaCtaId ;  /* 0x00000000000579c3 */ /* 0x000e300000008800 */
[----:B------:R-:W-:Y:S06]  /*13a00*/  BAR.SYNC.DEFER_BLOCKING 0x5, 0x180 ;  /* 0x0146000000007b1d */ /* 0x000fec0000010000 */
[----:B------:R-:W-:-:S02]  /*13a10*/  UMOV UR4, 0x400 ;  /* 0x0000040000047882 */ /* 0x000fc40000000000 */
[----:B0-----:R-:W-:-:S06]  /*13a20*/  ULEA UR4, UR5, UR4, 0x18 ;  /* 0x0000000405047291 */ /* 0x001fcc000f8ec03f */
[----:B------:R-:W-:-:S05]  /*13a30*/  IMAD.U32 R16, RZ, RZ, UR4 ;  /* 0x00000004ff107e24 */ /* 0x000fca000f8e00ff */
[----:B------:R0:W1:Y:S01]  /*13a40*/  LDS R34, [R16+0x288d0] ;  /* 0x0288d00010227984 */ /* 0x0000620000000800 */
[----:B------:R-:W-:Y:S06]  /*13a50*/  BAR.ARV 0x4, 0x180 ;  /* 0x0106000000007b1d */ /* 0x000fec0000002000 */
[----:B------:R-:W-:Y:S05]  /*13a60*/  BRA `(.L_x_1188) ;  /* 0x00000000002c7947 */ /* 0x000fea0003800000 */
.L_x_1187:
[----:B------:R-:W-:-:S03]  /*13a70*/  UMOV UR4, 0xffffffff ;  /* 0xffffffff00047882 */ /* 0x000fc60000000000 */
[----:B------:R-:W-:Y:S05]  /*13a80*/  BRA.DIV UR4, `(.L_x_1189) ;  /* 0x0000003a04ec7947 */ /* 0x000fea000b800000 */
[----:B------:R0:W1:Y:S02]  /*13a90*/  SHFL.IDX PT, R14, R34, RZ, 0x1f ;  /* 0x00001fff220e7589 */ /* 0x00006400000e0000 */
.L_x_1303:
[----:B------:R-:W2:Y:S01]  /*13aa0*/  @!P2 S2R R3, SR_CgaCtaId ;  /* 0x000000000003a919 */ /* 0x000ea20000008800 */
[----:B------:R-:W-:Y:S05]  /*13ab0*/  WARPSYNC.ALL ;  /* 0x0000000000007948 */ /* 0x000fea0003800000 */
[----:B------:R-:W-:Y:S01]  /*13ac0*/  BAR.SYNC.DEFER_BLOCKING 0x4, 0x180 ;  /* 0x0106000000007b1d */ /* 0x000fe20000010000 */
[----:B------:R-:W-:-:S04]  /*13ad0*/  @!P2 MOV R0, 0x400 ;  /* 0x000004000000a802 */ /* 0x000fc80000000f00 */
[----:B--2---:R-:W-:-:S05]  /*13ae0*/  @!P2 LEA R16, R3, R0, 0x18 ;  /* 0x000000000310a211 */ /* 0x004fca00078ec0ff */
[----:B------:R0:W-:Y:S02]  /*13af0*/  @!P2 STS [R16+0x288d0], R34 ;  /* 0x0288d0221000a388 */ /* 0x0001e40000000800 */
[----:B01----:R-:W-:Y:S01]  /*13b00*/  IMAD.MOV.U32 R34, RZ, RZ, R14 ;  /* 0x000000ffff227224 */ /* 0x003fe200078e000e */
[----:B------:R-:W-:Y:S06]  /*13b10*/  BAR.ARV 0x5, 0x180 ;  /* 0x0146000000007b1d */ /* 0x000fec0000002000 */
.L_x_1188:
[----:B------:R-:W-:Y:S02]  /*13b20*/  ULDC UR4, c[0x0][0xc38] ;  /* 0x00030e0000047ab9 */ /* 0x000fe40000000800 */
[----:B-1----:R-:W-:-:S13]  /*13b30*/  ISETP.GE.AND P0, PT, R34, UR4, PT ;  /* 0x0000000422007c0c */ /* 0x002fda000bf06270 */
[----:B------:R-:W-:Y:S05]  /*13b40*/  @!P0 BRA `(.L_x_1190) ;  /* 0xffffffc000848947 */ /* 0x000fea000383ffff */
.L_x_1135:
[----:B------:R-:W1:Y:S01]  /*13b50*/  S2R R5, SR_CgaCtaId ;  /* 0x0000000000057919 */ /* 0x000e620000008800 */
[----:B------:R-:W-:Y:S01]  /*13b60*/  VIADD R36, R36, 0x1 ;  /* 0x0000000124247836 */ /* 0x000fe20000000000 */
[----:B------:R-:W-:Y:S01]  /*13b70*/  MOV R2, 0x400 ;  /* 0x0000040000027802 */ /* 0x000fe20000000f00 */
[----:B------:R-:W-:Y:S03]  /*13b80*/  BSSY B0, `(.L_x_1191) ;  /* 0x0000008000007945 */ /* 0x000fe60003800000 */
[----:B------:R-:W-:-:S04]  /*13b90*/  LEA.HI R0, R36, R36, RZ, 0x1 ;  /* 0x0000002424007211 */ /* 0x000fc800078f08ff */
[----:B------:R-:W-:-:S05]  /*13ba0*/  LOP3.LUT R3, R0, 0xfffffffe, RZ, 0xc0, !PT ;  /* 0xfffffffe00037812 */ /* 0x000fca00078ec0ff */
[----:B------:R-:W-:-:S05]  /*13bb0*/  IMAD.IADD R0, R36, 0x1, -R3 ;  /* 0x0000000124007824 */ /* 0x000fca00078e0a03 */
[----:B------:R-:W-:Y:S02]  /*13bc0*/  SHF.L.U32 R0, R0, 0x1f, RZ ;  /* 0x0000001f00007819 */ /* 0x000fe400000006ff */
[----:B-1----:R-:W-:-:S04]  /*13bd0*/  LEA R4, R5, R2, 0x18 ;  /* 0x0000000205047211 */ /* 0x002fc800078ec0ff */
[----:B------:R-:W1:Y:S02]  /*13be0*/  SYNCS.PHASECHK.TRANS64.TRYWAIT P0, [R4+URZ+0x28820], R0 ;  /* 0x02882000040075a7 */ /* 0x000e64000800017f */
[----:B-1----:R-:W-:Y:S05]  /*13bf0*/  @!P0 BRA `(.L_x_1192) ;  /* 0x0000003800b88947 */ /* 0x002fea0003800000 */
.L_x_1304:
[----:B------:R-:W-:Y:S05]  /*13c00*/  BSYNC B0 ;  /* 0x0000000000007941 */ /* 0x000fea0003800000 */
.L_x_1191:
[----:B------:R-:W-:-:S03]  /*13c10*/  UMOV UR4, 0xffffffff ;  /* 0xffffffff00047882 */ /* 0x000fc60000000000 */
[----:B------:R-:W-:Y:S05]  /*13c20*/  BRA.DIV UR4, `(.L_x_1193) ;  /* 0x0000003a04c07947 */ /* 0x000fea000b800000 */
[----:B-1----:R-:W1:Y:S02]  /*13c30*/  S2R R0, SR_TID.X ;  /* 0x0000000000007919 */ /* 0x002e640000002100 */
[----:B-1----:R-:W-:-:S04]  /*13c40*/  SHF.R.U32.HI R0, RZ, 0x5, R0 ;  /* 0x00000005ff007819 */ /* 0x002fc80000011600 */
[----:B------:R-:W-:-:S05]  /*13c50*/  LOP3.LUT R0, R0, 0x3, RZ, 0xc0, !PT ;  /* 0x0000000300007812 */ /* 0x000fca00078ec0ff */
[----:B------:R1:W2:Y:S02]  /*13c60*/  SHFL.IDX PT, R14, R0, RZ, 0x1f ;  /* 0x00001fff000e7589 */ /* 0x0002a400000e0000 */
.L_x_1307:
[----:B--2---:R-:W-:Y:S01]  /*13c70*/  ISETP.NE.AND P0, PT, R14, RZ, PT ;  /* 0x000000ff0e00720c */ /* 0x004fe20003f05270 */
[----:B------:R-:W-:-:S12]  /*13c80*/  BSSY B0, `(.L_x_1194) ;  /* 0x0000024000007945 */ /* 0x000fd80003800000 */
[----:B------:R-:W-:Y:S05]  /*13c90*/  @P0 BRA `(.L_x_1195) ;  /* 0x0000000000880947 */ /* 0x000fea0003800000 */
[----:B------:R-:W-:-:S03]  /*13ca0*/  UMOV UR4, 0xffffffff ;  /* 0xffffffff00047882 */ /* 0x000fc60000000000 */
[----:B------:R-:W-:Y:S05]  /*13cb0*/  BRA.DIV UR4, `(.L_x_1196) ;  /* 0x0000003a04d07947 */ /* 0x000fea000b800000 */
[----:B------:R-:W-:-:S13]  /*13cc0*/  ELECT P6, URZ, PT ;  /* 0x00000000003f782f */ /* 0x000fda00038c0000 */
.L_x_1310:
[----:B------:R-:W-:Y:S05]  /*13cd0*/  @!P6 BRA `(.L_x_1195) ;  /* 0x000000000078e947 */ /* 0x000fea0003800000 */
[----:B------:R-:W-:-:S06]  /*13ce0*/  ULOP3.LUT UR4, UR36, 0x2, URZ, 0xfc, !UPT ;  /* 0x0000000224047892 */ /* 0x000fcc000f8efc3f */
[----:B-1----:R-:W-:-:S05]  /*13cf0*/  IMAD.U32 R0, RZ, RZ, UR4 ;  /* 0x00000004ff007e24 */ /* 0x002fca000f8e00ff */
[----:B------:R-:W-:-:S13]  /*13d00*/  ISETP.NE.AND P0, PT, R0, 0x3, PT ;  /* 0x000000030000780c */ /* 0x000fda0003f05270 */
[----:B------:R-:W-:Y:S05]  /*13d10*/  @!P0 BRA `(.L_x_1197) ;  /* 0x0000000000048947 */ /* 0x000fea0003800000 */
[----:B------:R-:W-:Y:S01]  /*13d20*/  BPT.TRAP 0x1 ;  /* 0x000000040000795c */ /* 0x000fe20000300000 */
.L_x_1197:
[C---:B------:R-:W-:Y:S01]  /*13d30*/  IMAD R5, R23.reuse, 0x8, R4 ;  /* 0x0000000817057824 */ /* 0x040fe200078e0204 */
[----:B------:R-:W-:Y:S01]  /*13d40*/  SHF.L.U32 R0, R26, 0x1f, RZ ;  /* 0x0000001f1a007819 */ /* 0x000fe200000006ff */
[----:B------:R-:W-:-:S03]  /*13d50*/  VIADD R23, R23, 0x1 ;  /* 0x0000000117177836 */ /* 0x000fc60000000000 */
[----:B------:R-:W1:Y:S02]  /*13d60*/  SYNCS.PHASECHK.TRANS64.TRYWAIT P1, [R5+URZ+0x28840], R0 ;  /* 0x02884000050075a7 */ /* 0x000e64000802017f */
[----:B------:R-:W-:-:S04]  /*13d70*/  ISETP.NE.AND P2, PT, R23, 0x2, PT ;  /* 0x000000021700780c */ /* 0x000fc80003f45270 */
[----:B------:R-:W-:Y:S01]  /*13d80*/  SEL R3, RZ, 0x1, P2 ;  /* 0x00000001ff037807 */ /* 0x000fe20001000000 */
[----:B-1----:R-:W-:Y:S08]  /*13d90*/  @!P1 BRA `(.L_x_1198) ;  /* 0x0000003800b89947 */ /* 0x002ff00003800000 */
.L_x_1311:
[----:B------:R-:W-:Y:S02]  /*13da0*/  SEL R23, R23, RZ, P2 ;  /* 0x000000ff17177207 */ /* 0x000fe40001000000 */
[----:B------:R-:W-:Y:S01]  /*13db0*/  LOP3.LUT R2, R26, R3, RZ, 0x3c, !PT ;  /* 0x000000031a027212 */ /* 0x000fe200078e3cff */
[----:B------:R-:W-:Y:S06]  /*13dc0*/  @!P0 BRA `(.L_x_1199) ;  /* 0x0000000000048947 */ /* 0x000fec0003800000 */
[----:B------:R-:W-:Y:S01]  /*13dd0*/  BPT.TRAP 0x1 ;  /* 0x000000040000795c */ /* 0x000fe20000300000 */
.L_x_1199:
[----:B------:R-:W-:Y:S01]  /*13de0*/  IMAD R23, R23, 0x8, R4 ;  /* 0x0000000817177824 */ /* 0x000fe200078e0204 */
[----:B------:R-:W-:-:S04]  /*13df0*/  SHF.L.U32 R2, R2, 0x1f, RZ ;  /* 0x0000001f02027819 */ /* 0x000fc800000006ff */
[----:B------:R-:W2:Y:S02]  /*13e00*/  SYNCS.PHASECHK.TRANS64.TRYWAIT P1, [R23+URZ+0x28840], R2 ;  /* 0x02884002170075a7 */ /* 0x000ea4000802017f */
[----:B--2---:R-:W-:Y:S05]  /*13e10*/  @!P1 BRA `(.L_x_1200) ;  /* 0x0000003800ac9947 */ /* 0x004fea0003800000 */
.L_x_1312:
[----:B------:R-:W-:Y:S05]  /*13e20*/  @!P0 BRA `(.L_x_1201) ;  /* 0x0000000000048947 */ /* 0x000fea0003800000 */
[----:B------:R-:W-:Y:S01]  /*13e30*/  BPT.TRAP 0x1 ;  /* 0x000000040000795c */ /* 0x000fe20000300000 */
.L_x_1201:
[----:B------:R-:W3:Y:S02]  /*13e40*/  SYNCS.PHASECHK.TRANS64.TRYWAIT P1, [R5+URZ+0x28860], R0 ;  /* 0x02886000050075a7 */ /* 0x000ee4000802017f */
[----:B---3--:R-:W-:Y:S05]  /*13e50*/  @!P1 BRA `(.L_x_1202) ;  /* 0x0000003800b09947 */ /* 0x008fea0003800000 */
.L_x_1313:
[----:B------:R-:W-:Y:S05]  /*13e60*/  @!P0 BRA `(.L_x_1203) ;  /* 0x0000000000048947 */ /* 0x000fea0003800000 */
[----:B------:R-:W-:Y:S01]  /*13e70*/  BPT.TRAP 0x1 ;  /* 0x000000040000795c */ /* 0x000fe20000300000 */
.L_x_1203:
[----:B----4-:R4:W0:Y:S02]  /*13e80*/  SYNCS.PHASECHK.TRANS64.TRYWAIT P0, [R23+URZ+0x28860], R2 ;  /* 0x02886002170075a7 */ /* 0x010824000800017f */
[----:B0-----:R-:W-:Y:S05]  /*13e90*/  @!P0 NANOSLEEP.SYNCS 0x989680 ;  /* 0x009896800000895d */ /* 0x001fea0003900000 */
[----:B------:R-:W0:Y:S02]  /*13ea0*/  @!P0 SYNCS.PHASECHK.TRANS64 P0, [R23+URZ+0x28860], R2 ;  /* 0x02886002170085a7 */ /* 0x000e24000800007f */
[----:B0-----:R-:W-:Y:S05]  /*13eb0*/  @!P0 BRA `(.L_x_1203) ;  /* 0xfffffffc00f08947 */ /* 0x001fea000383ffff */
.L_x_1195:
[----:B------:R-:W-:Y:S05]  /*13ec0*/  BSYNC B0 ;  /* 0x0000000000007941 */ /* 0x000fea0003800000 */
.L_x_1194:
[----:B------:R-:W-:Y:S05]  /*13ed0*/  EXIT ;  /* 0x000000000000794d */ /* 0x000fea0003800000 */
.L_x_1040:
[----:B0-----:R-:W-:-:S04]  /*13ee0*/  IMAD.U32 R3, RZ, RZ, UR41 ;  /* 0x00000029ff037e24 */ /* 0x001fc8000f8e00ff */
[----:B------:R0:W1:Y:S03]  /*13ef0*/  SYNCS.PHASECHK.TRANS64.TRYWAIT P1, [R3+URZ+0x28800], R0 ;  /* 0x02880000030075a7 */ /* 0x000066000802017f */
[----:B-1----:R-:W-:Y:S05]  /*13f00*/  @!P1 NANOSLEEP.SYNCS 0x989680 ;  /* 0x009896800000995d */ /* 0x002fea0003900000 */
[----:B------:R-:W1:Y:S02]  /*13f10*/  @!P1 SYNCS.PHASECHK.TRANS64 P1, [R3+URZ+0x28800], R0 ;  /* 0x02880000030095a7 */ /* 0x000e64000802007f */
[----:B-1----:R-:W-:Y:S05]  /*13f20*/  @!P1 BRA `(.L_x_1040) ;  /* 0xfffffffc00ec9947 */ /* 0x002fea000383ffff */
[----:B------:R-:W-:Y:S05]  /*13f30*/  BRA `(.L_x_1204) ;  /* 0xfffffed800987947 */ /* 0x000fea000383ffff */
.L_x_1044:
[----:B-1----:R1:W2:Y:S02]  /*13f40*/  SYNCS.PHASECHK.TRANS64.TRYWAIT P1, [R3+URZ+0x28830], R0 ;  /* 0x02883000030075a7 */ /* 0x0022a4000802017f */
[----:B--2---:R-:W-:Y:S05]  /*13f50*/  @!P1 NANOSLEEP.SYNCS 0x989680 ;  /* 0x009896800000995d */ /* 0x004fea0003900000 */
[----:B------:R-:W2:Y:S02]  /*13f60*/  @!P1 SYNCS.PHASECHK.TRANS64 P1, [R3+URZ+0x28830], R0 ;  /* 0x02883000030095a7 */ /* 0x000ea4000802007f */
[----:B--2---:R-:W-:Y:S05]  /*13f70*/  @!P1 BRA `(.L_x_1044) ;  /* 0xfffffffc00f09947 */ /* 0x004fea000383ffff */
[----:B------:R-:W-:Y:S05]  /*13f80*/  BRA `(.L_x_1043) ;  /* 0xfffffed800b47947 */ /* 0x000fea000383ffff */
.L_x_1061:
[----:B-1----:R-:W-:-:S04]  /*13f90*/  IMAD.U32 R5, RZ, RZ, UR6 ;  /* 0x00000006ff057e24 */ /* 0x002fc8000f8e00ff */
[----:B------:R1:W2:Y:S03]  /*13fa0*/  SYNCS.PHASECHK.TRANS64.TRYWAIT P1, [R5+URZ+0x28830], R0 ;  /* 0x02883000050075a7 */ /* 0x0002a6000802017f */
[----:B--2---:R-:W-:Y:S05]  /*13fb0*/  @!P1 NANOSLEEP.SYNCS 0x989680 ;  /* 0x009896800000995d */ /* 0x004fea0003900000 */
[----:B------:R-:W2:Y:S02]  /*13fc0*/  @!P1 SYNCS.PHASECHK.TRANS64 P1, [R5+URZ+0x28830], R0 ;  /* 0x02883000050095a7 */ /* 0x000ea4000802007f */
[----:B--2---:R-:W-:Y:S05]  /*13fd0*/  @!P1 BRA `(.L_x_1061) ;  /* 0xfffffffc00ec9947 */ /* 0x004fea000383ffff */
[----:B------:R-:W-:Y:S05]  /*13fe0*/  BRA `(.L_x_1058) ;  /* 0xffffff0c008c7947 */ /* 0x000fea000383ffff */
.L_x_1065:
[----:B-1----:R-:W-:-:S04]  /*13ff0*/  IMAD.U32 R5, RZ, RZ, UR6 ;  /* 0x00000006ff057e24 */ /* 0x002fc8000f8e00ff */
[----:B------:R1:W2:Y:S03]  /*14000*/  SYNCS.PHASECHK.TRANS64.TRYWAIT P1, [R5+URZ+0x28850], R0 ;  /* 0x02885000050075a7 */ /* 0x0002a6000802017f */
[----:B--2---:R-:W-:Y:S05]  /*14010*/  @!P1 NANOSLEEP.SYNCS 0x989680 ;  /* 0x009896800000995d */ /* 0x004fea0003900000 */
[----:B------:R-:W2:Y:S02]  /*14020*/  @!P1 SYNCS.PHASECHK.TRANS64 P1, [R5+URZ+0x28850], R0 ;  /* 0x02885000050095a7 */ /* 0x000ea4000802007f */
[----:B--2---:R-:W-:Y:S05]  /*14030*/  @!P1 BRA `(.L_x_1065) ;  /* 0xfffffffc00ec9947 */ /* 0x004fea000383ffff */
[----:B------:R-:W-:Y:S05]  /*14040*/  BRA `(.L_x_1062) ;  /* 0xffffff1000587947 */ /* 0x000fea000383ffff */
.L_x_1084:
[----:B-1----:R-:W-:-:S04]  /*14050*/  IMAD.U32 R7, RZ, RZ, UR6 ;  /* 0x00000006ff077e24 */ /* 0x002fc8000f8e00ff */
[----:B------:R1:W2:Y:S03]  /*14060*/  SYNCS.PHASECHK.TRANS64.TRYWAIT P1, [R7+URZ+0x28830], R0 ;  /* 0x02883000070075a7 */ /* 0x0002a6000802017f */
[----:B--2---:R-:W-:Y:S05]  /*14070*/  @!P1 NANOSLEEP.SYNCS 0x989680 ;  /* 0x009896800000995d */ /* 0x004fea0003900000 */
[----:B------:R-:W2:Y:S02]  /*14080*/  @!P1 SYNCS.PHASECHK.TRANS64 P1, [R7+URZ+0x28830], R0 ;  /* 0x02883000070095a7 */ /* 0x000ea4000802007f */
[----:B--2---:R-:W-:Y:S05]  /*14090*/  @!P1 BRA `(.L_x_1084) ;  /* 0xfffffffc00ec9947 */ /* 0x004fea000383ffff */
[----:B------:R-:W-:Y:S05]  /*140a0*/  BRA `(.L_x_1081) ;  /* 0xffffff40004c7947 */ /* 0x000fea000383ffff */
.L_x_1088:
[----:B-1----:R-:W-:-:S04]  /*140b0*/  IMAD.U32 R7, RZ, RZ, UR6 ;  /* 0x00000006ff077e24 */ /* 0x002fc8000f8e00ff */
[----:B------:R1:W2:Y:S03]  /*140c0*/  SYNCS.PHASECHK.TRANS64.TRYWAIT P1, [R7+URZ+0x28850], R0 ;  /* 0x02885000070075a7 */ /* 0x0002a6000802017f */
[----:B--2---:R-:W-:Y:S05]  /*140d0*/  @!P1 NANOSLEEP.SYNCS 0x989680 ;  /* 0x009896800000995d */ /* 0x004fea0003900000 */
[----:B------:R-:W2:Y:S02]  /*140e0*/  @!P1 SYNCS.PHASECHK.TRANS64 P1, [R7+URZ+0x28850], R0 ;  /* 0x02885000070095a7 */ /* 0x000ea4000802007f */
[----:B--2---:R-:W-:Y:S05]  /*140f0*/  @!P1 BRA `(.L_x_1088) ;  /* 0xfffffffc00ec9947 */ /* 0x004fea000383ffff */
[----:B------:R-:W-:Y:S05]  /*14100*/  BRA `(.L_x_1085) ;  /* 0xffffff4400187947 */ /* 0x000fea000383ffff */
.L_x_1096:
[----:B-1----:R-:W-:-:S04]  /*14110*/  IMAD.U32 R7, RZ, RZ, UR6 ;  /* 0x00000006ff077e24 */ /* 0x002fc8000f8e00ff */
[----:B------:R1:W2:Y:S03]  /*14120*/  SYNCS.PHASECHK.TRANS64.TRYWAIT P1, [R7+URZ+0x28830], R0 ;  /* 0x02883000070075a7 */ /* 0x0002a6000802017f */
[----:B--2---:R-:W-:Y:S05]  /*14130*/  @!P1 NANOSLEEP.SYNCS 0x989680 ;  /* 0x009896800000995d */ /* 0x004fea0003900000 */
[----:B------:R-:W2:Y:S02]  /*14140*/  @!P1 SYNCS.PHASECHK.TRANS64 P1, [R7+URZ+0x28830], R0 ;  /* 0x02883000070095a7 */ /* 0x000ea4000802007f */
[----:B--2---:R-:W-:Y:S05]  /*14150*/  @!P1 BRA `(.L_x_1096) ;  /* 0xfffffffc00ec9947 */ /* 0x004fea000383ffff */
[----:B------:R-:W-:Y:S05]  /*14160*/  BRA `(.L_x_1093) ;  /* 0xffffff6000407947 */ /* 0x000fea000383ffff */
.L_x_1100:
[----:B-1----:R-:W-:-:S04]  /*14170*/  IMAD.U32 R7, RZ, RZ, UR6 ;  /* 0x00000006ff077e24 */ /* 0x002fc8000f8e00ff */
[----:B------:R1:W2:Y:S03]  /*14180*/  SYNCS.PHASECHK.TRANS64.TRYWAIT P1, [R7+URZ+0x28850], R0 ;  /* 0x02885000070075a7 */ /* 0x0002a6000802017f */
[----:B--2---:R-:W-:Y:S05]  /*14190*/  @!P1 NANOSLEEP.SYNCS 0x989680 ;  /* 0x009896800000995d */ /* 0x004fea0003900000 */
[----:B------:R-:W2:Y:S02]  /*141a0*/  @!P1 SYNCS.PHASECHK.TRANS64 P1, [R7+URZ+0x28850], R0 ;  /* 0x02885000070095a7 */ /* 0x000ea4000802007f */
[----:B--2---:R-:W-:Y:S05]  /*141b0*/  @!P1 BRA `(.L_x_1100) ;  /* 0xfffffffc00ec9947 */ /* 0x004fea000383ffff */
[----:B------:R-:W-:Y:S05]  /*141c0*/  BRA `(.L_x_1097) ;  /* 0xffffff6400007947 */ /* 0x000fea000383ffff */
.L_x_1115:
[----:B-1----:R-:W-:-:S04]  /*141d0*/  IMAD.U32 R6, RZ, RZ, UR5 ;  /* 0x00000005ff067e24 */ /* 0x002fc8000f8e00ff */
[----:B------:R1:W2:Y:S03]  /*141e0*/  SYNCS.PHASECHK.TRANS64.TRYWAIT P1, [R6+URZ+0x28850], R5 ;  /* 0x02885005060075a7 */ /* 0x0002a6000802017f */
[----:B--2---:R-:W-:Y:S05]  /*141f0*/  @!P1 NANOSLEEP.SYNCS 0x989680 ;  /* 0x009896800000995d */ /* 0x004fea0003900000 */
[----:B------:R-:W2:Y:S02]  /*14200*/  @!P1 SYNCS.PHASECHK.TRANS64 P1, [R6+URZ+0x28850], R5 ;  /* 0x02885005060095a7 */ /* 0x000ea4000802007f */
[----:B--2---:R-:W-:Y:S05]  /*14210*/  @!P1 BRA `(.L_x_1115) ;  /* 0xfffffffc00ec9947 */ /* 0x004fea000383ffff */
[----:B------:R-:W-:Y:S05]  /*14220*/  BRA `(.L_x_1114) ;  /* 0xffffff90002c7947 */ /* 0x000fea000383ffff */
.L_x_1152:
[----:B------:R-:W2:Y:S01]  /*14230*/  S2R R17, SR_TID.X ;  /* 0x0000000000117919 */ /* 0x000ea20000002100 */
[----:B------:R-:W-:Y:S02]  /*14240*/  IMAD.MOV.U32 R12, RZ, RZ, RZ ;  /* 0x000000ffff0c7224 */ /* 0x000fe400078e00ff */
[----:B------:R-:W-:Y:S02]  /*14250*/  IMAD.MOV.U32 R11, RZ, RZ, 0x1f ;  /* 0x0000001fff0b7424 */ /* 0x000fe400078e00ff */
[----:B------:R-:W-:Y:S01]  /*14260*/  IMAD.MOV.U32 R15, RZ, RZ, -0x1 ;  /* 0xffffffffff0f7424 */ /* 0x000fe200078e00ff */
[----:B--2---:R-:W-:-:S04]  /*14270*/  SHF.R.U32.HI R17, RZ, 0x5, R17 ;  /* 0x00000005ff117819 */ /* 0x004fc80000011611 */
[----:B------:R-:W-:-:S05]  /*14280*/  LOP3.LUT R17, R17, 0x3, RZ, 0xc0, !PT ;  /* 0x0000000311117812 */ /* 0x000fca00078ec0ff */
[----:B------:R-:W-:-:S07]  /*14290*/  IMAD.MOV.U32 R13, RZ, RZ, R17 ;  /* 0x000000ffff0d7224 */ /* 0x000fce00078e0011 */
[----:B01---5:R-:W-:Y:S05]  /*142a0*/  WARPSYNC.COLLECTIVE R15, `(.L_x_1205) ;  /* 0x000000000f087348 */ /* 0x023fea0003c00000 */
[----:B------:R2:W3:Y:S02]  /*142b0*/  SHFL.IDX P6, R14, R13, R12, R11 ;  /* 0x0000000c0d0e7389 */ /* 0x0004e400000c000b */
[----:B0123-5:R-:W-:Y:S01]  /*142c0*/  ENDCOLLECTIVE ;  /* 0x000000000000791b */ /* 0x02ffe20003800000 */
.L_x_1205:
[----:B------:R-:W-:Y:S05]  /*142d0*/  BRA `(.L_x_1206) ;  /* 0xffffffc800007947 */ /* 0x000fea000383ffff */
.L_x_1155:
[----:B0-----:R0:W1:Y:S02]  /*142e0*/  SYNCS.PHASECHK.TRANS64.TRYWAIT P0, [R7+URZ+0x28840], R2 ;  /* 0x02884002070075a7 */ /* 0x001064000800017f */
[----:B-1----:R-:W-:Y:S05]  /*142f0*/  @!P0 NANOSLEEP.SYNCS 0x989680 ;  /* 0x009896800000895d */ /* 0x002fea0003900000 */
[----:B------:R-:W1:Y:S02]  /*14300*/  @!P0 SYNCS.PHASECHK.TRANS64 P0, [R7+URZ+0x28840], R2 ;  /* 0x02884002070085a7 */ /* 0x000e64000800007f */
[----:B-1----:R-:W-:Y:S05]  /*14310*/  @!P0 BRA `(.L_x_1155) ;  /* 0xfffffffc00f08947 */ /* 0x002fea000383ffff */
[----:B------:R-:W-:Y:S05]  /*14320*/  BRA `(.L_x_1207) ;  /* 0xffffffc800f87947 */ /* 0x000fea000383ffff */
.L_x_1156:
        /* <DEDUP_REMOVED lines=8> */
.L_x_1209:
[----:B------:R-:W-:Y:S05]  /*143b0*/  BSYNC B0 ;  /* 0x0000000000007941 */ /* 0x000fea0003800000 */
.L_x_1208:
[----:B------:R-:W-:Y:S02]  /*143c0*/  IMAD.MOV.U32 R13, RZ, RZ, R4 ;  /* 0x000000ffff0d7224 */ /* 0x000fe400078e0004 */
[----:B------:R-:W-:Y:S02]  /*143d0*/  IMAD.MOV.U32 R12, RZ, RZ, RZ ;  /* 0x000000ffff0c7224 */ /* 0x000fe400078e00ff */
[----:B------:R-:W-:Y:S02]  /*143e0*/  IMAD.MOV.U32 R11, RZ, RZ, 0x181f ;  /* 0x0000181fff0b7424 */ /* 0x000fe400078e00ff */
[----:B------:R-:W-:Y:S02]  /*143f0*/  IMAD.MOV.U32 R15, RZ, RZ, -0x1 ;  /* 0xffffffffff0f7424 */ /* 0x000fe400078e00ff */
[----:B------:R-:W-:Y:S02]  /*14400*/  IMAD.MOV.U32 R2, RZ, RZ, R14 ;  /* 0x000000ffff027224 */ /* 0x000fe400078e000e */
[----:B------:R-:W-:-:S07]  /*14410*/  @P0 IMAD R9, R5, 0x2, R16 ;  /* 0x0000000205090824 */ /* 0x000fce00078e0210 */
[----:B------:R-:W-:Y:S05]  /*14420*/  WARPSYNC.COLLECTIVE R15, `(.L_x_1210) ;  /* 0x000000000f087348 */ /* 0x000fea0003c00000 */
[----:B------:R0:W1:Y:S02]  /*14430*/  SHFL.IDX P6, R14, R13, R12, R11 ;  /* 0x0000000c0d0e7389 */ /* 0x00006400000c000b */
[----:B01----:R-:W-:Y:S01]  /*14440*/  ENDCOLLECTIVE ;  /* 0x000000000000791b */ /* 0x003fe20003800000 */
.L_x_1210:
[----:B------:R-:W-:Y:S02]  /*14450*/  IMAD.MOV.U32 R13, RZ, RZ, R0 ;  /* 0x000000ffff0d7224 */ /* 0x000fe400078e0000 */
[----:B------:R-:W-:Y:S01]  /*14460*/  IMAD.MOV.U32 R12, RZ, RZ, 0x1 ;  /* 0x00000001ff0c7424 */ /* 0x000fe200078e00ff */
[----:B------:R-:W-:-:S05]  /*14470*/  @P0 LEA R14, P1, R35, R14, 0x1 ;  /* 0x0000000e230e0211 */ /* 0x000fca00078208ff */
[----:B------:R-:W-:Y:S02]  /*14480*/  @P0 IMAD.X R3, RZ, RZ, R2, P1 ;  /* 0x000000ffff030224 */ /* 0x000fe400008e0602 */
[----:B------:R-:W-:-:S07]  /*14490*/  @P0 IMAD.MOV.U32 R2, RZ, RZ, R14 ;  /* 0x000000ffff020224 */ /* 0x000fce00078e000e */
[----:B------:R-:W-:Y:S05]  /*144a0*/  WARPSYNC.COLLECTIVE R15, `(.L_x_1211) ;  /* 0x000000000f087348 */ /* 0x000fea0003c00000 */
[----:B------:R0:W1:Y:S02]  /*144b0*/  SHFL.IDX P6, R14, R13, R12, R11 ;  /* 0x0000000c0d0e7389 */ /* 0x00006400000c000b */
[----:B01----:R-:W-:Y:S01]  /*144c0*/  ENDCOLLECTIVE ;  /* 0x000000000000791b */ /* 0x003fe20003800000 */
.L_x_1211:
[----:B------:R-:W-:Y:S01]  /*144d0*/  @!PT LDS RZ, [RZ] ;  /* 0x00000000fffff984 */ /* 0x000fe20000000800 */
[----:B------:R-:W-:Y:S01]  /*144e0*/  @!PT LDS RZ, [RZ] ;  /* 0x00000000fffff984 */ /* 0x000fe20000000800 */
[----:B------:R-:W-:Y:S01]  /*144f0*/  @!PT LDS RZ, [RZ] ;  /* 0x00000000fffff984 */ /* 0x000fe20000000800 */
[----:B------:R0:W-:Y:S04]  /*14500*/  @P0 LDGSTS.E.BYPASS.LTC128B.128 [R9+0x18400], desc[UR52][R2.64], !P3 ;  /* 0x1840000002090fae */ /* 0x0001e8000d901d74 */
[----:B------:R0:W-:Y:S01]  /*14510*/  @P0 LDGSTS.E.BYPASS.LTC128B.128 [R9+0x1c400], desc[UR52][R2.64+0x80], !P2 ;  /* 0x1c40008002090fae */ /* 0x0001e2000d101d74 */
[----:B------:R-:W-:Y:S01]  /*14520*/  ISETP.GE.AND P0, PT, R6, 0x11, PT ;  /* 0x000000110600780c */ /* 0x000fe20003f06270 */
[----:B------:R-:W-:-:S12]  /*14530*/  IMAD.MOV.U32 R13, RZ, RZ, R4 ;  /* 0x000000ffff0d7224 */ /* 0x000fd800078e0004 */
[----:B------:R-:W-:Y:S02]  /*14540*/  @P0 IMAD R25, R5, 0x2, R16 ;  /* 0x0000000205190824 */ /* 0x000fe400078e0210 */
[----:B0-----:R-:W-:-:S07]  /*14550*/  IMAD.MOV.U32 R8, RZ, RZ, R14 ;  /* 0x000000ffff087224 */ /* 0x001fce00078e000e */
[----:B------:R-:W-:Y:S05]  /*14560*/  WARPSYNC.COLLECTIVE R15, `(.L_x_1212) ;  /* 0x000000000f087348 */ /* 0x000fea0003c00000 */
[----:B------:R0:W1:Y:S02]  /*14570*/  SHFL.IDX P6, R14, R13, R12, R11 ;  /* 0x0000000c0d0e7389 */ /* 0x00006400000c000b */
[----:B01----:R-:W-:Y:S01]  /*14580*/  ENDCOLLECTIVE ;  /* 0x000000000000791b */ /* 0x003fe20003800000 */
.L_x_1212:
[----:B------:R-:W-:Y:S02]  /*14590*/  IMAD.MOV.U32 R13, RZ, RZ, R0 ;  /* 0x000000ffff0d7224 */ /* 0x000fe400078e0000 */
[----:B------:R-:W-:Y:S01]  /*145a0*/  IMAD.MOV.U32 R12, RZ, RZ, 0x2 ;  /* 0x00000002ff0c7424 */ /* 0x000fe200078e00ff */
[----:B------:R-:W-:-:S05]  /*145b0*/  @P0 LEA R14, P1, R35, R14, 0x1 ;  /* 0x0000000e230e0211 */ /* 0x000fca00078208ff */
[----:B------:R-:W-:-:S08]  /*145c0*/  @P0 IMAD.MOV.U32 R2, RZ, RZ, R14 ;  /* 0x000000ffff020224 */ /* 0x000fd000078e000e */
[----:B------:R-:W-:Y:S05]  /*145d0*/  WARPSYNC.COLLECTIVE R15, `(.L_x_1213) ;  /* 0x000000000f087348 */ /* 0x000fea0003c00000 */
[----:B------:R0:W1:Y:S02]  /*145e0*/  SHFL.IDX P6, R14, R13, R12, R11 ;  /* 0x0000000c0d0e7389 */ /* 0x00006400000c000b */
[----:B01----:R-:W-:Y:S01]  /*145f0*/  ENDCOLLECTIVE ;  /* 0x000000000000791b */ /* 0x003fe20003800000 */
.L_x_1213:
        /* <DEDUP_REMOVED lines=13> */
.L_x_1214:
[----:B------:R-:W-:Y:S02]  /*146d0*/  @P0 IMAD R21, R5, 0x2, R16 ;  /* 0x0000000205150824 */ /* 0x000fe400078e0210 */
[----:B------:R-:W-:Y:S02]  /*146e0*/  IMAD.MOV.U32 R13, RZ, RZ, R0 ;  /* 0x000000ffff0d7224 */ /* 0x000fe400078e0000 */
[----:B------:R-:W-:Y:S01]  /*146f0*/  IMAD.MOV.U32 R12, RZ, RZ, 0x3 ;  /* 0x00000003ff0c7424 */ /* 0x000fe200078e00ff */
[----:B------:R-:W-:-:S05]  /*14700*/  @P0 LEA R14, P1, R35, R14, 0x1 ;  /* 0x0000000e230e0211 */ /* 0x000fca00078208ff */
[----:B------:R-:W-:-:S08]  /*14710*/  @P0 IMAD.MOV.U32 R2, RZ, RZ, R14 ;  /* 0x000000ffff020224 */ /* 0x000fd000078e000e */
[----:B------:R-:W-:Y:S05]  /*14720*/  WARPSYNC.COLLECTIVE R15, `(.L_x_1215) ;  /* 0x000000000f087348 */ /* 0x000fea0003c00000 */
[----:B------:R0:W1:Y:S02]  /*14730*/  SHFL.IDX P6, R14, R13, R12, R11 ;  /* 0x0000000c0d0e7389 */ /* 0x00006400000c000b */
[----:B01----:R-:W-:Y:S01]  /*14740*/  ENDCOLLECTIVE ;  /* 0x000000000000791b */ /* 0x003fe20003800000 */
.L_x_1215:
        /* <DEDUP_REMOVED lines=13> */
.L_x_1216:
        /* <DEDUP_REMOVED lines=8> */
.L_x_1217:
        /* <DEDUP_REMOVED lines=13> */
.L_x_1218:
        /* <DEDUP_REMOVED lines=8> */
.L_x_1219:
        /* <DEDUP_REMOVED lines=13> */
.L_x_1220:
        /* <DEDUP_REMOVED lines=8> */
.L_x_1221:
        /* <DEDUP_REMOVED lines=13> */
.L_x_1222:
        /* <DEDUP_REMOVED lines=8> */
.L_x_1223:
        /* <DEDUP_REMOVED lines=12> */
.L_x_1224:
[----:B------:R-:W-:Y:S05]  /*14d50*/  BRA `(.L_x_1225) ;  /* 0xffffffc400ec7947 */ /* 0x000fea000383ffff */
.L_x_1161:
[----:B------:R-:W-:Y:S02]  /*14d60*/  IMAD.MOV.U32 R13, RZ, RZ, R4 ;  /* 0x000000ffff0d7224 */ /* 0x000fe400078e0004 */
[----:B------:R-:W-:Y:S02]  /*14d70*/  IMAD.MOV.U32 R12, RZ, RZ, RZ ;  /* 0x000000ffff0c7224 */ /* 0x000fe400078e00ff */
[----:B------:R-:W-:Y:S02]  /*14d80*/  IMAD.MOV.U32 R11, RZ, RZ, 0x181f ;  /* 0x0000181fff0b7424 */ /* 0x000fe400078e00ff */
[----:B------:R-:W-:Y:S02]  /*14d90*/  IMAD.MOV.U32 R15, RZ, RZ, -0x1 ;  /* 0xffffffffff0f7424 */ /* 0x000fe400078e00ff */
[----:B------:R-:W-:-:S07]  /*14da0*/  VIADD R5, R37, UR43 ;  /* 0x0000002b25057c36 */ /* 0x000fce0008000000 */
[----:B------:R-:W-:Y:S05]  /*14db0*/  WARPSYNC.COLLECTIVE R15, `(.L_x_1226) ;  /* 0x000000000f087348 */ /* 0x000fea0003c00000 */
[----:B------:R0:W1:Y:S02]  /*14dc0*/  SHFL.IDX P6, R14, R13, R12, R11 ;  /* 0x0000000c0d0e7389 */ /* 0x00006400000c000b */
[----:B01----:R-:W-:Y:S01]  /*14dd0*/  ENDCOLLECTIVE ;  /* 0x000000000000791b */ /* 0x003fe20003800000 */
.L_x_1226:
[C---:B------:R-:W-:Y:S01]  /*14de0*/  VIADD R6, R5.reuse, 0x10 ;  /* 0x0000001005067836 */ /* 0x040fe20000000000 */
[----:B------:R-:W-:Y:S01]  /*14df0*/  ISETP.GE.AND P0, PT, R5, UR38, PT ;  /* 0x0000002605007c0c */ /* 0x000fe2000bf06270 */
[----:B------:R-:W-:Y:S02]  /*14e00*/  IMAD.MOV.U32 R13, RZ, RZ, R0 ;  /* 0x000000ffff0d7224 */ /* 0x000fe400078e0000 */
[----:B------:R-:W-:-:S10]  /*14e10*/  IMAD.MOV.U32 R2, RZ, RZ, R14 ;  /* 0x000000ffff027224 */ /* 0x000fd400078e000e */
[----:B------:R-:W-:Y:S05]  /*14e20*/  WARPSYNC.COLLECTIVE R15, `(.L_x_1227) ;  /* 0x000000000f087348 */ /* 0x000fea0003c00000 */
[----:B------:R0:W1:Y:S02]  /*14e30*/  SHFL.IDX P6, R14, R13, R12, R11 ;  /* 0x0000000c0d0e7389 */ /* 0x00006400000c000b */
[----:B01----:R-:W-:Y:S01]  /*14e40*/  ENDCOLLECTIVE ;  /* 0x000000000000791b */ /* 0x003fe20003800000 */
.L_x_1227:
        /* <DEDUP_REMOVED lines=8> */
.L_x_1228:
[----:B------:R-:W-:Y:S01]  /*14ed0*/  @!PT LDS RZ, [RZ] ;  /* 0x00000000fffff984 */ /* 0x000fe20000000800 */
[----:B------:R-:W-:Y:S01]  /*14ee0*/  @!PT LDS RZ, [RZ] ;  /* 0x00000000fffff984 */ /* 0x000fe20000000800 */
[----:B------:R-:W-:Y:S01]  /*14ef0*/  @!PT LDS RZ, [RZ] ;  /* 0x00000000fffff984 */ /* 0x000fe20000000800 */
[----:B------:R0:W-:Y:S04]  /*14f00*/  @!P0 LDGSTS.E.BYPASS.LTC128B.128 [R33+0x10400], desc[UR52][R2.64], !P4 ;  /* 0x1040000002218fae */ /* 0x0001e8000e101d74 */
[----:B------:R0:W-:Y:S01]  /*14f10*/  @!P0 LDGSTS.E.BYPASS.LTC128B.128 [R33+0x14400], desc[UR52][R2.64+0x80], !P5 ;  /* 0x1440008002218fae */ /* 0x0001e2000e901d74 */
[----:B------:R-:W-:Y:S01]  /*14f20*/  ISETP.GE.AND P0, PT, R6, UR38, PT ;  /* 0x0000002606007c0c */ /* 0x000fe2000bf06270 */
[----:B------:R-:W-:Y:S02]  /*14f30*/  IMAD.MOV.U32 R13, RZ, RZ, R0 ;  /* 0x000000ffff0d7224 */ /* 0x000fe400078e0000 */
[----:B------:R-:W-:-:S10]  /*14f40*/  IMAD.MOV.U32 R6, RZ, RZ, R14 ;  /* 0x000000ffff067224 */ /* 0x000fd400078e000e */
[----:B0-----:R-:W-:Y:S05]  /*14f50*/  WARPSYNC.COLLECTIVE R15, `(.L_x_1229) ;  /* 0x000000000f087348 */ /* 0x001fea0003c00000 */
[----:B------:R1:W2:Y:S02]  /*14f60*/  SHFL.IDX P6, R14, R13, R12, R11 ;  /* 0x0000000c0d0e7389 */ /* 0x0002a400000c000b */
[----:B012---:R-:W-:Y:S01]  /*14f70*/  ENDCOLLECTIVE ;  /* 0x000000000000791b */ /* 0x007fe20003800000 */
.L_x_1229:
[----:B------:R-:W-:Y:S02]  /*14f80*/  IMAD.MOV.U32 R13, RZ, RZ, R4 ;  /* 0x000000ffff0d7224 */ /* 0x000fe400078e0004 */
[----:B------:R-:W-:Y:S01]  /*14f90*/  IMAD.MOV.U32 R12, RZ, RZ, 0x2 ;  /* 0x00000002ff0c7424 */ /* 0x000fe200078e00ff */
[----:B------:R-:W-:-:S05]  /*14fa0*/  @!P0 LEA R14, P1, R35, R14, 0x1 ;  /* 0x0000000e230e8211 */ /* 0x000fca00078208ff */
[----:B------:R-:W-:-:S08]  /*14fb0*/  @!P0 IMAD.MOV.U32 R2, RZ, RZ, R14 ;  /* 0x000000ffff028224 */ /* 0x000fd000078e000e */
[----:B------:R-:W-:Y:S05]  /*14fc0*/  WARPSYNC.COLLECTIVE R15, `(.L_x_1230) ;  /* 0x000000000f087348 */ /* 0x000fea0003c00000 */
[----:B------:R0:W1:Y:S02]  /*14fd0*/  SHFL.IDX P6, R14, R13, R12, R11 ;  /* 0x0000000c0d0e7389 */ /* 0x00006400000c000b */
[----:B01----:R-:W-:Y:S01]  /*14fe0*/  ENDCOLLECTIVE ;  /* 0x000000000000791b */ /* 0x003fe20003800000 */
.L_x_1230:
        /* <DEDUP_REMOVED lines=14> */
.L_x_1231:
[----:B------:R-:W-:Y:S02]  /*150d0*/  IMAD.MOV.U32 R13, RZ, RZ, R4 ;  /* 0x000000ffff0d7224 */ /* 0x000fe400078e0004 */
[----:B------:R-:W-:Y:S01]  /*150e0*/  IMAD.MOV.U32 R12, RZ, RZ, 0x3 ;  /* 0x00000003ff0c7424 */ /* 0x000fe200078e00ff */
[----:B------:R-:W-:-:S05]  /*150f0*/  @!P0 LEA R14, P1, R35, R14, 0x1 ;  /* 0x0000000e230e8211 */ /* 0x000fca00078208ff */
[----:B------:R-:W-:-:S08]  /*15100*/  @!P0 IMAD.MOV.U32 R2, RZ, RZ, R14 ;  /* 0x000000ffff028224 */ /* 0x000fd000078e000e */
[----:B------:R-:W-:Y:S05]  /*15110*/  WARPSYNC.COLLECTIVE R15, `(.L_x_1232) ;  /* 0x000000000f087348 */ /* 0x000fea0003c00000 */
[----:B------:R0:W1:Y:S02]  /*15120*/  SHFL.IDX P6, R14, R13, R12, R11 ;  /* 0x0000000c0d0e7389 */ /* 0x00006400000c000b */
[----:B01----:R-:W-:Y:S01]  /*15130*/  ENDCOLLECTIVE ;  /* 0x000000000000791b */ /* 0x003fe20003800000 */
.L_x_1232:
        /* <DEDUP_REMOVED lines=14> */
.L_x_1233:
[----:B------:R-:W-:Y:S02]  /*15220*/  IMAD.MOV.U32 R13, RZ, RZ, R4 ;  /* 0x000000ffff0d7224 */ /* 0x000fe400078e0004 */
[----:B------:R-:W-:Y:S01]  /*15230*/  IMAD.MOV.U32 R12, RZ, RZ, 0x4 ;  /* 0x00000004ff0c7424 */ /* 0x000fe200078e00ff */
[----:B------:R-:W-:-:S05]  /*15240*/  @!P0 LEA R14, P1, R35, R14, 0x1 ;  /* 0x0000000e230e8211 */ /* 0x000fca00078208ff */
[----:B------:R-:W-:-:S08]  /*15250*/  @!P0 IMAD.MOV.U32 R2, RZ, RZ, R14 ;  /* 0x000000ffff028224 */ /* 0x000fd000078e000e */
[----:B------:R-:W-:Y:S05]  /*15260*/  WARPSYNC.COLLECTIVE R15, `(.L_x_1234) ;  /* 0x000000000f087348 */ /* 0x000fea0003c00000 */
[----:B------:R0:W1:Y:S02]  /*15270*/  SHFL.IDX P6, R14, R13, R12, R11 ;  /* 0x0000000c0d0e7389 */ /* 0x00006400000c000b */
[----:B01----:R-:W-:Y:S01]  /*15280*/  ENDCOLLECTIVE ;  /* 0x000000000000791b */ /* 0x003fe20003800000 */
.L_x_1234:
        /* <DEDUP_REMOVED lines=14> */
.L_x_1235:
[----:B------:R-:W-:Y:S02]  /*15370*/  IMAD.MOV.U32 R13, RZ, RZ, R4 ;  /* 0x000000ffff0d7224 */ /* 0x000fe400078e0004 */
[----:B------:R-:W-:Y:S01]  /*15380*/  IMAD.MOV.U32 R12, RZ, RZ, 0x5 ;  /* 0x00000005ff0c7424 */ /* 0x000fe200078e00ff */
[----:B------:R-:W-:-:S05]  /*15390*/  @!P0 LEA R14, P1, R35, R14, 0x1 ;  /* 0x0000000e230e8211 */ /* 0x000fca00078208ff */
[----:B------:R-:W-:-:S08]  /*153a0*/  @!P0 IMAD.MOV.U32 R2, RZ, RZ, R14 ;  /* 0x000000ffff028224 */ /* 0x000fd000078e000e */
[----:B------:R-:W-:Y:S05]  /*153b0*/  WARPSYNC.COLLECTIVE R15, `(.L_x_1236) ;  /* 0x000000000f087348 */ /* 0x000fea0003c00000 */
[----:B------:R0:W1:Y:S02]  /*153c0*/  SHFL.IDX P6, R14, R13, R12, R11 ;  /* 0x0000000c0d0e7389 */ /* 0x00006400000c000b */
[----:B01----:R-:W-:Y:S01]  /*153d0*/  ENDCOLLECTIVE ;  /* 0x000000000000791b */ /* 0x003fe20003800000 */
.L_x_1236:
        /* <DEDUP_REMOVED lines=14> */
.L_x_1237:
[----:B------:R-:W-:Y:S02]  /*154c0*/  IMAD.MOV.U32 R13, RZ, RZ, R4 ;  /* 0x000000ffff0d7224 */ /* 0x000fe400078e0004 */
[----:B------:R-:W-:Y:S01]  /*154d0*/  IMAD.MOV.U32 R12, RZ, RZ, 0x6 ;  /* 0x00000006ff0c7424 */ /* 0x000fe200078e00ff */
[----:B------:R-:W-:-:S05]  /*154e0*/  @!P0 LEA R14, P1, R35, R14, 0x1 ;  /* 0x0000000e230e8211 */ /* 0x000fca00078208ff */
[----:B------:R-:W-:-:S08]  /*154f0*/  @!P0 IMAD.MOV.U32 R2, RZ, RZ, R14 ;  /* 0x000000ffff028224 */ /* 0x000fd000078e000e */
[----:B------:R-:W-:Y:S05]  /*15500*/  WARPSYNC.COLLECTIVE R15, `(.L_x_1238) ;  /* 0x000000000f087348 */ /* 0x000fea0003c00000 */
[----:B------:R0:W1:Y:S02]  /*15510*/  SHFL.IDX P6, R14, R13, R12, R11 ;  /* 0x0000000c0d0e7389 */ /* 0x00006400000c000b */
[----:B01----:R-:W-:Y:S01]  /*15520*/  ENDCOLLECTIVE ;  /* 0x000000000000791b */ /* 0x003fe20003800000 */
.L_x_1238:
        /* <DEDUP_REMOVED lines=14> */
.L_x_1239:
[----:B------:R-:W-:Y:S02]  /*15610*/  IMAD.MOV.U32 R13, RZ, RZ, R4 ;  /* 0x000000ffff0d7224 */ /* 0x000fe400078e0004 */
[----:B------:R-:W-:Y:S01]  /*15620*/  IMAD.MOV.U32 R12, RZ, RZ, 0x7 ;  /* 0x00000007ff0c7424 */ /* 0x000fe200078e00ff */
[----:B------:R-:W-:-:S05]  /*15630*/  @!P0 LEA R14, P1, R35, R14, 0x1 ;  /* 0x0000000e230e8211 */ /* 0x000fca00078208ff */
[----:B------:R-:W-:-:S08]  /*15640*/  @!P0 IMAD.MOV.U32 R2, RZ, RZ, R14 ;  /* 0x000000ffff028224 */ /* 0x000fd000078e000e */
[----:B------:R-:W-:Y:S05]  /*15650*/  WARPSYNC.COLLECTIVE R15, `(.L_x_1240) ;  /* 0x000000000f087348 */ /* 0x000fea0003c00000 */
[----:B------:R0:W1:Y:S02]  /*15660*/  SHFL.IDX P6, R14, R13, R12, R11 ;  /* 0x0000000c0d0e7389 */ /* 0x00006400000c000b */
[----:B01----:R-:W-:Y:S01]  /*15670*/  ENDCOLLECTIVE ;  /* 0x000000000000791b */ /* 0x003fe20003800000 */
.L_x_1240:
[----:B------:R-:W-:-:S04]  /*15680*/  @!P0 IMAD.X R7, RZ, RZ, R6, P1 ;  /* 0x000000ffff078224 */ /* 0x000fc800008e0606 */
[----:B------:R-:W-:-:S05]  /*15690*/  @!P0 IMAD.MOV.U32 R3, RZ, RZ, R7 ;  /* 0x000000ffff038224 */ /* 0x000fca00078e0007 */
[----:B------:R-:W-:Y:S01]  /*156a0*/  @!PT LDS RZ, [RZ] ;  /* 0x00000000fffff984 */ /* 0x000fe20000000800 */
[----:B------:R-:W-:Y:S01]  /*156b0*/  @!PT LDS RZ, [RZ] ;  /* 0x00000000fffff984 */ /* 0x000fe20000000800 */
[----:B------:R-:W-:Y:S01]  /*156c0*/  @!PT LDS RZ, [RZ] ;  /* 0x00000000fffff984 */ /* 0x000fe20000000800 */
[----:B------:R0:W-:Y:S01]  /*156d0*/  @!P0 LDGSTS.E.BYPASS.LTC128B.128 [R33+0x13400], desc[UR52][R2.64], !P4 ;  /* 0x1340000002218fae */ /* 0x0001e2000e101d74 */
[----:B------:R-:W-:-:S03]  /*156e0*/  IMAD.MOV.U32 R13, RZ, RZ, R0 ;  /* 0x000000ffff0d7224 */ /* 0x000fc600078e0000 */
[----:B------:R0:W-:Y:S01]  /*156f0*/  @!P0 LDGSTS.E.BYPASS.LTC128B.128 [R33+0x17400], desc[UR52][R2.64+0x80], !P5 ;  /* 0x1740008002218fae */ /* 0x0001e2000e901d74 */
[----:B------:R-:W-:-:S07]  /*15700*/  IMAD.MOV.U32 R6, RZ, RZ, R14 ;  /* 0x000000ffff067224 */ /* 0x000fce00078e000e */
[----:B0-----:R-:W-:Y:S05]  /*15710*/  WARPSYNC.COLLECTIVE R15, `(.L_x_1241) ;  /* 0x000000000f087348 */ /* 0x001fea0003c00000 */
[----:B------:R1:W2:Y:S02]  /*15720*/  SHFL.IDX P6, R14, R13, R12, R11 ;  /* 0x0000000c0d0e7389 */ /* 0x0002a400000c000b */
[----:B012---:R-:W-:Y:S01]  /*15730*/  ENDCOLLECTIVE ;  /* 0x000000000000791b */ /* 0x007fe20003800000 */
.L_x_1241:
[----:B------:R-:W-:Y:S05]  /*15740*/  BRA `(.L_x_1242) ;  /* 0xffffffc8000c7947 */ /* 0x000fea000383ffff */
.L_x_1164:
[----:B0-----:R0:W1:Y:S02]  /*15750*/  SYNCS.PHASECHK.TRANS64.TRYWAIT P0, [R16+URZ+0x28820], R3 ;  /* 0x02882003100075a7 */ /* 0x001064000800017f */
[----:B-1----:R-:W-:Y:S05]  /*15760*/  @!P0 NANOSLEEP.SYNCS 0x989680 ;  /* 0x009896800000895d */ /* 0x002fea0003900000 */
[----:B------:R-:W1:Y:S02]  /*15770*/  @!P0 SYNCS.PHASECHK.TRANS64 P0, [R16+URZ+0x28820], R3 ;  /* 0x02882003100085a7 */ /* 0x000e64000800007f */
[----:B-1----:R-:W-:Y:S05]  /*15780*/  @!P0 BRA `(.L_x_1164) ;  /* 0xfffffffc00f08947 */ /* 0x002fea000383ffff */
[----:B------:R-:W-:Y:S05]  /*15790*/  BRA `(.L_x_1243) ;  /* 0xffffffc800647947 */ /* 0x000fea000383ffff */
.L_x_1168:
[----:B0-----:R0:W1:Y:S02]  /*157a0*/  SYNCS.PHASECHK.TRANS64.TRYWAIT P0, [R6+URZ+0x28840], R3 ;  /* 0x02884003060075a7 */ /* 0x001064000800017f */
[----:B-1----:R-:W-:Y:S05]  /*157b0*/  @!P0 NANOSLEEP.SYNCS 0x989680 ;  /* 0x009896800000895d */ /* 0x002fea0003900000 */
[----:B------:R-:W1:Y:S02]  /*157c0*/  @!P0 SYNCS.PHASECHK.TRANS64 P0, [R6+URZ+0x28840], R3 ;  /* 0x02884003060085a7 */ /* 0x000e64000800007f */
[----:B-1----:R-:W-:Y:S05]  /*157d0*/  @!P0 BRA `(.L_x_1168) ;  /* 0xfffffffc00f08947 */ /* 0x002fea000383ffff */
[----:B------:R-:W-:Y:S05]  /*157e0*/  BRA `(.L_x_1244) ;  /* 0xffffffcc00247947 */ /* 0x000fea000383ffff */
.L_x_1169:
        /* <DEDUP_REMOVED lines=8> */
.L_x_1246:
[----:B------:R-:W-:Y:S05]  /*15870*/  BSYNC B1 ;  /* 0x0000000000017941 */ /* 0x000fea0003800000 */
.L_x_1245:
[----:B------:R-:W-:Y:S02]  /*15880*/  IMAD.MOV.U32 R13, RZ, RZ, R8 ;  /* 0x000000ffff0d7224 */ /* 0x000fe400078e0008 */
        /* <DEDUP_REMOVED lines=8> */
.L_x_1247:
[----:B------:R-:W-:Y:S02]  /*15910*/  IMAD R7, R7, 0x2, R16 ;  /* 0x0000000207077824 */ /* 0x000fe400078e0210 */
[----:B------:R-:W-:Y:S02]  /*15920*/  IMAD.MOV.U32 R13, RZ, RZ, R9 ;  /* 0x000000ffff0d7224 */ /* 0x000fe400078e0009 */
[----:B------:R-:W-:Y:S02]  /*15930*/  IMAD.MOV.U32 R12, RZ, RZ, 0x1 ;  /* 0x00000001ff0c7424 */ /* 0x000fe400078e00ff */
[----:B------:R-:W-:-:S07]  /*15940*/  IMAD.MOV.U32 R2, RZ, RZ, R14 ;  /* 0x000000ffff027224 */ /* 0x000fce00078e000e */
[----:B------:R-:W-:Y:S05]  /*15950*/  WARPSYNC.COLLECTIVE R15, `(.L_x_1248) ;  /* 0x000000000f087348 */ /* 0x000fea0003c00000 */
[----:B------:R0:W1:Y:S02]  /*15960*/  SHFL.IDX P6, R14, R13, R12, R11 ;  /* 0x0000000c0d0e7389 */ /* 0x00006400000c000b */
[----:B01----:R-:W-:Y:S01]  /*15970*/  ENDCOLLECTIVE ;  /* 0x000000000000791b */ /* 0x003fe20003800000 */
.L_x_1248:
        /* <DEDUP_REMOVED lines=12> */
.L_x_1249:
[----:B------:R-:W-:Y:S02]  /*15a40*/  IMAD.MOV.U32 R13, RZ, RZ, R9 ;  /* 0x000000ffff0d7224 */ /* 0x000fe400078e0009 */
[----:B------:R-:W-:Y:S02]  /*15a50*/  IMAD.MOV.U32 R12, RZ, RZ, 0x2 ;  /* 0x00000002ff0c7424 */ /* 0x000fe400078e00ff */
[----:B------:R-:W-:-:S07]  /*15a60*/  IMAD.MOV.U32 R2, RZ, RZ, R14 ;  /* 0x000000ffff027224 */ /* 0x000fce00078e000e */
[----:B------:R-:W-:Y:S05]  /*15a70*/  WARPSYNC.COLLECTIVE R15, `(.L_x_1250) ;  /* 0x000000000f087348 */ /* 0x000fea0003c00000 */
[----:B------:R0:W1:Y:S02]  /*15a80*/  SHFL.IDX P6, R14, R13, R12, R11 ;  /* 0x0000000c0d0e7389 */ /* 0x00006400000c000b */
[----:B01----:R-:W-:Y:S01]  /*15a90*/  ENDCOLLECTIVE ;  /* 0x000000000000791b */ /* 0x003fe20003800000 */
.L_x_1250:
        /* <DEDUP_REMOVED lines=12> */
.L_x_1251:
[----:B------:R-:W-:Y:S02]  /*15b60*/  IMAD.MOV.U32 R13, RZ, RZ, R9 ;  /* 0x000000ffff0d7224 */ /* 0x000fe400078e0009 */
[----:B------:R-:W-:Y:S02]  /*15b70*/  IMAD.MOV.U32 R12, RZ, RZ, 0x3 ;  /* 0x00000003ff0c7424 */ /* 0x000fe400078e00ff */
[----:B------:R-:W-:-:S07]  /*15b80*/  IMAD.MOV.U32 R2, RZ, RZ, R14 ;  /* 0x000000ffff027224 */ /* 0x000fce00078e000e */
[----:B------:R-:W-:Y:S05]  /*15b90*/  WARPSYNC.COLLECTIVE R15, `(.L_x_1252) ;  /* 0x000000000f087348 */ /* 0x000fea0003c00000 */
[----:B------:R0:W1:Y:S02]  /*15ba0*/  SHFL.IDX P6, R14, R13, R12, R11 ;  /* 0x0000000c0d0e7389 */ /* 0x00006400000c000b */
[----:B01----:R-:W-:Y:S01]  /*15bb0*/  ENDCOLLECTIVE ;  /* 0x000000000000791b */ /* 0x003fe20003800000 */
.L_x_1252:
        /* <DEDUP_REMOVED lines=12> */
.L_x_1253:
[----:B------:R-:W-:Y:S02]  /*15c80*/  IMAD.MOV.U32 R13, RZ, RZ, R9 ;  /* 0x000000ffff0d7224 */ /* 0x000fe400078e0009 */
[----:B------:R-:W-:Y:S02]  /*15c90*/  IMAD.MOV.U32 R12, RZ, RZ, 0x4 ;  /* 0x00000004ff0c7424 */ /* 0x000fe400078e00ff */
[----:B------:R-:W-:-:S07]  /*15ca0*/  IMAD.MOV.U32 R2, RZ, RZ, R14 ;  /* 0x000000ffff027224 */ /* 0x000fce00078e000e */
[----:B------:R-:W-:Y:S05]  /*15cb0*/  WARPSYNC.COLLECTIVE R15, `(.L_x_1254) ;  /* 0x000000000f087348 */ /* 0x000fea0003c00000 */
[----:B------:R0:W1:Y:S02]  /*15cc0*/  SHFL.IDX P6, R14, R13, R12, R11 ;  /* 0x0000000c0d0e7389 */ /* 0x00006400000c000b */
[----:B01----:R-:W-:Y:S01]  /*15cd0*/  ENDCOLLECTIVE ;  /* 0x000000000000791b */ /* 0x003fe20003800000 */
.L_x_1254:
        /* <DEDUP_REMOVED lines=12> */
.L_x_1255:
[----:B------:R-:W-:Y:S02]  /*15da0*/  IMAD.MOV.U32 R13, RZ, RZ, R9 ;  /* 0x000000ffff0d7224 */ /* 0x000fe400078e0009 */
[----:B------:R-:W-:Y:S02]  /*15db0*/  IMAD.MOV.U32 R12, RZ, RZ, 0x5 ;  /* 0x00000005ff0c7424 */ /* 0x000fe400078e00ff */
[----:B------:R-:W-:-:S07]  /*15dc0*/  IMAD.MOV.U32 R2, RZ, RZ, R14 ;  /* 0x000000ffff027224 */ /* 0x000fce00078e000e */
[----:B------:R-:W-:Y:S05]  /*15dd0*/  WARPSYNC.COLLECTIVE R15, `(.L_x_1256) ;  /* 0x000000000f087348 */ /* 0x000fea0003c00000 */
[----:B------:R0:W1:Y:S02]  /*15de0*/  SHFL.IDX P6, R14, R13, R12, R11 ;  /* 0x0000000c0d0e7389 */ /* 0x00006400000c000b */
[----:B01----:R-:W-:Y:S01]  /*15df0*/  ENDCOLLECTIVE ;  /* 0x000000000000791b */ /* 0x003fe20003800000 */
.L_x_1256:
        /* <DEDUP_REMOVED lines=12> */
.L_x_1257:
[----:B------:R-:W-:Y:S02]  /*15ec0*/  IMAD.MOV.U32 R13, RZ, RZ, R9 ;  /* 0x000000ffff0d7224 */ /* 0x000fe400078e0009 */
[----:B------:R-:W-:Y:S02]  /*15ed0*/  IMAD.MOV.U32 R12, RZ, RZ, 0x6 ;  /* 0x00000006ff0c7424 */ /* 0x000fe400078e00ff */
[----:B------:R-:W-:-:S07]  /*15ee0*/  IMAD.MOV.U32 R2, RZ, RZ, R14 ;  /* 0x000000ffff027224 */ /* 0x000fce00078e000e */
[----:B------:R-:W-:Y:S05]  /*15ef0*/  WARPSYNC.COLLECTIVE R15, `(.L_x_1258) ;  /* 0x000000000f087348 */ /* 0x000fea0003c00000 */
[----:B------:R0:W1:Y:S02]  /*15f00*/  SHFL.IDX P6, R14, R13, R12, R11 ;  /* 0x0000000c0d0e7389 */ /* 0x00006400000c000b */
[----:B01----:R-:W-:Y:S01]  /*15f10*/  ENDCOLLECTIVE ;  /* 0x000000000000791b */ /* 0x003fe20003800000 */
.L_x_1258:
        /* <DEDUP_REMOVED lines=12> */
.L_x_1259:
[----:B------:R-:W-:Y:S02]  /*15fe0*/  IMAD.MOV.U32 R13, RZ, RZ, R9 ;  /* 0x000000ffff0d7224 */ /* 0x000fe400078e0009 */
[----:B------:R-:W-:Y:S02]  /*15ff0*/  IMAD.MOV.U32 R12, RZ, RZ, 0x7 ;  /* 0x00000007ff0c7424 */ /* 0x000fe400078e00ff */
[----:B------:R-:W-:-:S07]  /*16000*/  IMAD.MOV.U32 R2, RZ, RZ, R14 ;  /* 0x000000ffff027224 */ /* 0x000fce00078e000e */
[----:B------:R-:W-:Y:S05]  /*16010*/  WARPSYNC.COLLECTIVE R15, `(.L_x_1260) ;  /* 0x000000000f087348 */ /* 0x000fea0003c00000 */
[----:B------:R0:W1:Y:S02]  /*16020*/  SHFL.IDX P6, R14, R13, R12, R11 ;  /* 0x0000000c0d0e7389 */ /* 0x00006400000c000b */
[----:B01----:R-:W-:Y:S01]  /*16030*/  ENDCOLLECTIVE ;  /* 0x000000000000791b */ /* 0x003fe20003800000 */
.L_x_1260:
        /* <DEDUP_REMOVED lines=12> */
.L_x_1261:
[----:B------:R-:W-:Y:S05]  /*16100*/  BRA `(.L_x_1262) ;  /* 0xffffffc400f87947 */ /* 0x000fea000383ffff */
.L_x_1174:
[----:B0-----:R0:W1:Y:S02]  /*16110*/  SYNCS.PHASECHK.TRANS64.TRYWAIT P0, [R6+URZ+0x28860], R3 ;  /* 0x02886003060075a7 */ /* 0x001064000800017f */
[----:B-1----:R-:W-:Y:S05]  /*16120*/  @!P0 NANOSLEEP.SYNCS 0x989680 ;  /* 0x009896800000895d */ /* 0x002fea0003900000 */
[----:B------:R-:W1:Y:S02]  /*16130*/  @!P0 SYNCS.PHASECHK.TRANS64 P0, [R6+URZ+0x28860], R3 ;  /* 0x02886003060085a7 */ /* 0x000e64000800007f */
[----:B-1----:R-:W-:Y:S05]  /*16140*/  @!P0 BRA `(.L_x_1174) ;  /* 0xfffffffc00f08947 */ /* 0x002fea000383ffff */
[----:B------:R-:W-:Y:S05]  /*16150*/  BRA `(.L_x_1263) ;  /* 0xffffffc800547947 */ /* 0x000fea000383ffff */
.L_x_1175:
        /* <DEDUP_REMOVED lines=8> */
.L_x_1265:
[----:B------:R-:W-:Y:S05]  /*161e0*/  BSYNC B1 ;  /* 0x0000000000017941 */ /* 0x000fea0003800000 */
.L_x_1264:
[----:B------:R-:W-:Y:S02]  /*161f0*/  IMAD.MOV.U32 R13, RZ, RZ, R17 ;  /* 0x000000ffff0d7224 */ /* 0x000fe400078e0011 */
[----:B------:R-:W-:Y:S02]  /*16200*/  IMAD.MOV.U32 R12, RZ, RZ, RZ ;  /* 0x000000ffff0c7224 */ /* 0x000fe400078e00ff */
[----:B------:R-:W-:Y:S02]  /*16210*/  IMAD.MOV.U32 R11, RZ, RZ, 0x181f ;  /* 0x0000181fff0b7424 */ /* 0x000fe400078e00ff */
[----:B------:R-:W-:Y:S02]  /*16220*/  IMAD.MOV.U32 R15, RZ, RZ, -0x1 ;  /* 0xffffffffff0f7424 */ /* 0x000fe400078e00ff */
[----:B------:R-:W-:Y:S02]  /*16230*/  IMAD.MOV.U32 R3, RZ, RZ, R14 ;  /* 0x000000ffff037224 */ /* 0x000fe400078e000e */
[----:B------:R-:W-:-:S07]  /*16240*/  IMAD R7, R7, 0x2, R16 ;  /* 0x0000000207077824 */ /* 0x000fce00078e0210 */
[----:B------:R-:W-:Y:S05]  /*16250*/  WARPSYNC.COLLECTIVE R15, `(.L_x_1266) ;  /* 0x000000000f087348 */ /* 0x000fea0003c00000 */
[----:B------:R0:W1:Y:S02]  /*16260*/  SHFL.IDX P6, R14, R13, R12, R11 ;  /* 0x0000000c0d0e7389 */ /* 0x00006400000c000b */
[----:B01----:R-:W-:Y:S01]  /*16270*/  ENDCOLLECTIVE ;  /* 0x000000000000791b */ /* 0x003fe20003800000 */
.L_x_1266:
[----:B------:R-:W-:Y:S02]  /*16280*/  IMAD.MOV.U32 R13, RZ, RZ, R18 ;  /* 0x000000ffff0d7224 */ /* 0x000fe400078e0012 */
[----:B------:R-:W-:Y:S01]  /*16290*/  IMAD.MOV.U32 R12, RZ, RZ, 0x1 ;  /* 0x00000001ff0c7424 */ /* 0x000fe200078e00ff */
[----:B------:R-:W-:-:S13]  /*162a0*/  IADD3 R2, P0, R14, R5, RZ ;  /* 0x000000050e027210 */ /* 0x000fda0007f1e0ff */
[----:B------:R-:W-:Y:S05]  /*162b0*/  WARPSYNC.COLLECTIVE R15, `(.L_x_1267) ;  /* 0x000000000f087348 */ /* 0x000fea0003c00000 */
[----:B------:R0:W1:Y:S02]  /*162c0*/  SHFL.IDX P6, R14, R13, R12, R11 ;  /* 0x0000000c0d0e7389 */ /* 0x00006400000c000b */
[----:B01----:R-:W-:Y:S01]  /*162d0*/  ENDCOLLECTIVE ;  /* 0x000000000000791b */ /* 0x003fe20003800000 */
.L_x_1267:
        /* <DEDUP_REMOVED lines=13> */
.L_x_1268:
[----:B------:R-:W-:Y:S02]  /*163b0*/  IMAD.MOV.U32 R13, RZ, RZ, R18 ;  /* 0x000000ffff0d7224 */ /* 0x000fe400078e0012 */
[----:B------:R-:W-:Y:S01]  /*163c0*/  IMAD.MOV.U32 R12, RZ, RZ, 0x2 ;  /* 0x00000002ff0c7424 */ /* 0x000fe200078e00ff */
[----:B------:R-:W-:-:S13]  /*163d0*/  IADD3 R2, P0, R14, R5, RZ ;  /* 0x000000050e027210 */ /* 0x000fda0007f1e0ff */
[----:B------:R-:W-:Y:S05]  /*163e0*/  WARPSYNC.COLLECTIVE R15, `(.L_x_1269) ;  /* 0x000000000f087348 */ /* 0x000fea0003c00000 */
[----:B------:R0:W1:Y:S02]  /*163f0*/  SHFL.IDX P6, R14, R13, R12, R11 ;  /* 0x0000000c0d0e7389 */ /* 0x00006400000c000b */
[----:B01----:R-:W-:Y:S01]  /*16400*/  ENDCOLLECTIVE ;  /* 0x000000000000791b */ /* 0x003fe20003800000 */
.L_x_1269:
        /* <DEDUP_REMOVED lines=13> */
.L_x_1270:
[----:B------:R-:W-:Y:S02]  /*164e0*/  IMAD.MOV.U32 R13, RZ, RZ, R18 ;  /* 0x000000ffff0d7224 */ /* 0x000fe400078e0012 */
[----:B------:R-:W-:Y:S01]  /*164f0*/  IMAD.MOV.U32 R12, RZ, RZ, 0x3 ;  /* 0x00000003ff0c7424 */ /* 0x000fe200078e00ff */
[----:B------:R-:W-:-:S13]  /*16500*/  IADD3 R2, P0, R14, R5, RZ ;  /* 0x000000050e027210 */ /* 0x000fda0007f1e0ff */
[----:B------:R-:W-:Y:S05]  /*16510*/  WARPSYNC.COLLECTIVE R15, `(.L_x_1271) ;  /* 0x000000000f087348 */ /* 0x000fea0003c00000 */
[----:B------:R0:W1:Y:S02]  /*16520*/  SHFL.IDX P6, R14, R13, R12, R11 ;  /* 0x0000000c0d0e7389 */ /* 0x00006400000c000b */
[----:B01----:R-:W-:Y:S01]  /*16530*/  ENDCOLLECTIVE ;  /* 0x000000000000791b */ /* 0x003fe20003800000 */
.L_x_1271:
        /* <DEDUP_REMOVED lines=13> */
.L_x_1272:
[----:B------:R-:W-:Y:S02]  /*16610*/  IMAD.MOV.U32 R13, RZ, RZ, R18 ;  /* 0x000000ffff0d7224 */ /* 0x000fe400078e0012 */
[----:B------:R-:W-:Y:S01]  /*16620*/  IMAD.MOV.U32 R12, RZ, RZ, 0x4 ;  /* 0x00000004ff0c7424 */ /* 0x000fe200078e00ff */
[----:B------:R-:W-:-:S13]  /*16630*/  IADD3 R2, P0, R14, R5, RZ ;  /* 0x000000050e027210 */ /* 0x000fda0007f1e0ff */
[----:B------:R-:W-:Y:S05]  /*16640*/  WARPSYNC.COLLECTIVE R15, `(.L_x_1273) ;  /* 0x000000000f087348 */ /* 0x000fea0003c00000 */
[----:B------:R0:W1:Y:S02]  /*16650*/  SHFL.IDX P6, R14, R13, R12, R11 ;  /* 0x0000000c0d0e7389 */ /* 0x00006400000c000b */
[----:B01----:R-:W-:Y:S01]  /*16660*/  ENDCOLLECTIVE ;  /* 0x000000000000791b */ /* 0x003fe20003800000 */
.L_x_1273:
        /* <DEDUP_REMOVED lines=13> */
.L_x_1274:
[----:B------:R-:W-:Y:S02]  /*16740*/  IMAD.MOV.U32 R13, RZ, RZ, R18 ;  /* 0x000000ffff0d7224 */ /* 0x000fe400078e0012 */
[----:B------:R-:W-:Y:S01]  /*16750*/  IMAD.MOV.U32 R12, RZ, RZ, 0x5 ;  /* 0x00000005ff0c7424 */ /* 0x000fe200078e00ff */
[----:B------:R-:W-:-:S13]  /*16760*/  IADD3 R2, P0, R14, R5, RZ ;  /* 0x000000050e027210 */ /* 0x000fda0007f1e0ff */
[----:B------:R-:W-:Y:S05]  /*16770*/  WARPSYNC.COLLECTIVE R15, `(.L_x_1275) ;  /* 0x000000000f087348 */ /* 0x000fea0003c00000 */
[----:B------:R0:W1:Y:S02]  /*16780*/  SHFL.IDX P6, R14, R13, R12, R11 ;  /* 0x0000000c0d0e7389 */ /* 0x00006400000c000b */
[----:B01----:R-:W-:Y:S01]  /*16790*/  ENDCOLLECTIVE ;  /* 0x000000000000791b */ /* 0x003fe20003800000 */
.L_x_1275:
        /* <DEDUP_REMOVED lines=13> */
.L_x_1276:
[----:B------:R-:W-:Y:S02]  /*16870*/  IMAD.MOV.U32 R13, RZ, RZ, R18 ;  /* 0x000000ffff0d7224 */ /* 0x000fe400078e0012 */
[----:B------:R-:W-:Y:S01]  /*16880*/  IMAD.MOV.U32 R12, RZ, RZ, 0x6 ;  /* 0x00000006ff0c7424 */ /* 0x000fe200078e00ff */
[----:B------:R-:W-:-:S13]  /*16890*/  IADD3 R2, P0, R14, R5, RZ ;  /* 0x000000050e027210 */ /* 0x000fda0007f1e0ff */
[----:B------:R-:W-:Y:S05]  /*168a0*/  WARPSYNC.COLLECTIVE R15, `(.L_x_1277) ;  /* 0x000000000f087348 */ /* 0x000fea0003c00000 */
[----:B------:R0:W1:Y:S02]  /*168b0*/  SHFL.IDX P6, R14, R13, R12, R11 ;  /* 0x0000000c0d0e7389 */ /* 0x00006400000c000b */
[----:B01----:R-:W-:Y:S01]  /*168c0*/  ENDCOLLECTIVE ;  /* 0x000000000000791b */ /* 0x003fe20003800000 */
.L_x_1277:
        /* <DEDUP_REMOVED lines=13> */
.L_x_1278:
[----:B------:R-:W-:Y:S02]  /*169a0*/  IMAD.MOV.U32 R13, RZ, RZ, R18 ;  /* 0x000000ffff0d7224 */ /* 0x000fe400078e0012 */
[----:B------:R-:W-:Y:S01]  /*169b0*/  IMAD.MOV.U32 R12, RZ, RZ, 0x7 ;  /* 0x00000007ff0c7424 */ /* 0x000fe200078e00ff */
[----:B------:R-:W-:-:S13]  /*169c0*/  IADD3 R2, P0, R14, R5, RZ ;  /* 0x000000050e027210 */ /* 0x000fda0007f1e0ff */
[----:B------:R-:W-:Y:S05]  /*169d0*/  WARPSYNC.COLLECTIVE R15, `(.L_x_1279) ;  /* 0x000000000f087348 */ /* 0x000fea0003c00000 */
[----:B------:R0:W1:Y:S02]  /*169e0*/  SHFL.IDX P6, R14, R13, R12, R11 ;  /* 0x0000000c0d0e7389 */ /* 0x00006400000c000b */
[----:B01----:R-:W-:Y:S01]  /*169f0*/  ENDCOLLECTIVE ;  /* 0x000000000000791b */ /* 0x003fe20003800000 */
.L_x_1279:
        /* <DEDUP_REMOVED lines=12> */
.L_x_1280:
[----:B------:R-:W-:Y:S01]  /*16ac0*/  @!PT LDS RZ, [RZ] ;  /* 0x00000000fffff984 */ /* 0x000fe20000000800 */
[----:B------:R-:W-:Y:S01]  /*16ad0*/  @!PT LDS RZ, [RZ] ;  /* 0x00000000fffff984 */ /* 0x000fe20000000800 */
[----:B------:R-:W-:Y:S01]  /*16ae0*/  @!PT LDS RZ, [RZ] ;  /* 0x00000000fffff984 */ /* 0x000fe20000000800 */
[----:B------:R0:W-:Y:S01]  /*16af0*/  LDGSTS.E.BYPASS.LTC128B.128 [R7+0x7400], desc[UR52][R2.64+0x80], !P0 ;  /* 0x0740008002077fae */ /* 0x0001e2000c101d74 */
[----:B------:R-:W-:Y:S05]  /*16b00*/  BRA `(.L_x_1281) ;  /* 0xffffffc000f87947 */ /* 0x000fea000383ffff */
.L_x_1183:
[----:B0-----:R0:W1:Y:S02]  /*16b10*/  SYNCS.PHASECHK.TRANS64.TRYWAIT P0, [R4+URZ+0x28860], R3 ;  /* 0x02886003040075a7 */ /* 0x001064000800017f */
[----:B-1----:R-:W-:Y:S05]  /*16b20*/  @!P0 NANOSLEEP.SYNCS 0x989680 ;  /* 0x009896800000895d */ /* 0x002fea0003900000 */
[----:B------:R-:W1:Y:S02]  /*16b30*/  @!P0 SYNCS.PHASECHK.TRANS64 P0, [R4+URZ+0x28860], R3 ;  /* 0x02886003040085a7 */ /* 0x000e64000800007f */
[----:B-1----:R-:W-:Y:S05]  /*16b40*/  @!P0 BRA `(.L_x_1183) ;  /* 0xfffffffc00f08947 */ /* 0x002fea000383ffff */
[----:B------:R-:W-:Y:S05]  /*16b50*/  BRA `(.L_x_1282) ;  /* 0xffffffc800187947 */ /* 0x000fea000383ffff */
.L_x_1184:
        /* <DEDUP_REMOVED lines=8> */
.L_x_1284:
[----:B------:R-:W-:Y:S05]  /*16be0*/  BSYNC B0 ;  /* 0x0000000000007941 */ /* 0x000fea0003800000 */
.L_x_1283:
        /* <DEDUP_REMOVED lines=9> */
.L_x_1285:
[----:B------:R-:W-:Y:S02]  /*16c80*/  IMAD.MOV.U32 R13, RZ, RZ, R18 ;  /* 0x000000ffff0d7224 */ /* 0x000fe400078e0012 */
[----:B------:R-:W-:Y:S01]  /*16c90*/  IMAD.MOV.U32 R12, RZ, RZ, 0x1 ;  /* 0x00000001ff0c7424 */ /* 0x000fe200078e00ff */
[----:B------:R-:W-:-:S13]  /*16ca0*/  IADD3 R2, P0, R14, R6, RZ ;  /* 0x000000060e027210 */ /* 0x000fda0007f1e0ff */
[----:B------:R-:W-:Y:S05]  /*16cb0*/  WARPSYNC.COLLECTIVE R15, `(.L_x_1286) ;  /* 0x000000000f087348 */ /* 0x000fea0003c00000 */
[----:B------:R0:W1:Y:S02]  /*16cc0*/  SHFL.IDX P6, R14, R13, R12, R11 ;  /* 0x0000000c0d0e7389 */ /* 0x00006400000c000b */
[----:B01----:R-:W-:Y:S01]  /*16cd0*/  ENDCOLLECTIVE ;  /* 0x000000000000791b */ /* 0x003fe20003800000 */
.L_x_1286:
[----:B------:R-:W-:Y:S01]  /*16ce0*/  IMAD.X R3, RZ, RZ, R0, P0 ;  /* 0x000000ffff037224 */ /* 0x000fe200000e0600 */
[----:B------:R-:W-:Y:S01]  /*16cf0*/  ISETP.LT.OR P0, PT, R5, 0x1, P3 ;  /* 0x000000010500780c */ /* 0x000fe20001f01670 */
[----:B------:R-:W-:Y:S02]  /*16d00*/  IMAD R0, R7, 0x2, R16 ;  /* 0x0000000207007824 */ /* 0x000fe400078e0210 */
        /* <DEDUP_REMOVED lines=10> */
.L_x_1287:
[----:B------:R-:W-:Y:S01]  /*16db0*/  @!PT LDS RZ, [RZ] ;  /* 0x00000000fffff984 */ /* 0x000fe20000000800 */
[----:B------:R-:W-:Y:S01]  /*16dc0*/  @!PT LDS RZ, [RZ] ;  /* 0x00000000fffff984 */ /* 0x000fe20000000800 */
[----:B------:R-:W-:Y:S01]  /*16dd0*/  @!PT LDS RZ, [RZ] ;  /* 0x00000000fffff984 */ /* 0x000fe20000000800 */
[----:B------:R0:W-:Y:S01]  /*16de0*/  LDGSTS.E.BYPASS.LTC128B.128 [R0+0x4400], desc[UR52][R2.64+0x80], !P0 ;  /* 0x0440008002007fae */ /* 0x0001e2000c101d74 */
[----:B------:R-:W-:Y:S02]  /*16df0*/  IMAD.MOV.U32 R13, RZ, RZ, R18 ;  /* 0x000000ffff0d7224 */ /* 0x000fe400078e0012 */
[----:B------:R-:W-:Y:S01]  /*16e00*/  IMAD.MOV.U32 R12, RZ, RZ, 0x2 ;  /* 0x00000002ff0c7424 */ /* 0x000fe200078e00ff */
[----:B0-----:R-:W-:-:S13]  /*16e10*/  IADD3 R2, P0, R14, R6, RZ ;  /* 0x000000060e027210 */ /* 0x001fda0007f1e0ff */
[----:B------:R-:W-:Y:S05]  /*16e20*/  WARPSYNC.COLLECTIVE R15, `(.L_x_1288) ;  /* 0x000000000f087348 */ /* 0x000fea0003c00000 */
[----:B------:R0:W1:Y:S02]  /*16e30*/  SHFL.IDX P6, R14, R13, R12, R11 ;  /* 0x0000000c0d0e7389 */ /* 0x00006400000c000b */
[----:B01----:R-:W-:Y:S01]  /*16e40*/  ENDCOLLECTIVE ;  /* 0x000000000000791b */ /* 0x003fe20003800000 */
.L_x_1288:
        /* <DEDUP_REMOVED lines=12> */
.L_x_1289:
        /* <DEDUP_REMOVED lines=10> */
.L_x_1290:
        /* <DEDUP_REMOVED lines=12> */
.L_x_1291:
        /* <DEDUP_REMOVED lines=10> */
.L_x_1292:
        /* <DEDUP_REMOVED lines=12> */
.L_x_1293:
        /* <DEDUP_REMOVED lines=10> */
.L_x_1294:
        /* <DEDUP_REMOVED lines=12> */
.L_x_1295:
        /* <DEDUP_REMOVED lines=10> */
.L_x_1296:
        /* <DEDUP_REMOVED lines=12> */
.L_x_1297:
        /* <DEDUP_REMOVED lines=10> */
.L_x_1298:
        /* <DEDUP_REMOVED lines=12> */
.L_x_1299:
[----:B------:R-:W-:Y:S01]  /*175f0*/  @!PT LDS RZ, [RZ] ;  /* 0x00000000fffff984 */ /* 0x000fe20000000800 */
[----:B------:R-:W-:Y:S01]  /*17600*/  @!PT LDS RZ, [RZ] ;  /* 0x00000000fffff984 */ /* 0x000fe20000000800 */
[----:B------:R-:W-:Y:S01]  /*17610*/  @!PT LDS RZ, [RZ] ;  /* 0x00000000fffff984 */ /* 0x000fe20000000800 */
[----:B------:R0:W-:Y:S01]  /*17620*/  LDGSTS.E.BYPASS.LTC128B.128 [R0+0x7400], desc[UR52][R2.64+0x80], !P0 ;  /* 0x0740008002007fae */ /* 0x0001e2000c101d74 */
[----:B------:R-:W-:Y:S05]  /*17630*/  BRA `(.L_x_1300) ;  /* 0xffffffc0006c7947 */ /* 0x000fea000383ffff */
.L_x_1189:
[----:B------:R-:W-:Y:S01]  /*17640*/  BSSY B0, `(.L_x_1301) ;  /* 0x0000008000007945 */ /* 0x000fe20003800000 */
[----:B------:R-:W-:Y:S02]  /*17650*/  IMAD.MOV.U32 R13, RZ, RZ, R34 ;  /* 0x000000ffff0d7224 */ /* 0x000fe400078e0022 */
[----:B------:R-:W-:Y:S02]  /*17660*/  IMAD.MOV.U32 R12, RZ, RZ, RZ ;  /* 0x000000ffff0c7224 */ /* 0x000fe400078e00ff */
[----:B------:R-:W-:Y:S02]  /*17670*/  IMAD.MOV.U32 R11, RZ, RZ, 0x1f ;  /* 0x0000001fff0b7424 */ /* 0x000fe400078e00ff */
[----:B------:R-:W-:-:S07]  /*17680*/  IMAD.MOV.U32 R15, RZ, RZ, -0x1 ;  /* 0xffffffffff0f7424 */ /* 0x000fce00078e00ff */
[----:B-----5:R-:W-:Y:S05]  /*17690*/  WARPSYNC.COLLECTIVE R15, `(.L_x_1302) ;  /* 0x000000000f087348 */ /* 0x020fea0003c00000 */
[----:B------:R0:W1:Y:S02]  /*176a0*/  SHFL.IDX P6, R14, R13, R12, R11 ;  /* 0x0000000c0d0e7389 */ /* 0x00006400000c000b */
[----:B01---5:R-:W-:Y:S01]  /*176b0*/  ENDCOLLECTIVE ;  /* 0x000000000000791b */ /* 0x023fe20003800000 */
.L_x_1302:
[----:B------:R-:W-:Y:S05]  /*176c0*/  BSYNC B0 ;  /* 0x0000000000007941 */ /* 0x000fea0003800000 */
.L_x_1301:
[----:B------:R-:W-:Y:S05]  /*176d0*/  BRA `(.L_x_1303) ;  /* 0xffffffc000f07947 */ /* 0x000fea000383ffff */
.L_x_1192:
[----:B-1----:R1:W2:Y:S02]  /*176e0*/  SYNCS.PHASECHK.TRANS64.TRYWAIT P0, [R4+URZ+0x28820], R0 ;  /* 0x02882000040075a7 */ /* 0x0022a4000800017f */
[----:B--2---:R-:W-:Y:S05]  /*176f0*/  @!P0 NANOSLEEP.SYNCS 0x989680 ;  /* 0x009896800000895d */ /* 0x004fea0003900000 */
[----:B------:R-:W2:Y:S02]  /*17700*/  @!P0 SYNCS.PHASECHK.TRANS64 P0, [R4+URZ+0x28820], R0 ;  /* 0x02882000040085a7 */ /* 0x000ea4000800007f */
[----:B--2---:R-:W-:Y:S05]  /*17710*/  @!P0 BRA `(.L_x_1192) ;  /* 0xfffffffc00f08947 */ /* 0x004fea000383ffff */
[----:B------:R-:W-:Y:S05]  /*17720*/  BRA `(.L_x_1304) ;  /* 0xffffffc400347947 */ /* 0x000fea000383ffff */
.L_x_1193:
        /* <DEDUP_REMOVED lines=11> */
.L_x_1306:
[----:B------:R-:W-:Y:S05]  /*177e0*/  BSYNC B0 ;  /* 0x0000000000007941 */ /* 0x000fea0003800000 */
.L_x_1305:
[----:B------:R-:W-:Y:S05]  /*177f0*/  BRA `(.L_x_1307) ;  /* 0xffffffc4001c7947 */ /* 0x000fea000383ffff */
.L_x_1196:
[----:B------:R-:W-:Y:S01]  /*17800*/  BSSY B1, `(.L_x_1308) ;  /* 0x0000006000017945 */ /* 0x000fe20003800000 */
[----:B------:R-:W-:-:S07]  /*17810*/  IMAD.MOV.U32 R15, RZ, RZ, -0x1 ;  /* 0xffffffffff0f7424 */ /* 0x000fce00078e00ff */
[----:B01---5:R-:W-:Y:S05]  /*17820*/  WARPSYNC.COLLECTIVE R15, `(.L_x_1309) ;  /* 0x000000000f0c7348 */ /* 0x023fea0003c00000 */
[----:B------:R-:W-:Y:S02]  /*17830*/  ELECT P6, UR62, PT ;  /* 0x00000000003e782f */ /* 0x000fe400038c0000 */
[----:B------:R-:W-:Y:S01]  /*17840*/  MOV R14, UR62 ;  /* 0x0000003e000e7c02 */ /* 0x000fe20008000f00 */
[----:B01---5:R-:W-:Y:S10]  /*17850*/  ENDCOLLECTIVE ;  /* 0x000000000000791b */ /* 0x023ff40003800000 */
.L_x_1309:
[----:B------:R-:W-:Y:S05]  /*17860*/  BSYNC B1 ;  /* 0x0000000000017941 */ /* 0x000fea0003800000 */
.L_x_1308:
[----:B------:R-:W-:Y:S05]  /*17870*/  BRA `(.L_x_1310) ;  /* 0xffffffc400147947 */ /* 0x000fea000383ffff */
.L_x_1198:
[----:B-1----:R1:W2:Y:S02]  /*17880*/  SYNCS.PHASECHK.TRANS64.TRYWAIT P1, [R5+URZ+0x28840], R0 ;  /* 0x02884000050075a7 */ /* 0x0022a4000802017f */
[----:B--2---:R-:W-:Y:S05]  /*17890*/  @!P1 NANOSLEEP.SYNCS 0x989680 ;  /* 0x009896800000995d */ /* 0x004fea0003900000 */
[----:B------:R-:W2:Y:S02]  /*178a0*/  @!P1 SYNCS.PHASECHK.TRANS64 P1, [R5+URZ+0x28840], R0 ;  /* 0x02884000050095a7 */ /* 0x000ea4000802007f */
[----:B--2---:R-:W-:Y:S05]  /*178b0*/  @!P1 BRA `(.L_x_1198) ;  /* 0xfffffffc00f09947 */ /* 0x004fea000383ffff */
[----:B------:R-:W-:Y:S05]  /*178c0*/  BRA `(.L_x_1311) ;  /* 0xffffffc400347947 */ /* 0x000fea000383ffff */
.L_x_1200:
[----:B--2---:R2:W3:Y:S02]  /*178d0*/  SYNCS.PHASECHK.TRANS64.TRYWAIT P1, [R23+URZ+0x28840], R2 ;  /* 0x02884002170075a7 */ /* 0x0044e4000802017f */
[----:B---3--:R-:W-:Y:S05]  /*178e0*/  @!P1 NANOSLEEP.SYNCS 0x989680 ;  /* 0x009896800000995d */ /* 0x008fea0003900000 */
[----:B------:R-:W3:Y:S02]  /*178f0*/  @!P1 SYNCS.PHASECHK.TRANS64 P1, [R23+URZ+0x28840], R2 ;  /* 0x02884002170095a7 */ /* 0x000ee4000802007f */
[----:B---3--:R-:W-:Y:S05]  /*17900*/  @!P1 BRA `(.L_x_1200) ;  /* 0xfffffffc00f09947 */ /* 0x008fea000383ffff */
[----:B------:R-:W-:Y:S05]  /*17910*/  BRA `(.L_x_1312) ;  /* 0xffffffc400407947 */ /* 0x000fea000383ffff */
.L_x_1202:
[----:B---3--:R3:W4:Y:S02]  /*17920*/  SYNCS.PHASECHK.TRANS64.TRYWAIT P1, [R5+URZ+0x28860], R0 ;  /* 0x02886000050075a7 */ /* 0x008724000802017f */
[----:B----4-:R-:W-:Y:S05]  /*17930*/  @!P1 NANOSLEEP.SYNCS 0x989680 ;  /* 0x009896800000995d */ /* 0x010fea0003900000 */
[----:B------:R-:W4:Y:S02]  /*17940*/  @!P1 SYNCS.PHASECHK.TRANS64 P1, [R5+URZ+0x28860], R0 ;  /* 0x02886000050095a7 */ /* 0x000f24000802007f */
[----:B----4-:R-:W-:Y:S05]  /*17950*/  @!P1 BRA `(.L_x_1202) ;  /* 0xfffffffc00f09947 */ /* 0x010fea000383ffff */
[----:B------:R-:W-:Y:S05]  /*17960*/  BRA `(.L_x_1313) ;  /* 0xffffffc4003c7947 */ /* 0x000fea000383ffff */
.L_x_1314:
        /* <DEDUP_REMOVED lines=9> */
.L_x_3481:


//--------------------- .text._ZN7cutlass13device_kernelIN5flash11enable_sm90INS1_16FlashAttnFwdSm90INS1_25CollectiveMainloopFwdSm90ILi2EN4cute5tupleIJNS5_1CILi1EEES8_S8_EEENS6_IJNS7_ILi128EEESA_SA_EEELi128ENS_6half_tEfNS_4arch4Sm90ELb0ELb1ELb0ELb1ELb1ELb0ELb0ELb1ELb1ELb1ELb0ELb0EEENS1_21CollectiveEpilogueFwdISB_S9_SC_SE_Li256ELb1ELb1ELb0ELb0EEENS1_36VarlenDynamicPersistentTileSchedulerILi128ELi128ELi256ELi128ELb0ELb1ELb1ELb1ELb0ELb1EEEEEEEEEvNT_6ParamsE --------------------------
	.section	.text._ZN7cutlass13device_kernelIN5flash11enable_sm90INS1_16FlashAttnFwdSm90INS1_25CollectiveMainloopFwdSm90ILi2EN4cute5tupleIJNS5_1CILi1EEES8_S8_EEENS6_IJNS7_ILi128EEESA_SA_EEELi128ENS_6half_tEfNS_4arch4Sm90ELb0ELb1ELb0ELb1ELb1ELb0ELb0ELb1ELb1ELb1ELb0ELb0EEENS1_21CollectiveEpilogueFwdISB_S9_SC_SE_Li256ELb1ELb1ELb0ELb0EEENS1_36VarlenDynamicPersistentTileSchedulerILi128ELi128ELi256ELi128ELb0ELb1ELb1ELb1ELb0ELb1EEEEEEEEEvNT_6ParamsE,"ax",@progbits
	.align	128
.text._ZN7cutlass13device_kernelIN5flash11enable_sm90INS1_16FlashAttnFwdSm90INS1_25CollectiveMainloopFwdSm90ILi2EN4cute5tupleIJNS5_1CILi1EEES8_S8_EEENS6_IJNS7_ILi128EEESA_SA_EEELi128ENS_6half_tEfNS_4arch4Sm90ELb0ELb1ELb0ELb1ELb1ELb0ELb0ELb1ELb1ELb1ELb0ELb0EEENS1_21CollectiveEpilogueFwdISB_S9_SC_SE_Li256ELb1ELb1ELb0ELb0EEENS1_36VarlenDynamicPersistentTileSchedulerILi128ELi128ELi256ELi128ELb0ELb1ELb1ELb1ELb0ELb1EEEEEEEEEvNT_6ParamsE:
        .type           _ZN7cutlass13device_kernelIN5flash11enable_sm90INS1_16FlashAttnFwdSm90INS1_25CollectiveMainloopFwdSm90ILi2EN4cute5tupleIJNS5_1CILi1EEES8_S8_EEENS6_IJNS7_ILi128EEESA_SA_EEELi128ENS_6half_tEfNS_4arch4Sm90ELb0ELb1ELb0ELb1ELb1ELb0ELb0ELb1ELb1ELb1ELb0ELb0EEENS1_21CollectiveEpilogueFwdISB_S9_SC_SE_Li256ELb1ELb1ELb0ELb0EEENS1_36VarlenDynamicPersistentTileSchedulerILi128ELi128ELi256ELi128ELb0ELb1ELb1ELb1ELb0ELb1EEEEEEEEEvNT_6ParamsE,@function
        .size           _ZN7cutlass13device_kernelIN5flash11enable_sm90INS1_16FlashAttnFwdSm90INS1_25CollectiveMainloopFwdSm90ILi2EN4cute5tupleIJNS5_1CILi1EEES8_S8_EEENS6_IJNS7_ILi128EEESA_SA_EEELi128ENS_6half_tEfNS_4arch4Sm90ELb0ELb1ELb0ELb1ELb1ELb0ELb0ELb1ELb1ELb1ELb0ELb0EEENS1_21CollectiveEpilogueFwdISB_S9_SC_SE_Li256ELb1ELb1ELb0ELb0EEENS1_36VarlenDynamicPersistentTileSchedulerILi128ELi128ELi256ELi128ELb0ELb1ELb1ELb1ELb0ELb1EEEEEEEEEvNT_6ParamsE,(.L_x_3482 - _ZN7cutlass13device_kernelIN5flash11enable_sm90INS1_16FlashAttnFwdSm90INS1_25CollectiveMainloopFwdSm90ILi2EN4cute5tupleIJNS5_1CILi1EEES8_S8_EEENS6_IJNS7_ILi128EEESA_SA_EEELi128ENS_6half_tEfNS_4arch4Sm90ELb0ELb1ELb0ELb1ELb1ELb0ELb0ELb1ELb1ELb1ELb0ELb0EEENS1_21CollectiveEpilogueFwdISB_S9_SC_SE_Li256ELb1ELb1ELb0ELb0EEENS1_36VarlenDynamicPersistentTileSchedulerILi128ELi128ELi256ELi128ELb0ELb1ELb1ELb1ELb0ELb1EEEEEEEEEvNT_6ParamsE)
        .other          _ZN7cutlass13device_kernelIN5flash11enable_sm90INS1_16FlashAttnFwdSm90INS1_25CollectiveMainloopFwdSm90ILi2EN4cute5tupleIJNS5_1CILi1EEES8_S8_EEENS6_IJNS7_ILi128EEESA_SA_EEELi128ENS_6half_tEfNS_4arch4Sm90ELb0ELb1ELb0ELb1ELb1ELb0ELb0ELb1ELb1ELb1ELb0ELb0EEENS1_21CollectiveEpilogueFwdISB_S9_SC_SE_Li256ELb1ELb1ELb0ELb0EEENS1_36VarlenDynamicPersistentTileSchedulerILi128ELi128ELi256ELi128ELb0ELb1ELb1ELb1ELb0ELb1EEEEEEEEEvNT_6ParamsE,@"STO_CUDA_ENTRY STV_DEFAULT"
_ZN7cutlass13device_kernelIN5flash11enable_sm90INS1_16FlashAttnFwdSm90INS1_25CollectiveMainloopFwdSm90ILi2EN4cute5tupleIJNS5_1CILi1EEES8_S8_EEENS6_IJNS7_ILi128EEESA_SA_EEELi128ENS_6half_tEfNS_4arch4Sm90ELb0ELb1ELb0ELb1ELb1ELb0ELb0ELb1ELb1ELb1ELb0ELb0EEENS1_21CollectiveEpilogueFwdISB_S9_SC_SE_Li256ELb1ELb1ELb0ELb0EEENS1_36VarlenDynamicPersistentTileSchedulerILi128ELi128ELi256ELi128ELb0ELb1ELb1ELb1ELb0ELb1EEEEEEEEEvNT_6ParamsE:
[----:B------:R-:W0:Y:S02]  /*0000*/  LDC R1, c[0x0][0x28] ;  /* 0x00000a00ff017b82 */ /* 0x000e240000000800 */
[----:B0-----:R-:W-:Y:S01]  /*0010*/  VIADD R1, R1, 0xffffffe0 ;  /* 0xffffffe001017836 */ /* 0x001fe20000000000 */
[----:B------:R-:W0:Y:S01]  /*0020*/  S2R R3, SR_TID.X ;  /* 0x0000000000037919 */ /* 0x000e220000002100 */
[----:B------:R-:W-:Y:S01]  /*0030*/  ELECT P0, URZ, PT ;  /* 0x00000000003f782f */ /* 0x000fe20003800000 */
[----:B------:R-:W-:Y:S01]  /*0040*/  UMOV UR4, 0x80 ;  /* 0x0000008000047882 */ /* 0x000fe20000000000 */
[----:B------:R-:W-:Y:S01]  /*0050*/  UMOV UR7, 0x100 ;  /* 0x0000010000077882 */ /* 0x000fe20000000000 */
[--C-:B0-----:R-:W-:Y:S02]  /*0060*/  SHF.R.U32.HI R0, RZ, 0x5, R3.reuse ;  /* 0x00000005ff007819 */ /* 0x101fe40000011603 */
[----:B------:R-:W-:-:S03]  /*0070*/  SHF.R.U32.HI R23, RZ, 0x7, R3 ;  /* 0x00000007ff177819 */ /* 0x000fc60000011603 */
[----:B------:R-:W0:Y:S04]  /*0080*/  SHFL.IDX PT, R2, R0, RZ, 0x1f ;  /* 0x00001fff00027589 */ /* 0x000e2800000e0000 */
[----:B------:R1:W2:Y:S01]  /*0090*/  SHFL.IDX PT, R3, R23, RZ, 0x1f ;  /* 0x00001fff17037589 */ /* 0x0002a200000e0000 */
[C---:B0-----:R-:W-:Y:S02]  /*00a0*/  ISETP.NE.OR P0, PT, R2.reuse, RZ, !P0 ;  /* 0x000000ff0200720c */ /* 0x041fe40004705670 */
[----:B------:R-:W-:-:S11]  /*00b0*/  ISETP.NE.AND P1, PT, R2, RZ, PT ;  /* 0x000000ff0200720c */ /* 0x000fd60003f25270 */
[----:B------:R-:W-:Y:S01]  /*00c0*/  VOTEU.ALL UP0, P0 ;  /* 0x00000000003f7886 */ /* 0x000fe20000000000 */
[----:B------:R-:W-:-:S04]  /*00d0*/  VOTEU.ALL UP1, P0 ;  /* 0x00000000003f7886 */ /* 0x000fc80000020000 */
[----:B------:R-:W0:Y:S01]  /*00e0*/  @!UP0 S2UR UR8, SR_CgaCtaId ;  /* 0x00000000000889c3 */ /* 0x000e220000008800 */
[----:B------:R-:W-:Y:S01]  /*00f0*/  @!UP0 UMOV UR6, 0x400 ;  /* 0x0000040000068882 */ /* 0x000fe20000000000 */
[----:B------:R-:W-:-:S04]  /*0100*/  @!UP0 UIADD3 UR4, -UR4, 0x100000, URZ ;  /* 0x0010000004048890 */ /* 0x000fc8000fffe13f */
[----:B------:R-:W-:Y:S02]  /*0110*/  @!UP0 USHF.L.U32 UR5, UR4, 0xb, URZ ;  /* 0x0000000b04058899 */ /* 0x000fe4000800063f */
[----:B------:R-:W-:Y:S02]  /*0120*/  @!UP0 USHF.L.U32 UR4, UR4, 0x1, URZ ;  /* 0x0000000104048899 */ /* 0x000fe4000800063f */
[----:B0-----:R-:W-:Y:S02]  /*0130*/  @!UP0 ULEA UR8, UR8, UR6, 0x18 ;  /* 0x0000000608088291 */ /* 0x001fe4000f8ec03f */
[----:B------:R-:W-:-:S04]  /*0140*/  @!UP0 UIADD3 UR6, -UR7, 0x100000, URZ ;  /* 0x0010000007068890 */ /* 0x000fc8000fffe13f */
[----:B------:R-:W-:Y:S02]  /*0150*/  @!UP0 USHF.L.U32 UR7, UR6, 0xb, URZ ;  /* 0x0000000b06078899 */ /* 0x000fe4000800063f */
[----:B------:R-:W-:Y:S01]  /*0160*/  @!UP0 USHF.L.U32 UR6, UR6, 0x1, URZ ;  /* 0x0000000106068899 */ /* 0x000fe2000800063f */
[----:B------:R-:W-:-:S05]  /*0170*/  VOTEU.ALL UP0, P0 ;  /* 0x00000000003f7886 */ /* 0x000fca0000000000 */
[----:B------:R1:W0:Y:S06]  /*0180*/  @!UP0 SYNCS.EXCH.64 URZ, [UR8+0x28800], UR4 ;  /* 0x02880004083f85b2 */ /* 0x00022c0008000100 */
[----:B------:R1:W3:Y:S02]  /*0190*/  @!UP1 SYNCS.EXCH.64 URZ, [UR8+0x28820], UR6 ;  /* 0x02882006083f95b2 */ /* 0x0002e40008000100 */
[----:B-12---:R-:W-:Y:S05]  /*01a0*/  @P1 BRA `(.L_x_1315) ;  /* 0x0000000000481947 */ /* 0x006fea0003800000 */
[----:B------:R-:W1:Y:S01]  /*01b0*/  S2UR UR5, SR_CgaCtaId ;  /* 0x00000000000579c3 */ /* 0x000e620000008800 */
[----:B------:R-:W-:Y:S01]  /*01c0*/  UMOV UR4, 0x400 ;  /* 0x0000040000047882 */ /* 0x000fe20000000000 */
[----:B------:R-:W-:Y:S01]  /*01d0*/  UMOV UR6, 0x80 ;  /* 0x0000008000067882 */ /* 0x000fe20000000000 */
[----:B------:R-:W-:Y:S01]  /*01e0*/  UMOV UR7, 0x100 ;  /* 0x0000010000077882 */ /* 0x000fe20000000000 */
[----:B------:R-:W-:Y:S01]  /*01f0*/  ELECT P0, URZ, PT ;  /* 0x00000000003f782f */ /* 0x000fe20003800000 */
[----:B-1----:R-:W-:Y:S02]  /*0200*/  ULEA UR8, UR5, UR4, 0x18 ;  /* 0x0000000405087291 */ /* 0x002fe4000f8ec03f */
[----:B------:R-:W-:-:S04]  /*0210*/  UIADD3 UR4, -UR6, 0x100000, URZ ;  /* 0x0010000006047890 */ /* 0x000fc8000fffe13f */
[----:B------:R-:W-:Y:S02]  /*0220*/  USHF.L.U32 UR5, UR4, 0xb, URZ ;  /* 0x0000000b04057899 */ /* 0x000fe4000800063f */
[----:B------:R-:W-:Y:S02]  /*0230*/  USHF.L.U32 UR4, UR4, 0x1, URZ ;  /* 0x0000000104047899 */ /* 0x000fe4000800063f */
[----:B------:R-:W-:-:S04]  /*0240*/  UIADD3 UR6, -UR7, 0x100000, URZ ;  /* 0x0010000007067890 */ /* 0x000fc8000fffe13f */
[----:B------:R-:W-:Y:S02]  /*0250*/  USHF.L.U32 UR7, UR6, 0xb, URZ ;  /* 0x0000000b06077899 */ /* 0x000fe4000800063f */
[----:B------:R-:W-:Y:S01]  /*0260*/  USHF.L.U32 UR6, UR6, 0x1, URZ ;  /* 0x0000000106067899 */ /* 0x000fe2000800063f */
[----:B------:R-:W1:Y:S03]  /*0270*/  FENCE.VIEW.ASYNC.S ;  /* 0x00000000000073c6 */ /* 0x000e660000000000 */
[----:B-1----:R1:W2:Y:S08]  /*0280*/  SYNCS.EXCH.64 URZ, [UR8+0x28830], UR4 ;  /* 0x02883004083f75b2 */ /* 0x0022b00008000100 */
[----:B------:R1:W4:Y:S01]  /*0290*/  SYNCS.EXCH.64 URZ, [UR8+0x28840], UR6 ;  /* 0x02884006083f75b2 */ /* 0x0003220008000100 */
[----:B------:R1:W0:Y:S01]  /*02a0*/  SYNCS.EXCH.64 URZ, [UR8+0x28838], UR4 ;  /* 0x02883804083f75b2 */ /* 0x0002220008000100 */
[----:B------:R1:W0:Y:S01]  /*02b0*/  SYNCS.EXCH.64 URZ, [UR8+0x28848], UR6 ;  /* 0x02884806083f75b2 */ /* 0x0002220008000100 */
[----:B------:R-:W-:Y:S01]  /*02c0*/  NOP ;  /* 0x0000000000007918 */ /* 0x000fe20000000000 */
.L_x_1315:
[----:B------:R-:W5:Y:S01]  /*02d0*/  SHFL.IDX PT, R2, R0, RZ, 0x1f ;  /* 0x00001fff00027589 */ /* 0x000f6200000e0000 */
[----:B------:R-:W-:Y:S01]  /*02e0*/  NOP ;  /* 0x0000000000007918 */ /* 0x000fe20000000000 */
[----:B-----5:R-:W-:-:S13]  /*02f0*/  ISETP.NE.AND P0, PT, R2, RZ, PT ;  /* 0x000000ff0200720c */ /* 0x020fda0003f05270 */
[----:B------:R-:W-:Y:S05]  /*0300*/  @P0 BRA `(.L_x_1316) ;  /* 0x0000000000480947 */ /* 0x000fea0003800000 */
[----:B-1----:R-:W1:Y:S01]  /*0310*/  S2UR UR5, SR_CgaCtaId ;  /* 0x00000000000579c3 */ /* 0x002e620000008800 */
        /* <DEDUP_REMOVED lines=12> */
[----:B-1----:R1:W0:Y:S08]  /*03e0*/  SYNCS.EXCH.64 URZ, [UR8+0x28850], UR4 ;  /* 0x02885004083f75b2 */ /* 0x0022300008000100 */
[----:B------:R1:W0:Y:S01]  /*03f0*/  SYNCS.EXCH.64 URZ, [UR8+0x28860], UR6 ;  /* 0x02886006083f75b2 */ /* 0x0002220008000100 */
[----:B------:R1:W0:Y:S01]  /*0400*/  SYNCS.EXCH.64 URZ, [UR8+0x28858], UR4 ;  /* 0x02885804083f75b2 */ /* 0x0002220008000100 */
[----:B------:R1:W0:Y:S01]  /*0410*/  SYNCS.EXCH.64 URZ, [UR8+0x28868], UR6 ;  /* 0x02886806083f75b2 */ /* 0x0002220008000100 */
[----:B------:R-:W-:Y:S01]  /*0420*/  NOP ;  /* 0x0000000000007918 */ /* 0x000fe20000000000 */
.L_x_1316:
[----:B------:R-:W5:Y:S01]  /*0430*/  SHFL.IDX PT, R2, R0, RZ, 0x1f ;  /* 0x00001fff00027589 */ /* 0x000f6200000e0000 */
[----:B------:R-:W-:Y:S01]  /*0440*/  NOP ;  /* 0x0000000000007918 */ /* 0x000fe20000000000 */
[----:B-----5:R-:W-:-:S13]  /*0450*/  ISETP.NE.AND P0, PT, R2, RZ, PT ;  /* 0x000000ff0200720c */ /* 0x020fda0003f05270 */
[----:B------:R-:W-:Y:S05]  /*0460*/  @P0 BRA `(.L_x_1317) ;  /* 0x0000000000380947 */ /* 0x000fea0003800000 */
[----:B-1----:R-:W1:Y:S01]  /*0470*/  S2UR UR5, SR_CgaCtaId ;  /* 0x00000000000579c3 */ /* 0x002e620000008800 */
[----:B------:R-:W-:Y:S01]  /*0480*/  UMOV UR4, 0x400 ;  /* 0x0000040000047882 */ /* 0x000fe20000000000 */
[----:B------:R-:W-:Y:S01]  /*0490*/  UMOV UR7, 0x80 ;  /* 0x0000008000077882 */ /* 0x000fe20000000000 */
[----:B------:R-:W-:Y:S01]  /*04a0*/  ELECT P0, URZ, PT ;  /* 0x00000000003f782f */ /* 0x000fe20003800000 */
[----:B-1----:R-:W-:Y:S02]  /*04b0*/  ULEA UR6, UR5, UR4, 0x18 ;  /* 0x0000000405067291 */ /* 0x002fe4000f8ec03f */
[----:B------:R-:W-:-:S04]  /*04c0*/  UIADD3 UR4, -UR7, 0x100000, URZ ;  /* 0x0010000007047890 */ /* 0x000fc8000fffe13f */
[----:B------:R-:W-:Y:S02]  /*04d0*/  USHF.L.U32 UR5, UR4, 0xb, URZ ;  /* 0x0000000b04057899 */ /* 0x000fe4000800063f */
[----:B------:R-:W-:Y:S01]  /*04e0*/  USHF.L.U32 UR4, UR4, 0x1, URZ ;  /* 0x0000000104047899 */ /* 0x000fe2000800063f */
[----:B------:R-:W1:Y:S11]  /*04f0*/  FENCE.VIEW.ASYNC.S ;  /* 0x00000000000073c6 */ /* 0x000e760000000000 */
[----:B-1----:R1:W0:Y:S01]  /*0500*/  SYNCS.EXCH.64 URZ, [UR6+0x28870], UR4 ;  /* 0x02887004063f75b2 */ /* 0x0022220008000100 */
[----:B------:R1:W0:Y:S01]  /*0510*/  SYNCS.EXCH.64 URZ, [UR6+0x28880], UR4 ;  /* 0x02888004063f75b2 */ /* 0x0002220008000100 */
[----:B------:R1:W0:Y:S01]  /*0520*/  SYNCS.EXCH.64 URZ, [UR6+0x28878], UR4 ;  /* 0x02887804063f75b2 */ /* 0x0002220008000100 */
[----:B------:R1:W0:Y:S01]  /*0530*/  SYNCS.EXCH.64 URZ, [UR6+0x28888], UR4 ;  /* 0x02888804063f75b2 */ /* 0x0002220008000100 */
[----:B------:R-:W-:Y:S01]  /*0540*/  NOP ;  /* 0x0000000000007918 */ /* 0x000fe20000000000 */
.L_x_1317:
        /* <DEDUP_REMOVED lines=22> */
.L_x_1318:
[----:B------:R-:W5:Y:S01]  /*06b0*/  SHFL.IDX PT, R2, R0, RZ, 0x1f ;  /* 0x00001fff00027589 */ /* 0x000f6200000e0000 */
[----:B------:R-:W-:Y:S01]  /*06c0*/  R2UR UR9, R3 ;  /* 0x00000000030972ca */ /* 0x000fe200000e0000 */
        /* <DEDUP_REMOVED lines=21> */
.L_x_1319:
[----:B------:R-:W-:Y:S01]  /*0820*/  UISETP.NE.AND UP0, UPT, UR9, URZ, UPT ;  /* 0x0000003f0900728c */ /* 0x000fe2000bf05270 */
[----:B------:R-:W-:Y:S01]  /*0830*/  NOP ;  /* 0x0000000000007918 */ /* 0x000fe20000000000 */
[----:B------:R-:W-:Y:S01]  /*0840*/  UMOV UR43, 0x1 ;  /* 0x00000001002b7882 */ /* 0x000fe20000000000 */
[----:B------:R-:W-:Y:S01]  /*0850*/  ULDC.64 UR54, c[0x0][0x208] ;  /* 0x0000820000367ab9 */ /* 0x000fe20000000a00 */
[----:B------:R-:W-:Y:S01]  /*0860*/  USEL UR43, UR43, 0x2, !UP0 ;  /* 0x000000022b2b7887 */ /* 0x000fe2000c000000 */
[----:B0-234-:R-:W-:Y:S01]  /*0870*/  BAR.SYNC.DEFER_BLOCKING 0x0 ;  /* 0x0000000000007b1d */ /* 0x01dfe20000010000 */
[----:B------:R-:W-:-:S13]  /*0880*/  PLOP3.LUT P0, PT, PT, PT, UP0, 0x80, 0x0 ;  /* 0x000000000000781c */ /* 0x000fda0003f0f008 */
[----:B------:R-:W-:Y:S05]  /*0890*/  @!P0 BRA `(.L_x_1320) ;  /* 0x000000f4008c8947 */ /* 0x000fea0003800000 */
.L_x_1321:
[----:B------:R-:W-:-:S08]  /*08a0*/  NOP ;  /* 0x0000000000007918 */ /* 0x000fd00000000000 */
[----:B------:R-:W0:Y:S02]  /*08b0*/  USETMAXREG.TRY_ALLOC.CTAPOOL UP0, 0xe8 ;  /* 0x000000e8000079c8 */ /* 0x000e240008000600 */
[----:B0-----:R-:W-:-:S13]  /*08c0*/  PLOP3.LUT P0, PT, PT, PT, UP0, 0x80, 0x0 ;  /* 0x000000000000781c */ /* 0x001fda0003f0f008 */
[----:B------:R-:W-:Y:S05]  /*08d0*/  @!P0 BRA `(.L_x_1321) ;  /* 0xfffffffc00f08947 */ /* 0x000fea000383ffff */
[----:B------:R-:W0:Y:S01]  /*08e0*/  S2R R2, SR_TID.X ;  /* 0x0000000000027919 */ /* 0x000e220000002100 */
[----:B-1----:R-:W1:Y:S01]  /*08f0*/  S2UR UR5, SR_CgaCtaId ;  /* 0x00000000000579c3 */ /* 0x002e620000008800 */
        /* <DEDUP_REMOVED lines=14> */
[----:B------:R-:W-:Y:S01]  /*09e0*/  ULOP3.LUT UR49, UR43, 0x1, URZ, 0xfc, !UPT ;  /* 0x000000012b317892 */ /* 0x000fe2000f8efc3f */
[----:B------:R-:W-:Y:S01]  /*09f0*/  R2UR UR6, R7 ;  /* 0x00000000070672ca */ /* 0x000fe200000e0000 */
[----:B------:R-:W-:Y:S01]  /*0a00*/  UMOV UR48, URZ ;  /* 0x0000003f00307c82 */ /* 0x000fe20008000000 */
[----:B------:R-:W-:Y:S01]  /*0a10*/  SHF.R.S32.HI R0, RZ, 0x1f, R191 ;  /* 0x0000001fff007819 */ /* 0x000fe200000114bf */
[----:B------:R-:W-:Y:S01]  /*0a20*/  UMOV UR47, URZ ;  /* 0x0000003f002f7c82 */ /* 0x000fe20008000000 */
[----:B------:R-:W-:Y:S01]  /*0a30*/  R2UR UR5, R5 ;  /* 0x00000000050572ca */ /* 0x000fe200000e0000 */
[----:B------:R-:W-:Y:S01]  /*0a40*/  UMOV UR46, URZ ;  /* 0x0000003f002e7c82 */ /* 0x000fe20008000000 */
[CC--:B------:R-:W-:Y:S02]  /*0a50*/  LEA.HI R3, R0.reuse, R191.reuse, RZ, 0x7 ;  /* 0x000000bf00037211 */ /* 0x0c0fe400078f38ff */
[----:B------:R-:W-:-:S02]  /*0a60*/  LEA.HI R4, R0, R191, RZ, 0x5 ;  /* 0x000000bf00047211 */ /* 0x000fc400078f28ff */
[----:B------:R-:W-:Y:S02]  /*0a70*/  LOP3.LUT R2, R3, 0xffffff80, RZ, 0xc0, !PT ;  /* 0xffffff8003027812 */ /* 0x000fe400078ec0ff */
[----:B------:R-:W-:Y:S01]  /*0a80*/  SHF.R.S32.HI R186, RZ, 0x7, R3 ;  /* 0x00000007ffba7819 */ /* 0x000fe20000011403 */
[----:B------:R-:W-:Y:S02]  /*0a90*/  IMAD.SHL.U32 R6, R4, 0x20, RZ ;  /* 0x0000002004067824 */ /* 0x000fe400078e00ff */
[----:B------:R-:W-:Y:S01]  /*0aa0*/  IMAD.IADD R185, R191, 0x1, -R2 ;  /* 0x00000001bfb97824 */ /* 0x000fe200078e0a02 */
[----:B------:R-:W-:Y:S02]  /*0ab0*/  LEA.HI R2, R0, R191, RZ, 0x4 ;  /* 0x000000bf00027211 */ /* 0x000fe400078f20ff */
[----:B------:R-:W-:Y:S02]  /*0ac0*/  LOP3.LUT R7, R6, 0xfffffc00, RZ, 0xc0, !PT ;  /* 0xfffffc0006077812 */ /* 0x000fe400078ec0ff */
[----:B------:R-:W-:-:S02]  /*0ad0*/  SHF.R.S32.HI R8, RZ, 0x1f, R185 ;  /* 0x0000001fff087819 */ /* 0x000fc400000114b9 */
[----:B------:R-:W-:Y:S02]  /*0ae0*/  LEA.HI R6, R0, R191, RZ, 0x2 ;  /* 0x000000bf00067211 */ /* 0x000fe400078f10ff */
[----:B------:R-:W-:Y:S02]  /*0af0*/  LEA.HI R9, R8, R185, RZ, 0x2 ;  /* 0x000000b908097211 */ /* 0x000fe400078f10ff */
[----:B------:R-:W-:Y:S02]  /*0b00*/  SHF.R.S32.HI R5, RZ, 0x4, R2 ;  /* 0x00000004ff057819 */ /* 0x000fe40000011402 */
[--C-:B------:R-:W-:Y:S02]  /*0b10*/  SHF.R.S32.HI R10, RZ, 0x2, R9.reuse ;  /* 0x00000002ff0a7819 */ /* 0x100fe40000011409 */
[----:B------:R-:W-:Y:S02]  /*0b20*/  SHF.R.S32.HI R11, RZ, 0x1f, R9 ;  /* 0x0000001fff0b7819 */ /* 0x000fe40000011409 */
[----:B------:R-:W-:-:S02]  /*0b30*/  LOP3.LUT R4, R2, 0x3fffff0, RZ, 0xc0, !PT ;  /* 0x03fffff002047812 */ /* 0x000fc400078ec0ff */
[----:B------:R-:W-:Y:S02]  /*0b40*/  LOP3.LUT R6, R6, 0xfffffffc, RZ, 0xc0, !PT ;  /* 0xfffffffc06067812 */ /* 0x000fe400078ec0ff */
[----:B------:R-:W-:Y:S01]  /*0b50*/  LEA.HI R0, R0, R191, RZ, 0x3 ;  /* 0x000000bf00007211 */ /* 0x000fe200078f18ff */
[----:B------:R-:W-:Y:S01]  /*0b60*/  IMAD.IADD R4, R191, 0x1, -R4 ;  /* 0x00000001bf047824 */ /* 0x000fe200078e0a04 */
[----:B------:R-:W-:Y:S01]  /*0b70*/  LEA.HI R11, R11, R10, RZ, 0x3 ;  /* 0x0000000a0b0b7211 */ /* 0x000fe200078f18ff */
[----:B------:R-:W-:Y:S01]  /*0b80*/  IMAD.IADD R6, R191, 0x1, -R6 ;  /* 0x00000001bf067824 */ /* 0x000fe200078e0a06 */
[----:B------:R-:W-:Y:S01]  /*0b90*/  LEA.HI R2, R2, R5, RZ, 0x1 ;  /* 0x0000000502027211 */ /* 0x000fe200078f08ff */
[----:B------:R-:W-:Y:S01]  /*0ba0*/  IMAD R7, R4, 0x40, R7 ;  /* 0x0000004004077824 */ /* 0x000fe200078e0207 */
[----:B------:R-:W-:Y:S02]  /*0bb0*/  LOP3.LUT R22, R0, 0xfffffff8, RZ, 0xc0, !PT ;  /* 0xfffffff800167812 */ /* 0x000fe400078ec0ff */
[----:B------:R-:W-:-:S02]  /*0bc0*/  LOP3.LUT R11, R11, 0xfffffff8, RZ, 0xc0, !PT ;  /* 0xfffffff80b0b7812 */ /* 0x000fc400078ec0ff */
[----:B------:R-:W-:Y:S01]  /*0bd0*/  LEA.HI R8, R8, R185, RZ, 0x5 ;  /* 0x000000b908087211 */ /* 0x000fe200078f28ff */
[----:B------:R-:W-:Y:S01]  /*0be0*/  IMAD.IADD R22, R191, 0x1, -R22 ;  /* 0x00000001bf167824 */ /* 0x000fe200078e0a16 */
[----:B------:R-:W-:Y:S01]  /*0bf0*/  LEA.HI R3, R3, R186, RZ, 0x1 ;  /* 0x000000ba03037211 */ /* 0x000fe200078f08ff */
[----:B------:R-:W-:Y:S01]  /*0c00*/  IMAD.IADD R11, R10, 0x1, -R11 ;  /* 0x000000010a0b7824 */ /* 0x000fe200078e0a0b */
[----:B------:R-:W-:Y:S01]  /*0c10*/  LOP3.LUT R2, R2, 0x1ffffffe, RZ, 0xc0, !PT ;  /* 0x1ffffffe02027812 */ /* 0x000fe200078ec0ff */
[----:B------:R-:W-:Y:S01]  /*0c20*/  IMAD.SHL.U32 R18, R22, 0x8, RZ ;  /* 0x0000000816127824 */ /* 0x000fe200078e00ff */
[----:B------:R-:W-:Y:S02]  /*0c30*/  SHF.R.S32.HI R8, RZ, 0x5, R8 ;  /* 0x00000005ff087819 */ /* 0x000fe40000011408 */
[----:B------:R-:W-:Y:S01]  /*0c40*/  LEA.HI R4, R6, R6, RZ, 0x1 ;  /* 0x0000000606047211 */ /* 0x000fe200078f08ff */
[----:B------:R-:W-:Y:S01]  /*0c50*/  IMAD.IADD R2, R5, 0x1, -R2 ;  /* 0x0000000105027824 */ /* 0x000fe200078e0a02 */
[----:B------:R-:W-:Y:S01]  /*0c60*/  LOP3.LUT R3, R3, 0x3fffffe, RZ, 0xc0, !PT ;  /* 0x03fffffe03037812 */ /* 0x000fe200078ec0ff */
[----:B------:R-:W-:Y:S01]  /*0c70*/  IMAD R8, R8, 0x10, R11 ;  /* 0x0000001008087824 */ /* 0x000fe200078e020b */
[----:B------:R-:W-:Y:S01]  /*0c80*/  LOP3.LUT R5, R4, 0x1ffffffe, RZ, 0xc0, !PT ;  /* 0x1ffffffe04057812 */ /* 0x000fe200078ec0ff */
[----:B------:R-:W-:Y:S01]  /*0c90*/  VIADD R19, R18, 0x40 ;  /* 0x0000004012137836 */ /* 0x000fe20000000000 */
[----:B------:R-:W-:Y:S01]  /*0ca0*/  LOP3.LUT R16, R9, 0x7ffffffc, RZ, 0xc0, !PT ;  /* 0x7ffffffc09107812 */ /* 0x000fe200078ec0ff */
[----:B------:R-:W-:Y:S01]  /*0cb0*/  IMAD.IADD R3, R186, 0x1, -R3 ;  /* 0x00000001ba037824 */ /* 0x000fe200078e0a03 */
[----:B------:R-:W-:Y:S01]  /*0cc0*/  SHF.R.S32.HI R184, RZ, 0x3, R0 ;  /* 0x00000003ffb87819 */ /* 0x000fe20000011400 */
[----:B------:R-:W-:Y:S01]  /*0cd0*/  IMAD.IADD R6, R6, 0x1, -R5 ;  /* 0x0000000106067824 */ /* 0x000fe200078e0a05 */
[----:B------:R-:W-:Y:S01]  /*0ce0*/  SHF.R.S32.HI R190, RZ, 0x1f, R18 ;  /* 0x0000001fffbe7819 */ /* 0x000fe20000011412 */
[----:B------:R-:W-:Y:S01]  /*0cf0*/  IMAD R187, R3, 0x40, R8 ;  /* 0x0000004003bb7824 */ /* 0x000fe200078e0208 */
[----:B------:R-:W-:Y:S01]  /*0d00*/  SHF.R.S32.HI R189, RZ, 0x1f, R19 ;  /* 0x0000001fffbd7819 */ /* 0x000fe20000011413 */
[----:B------:R-:W-:-:S02]  /*0d10*/  IMAD R188, R2, 0x8, R7 ;  /* 0x0000000802bc7824 */ /* 0x000fc400078e0207 */
[----:B------:R-:W-:Y:S02]  /*0d20*/  IMAD.IADD R16, R185, 0x1, -R16 ;  /* 0x00000001b9107824 */ /* 0x000fe400078e0a10 */
[----:B------:R-:W-:-:S07]  /*0d30*/  IMAD R17, R6, 0x8, R187 ;  /* 0x0000000806117824 */ /* 0x000fce00078e02bb */
.L_x_1429:
[----:B------:R-:W-:Y:S01]  /*0d40*/  ULDC.64 UR8, c[0x0][0xa28] ;  /* 0x00028a0000087ab9 */ /* 0x000fe20000000a00 */
[----:B------:R-:W-:Y:S01]  /*0d50*/  ULDC UR4, c[0x0][0x424] ;  /* 0x0001090000047ab9 */ /* 0x000fe20000000800 */
[----:B------:R-:W-:-:S04]  /*0d60*/  UISETP.NE.U32.AND UP0, UPT, UR8, URZ, UPT ;  /* 0x0000003f0800728c */ /* 0x000fc8000bf05070 */
[----:B------:R-:W-:-:S03]  /*0d70*/  UISETP.NE.AND.EX UP0, UPT, UR9, URZ, UPT, UP0 ;  /* 0x0000003f0900728c */ /* 0x000fc6000bf05300 */
[----:B------:R-:W-:Y:S02]  /*0d80*/  ULDC.64 UR8, c[0x0][0xa18] ;  /* 0x0002860000087ab9 */ /* 0x000fe40000000a00 */
[----:B------:R-:W-:Y:S01]  /*0d90*/  UISETP.NE.U32.AND UP1, UPT, UR8, URZ, UPT ;  /* 0x0000003f0800728c */ /* 0x000fe2000bf25070 */
[----:B------:R-:W-:-:S03]  /*0da0*/  PLOP3.LUT P0, PT, PT, PT, UP0, 0x80, 0x0 ;  /* 0x000000000000781c */ /* 0x000fc60003f0f008 */
[----:B------:R-:W-:-:S03]  /*0db0*/  UISETP.NE.AND.EX UP1, UPT, UR9, URZ, UPT, UP1 ;  /* 0x0000003f0900728c */ /* 0x000fc6000bf25310 */
[----:B------:R-:W-:Y:S02]  /*0dc0*/  @UP0 ULDC.64 UR8, c[0x0][0xa28] ;  /* 0x00028a0000080ab9 */ /* 0x000fe40000000a00 */
[----:B------:R-:W-:Y:S01]  /*0dd0*/  @UP0 UIMAD.WIDE UR8, UR6, 0x4, UR8 ;  /* 0x00000004060808a5 */ /* 0x000fe2000f8e0208 */
[----:B------:R-:W-:-:S05]  /*0de0*/  PLOP3.LUT P2, PT, PT, PT, UP1, 0x80, 0x0 ;  /* 0x000000000000781c */ /* 0x000fca0003f4f018 */
[----:B------:R-:W-:Y:S01]  /*0df0*/  @UP1 ULDC.64 UR10, c[0x0][0xa18] ;  /* 0x00028600000a1ab9 */ /* 0x000fe20000000a00 */
[----:B012---:R-:W-:Y:S02]  /*0e00*/  IMAD.U32 R2, RZ, RZ, UR8 ;  /* 0x00000008ff027e24 */ /* 0x007fe4000f8e00ff */
[----:B------:R-:W-:Y:S01]  /*0e10*/  IMAD.U32 R3, RZ, RZ, UR9 ;  /* 0x00000009ff037e24 */ /* 0x000fe2000f8e00ff */
[----:B------:R-:W-:-:S04]  /*0e20*/  @UP1 UIMAD.WIDE UR8, UR6, 0x4, UR10 ;  /* 0x00000004060818a5 */ /* 0x000fc8000f8e020a */
[----:B------:R-:W2:Y:S02]  /*0e30*/  @P0 LDG.E R2, desc[UR54][R2.64] ;  /* 0x0000003602020981 */ /* 0x000ea4000c1e1900 */
[----:B------:R-:W-:Y:S02]  /*0e40*/  IMAD.U32 R4, RZ, RZ, UR8 ;  /* 0x00000008ff047e24 */ /* 0x000fe4000f8e00ff */
[----:B------:R-:W-:Y:S01]  /*0e50*/  IMAD.U32 R5, RZ, RZ, UR9 ;  /* 0x00000009ff057e24 */ /* 0x000fe2000f8e00ff */
[----:B------:R-:W-:-:S04]  /*0e60*/  ULDC.64 UR8, c[0x0][0x418] ;  /* 0x0001060000087ab9 */ /* 0x000fc80000000a00 */
[----:B---3--:R-:W3:Y:S01]  /*0e70*/  @P2 LDG.E R4, desc[UR54][R4.64] ;  /* 0x0000003604042981 */ /* 0x008ee2000c1e1900 */
[----:B------:R-:W-:Y:S01]  /*0e80*/  UISETP.NE.U32.AND UP0, UPT, UR8, URZ, UPT ;  /* 0x0000003f0800728c */ /* 0x000fe2000bf05070 */
[----:B------:R-:W-:Y:S01]  /*0e90*/  UMOV UR38, URZ ;  /* 0x0000003f00267c82 */ /* 0x000fe20008000000 */
[----:B------:R-:W-:Y:S02]  /*0ea0*/  UMOV UR42, UR7 ;  /* 0x00000007002a7c82 */ /* 0x000fe40008000000 */
[----:B------:R-:W-:-:S03]  /*0eb0*/  UISETP.NE.AND.EX UP0, UPT, UR9, URZ, UPT, UP0 ;  /* 0x0000003f0900728c */ /* 0x000fc6000bf05300 */
[----:B------:R-:W-:Y:S01]  /*0ec0*/  ULDC.64 UR8, c[0x0][0xa20] ;  /* 0x0002880000087ab9 */ /* 0x000fe20000000a00 */
[----:B------:R-:W-:Y:S01]  /*0ed0*/  USEL UR4, UR4, 0x1, UP0 ;  /* 0x0000000104047887 */ /* 0x000fe20008000000 */
[----:B------:R-:W-:Y:S01]  /*0ee0*/  ISETP.NE.U32.AND P1, PT, RZ, UR8, PT ;  /* 0x00000008ff007c0c */ /* 0x000fe2000bf25070 */
[----:B------:R-:W-:Y:S02]  /*0ef0*/  ULDC UR8, c[0x0][0x2f0] ;  /* 0x0000bc0000087ab9 */ /* 0x000fe40000000800 */
[----:B------:R-:W-:Y:S01]  /*0f00*/  UIMAD UR4, UR4, UR8, URZ ;  /* 0x00000008040472a4 */ /* 0x000fe2000f8e023f */
[----:B------:R-:W-:Y:S02]  /*0f10*/  ISETP.NE.AND.EX P1, PT, RZ, UR9, PT, P1 ;  /* 0x00000009ff007c0c */ /* 0x000fe4000bf25310 */
[----:B--2---:R-:W-:Y:S02]  /*0f20*/  @P0 R2UR UR38, R2 ;  /* 0x00000000022602ca */ /* 0x004fe400000e0000 */
[----:B---3--:R-:W-:Y:S01]  /*0f30*/  @P2 R2UR UR45, R4 ;  /* 0x00000000042d22ca */ /* 0x008fe200000e0000 */
[----:B----4-:R-:W-:-:S14]  /*0f40*/  @P2 BRA `(.L_x_1322) ;  /* 0x0000000000382947 */ /* 0x010fdc0003800000 */
[----:B------:R-:W-:Y:S01]  /*0f50*/  ULDC.64 UR8, c[0x0][0xa00] ;  /* 0x0002800000087ab9 */ /* 0x000fe20000000a00 */
[----:B------:R-:W-:Y:S01]  /*0f60*/  ULDC UR45, c[0x0][0x288] ;  /* 0x0000a200002d7ab9 */ /* 0x000fe20000000800 */
        /* <DEDUP_REMOVED lines=12> */
.L_x_1322:
[----:B------:R-:W-:Y:S01]  /*1030*/  UMOV UR36, UR6 ;  /* 0x0000000600247c82 */ /* 0x000fe20008000000 */
[----:B------:R-:W-:Y:S05]  /*1040*/  @!P1 BRA `(.L_x_1323) ;  /* 0x00000000001c9947 */ /* 0x000fea0003800000 */
[----:B------:R-:W-:Y:S02]  /*1050*/  ULDC.64 UR8, c[0x0][0xa20] ;  /* 0x0002880000087ab9 */ /* 0x000fe40000000a00 */
[----:B------:R-:W-:-:S06]  /*1060*/  UIMAD.WIDE UR6, UR6, 0x4, UR8 ;  /* 0x00000004060678a5 */ /* 0x000fcc000f8e0208 */
[----:B------:R-:W-:Y:S02]  /*1070*/  IMAD.U32 R2, RZ, RZ, UR6 ;  /* 0x00000006ff027e24 */ /* 0x000fe4000f8e00ff */
[----:B------:R-:W-:-:S05]  /*1080*/  IMAD.U32 R3, RZ, RZ, UR7 ;  /* 0x00000007ff037e24 */ /* 0x000fca000f8e00ff */
[----:B------:R-:W2:Y:S02]  /*1090*/  LDG.E R2, desc[UR54][R2.64] ;  /* 0x0000003602027981 */ /* 0x000ea4000c1e1900 */
[----:B--2---:R-:W-:Y:S01]  /*10a0*/  R2UR UR4, R2 ;  /* 0x00000000020472ca */ /* 0x004fe200000e0000 */
[----:B------:R-:W-:-:S14]  /*10b0*/  BRA `(.L_x_1324) ;  /* 0x0000000000347947 */ /* 0x000fdc0003800000 */
.L_x_1323:
        /* <DEDUP_REMOVED lines=13> */
.L_x_1324:
[----:B------:R-:W-:Y:S01]  /*1190*/  ULDC UR6, c[0x0][0x448] ;  /* 0x0001120000067ab9 */ /* 0x000fe20000000800 */
[----:B------:R-:W-:Y:S02]  /*11a0*/  USHF.L.U32 UR37, UR5, 0x7, URZ ;  /* 0x0000000705257899 */ /* 0x000fe4000800063f */
[----:B------:R-:W-:Y:S02]  /*11b0*/  UISETP.NE.AND UP0, UPT, UR6, 0x1, UPT ;  /* 0x000000010600788c */ /* 0x000fe4000bf05270 */
[----:B------:R-:W-:Y:S02]  /*11c0*/  UIADD3 UR8, UR37, 0x7f, URZ ;  /* 0x0000007f25087890 */ /* 0x000fe4000fffe03f */
[----:B------:R-:W-:Y:S02]  /*11d0*/  UIADD3 UR38, -UR38, UR4, URZ ;  /* 0x0000000426267290 */ /* 0x000fe4000fffe13f */
[----:B------:R-:W-:Y:S01]  /*11e0*/  UP2UR UR51, UPR, URZ, 0x1 ;  /* 0x000000013f337883 */ /* 0x000fe20008000000 */
[----:B------:R-:W-:Y:S01]  /*11f0*/  ULDC.64 UR4, c[0x0][0x9e0] ;  /* 0x0002780000047ab9 */ /* 0x000fe20000000a00 */
[----:B------:R-:W-:-:S03]  /*1200*/  UIADD3 UR9, UR38, 0x1, -UR45 ;  /* 0x0000000126097890 */ /* 0x000fc6000fffe82d */
[----:B------:R-:W-:Y:S01]  /*1210*/  @UP0 ULDC UR6, c[0x0][0x44c] ;  /* 0x0001130000060ab9 */ /* 0x000fe20000000800 */
[----:B------:R-:W-:Y:S01]  /*1220*/  @UP0 ULDC UR10, c[0x0][0x450] ;  /* 0x00011400000a0ab9 */ /* 0x000fe20000000800 */
[----:B------:R-:W-:-:S04]  /*1230*/  UIMAD.WIDE.U32 UR6, UR8, UR6, URZ ;  /* 0x00000006080672a5 */ /* 0x000fc8000f8e003f */
[----:B------:R-:W-:Y:S02]  /*1240*/  @UP0 USHF.R.U32.HI UR8, URZ, UR10, UR7 ;  /* 0x0000000a3f080299 */ /* 0x000fe40008011607 */
[----:B------:R-:W-:Y:S02]  /*1250*/  UISETP.GE.AND UP0, UPT, UR5, 0x1, UPT ;  /* 0x000000010500788c */ /* 0x000fe4000bf06270 */
[----:B------:R-:W-:Y:S02]  /*1260*/  UIADD3 UR8, UR9, UR8, URZ ;  /* 0x0000000809087290 */ /* 0x000fe4000fffe03f */
[----:B------:R-:W-:Y:S02]  /*1270*/  UP2UR UR50, UPR, URZ, 0x1 ;  /* 0x000000013f327883 */ /* 0x000fe40008000000 */
[----:B------:R-:W-:Y:S01]  /*1280*/  PLOP3.LUT P0, PT, PT, PT, UP0, 0x40, 0x0 ;  /* 0x000000000000781c */ /* 0x000fe20003f0e808 */
[----:B------:R-:W-:-:S06]  /*1290*/  UIADD3 UR4, UR8, UR4, URZ ;  /* 0x0000000408047290 */ /* 0x000fcc000fffe03f */
[----:B------:R-:W-:-:S06]  /*12a0*/  IMAD.U32 R0, RZ, RZ, UR4 ;  /* 0x00000004ff007e24 */ /* 0x000fcc000f8e00ff */
[----:B------:R-:W-:Y:S05]  /*12b0*/  @P0 BRA `(.L_x_1325) ;  /* 0x0000000000400947 */ /* 0x000fea0003800000 */
        /* <DEDUP_REMOVED lines=10> */
.L_x_1326:
[----:B------:R-:W-:-:S11]  /*1360*/  UISETP.NE.AND UP0, UPT, UR5, 0x1, UPT ;  /* 0x000000010500788c */ /* 0x000fd6000bf05270 */
[----:B------:R-:W-:Y:S02]  /*1370*/  @UP0 ULDC.64 UR8, c[0x0][0x9e8] ;  /* 0x00027a0000080ab9 */ /* 0x000fe40000000a00 */
[----:B------:R-:W-:-:S04]  /*1380*/  UIMAD.WIDE.U32 UR6, UR4, UR8, URZ ;  /* 0x00000008040672a5 */ /* 0x000fc8000f8e003f */
[----:B------:R-:W-:-:S12]  /*1390*/  @UP0 USHF.R.U32.HI UR4, URZ, UR9, UR7 ;  /* 0x000000093f040299 */ /* 0x000fd80008011607 */
.L_x_1327:
[----:B------:R-:W-:-:S06]  /*13a0*/  UIMAD UR4, UR4, UR5, UR5 ;  /* 0x00000005040472a4 */ /* 0x000fcc000f8e0205 */
[----:B------:R-:W-:-:S07]  /*13b0*/  VIMNMX R0, R0, UR4, PT ;  /* 0x0000000400007c48 */ /* 0x000fce000bfe0100 */
.L_x_1325:
[----:B------:R-:W-:Y:S01]  /*13c0*/  UISETP.NE.AND UP0, UPT, UR51, URZ, UPT ;  /* 0x0000003f3300728c */ /* 0x000fe2000bf05270 */
[----:B------:R-:W-:Y:S01]  /*13d0*/  VIADD R0, R0, 0x7f ;  /* 0x0000007f00007836 */ /* 0x000fe20000000000 */
[----:B------:R-:W-:Y:S01]  /*13e0*/  UMOV UR9, UR37 ;  /* 0x0000002500097c82 */ /* 0x000fe20008000000 */
[----:B------:R-:W-:Y:S02]  /*13f0*/  UIADD3 UR4, UR38, 0x7f, URZ ;  /* 0x0000007f26047890 */ /* 0x000fe4000fffe03f */
[----:B------:R-:W-:Y:S01]  /*1400*/  UIADD3 UR53, UR38, -UR45, URZ ;  /* 0x8000002d26357290 */ /* 0x000fe2000fffe03f */
        /* <DEDUP_REMOVED lines=27> */
.L_x_1329:
[----:B------:R-:W-:-:S11]  /*15c0*/  UISETP.NE.AND UP0, UPT, UR5, 0x1, UPT ;  /* 0x000000010500788c */ /* 0x000fd6000bf05270 */
[----:B------:R-:W-:Y:S02]  /*15d0*/  @UP0 ULDC.64 UR10, c[0x0][0x9e8] ;  /* 0x00027a00000a0ab9 */ /* 0x000fe40000000a00 */
[----:B------:R-:W-:-:S04]  /*15e0*/  UIMAD.WIDE.U32 UR6, UR4, UR10, URZ ;  /* 0x0000000a040672a5 */ /* 0x000fc8000f8e003f */
[----:B------:R-:W-:-:S12]  /*15f0*/  @UP0 USHF.R.U32.HI UR4, URZ, UR11, UR7 ;  /* 0x0000000b3f040299 */ /* 0x000fd80008011607 */
.L_x_1330:
[----:B------:R-:W-:-:S04]  /*1600*/  UIMAD UR4, UR4, UR5, URZ ;  /* 0x00000005040472a4 */ /* 0x000fc8000f8e023f */
[----:B------:R-:W-:-:S04]  /*1610*/  UISETP.LT.AND UP0, UPT, UR9, UR4, UPT ;  /* 0x000000040900728c */ /* 0x000fc8000bf01270 */
[----:B------:R-:W-:-:S12]  /*1620*/  USEL UR9, UR9, UR4, !UP0 ;  /* 0x0000000409097287 */ /* 0x000fd8000c000000 */
.L_x_1328:
[----:B------:R-:W-:Y:S01]  /*1630*/  USHF.R.S32.HI UR4, URZ, 0x1f, UR9 ;  /* 0x0000001f3f047899 */ /* 0x000fe20008011409 */
[----:B------:R-:W-:Y:S02]  /*1640*/  PLOP3.LUT P0, PT, PT, PT, PT, 0x80, 0x0 ;  /* 0x000000000000781c */ /* 0x000fe40003f0f070 */
[----:B------:R-:W-:Y:S01]  /*1650*/  CS2R R2, SRZ ;  /* 0x0000000000027805 */ /* 0x000fe2000001ff00 */
[----:B------:R-:W-:Y:S01]  /*1660*/  IMAD.MOV.U32 R20, RZ, RZ, RZ ;  /* 0x000000ffff147224 */ /* 0x000fe200078e00ff */
        /* <DEDUP_REMOVED lines=69> */
.L_x_1332:
        /* <DEDUP_REMOVED lines=9> */
.L_x_1524:
[----:B------:R-:W-:Y:S05]  /*1b50*/  @!P0 BRA `(.L_x_1334) ;  /* 0x0000000000048947 */ /* 0x000fea0003800000 */
[----:B------:R-:W-:Y:S01]  /*1b60*/  BPT.TRAP 0x1 ;  /* 0x000000040000795c */ /* 0x000fe20000300000 */
.L_x_1334:
[----:B0-----:R-:W-:Y:S02]  /*1b70*/  IMAD.U32 R3, RZ, RZ, UR46 ;  /* 0x0000002eff037e24 */ /* 0x001fe4000f8e00ff */
[----:B------:R-:W-:-:S03]  /*1b80*/  IMAD.U32 R0, RZ, RZ, UR47 ;  /* 0x0000002fff007e24 */ /* 0x000fc6000f8e00ff */
[----:B------:R-:W-:Y:S02]  /*1b90*/  LEA R3, R3, UR41, 0x3 ;  /* 0x0000002903037c11 */ /* 0x000fe4000f8e18ff */
[----:B------:R-:W-:-:S04]  /*1ba0*/  SHF.L.U32 R0, R0, 0x1f, RZ ;  /* 0x0000001f00007819 */ /* 0x000fc800000006ff */
[----:B------:R0:W1:Y:S01]  /*1bb0*/  SYNCS.PHASECHK.TRANS64.TRYWAIT P1, [R3+URZ+0x28830], R0 ;  /* 0x02883000030075a7 */ /* 0x000062000802017f */
[----:B------:R-:W-:Y:S05]  /*1bc0*/  @!P0 BRA `(.L_x_1335) ;  /* 0x0000000000048947 */ /* 0x000fea0003800000 */
[----:B------:R-:W-:Y:S01]  /*1bd0*/  BPT.TRAP 0x1 ;  /* 0x000000040000795c */ /* 0x000fe20000300000 */
.L_x_1335:
[----:B-1----:R-:W-:Y:S05]  /*1be0*/  @P1 BRA `(.L_x_1336) ;  /* 0x0000000000081947 */ /* 0x002fea0003800000 */
[----:B------:R-:W1:Y:S02]  /*1bf0*/  SYNCS.PHASECHK.TRANS64.TRYWAIT P1, [R3+URZ+0x28830], R0 ;  /* 0x02883000030075a7 */ /* 0x000e64000802017f */
[----:B-1----:R-:W-:Y:S05]  /*1c00*/  @!P1 BRA `(.L_x_1337) ;  /* 0x0000013c00ec9947 */ /* 0x002fea0003800000 */
.L_x_1336:
        /* <DEDUP_REMOVED lines=63> */
.L_x_1338:
[----:B------:R-:W-:Y:S01]  /*2000*/  UISETP.NE.AND UP1, UPT, UR51, URZ, UPT ;  /* 0x0000003f3300728c */ /* 0x000fe2000bf25270 */
[----:B01----:R-:W-:Y:S01]  /*2010*/  VIADD R0, R17, UR37 ;  /* 0x0000002511007c36 */ /* 0x003fe20008000000 */
[----:B------:R-:W-:Y:S01]  /*2020*/  R2UR UR6, R3 ;  /* 0x00000000030672ca */ /* 0x000fe200000e0000 */
[----:B------:R-:W-:Y:S01]  /*2030*/  IMAD.MOV.U32 R3, RZ, RZ, -0x80 ;  /* 0xffffff80ff037424 */ /* 0x000fe200078e00ff */
[----:B------:R-:W-:Y:S01]  /*2040*/  UISETP.NE.AND UP0, UPT, UR50, URZ, UPT ;  /* 0x0000003f3200728c */ /* 0x000fe2000bf05270 */
[----:B------:R-:W-:Y:S01]  /*2050*/  IMAD.U32 R7, RZ, RZ, UR45 ;  /* 0x0000002dff077e24 */ /* 0x000fe2000f8e00ff */
[----:B------:R-:W-:Y:S01]  /*2060*/  PLOP3.LUT P1, PT, PT, PT, UP1, 0x80, 0x0 ;  /* 0x000000000000781c */ /* 0x000fe20003f2f018 */
[----:B------:R-:W-:Y:S01]  /*2070*/  IMAD R10, R88, R3, 0x80 ;  /* 0x00000080580a7424 */ /* 0x000fe200078e0203 */
[----:B------:R-:W-:Y:S01]  /*2080*/  PLOP3.LUT P2, PT, PT, PT, UP1, 0x80, 0x0 ;  /* 0x000000000000781c */ /* 0x000fe20003f4f018 */
[----:B------:R-:W-:Y:S01]  /*2090*/  ULDC UR56, c[0x0][0x9dc] ;  /* 0x0002770000387ab9 */ /* 0x000fe20000000800 */
[----:B------:R-:W-:Y:S01]  /*20a0*/  ULDC UR14, c[0x0][0x9e0] ;  /* 0x00027800000e7ab9 */ /* 0x000fe20000000800 */
[----:B------:R-:W-:Y:S01]  /*20b0*/  @UP1 ULDC UR7, c[0x0][0x44c] ;  /* 0x0001130000071ab9 */ /* 0x000fe20000000800 */
[----:B------:R-:W-:Y:S01]  /*20c0*/  VIADD R3, R10, 0x1 ;  /* 0x000000010a037836 */ /* 0x000fe20000000000 */
[----:B------:R-:W-:-:S02]  /*20d0*/  LEA R8, R88, 0xffffff80, 0x7 ;  /* 0xffffff8058087811 */ /* 0x000fc400078e38ff */
[----:B------:R-:W-:-:S04]  /*20e0*/  UIADD3 UR6, UR6, 0x28840, URZ ;  /* 0x0002884006067890 */ /* 0x000fc8000fffe03f */
[----:B------:R-:W-:Y:S01]  /*20f0*/  @P1 IMAD.HI.U32 R2, R0, UR7, RZ ;  /* 0x0000000700021c27 */ /* 0x000fe2000f8e00ff */
[----:B------:R-:W-:Y:S01]  /*2100*/  @UP1 ULDC UR7, c[0x0][0x450] ;  /* 0x0001140000071ab9 */ /* 0x000fe20000000800 */
[----:B------:R-:W-:Y:S01]  /*2110*/  UPRMT UR6, UR40, 0x654, UR6 ;  /* 0x0000065428067896 */ /* 0x000fe20008000006 */
[----:B------:R-:W-:Y:S02]  /*2120*/  PLOP3.LUT P1, PT, PT, PT, UP0, 0x40, 0x0 ;  /* 0x000000000000781c */ /* 0x000fe40003f2e808 */
[----:B------:R-:W-:Y:S01]  /*2130*/  @P2 SHF.R.U32.HI R0, RZ, UR7, R2 ;  /* 0x00000007ff002c19 */ /* 0x000fe20008011602 */
[----:B------:R-:W-:Y:S02]  /*2140*/  IMAD R2, R16, -0x2, R3 ;  /* 0xfffffffe10027824 */ /* 0x000fe400078e0203 */
[----:B------:R-:W-:Y:S02]  /*2150*/  VIADD R3, R10, UR38 ;  /* 0x000000260a037c36 */ /* 0x000fe40008000000 */
[----:B------:R-:W0:Y:S01]  /*2160*/  SHFL.IDX PT, R5, R0, RZ, 0x1c1f ;  /* 0x001c1fff00057589 */ /* 0x000e2200000e0000 */
[----:B------:R-:W-:Y:S01]  /*2170*/  SYNCS.ARRIVE.TRANS64.RED.A1T0 RZ, [UR6], RZ ;  /* 0x000000ffffff79a7 */ /* 0x000fe20008100406 */
[----:B------:R-:W-:Y:S01]  /*2180*/  ULOP3.LUT UR6, URZ, UR56, URZ, 0x33, !UPT ;  /* 0x000000383f067292 */ /* 0x000fe2000f8e333f */
[----:B------:R-:W-:Y:S01]  /*2190*/  IADD3 R2, -R7, UR38, R2 ;  /* 0x0000002607027c10 */ /* 0x000fe2000fffe102 */
[----:B------:R-:W-:-:S04]  /*21a0*/  IMAD R12, R16, -0x2, R3 ;  /* 0xfffffffe100c7824 */ /* 0x000fc800078e0203 */
[C---:B------:R-:W-:Y:S02]  /*21b0*/  VIADD R21, R2.reuse, UR14 ;  /* 0x0000000e02157c36 */ /* 0x040fe40008000000 */
[----:B------:R-:W-:-:S03]  /*21c0*/  VIADD R14, R2, UR6 ;  /* 0x00000006020e7c36 */ /* 0x000fc60008000000 */
[----:B0-----:R-:W-:Y:S01]  /*21d0*/  VIADDMNMX R2, R5, R21, R12, PT ;  /* 0x0000001505027246 */ /* 0x001fe2000380010c */
[----:B------:R-:W-:Y:S01]  /*21e0*/  IMAD.IADD R4, R14, 0x1, R5 ;  /* 0x000000010e047824 */ /* 0x000fe200078e0205 */
[----:B------:R-:W-:Y:S06]  /*21f0*/  @P1 BRA `(.L_x_1339) ;  /* 0x0000000000641947 */ /* 0x000fec0003800000 */
[----:B------:R-:W-:Y:S01]  /*2200*/  IMAD.U32 R6, RZ, RZ, UR45 ;  /* 0x0000002dff067e24 */ /* 0x000fe2000f8e00ff */
[----:B------:R-:W-:Y:S04]  /*2210*/  BSSY B0, `(.L_x_1340) ;  /* 0x0000013000007945 */ /* 0x000fe80003800000 */
[----:B------:R-:W-:-:S04]  /*2220*/  IADD3 R3, -R6, UR38, R5 ;  /* 0x0000002606037c10 */ /* 0x000fc8000fffe105 */
        /* <DEDUP_REMOVED lines=11> */
.L_x_1341:
[----:B------:R-:W-:Y:S02]  /*22e0*/  ULDC UR6, c[0x0][0x9e4] ;  /* 0x0002790000067ab9 */ /* 0x000fe40000000800 */
[----:B------:R-:W-:-:S05]  /*22f0*/  IMAD.U32 R5, RZ, RZ, UR6 ;  /* 0x00000006ff057e24 */ /* 0x000fca000f8e00ff */
[----:B------:R-:W-:-:S13]  /*2300*/  ISETP.NE.AND P1, PT, R5, 0x1, PT ;  /* 0x000000010500780c */ /* 0x000fda0003f25270 */
[----:B------:R-:W0:Y:S02]  /*2310*/  @P1 LDC.64 R6, c[0x0][0x9e8] ;  /* 0x00027a00ff061b82 */ /* 0x000e240000000a00 */
[----:B0-----:R-:W-:-:S05]  /*2320*/  @P1 IMAD.HI.U32 R6, R3, R6, RZ ;  /* 0x0000000603061227 */ /* 0x001fca00078e00ff */
[----:B------:R-:W-:-:S07]  /*2330*/  @P1 SHF.R.U32.HI R3, RZ, R7, R6 ;  /* 0x00000007ff031219 */ /* 0x000fce0000011606 */
.L_x_1342:
[----:B------:R-:W-:Y:S05]  /*2340*/  BSYNC B0 ;  /* 0x0000000000007941 */ /* 0x000fea0003800000 */
.L_x_1340:
[----:B------:R-:W-:-:S04]  /*2350*/  IMAD R3, R3, R5, -R8 ;  /* 0x0000000503037224 */ /* 0x000fc800078e0a08 */
[----:B------:R-:W-:-:S05]  /*2360*/  IMAD R3, R16, -0x2, R3 ;  /* 0xfffffffe10037824 */ /* 0x000fca00078e0203 */
[----:B------:R-:W-:Y:S02]  /*2370*/  VIADDMNMX R2, R3, R5, R2, PT ;  /* 0x0000000503027246 */ /* 0x000fe40003800102 */
[----:B------:R-:W-:-:S07]  /*2380*/  VIMNMX R4, R4, R3, !PT ;  /* 0x0000000304047248 */ /* 0x000fce0007fe0100 */
.L_x_1339:
[C---:B------:R-:W-:Y:S01]  /*2390*/  ISETP.GE.AND P2, PT, R10.reuse, 0x9, PT ;  /* 0x000000090a00780c */ /* 0x040fe20003f46270 */
[----:B------:R-:W-:Y:S01]  /*23a0*/  UISETP.NE.AND UP0, UPT, UR50, URZ, UPT ;  /* 0x0000003f3200728c */ /* 0x000fe2000bf05270 */
[----:B------:R-:W-:Y:S02]  /*23b0*/  ISETP.GE.AND P1, PT, R10, 0x2, PT ;  /* 0x000000020a00780c */ /* 0x000fe40003f26270 */
        /* <DEDUP_REMOVED lines=9> */
[----:B------:R-:W-:Y:S01]  /*2450*/  P2R R90, PR, RZ, 0x20 ;  /* 0x00000020ff5a7803 */ /* 0x000fe20000000000 */
[----:B------:R-:W0:Y:S01]  /*2460*/  SHFL.IDX PT, R25, R0, 0x1, 0x1c1f ;  /* 0x003c1f0000197f89 */ /* 0x000e2200000e0000 */
[----:B------:R-:W-:-:S02]  /*2470*/  ISETP.LT.OR P3, PT, R2, 0x11, P3 ;  /* 0x000000110200780c */ /* 0x000fc40001f61670 */
[----:B------:R-:W-:Y:S02]  /*2480*/  ISETP.GT.AND P4, PT, R4, 0x9, !P6 ;  /* 0x000000090400780c */ /* 0x000fe40007784270 */
[----:B------:R-:W-:Y:S02]  /*2490*/  ISETP.GE.AND P5, PT, R10, 0x12, PT ;  /* 0x000000120a00780c */ /* 0x000fe40003fa6270 */
[----:B------:R-:W-:Y:S02]  /*24a0*/  FSEL R123, R32, -INF , !P3 ;  /* 0xff800000207b7808 */ /* 0x000fe40005800000 */
[----:B------:R-:W-:Y:S02]  /*24b0*/  ISETP.LT.OR P4, PT, R2, 0xa, P4 ;  /* 0x0000000a0200780c */ /* 0x000fe40002781670 */
[----:B------:R-:W-:Y:S02]  /*24c0*/  ISETP.GT.AND P3, PT, R4, 0x11, !P5 ;  /* 0x000000110400780c */ /* 0x000fe40006f64270 */
[----:B------:R-:W-:-:S02]  /*24d0*/  FSEL R129, R29, -INF , !P4 ;  /* 0xff8000001d817808 */ /* 0x000fc40006000000 */
[----:B------:R-:W-:Y:S02]  /*24e0*/  ISETP.LT.OR P3, PT, R2, 0x12, P3 ;  /* 0x000000120200780c */ /* 0x000fe40001f61670 */
[----:B------:R-:W-:Y:S02]  /*24f0*/  ISETP.GE.AND P4, PT, R10, 0x19, PT ;  /* 0x000000190a00780c */ /* 0x000fe40003f86270 */
[----:B------:R-:W-:Y:S02]  /*2500*/  FSEL R99, R33, -INF , !P3 ;  /* 0xff80000021637808 */ /* 0x000fe40005800000 */
[----:B------:R-:W-:Y:S02]  /*2510*/  ISETP.GT.AND P3, PT, R4, 0x18, !P4 ;  /* 0x000000180400780c */ /* 0x000fe40006764270 */
[----:B------:R-:W-:Y:S01]  /*2520*/  P2R R29, PR, RZ, 0x10 ;  /* 0x00000010ff1d7803 */ /* 0x000fe20000000000 */
[----:B0-----:R-:W-:Y:S01]  /*2530*/  IMAD.IADD R6, R14, 0x1, R25 ;  /* 0x000000010e067824 */ /* 0x001fe200078e0219 */
        /* <DEDUP_REMOVED lines=106> */
[----:B------:R-:W-:Y:S02]  /*2be0*/  P2R R28, PR, RZ, 0x20 ;  /* 0x00000020ff1c7803 */ /* 0x000fe40000000000 */
[----:B------:R-:W-:Y:S02]  /*2bf0*/  FSEL R77, R77, -INF , !P3 ;  /* 0xff8000004d4d7808 */ /* 0x000fe40005800000 */
[----:B------:R-:W-:-:S02]  /*2c00*/  ISETP.GE.AND P3, PT, R10, 0x71, PT ;  /* 0x000000710a00780c */ /* 0x000fc40003f66270 */
        /* <DEDUP_REMOVED lines=39> */
.L_x_1345:
[----:B------:R-:W-:Y:S02]  /*2e80*/  ULDC UR6, c[0x0][0x9e4] ;  /* 0x0002790000067ab9 */ /* 0x000fe40000000800 */
[----:B------:R-:W-:-:S05]  /*2e90*/  IMAD.U32 R2, RZ, RZ, UR6 ;  /* 0x00000006ff027e24 */ /* 0x000fca000f8e00ff */
[----:B------:R-:W-:-:S13]  /*2ea0*/  ISETP.NE.AND P6, PT, R2, 0x1, PT ;  /* 0x000000010200780c */ /* 0x000fda0003fc5270 */
[----:B------:R-:W0:Y:S02]  /*2eb0*/  @P6 LDC.64 R24, c[0x0][0x9e8] ;  /* 0x00027a00ff186b82 */ /* 0x000e240000000a00 */
[----:B0-----:R-:W-:-:S05]  /*2ec0*/  @P6 IMAD.HI.U32 R0, R21, R24, RZ ;  /* 0x0000001815006227 */ /* 0x001fca00078e00ff */
[----:B------:R-:W-:-:S07]  /*2ed0*/  @P6 SHF.R.U32.HI R21, RZ, R25, R0 ;  /* 0x00000019ff156219 */ /* 0x000fce0000011600 */
.L_x_1346:
[----:B------:R-:W-:Y:S05]  /*2ee0*/  BSYNC B0 ;  /* 0x0000000000007941 */ /* 0x000fea0003800000 */
.L_x_1344:
[----:B------:R-:W-:-:S04]  /*2ef0*/  IMAD R21, R21, R2, -R8 ;  /* 0x0000000215157224 */ /* 0x000fc800078e0a08 */
[----:B------:R-:W-:-:S05]  /*2f00*/  IMAD R21, R16, -0x2, R21 ;  /* 0xfffffffe10157824 */ /* 0x000fca00078e0215 */
[----:B------:R-:W-:Y:S02]  /*2f10*/  VIADDMNMX R4, R21, R2, R4, PT ;  /* 0x0000000215047246 */ /* 0x000fe40003800104 */
[----:B------:R-:W-:-:S07]  /*2f20*/  VIMNMX R6, R6, R21, !PT ;  /* 0x0000001506067248 */ /* 0x000fce0007fe0100 */
.L_x_1343:
[----:B------:R-:W-:Y:S01]  /*2f30*/  ISETP.GT.AND P1, PT, R6, 0x1, !P1 ;  /* 0x000000010600780c */ /* 0x000fe20004f24270 */
[----:B------:R-:W-:Y:S01]  /*2f40*/  ULDC UR6, c[0x0][0x988] ;  /* 0x0002620000067ab9 */ /* 0x000fe20000000800 */
[----:B------:R-:W-:Y:S01]  /*2f50*/  ISETP.NE.AND P6, PT, R89, RZ, PT ;  /* 0x000000ff5900720c */ /* 0x000fe20003fc5270 */
[----:B------:R-:W-:Y:S01]  /*2f60*/  UISETP.NE.AND UP1, UPT, UR51, URZ, UPT ;  /* 0x0000003f3300728c */ /* 0x000fe2000bf25270 */
[----:B------:R-:W-:Y:S01]  /*2f70*/  ISETP.LT.OR P1, PT, R4, 0x2, P1 ;  /* 0x000000020400780c */ /* 0x000fe20000f21670 */
[----:B------:R-:W-:Y:S01]  /*2f80*/  UISETP.NE.AND UP0, UPT, UR50, URZ, UPT ;  /* 0x0000003f3200728c */ /* 0x000fe2000bf05270 */
[----:B------:R-:W-:Y:S01]  /*2f90*/  FMNMX.FTZ R0, R97, R125, !PT ;  /* 0x0000007d61007209 */ /* 0x000fe20007810000 */
[----:B------:R-:W-:Y:S01]  /*2fa0*/  UMOV UR10, UR37 ;  /* 0x00000025000a7c82 */ /* 0x000fe20008000000 */
[----:B------:R-:W-:Y:S02]  /*2fb0*/  FSEL R27, R27, -INF , !P1 ;  /* 0xff8000001b1b7808 */ /* 0x000fe40004800000 */
[----:B------:R-:W-:-:S02]  /*2fc0*/  ISETP.GT.AND P1, PT, R6, 0x9, !P6 ;  /* 0x000000090600780c */ /* 0x000fc40007724270 */
[----:B------:R-:W-:Y:S02]  /*2fd0*/  FMNMX.FTZ R0, R127, R0, !PT ;  /* 0x000000007f007209 */ /* 0x000fe40007810000 */
[----:B------:R-:W-:Y:S01]  /*2fe0*/  ISETP.LT.OR P1, PT, R4, 0xa, P1 ;  /* 0x0000000a0400780c */ /* 0x000fe20000f21670 */
[----:B------:R-:W-:Y:S01]  /*2ff0*/  @UP1 ULDC UR11, c[0x0][0x450] ;  /* 0x00011400000b1ab9 */ /* 0x000fe20000000800 */
[----:B------:R-:W-:Y:S02]  /*3000*/  FMNMX.FTZ R0, R129, R0, !PT ;  /* 0x0000000081007209 */ /* 0x000fe40007810000 */
[----:B------:R-:W-:Y:S02]  /*3010*/  FSEL R31, R31, -INF , !P1 ;  /* 0xff8000001f1f7808 */ /* 0x000fe40004800000 */
[----:B------:R-:W-:Y:S02]  /*3020*/  ISETP.NE.AND P1, PT, R90, RZ, PT ;  /* 0x000000ff5a00720c */ /* 0x000fe40003f25270 */
[----:B------:R-:W-:-:S02]  /*3030*/  FMNMX.FTZ R0, R123, R0, !PT ;  /* 0x000000007b007209 */ /* 0x000fc40007810000 */
[----:B------:R-:W-:Y:S02]  /*3040*/  ISETP.GT.AND P1, PT, R6, 0x10, !P1 ;  /* 0x000000100600780c */ /* 0x000fe40004f24270 */
[----:B------:R-:W-:Y:S02]  /*3050*/  FMNMX.FTZ R0, R99, R0, !PT ;  /* 0x0000000063007209 */ /* 0x000fe40007810000 */
[----:B------:R-:W-:Y:S02]  /*3060*/  ISETP.LT.OR P1, PT, R4, 0x11, P1 ;  /* 0x000000110400780c */ /* 0x000fe40000f21670 */
[----:B------:R-:W-:Y:S02]  /*3070*/  ISETP.GT.AND P2, PT, R6, 0x8, !P2 ;  /* 0x000000080600780c */ /* 0x000fe40005744270 */
[----:B------:R-:W-:Y:S02]  /*3080*/  FSEL R25, R34, -INF , !P1 ;  /* 0xff80000022197808 */ /* 0x000fe40004800000 */
[----:B------:R-:W-:-:S02]  /*3090*/  ISETP.NE.AND P1, PT, R28, RZ, PT ;  /* 0x000000ff1c00720c */ /* 0x000fc40003f25270 */
[----:B------:R-:W-:Y:S02]  /*30a0*/  FMNMX.FTZ R0, R121, R0, !PT ;  /* 0x0000000079007209 */ /* 0x000fe40007810000 */
[----:B------:R-:W-:Y:S02]  /*30b0*/  ISETP.GT.AND P1, PT, R6, 0x11, !P1 ;  /* 0x000000110600780c */ /* 0x000fe40004f24270 */
[C---:B------:R-:W-:Y:S02]  /*30c0*/  ISETP.LT.OR P2, PT, R4.reuse, 0x9, P2 ;  /* 0x000000090400780c */ /* 0x040fe40001741670 */
[----:B------:R-:W-:Y:S02]  /*30d0*/  ISETP.LT.OR P1, PT, R4, 0x12, P1 ;  /* 0x000000120400780c */ /* 0x000fe40000f21670 */
[----:B------:R-:W-:Y:S02]  /*30e0*/  FMNMX.FTZ R0, R101, R0, !PT ;  /* 0x0000000065007209 */ /* 0x000fe40007810000 */
[----:B------:R-:W-:-:S02]  /*30f0*/  FSEL R35, R35, -INF , !P1 ;  /* 0xff80000023237808 */ /* 0x000fc40004800000 */
[----:B------:R-:W-:Y:S02]  /*3100*/  ISETP.NE.AND P1, PT, R29, RZ, PT ;  /* 0x000000ff1d00720c */ /* 0x000fe40003f25270 */
[----:B------:R-:W-:Y:S02]  /*3110*/  FSEL R21, R30, -INF , !P2 ;  /* 0xff8000001e157808 */ /* 0x000fe40005000000 */
[----:B------:R-:W-:Y:S02]  /*3120*/  ISETP.GT.AND P1, PT, R6, 0x18, !P1 ;  /* 0x000000180600780c */ /* 0x000fe40004f24270 */
[----:B------:R-:W-:Y:S02]  /*3130*/  ISETP.NE.AND P2, PT, R44, RZ, PT ;  /* 0x000000ff2c00720c */ /* 0x000fe40003f45270 */
[----:B------:R-:W-:Y:S02]  /*3140*/  ISETP.LT.OR P1, PT, R4, 0x19, P1 ;  /* 0x000000190400780c */ /* 0x000fe40000f21670 */
[----:B------:R-:W-:-:S02]  /*3150*/  FMNMX.FTZ R0, R119, R0, !PT ;  /* 0x0000000077007209 */ /* 0x000fc40007810000 */
[----:B------:R-:W-:Y:S02]  /*3160*/  FSEL R29, R38, -INF , !P1 ;  /* 0xff800000261d7808 */ /* 0x000fe40004800000 */
[----:B------:R-:W-:Y:S02]  /*3170*/  ISETP.NE.AND P1, PT, R32, RZ, PT ;  /* 0x000000ff2000720c */ /* 0x000fe40003f25270 */
[----:B------:R-:W-:Y:S02]  /*3180*/  FMNMX.FTZ R0, R103, R0, !PT ;  /* 0x0000000067007209 */ /* 0x000fe40007810000 */
[----:B------:R-:W-:Y:S02]  /*3190*/  ISETP.GT.AND P1, PT, R6, 0x19, !P1 ;  /* 0x000000190600780c */ /* 0x000fe40004f24270 */
[----:B------:R-:W-:Y:S02]  /*31a0*/  ISETP.NE.AND P6, PT, R45, RZ, PT ;  /* 0x000000ff2d00720c */ /* 0x000fe40003fc5270 */
        /* <DEDUP_REMOVED lines=39> */
[----:B------:R-:W-:Y:S02]  /*3420*/  FMNMX.FTZ R0, R11, R0, !PT ;  /* 0x000000000b007209 */ /* 0x000fe40007810000 */
        /* <DEDUP_REMOVED lines=11> */
[----:B------:R-:W-:Y:S01]  /*34e0*/  FMNMX.FTZ R8, R85, R0, !PT ;  /* 0x0000000055087209 */ /* 0x000fe20007810000 */
[----:B------:R-:W-:Y:S01]  /*34f0*/  IMAD.U32 R0, RZ, RZ, UR6 ;  /* 0x00000006ff007e24 */ /* 0x000fe2000f8e00ff */
[----:B------:R-:W-:Y:S01]  /*3500*/  ISETP.LT.OR P1, PT, R4, 0x3a, P1 ;  /* 0x0000003a0400780c */ /* 0x000fe20000f21670 */
[----:B------:R-:W-:Y:S01]  /*3510*/  @UP1 ULDC UR6, c[0x0][0x44c] ;  /* 0x0001130000061ab9 */ /* 0x000fe20000000800 */
[----:B------:R-:W-:Y:S01]  /*3520*/  ISETP.NE.AND P2, PT, R92, RZ, PT ;  /* 0x000000ff5c00720c */ /* 0x000fe20003f45270 */
[----:B------:R-:W0:Y:S01]  /*3530*/  SHFL.BFLY PT, R95, R8, 0x2, 0x1f ;  /* 0x0c401f00085f7f89 */ /* 0x000e2200000e0000 */
[----:B------:R-:W-:Y:S01]  /*3540*/  FSEL R55, R55, -INF , !P1 ;  /* 0xff80000037377808 */ /* 0x000fe20004800000 */
[----:B------:R-:W-:Y:S01]  /*3550*/  UIMAD.WIDE.U32 UR6, UR37, UR6, URZ ;  /* 0x00000006250672a5 */ /* 0x000fe2000f8e003f */
[----:B------:R-:W-:-:S02]  /*3560*/  ISETP.NE.AND P1, PT, R49, RZ, PT ;  /* 0x000000ff3100720c */ /* 0x000fc40003f25270 */
[----:B------:R-:W-:Y:S01]  /*3570*/  ISETP.NE.AND P6, PT, R72, RZ, PT ;  /* 0x000000ff4800720c */ /* 0x000fe20003fc5270 */
[----:B------:R-:W-:Y:S01]  /*3580*/  @UP1 USHF.R.U32.HI UR10, URZ, UR11, UR7 ;  /* 0x0000000b3f0a1299 */ /* 0x000fe20008011607 */
[C---:B------:R-:W-:Y:S02]  /*3590*/  ISETP.GT.AND P1, PT, R6.reuse, 0x40, !P1 ;  /* 0x000000400600780c */ /* 0x040fe40004f24270 */
[----:B------:R-:W-:Y:S01]  /*35a0*/  ISETP.GT.AND P3, PT, R6, 0x70, !P3 ;  /* 0x000000700600780c */ /* 0x000fe20005f64270 */
[----:B------:R-:W-:Y:S01]  /*35b0*/  UIADD3 UR53, UR53, UR10, URZ ;  /* 0x0000000a35357290 */ /* 0x000fe2000fffe03f */
[----:B------:R-:W-:Y:S02]  /*35c0*/  ISETP.LT.OR P1, PT, R4, 0x41, P1 ;  /* 0x000000410400780c */ /* 0x000fe40000f21670 */
[----:B------:R-:W-:Y:S01]  /*35d0*/  ISETP.GT.AND P4, PT, R6, 0x71, !P4 ;  /* 0x000000710600780c */ /* 0x000fe20006784270 */
[----:B------:R-:W-:Y:S01]  /*35e0*/  UIADD3 UR14, UR53, UR14, URZ ;  /* 0x0000000e350e7290 */ /* 0x000fe2000fffe03f */
[----:B------:R-:W-:-:S02]  /*35f0*/  FSEL R49, R58, -INF , !P1 ;  /* 0xff8000003a317808 */ /* 0x000fc40004800000 */
[----:B------:R-:W-:Y:S02]  /*3600*/  ISETP.NE.AND P1, PT, R52, RZ, PT ;  /* 0x000000ff3400720c */ /* 0x000fe40003f25270 */
[----:B------:R-:W-:Y:S02]  /*3610*/  ISETP.LT.OR P3, PT, R4, 0x71, P3 ;  /* 0x000000710400780c */ /* 0x000fe40001f61670 */
[C---:B------:R-:W-:Y:S02]  /*3620*/  ISETP.GT.AND P1, PT, R6.reuse, 0x41, !P1 ;  /* 0x000000410600780c */ /* 0x040fe40004f24270 */
[----:B------:R-:W-:Y:S02]  /*3630*/  ISETP.GT.AND P5, PT, R6, 0x78, !P5 ;  /* 0x000000780600780c */ /* 0x000fe40006fa4270 */
[----:B------:R-:W-:Y:S02]  /*3640*/  ISETP.LT.OR P1, PT, R4, 0x42, P1 ;  /* 0x000000420400780c */ /* 0x000fe40000f21670 */
[----:B0-----:R-:W-:-:S02]  /*3650*/  FMNMX.FTZ R95, R8, R95, !PT ;  /* 0x0000005f085f7209 */ /* 0x001fc40007810000 */
[----:B------:R-:W-:Y:S02]  /*3660*/  FSEL R59, R59, -INF , !P1 ;  /* 0xff8000003b3b7808 */ /* 0x000fe40004800000 */
[----:B------:R-:W-:Y:S01]  /*3670*/  ISETP.NE.AND P1, PT, R53, RZ, PT ;  /* 0x000000ff3500720c */ /* 0x000fe20003f25270 */
[----:B------:R-:W0:Y:S01]  /*3680*/  SHFL.BFLY PT, R2, R95, 0x1, 0x1f ;  /* 0x0c201f005f027f89 */ /* 0x000e2200000e0000 */
[----:B------:R-:W-:Y:S02]  /*3690*/  ISETP.LT.OR P4, PT, R4, 0x72, P4 ;  /* 0x000000720400780c */ /* 0x000fe40002781670 */
[----:B------:R-:W-:Y:S02]  /*36a0*/  ISETP.GT.AND P1, PT, R6, 0x48, !P1 ;  /* 0x000000480600780c */ /* 0x000fe40004f24270 */
[C---:B------:R-:W-:Y:S02]  /*36b0*/  ISETP.LT.OR P5, PT, R4.reuse, 0x79, P5 ;  /* 0x000000790400780c */ /* 0x040fe40002fa1670 */
[----:B------:R-:W-:-:S02]  /*36c0*/  ISETP.LT.OR P1, PT, R4, 0x49, P1 ;  /* 0x000000490400780c */ /* 0x000fc40000f21670 */
[----:B------:R-:W-:Y:S02]  /*36d0*/  FSEL R83, R83, -INF , !P4 ;  /* 0xff80000053537808 */ /* 0x000fe40006000000 */
[----:B------:R-:W-:Y:S02]  /*36e0*/  FSEL R53, R62, -INF , !P1 ;  /* 0xff8000003e357808 */ /* 0x000fe40004800000 */
[----:B------:R-:W-:-:S04]  /*36f0*/  ISETP.NE.AND P1, PT, R56, RZ, PT ;  /* 0x000000ff3800720c */ /* 0x000fc80003f25270 */
[----:B------:R-:W-:-:S04]  /*3700*/  ISETP.GT.AND P1, PT, R6, 0x49, !P1 ;  /* 0x000000490600780c */ /* 0x000fc80004f24270 */
[----:B------:R-:W-:Y:S02]  /*3710*/  ISETP.LT.OR P1, PT, R4, 0x4a, P1 ;  /* 0x0000004a0400780c */ /* 0x000fe40000f21670 */
[----:B0-----:R-:W-:Y:S02]  /*3720*/  FMNMX.FTZ R2, R95, R2, !PT ;  /* 0x000000025f027209 */ /* 0x001fe40007810000 */
[----:B------:R-:W-:Y:S02]  /*3730*/  FSEL R63, R63, -INF , !P1 ;  /* 0xff8000003f3f7808 */ /* 0x000fe40004800000 */
[----:B------:R-:W-:Y:S01]  /*3740*/  ISETP.NE.AND P1, PT, R60, RZ, PT ;  /* 0x000000ff3c00720c */ /* 0x000fe20003f25270 */
[----:B------:R-:W-:-:S03]  /*3750*/  FMUL.FTZ R10, R2, R0 ;  /* 0x00000000020a7220 */ /* 0x000fc60000410000 */
        /* <DEDUP_REMOVED lines=15> */
[----:B------:R-:W-:Y:S02]  /*3850*/  ISETP.GT.AND P1, PT, R6, 0x60, !P2 ;  /* 0x000000600600780c */ /* 0x000fe40005724270 */
[----:B------:R-:W-:Y:S02]  /*3860*/  ISETP.NE.AND P2, PT, R76, RZ, PT ;  /* 0x000000ff4c00720c */ /* 0x000fe40003f45270 */
[----:B------:R-:W-:Y:S02]  /*3870*/  ISETP.LT.OR P1, PT, R4, 0x61, P1 ;  /* 0x000000610400780c */ /* 0x000fe40000f21670 */
[----:B------:R-:W-:Y:S02]  /*3880*/  ISETP.GT.AND P2, PT, R6, 0x69, !P2 ;  /* 0x000000690600780c */ /* 0x000fe40005744270 */
[----:B------:R-:W-:-:S02]  /*3890*/  FSEL R93, R74, -INF , !P1 ;  /* 0xff8000004a5d7808 */ /* 0x000fc40004800000 */
[----:B------:R-:W-:Y:S02]  /*38a0*/  ISETP.GT.AND P1, PT, R6, 0x61, !P6 ;  /* 0x000000610600780c */ /* 0x000fe40007724270 */
[----:B------:R-:W-:Y:S02]  /*38b0*/  ISETP.NE.AND P6, PT, R20, RZ, PT ;  /* 0x000000ff1400720c */ /* 0x000fe40003fc5270 */
[C---:B------:R-:W-:Y:S02]  /*38c0*/  ISETP.LT.OR P1, PT, R4.reuse, 0x62, P1 ;  /* 0x000000620400780c */ /* 0x040fe40000f21670 */
[----:B------:R-:W-:Y:S02]  /*38d0*/  ISETP.LT.OR P2, PT, R4, 0x6a, P2 ;  /* 0x0000006a0400780c */ /* 0x000fe40001741670 */
[----:B------:R-:W-:Y:S02]  /*38e0*/  FSEL R75, R75, -INF , !P1 ;  /* 0xff8000004b4b7808 */ /* 0x000fe40004800000 */
[----:B------:R-:W-:-:S02]  /*38f0*/  FSETP.NEU.FTZ.AND P1, PT, R2, -INF , PT ;  /* 0xff8000000200780b */ /* 0x000fc40003f3d000 */
[----:B------:R-:W-:Y:S02]  /*3900*/  FSEL R79, R79, -INF , !P2 ;  /* 0xff8000004f4f7808 */ /* 0x000fe40005000000 */
        /* <DEDUP_REMOVED lines=13> */
[--C-:B------:R-:W-:Y:S01]  /*39e0*/  FFMA.FTZ R182, R127, R0, -R10.reuse ;  /* 0x000000007fb67223 */ /* 0x100fe2000001080a */
[----:B------:R-:W-:Y:S01]  /*39f0*/  ISETP.GT.AND P1, PT, R6, 0x68, !P1 ;  /* 0x000000680600780c */ /* 0x000fe20004f24270 */
[----:B------:R-:W-:Y:S01]  /*3a00*/  MUFU.EX2 R180, R180 ;  /* 0x000000b400b47308 */ /* 0x000fe20000000800 */
[----:B------:R-:W-:Y:S01]  /*3a10*/  FMNMX.FTZ R8, R21, R8, !PT ;  /* 0x0000000815087209 */ /* 0x000fe20007810000 */
[-CC-:B------:R-:W-:Y:S01]  /*3a20*/  FFMA.FTZ R97, R129, R0.reuse, -R10.reuse ;  /* 0x0000000081617223 */ /* 0x180fe2000001080a */
[----:B------:R-:W-:Y:S01]  /*3a30*/  ISETP.LT.OR P1, PT, R4, 0x69, P1 ;  /* 0x000000690400780c */ /* 0x000fe20000f21670 */
[--C-:B------:R-:W-:Y:S01]  /*3a40*/  FFMA.FTZ R176, R123, R0, -R10.reuse ;  /* 0x000000007bb07223 */ /* 0x100fe2000001080a */
[----:B------:R-:W-:Y:S01]  /*3a50*/  FMNMX.FTZ R8, R31, R8, !PT ;  /* 0x000000081f087209 */ /* 0x000fe20007810000 */
[--C-:B------:R-:W-:Y:S01]  /*3a60*/  FFMA.FTZ R99, R99, R0, -R10.reuse ;  /* 0x0000000063637223 */ /* 0x100fe2000001080a */
[----:B------:R-:W-:Y:S01]  /*3a70*/  FSEL R113, R78, -INF , !P1 ;  /* 0xff8000004e717808 */ /* 0x000fe20004800000 */
[----:B------:R-:W0:Y:S01]  /*3a80*/  MUFU.EX2 R95, R95 ;  /* 0x0000005f005f7308 */ /* 0x000e220000000800 */
[----:B------:R-:W-:Y:S01]  /*3a90*/  FMNMX.FTZ R8, R25, R8, !PT ;  /* 0x0000000819087209 */ /* 0x000fe20007810000 */
[-CC-:B------:R-:W-:Y:S01]  /*3aa0*/  FFMA.FTZ R178, R121, R0.reuse, -R10.reuse ;  /* 0x0000000079b27223 */ /* 0x180fe2000001080a */
[----:B------:R-:W-:Y:S01]  /*3ab0*/  ISETP.GT.AND P6, PT, R6, 0x79, !P6 ;  /* 0x000000790600780c */ /* 0x000fe200077c4270 */
[--C-:B------:R-:W-:Y:S01]  /*3ac0*/  FFMA.FTZ R6, R3, R0, -R10.reuse ;  /* 0x0000000003067223 */ /* 0x100fe2000001080a */
[----:B------:R-:W-:Y:S01]  /*3ad0*/  FMNMX.FTZ R8, R35, R8, !PT ;  /* 0x0000000823087209 */ /* 0x000fe20007810000 */
[-CC-:B------:R-:W-:Y:S01]  /*3ae0*/  FFMA.FTZ R101, R101, R0.reuse, -R10.reuse ;  /* 0x0000000065657223 */ /* 0x180fe2000001080a */
[----:B------:R-:W-:Y:S01]  /*3af0*/  ISETP.LT.OR P6, PT, R4, 0x7a, P6 ;  /* 0x0000007a0400780c */ /* 0x000fe200037c1670 */
[--C-:B------:R-:W-:Y:S01]  /*3b00*/  FFMA.FTZ R4, R5, R0, -R10.reuse ;  /* 0x0000000005047223 */ /* 0x100fe2000001080a */
[----:B------:R-:W-:Y:S01]  /*3b10*/  FMNMX.FTZ R8, R29, R8, !PT ;  /* 0x000000081d087209 */ /* 0x000fe20007810000 */
[----:B------:R-:W1:Y:S01]  /*3b20*/  MUFU.EX2 R182, R182 ;  /* 0x000000b600b67308 */ /* 0x000e620000000800 */
[----:B------:R-:W-:Y:S01]  /*3b30*/  FSEL R115, R86, -INF , !P5 ;  /* 0xff80000056737808 */ /* 0x000fe20006800000 */
[--C-:B------:R-:W-:Y:S01]  /*3b40*/  FFMA.FTZ R172, R119, R0, -R10.reuse ;  /* 0x0000000077ac7223 */ /* 0x100fe2000001080a */
[----:B------:R-:W-:Y:S01]  /*3b50*/  FMNMX.FTZ R8, R39, R8, !PT ;  /* 0x0000000827087209 */ /* 0x000fe20007810000 */
[-CC-:B------:R-:W-:Y:S01]  /*3b60*/  FFMA.FTZ R103, R103, R0.reuse, -R10.reuse ;  /* 0x0000000067677223 */ /* 0x180fe2000001080a */
[----:B------:R-:W-:Y:S01]  /*3b70*/  FSEL R87, R87, -INF , !P6 ;  /* 0xff80000057577808 */ /* 0x000fe20007000000 */
[--C-:B------:R-:W-:Y:S01]  /*3b80*/  FFMA.FTZ R174, R117, R0, -R10.reuse ;  /* 0x0000000075ae7223 */ /* 0x100fe2000001080a */
[----:B------:R-:W-:Y:S01]  /*3b90*/  FMNMX.FTZ R8, R33, R8, !PT ;  /* 0x0000000821087209 */ /* 0x000fe20007810000 */
[----:B------:R2:W-:Y:S01]  /*3ba0*/  MUFU.EX2 R166, R4 ;  /* 0x0000000400a67308 */ /* 0x0005e20000000800 */
[-CC-:B------:R-:W-:Y:S01]  /*3bb0*/  FFMA.FTZ R105, R105, R0.reuse, -R10.reuse ;  /* 0x0000000069697223 */ /* 0x180fe2000001080a */
[--C-:B------:R-:W-:Y:S01]  /*3bc0*/  FFMA.FTZ R107, R107, R0, -R10.reuse ;  /* 0x000000006b6b7223 */ /* 0x100fe2000001080a */
[----:B------:R-:W-:Y:S01]  /*3bd0*/  FMNMX.FTZ R8, R43, R8, !PT ;  /* 0x000000082b087209 */ /* 0x000fe20007810000 */
[-CC-:B------:R-:W-:Y:S01]  /*3be0*/  FFMA.FTZ R109, R109, R0.reuse, -R10.reuse ;  /* 0x000000006d6d7223 */ /* 0x180fe2000001080a */
[-CC-:B------:R-:W-:Y:S01]  /*3bf0*/  FFMA.FTZ R57, R57, R0.reuse, -R10.reuse ;  /* 0x0000000039397223 */ /* 0x180fe2000001080a */
[--C-:B------:R-:W-:Y:S01]  /*3c00*/  FFMA.FTZ R61, R61, R0, -R10.reuse ;  /* 0x000000003d3d7223 */ /* 0x100fe2000001080a */
[----:B------:R-:W-:Y:S01]  /*3c10*/  FMNMX.FTZ R8, R37, R8, !PT ;  /* 0x0000000825087209 */ /* 0x000fe20007810000 */
[----:B------:R-:W3:Y:S01]  /*3c20*/  MUFU.EX2 R97, R97 ;  /* 0x0000006100617308 */ /* 0x000ee20000000800 */
[-CC-:B------:R-:W-:Y:S01]  /*3c30*/  FFMA.FTZ R65, R65, R0.reuse, -R10.reuse ;  /* 0x0000000041417223 */ /* 0x180fe2000001080a */
[--C-:B------:R-:W-:Y:S01]  /*3c40*/  FFMA.FTZ R7, R7, R0, -R10.reuse ;  /* 0x0000000007077223 */ /* 0x100fe2000001080a */
[----:B------:R-:W-:Y:S01]  /*3c50*/  FMNMX.FTZ R8, R47, R8, !PT ;  /* 0x000000082f087209 */ /* 0x000fe20007810000 */
[-CC-:B------:R-:W-:Y:S01]  /*3c60*/  FFMA.FTZ R69, R69, R0.reuse, -R10.reuse ;  /* 0x0000000045457223 */ /* 0x180fe2000001080a */
[-CC-:B------:R-:W-:Y:S01]  /*3c70*/  FFMA.FTZ R9, R9, R0.reuse, -R10.reuse ;  /* 0x0000000009097223 */ /* 0x180fe2000001080a */
[--C-:B------:R-:W-:Y:S01]  /*3c80*/  FFMA.FTZ R73, R73, R0, -R10.reuse ;  /* 0x0000000049497223 */ /* 0x100fe2000001080a */
[----:B------:R-:W-:Y:S01]  /*3c90*/  FMNMX.FTZ R8, R41, R8, !PT ;  /* 0x0000000829087209 */ /* 0x000fe20007810000 */
[----:B------:R-:W4:Y:S01]  /*3ca0*/  MUFU.EX2 R176, R176 ;  /* 0x000000b000b07308 */ /* 0x000f220000000800 */
[-CC-:B------:R-:W-:Y:S01]  /*3cb0*/  FFMA.FTZ R11, R11, R0.reuse, -R10.reuse ;  /* 0x000000000b0b7223 */ /* 0x180fe2000001080a */
[--C-:B------:R-:W-:Y:S01]  /*3cc0*/  FFMA.FTZ R77, R77, R0, -R10.reuse ;  /* 0x000000004d4d7223 */ /* 0x100fe2000001080a */
[----:B------:R-:W-:Y:S01]  /*3cd0*/  FMNMX.FTZ R8, R51, R8, !PT ;  /* 0x0000000833087209 */ /* 0x000fe20007810000 */
[-CC-:B------:R-:W-:Y:S01]  /*3ce0*/  FFMA.FTZ R13, R13, R0.reuse, -R10.reuse ;  /* 0x000000000d0d7223 */ /* 0x180fe2000001080a */
[-CC-:B------:R-:W-:Y:S01]  /*3cf0*/  FFMA.FTZ R81, R81, R0.reuse, -R10.reuse ;  /* 0x0000000051517223 */ /* 0x180fe2000001080a */
[--C-:B------:R-:W-:Y:S01]  /*3d00*/  FFMA.FTZ R15, R15, R0, -R10.reuse ;  /* 0x000000000f0f7223 */ /* 0x100fe2000001080a */
[----:B------:R-:W-:Y:S01]  /*3d10*/  FMNMX.FTZ R8, R45, R8, !PT ;  /* 0x000000082d087209 */ /* 0x000fe20007810000 */
[----:B------:R-:W5:Y:S01]  /*3d20*/  MUFU.EX2 R99, R99 ;  /* 0x0000006300637308 */ /* 0x000f620000000800 */
[----:B------:R-:W-:-:S02]  /*3d30*/  FFMA.FTZ R10, R85, R0, -R10 ;  /* 0x00000000550a7223 */ /* 0x000fc4000001080a */
[----:B------:R-:W-:-:S04]  /*3d40*/  FMNMX.FTZ R8, R55, R8, !PT ;  /* 0x0000000837087209 */ /* 0x000fc80007810000 */
[----:B------:R-:W-:Y:S01]  /*3d50*/  FMNMX.FTZ R8, R49, R8, !PT ;  /* 0x0000000831087209 */ /* 0x000fe20007810000 */
[----:B------:R-:W5:Y:S03]  /*3d60*/  MUFU.EX2 R178, R178 ;  /* 0x000000b200b27308 */ /* 0x000f660000000800 */
        /* <DEDUP_REMOVED lines=14> */
[----:B------:R-:W-:Y:S03]  /*3e50*/  MUFU.EX2 R105, R105 ;  /* 0x0000006900697308 */ /* 0x000fe60000000800 */
[----:B------:R-:W-:-:S04]  /*3e60*/  FMNMX.FTZ R8, R79, R8, !PT ;  /* 0x000000084f087209 */ /* 0x000fc80007810000 */
[----:B------:R-:W-:Y:S01]  /*3e70*/  FMNMX.FTZ R8, R111, R8, !PT ;  /* 0x000000086f087209 */ /* 0x000fe20007810000 */
[----:B------:R-:W-:Y:S03]  /*3e80*/  MUFU.EX2 R168, R168 ;  /* 0x000000a800a87308 */ /* 0x000fe60000000800 */
[----:B------:R-:W-:-:S04]  /*3e90*/  FMNMX.FTZ R8, R83, R8, !PT ;  /* 0x0000000853087209 */ /* 0x000fc80007810000 */
[----:B------:R-:W-:Y:S01]  /*3ea0*/  FMNMX.FTZ R8, R115, R8, !PT ;  /* 0x0000000873087209 */ /* 0x000fe20007810000 */
[----:B------:R-:W-:Y:S03]  /*3eb0*/  MUFU.EX2 R107, R107 ;  /* 0x0000006b006b7308 */ /* 0x000fe60000000800 */
[----:B------:R-:W-:-:S05]  /*3ec0*/  FMNMX.FTZ R8, R87, R8, !PT ;  /* 0x0000000857087209 */ /* 0x000fca0007810000 */
[----:B------:R-:W0:Y:S01]  /*3ed0*/  SHFL.BFLY PT, R5, R8, 0x2, 0x1f ;  /* 0x0c401f0008057f89 */ /* 0x000e2200000e0000 */
[----:B------:R-:W-:Y:S08]  /*3ee0*/  MUFU.EX2 R170, R170 ;  /* 0x000000aa00aa7308 */ /* 0x000ff00000000800 */
[----:B------:R-:W-:Y:S08]  /*3ef0*/  MUFU.EX2 R109, R109 ;  /* 0x0000006d006d7308 */ /* 0x000ff00000000800 */
[----:B------:R-:W-:Y:S01]  /*3f00*/  MUFU.EX2 R164, R164 ;  /* 0x000000a400a47308 */ /* 0x000fe20000000800 */
[----:B0-----:R-:W-:-:S07]  /*3f10*/  FMNMX.FTZ R3, R8, R5, !PT ;  /* 0x0000000508037209 */ /* 0x001fce0007810000 */
[----:B------:R-:W-:Y:S01]  /*3f20*/  MUFU.EX2 R57, R57 ;  /* 0x0000003900397308 */ /* 0x000fe20000000800 */
[----:B--2---:R-:W0:Y:S07]  /*3f30*/  SHFL.BFLY PT, R4, R3, 0x1, 0x1f ;  /* 0x0c201f0003047f89 */ /* 0x004e2e00000e0000 */
[----:B------:R-:W-:Y:S08]  /*3f40*/  MUFU.EX2 R61, R61 ;  /* 0x0000003d003d7308 */ /* 0x000ff00000000800 */
[----:B------:R-:W-:Y:S08]  /*3f50*/  MUFU.EX2 R6, R6 ;  /* 0x0000000600067308 */ /* 0x000ff00000000800 */
[----:B------:R-:W-:Y:S01]  /*3f60*/  MUFU.EX2 R65, R65 ;  /* 0x0000004100417308 */ /* 0x000fe20000000800 */
[----:B0-----:R-:W-:-:S04]  /*3f70*/  FMNMX.FTZ R5, R3, R4, !PT ;  /* 0x0000000403057209 */ /* 0x001fc80007810000 */
[C---:B------:R-:W-:Y:S01]  /*3f80*/  FSETP.NEU.FTZ.AND P1, PT, R5.reuse, -INF , PT ;  /* 0xff8000000500780b */ /* 0x040fe20003f3d000 */
[----:B------:R-:W-:Y:S02]  /*3f90*/  FMUL.FTZ R3, R5, R0 ;  /* 0x0000000005037220 */ /* 0x000fe40000410000 */
[----:B------:R-:W-:Y:S03]  /*3fa0*/  MUFU.EX2 R7, R7 ;  /* 0x0000000700077308 */ /* 0x000fe60000000800 */
[----:B------:R-:W-:Y:S01]  /*3fb0*/  FSEL R4, R3, RZ, P1 ;  /* 0x000000ff03047208 */ /* 0x000fe20000800000 */
[----:B------:R-:W-:Y:S01]  /*3fc0*/  FADD.FTZ R3, R180, R95 ;  /* 0x0000005fb4037221 */ /* 0x000fe20000010000 */
[----:B------:R-:W-:-:S03]  /*3fd0*/  PLOP3.LUT P1, PT, PT, PT, UP0, 0x40, 0x0 ;  /* 0x000000000000781c */ /* 0x000fc60003f2e808 */
[----:B------:R-:W-:Y:S01]  /*3fe0*/  MUFU.EX2 R162, R69 ;  /* 0x0000004500a27308 */ /* 0x000fe20000000800 */
[----:B-1----:R-:W-:Y:S01]  /*3ff0*/  FADD.FTZ R30, R182, R3 ;  /* 0x00000003b61e7221 */ /* 0x002fe20000010000 */
[-CC-:B------:R-:W-:Y:S01]  /*4000*/  FFMA.FTZ R26, R26, R0.reuse, -R4.reuse ;  /* 0x000000001a1a7223 */ /* 0x180fe20000010804 */
[-CC-:B------:R-:W-:Y:S01]  /*4010*/  FFMA.FTZ R27, R27, R0.reuse, -R4.reuse ;  /* 0x000000001b1b7223 */ /* 0x180fe20000010804 */
[-C--:B------:R-:W-:Y:S01]  /*4020*/  FFMA.FTZ R21, R21, R0.reuse, -R4 ;  /* 0x0000000015157223 */ /* 0x080fe20000010804 */
[----:B---3--:R-:W-:Y:S01]  /*4030*/  FADD.FTZ R3, R97, R30 ;  /* 0x0000001e61037221 */ /* 0x008fe20000010000 */
[-CC-:B------:R-:W-:Y:S01]  /*4040*/  FFMA.FTZ R31, R31, R0.reuse, -R4.reuse ;  /* 0x000000001f1f7223 */ /* 0x180fe20000010804 */
[-CC-:B------:R-:W-:Y:S01]  /*4050*/  FFMA.FTZ R25, R25, R0.reuse, -R4.reuse ;  /* 0x0000000019197223 */ /* 0x180fe20000010804 */
[----:B------:R-:W-:Y:S01]  /*4060*/  MUFU.EX2 R26, R26 ;  /* 0x0000001a001a7308 */ /* 0x000fe20000000800 */
[----:B----4-:R-:W-:Y:S01]  /*4070*/  FADD.FTZ R32, R176, R3 ;  /* 0x00000003b0207221 */ /* 0x010fe20000010000 */
[-CC-:B------:R-:W-:Y:S01]  /*4080*/  FFMA.FTZ R35, R35, R0.reuse, -R4.reuse ;  /* 0x0000000023237223 */ /* 0x180fe20000010804 */
[-CC-:B------:R-:W-:Y:S01]  /*4090*/  FFMA.FTZ R29, R29, R0.reuse, -R4.reuse ;  /* 0x000000001d1d7223 */ /* 0x180fe20000010804 */
[-C--:B------:R-:W-:Y:S01]  /*40a0*/  FFMA.FTZ R39, R39, R0.reuse, -R4 ;  /* 0x0000000027277223 */ /* 0x080fe20000010804 */
[----:B-----5:R-:W-:Y:S01]  /*40b0*/  FADD.FTZ R3, R99, R32 ;  /* 0x0000002063037221 */ /* 0x020fe20000010000 */
[-CC-:B------:R-:W-:Y:S01]  /*40c0*/  FFMA.FTZ R33, R33, R0.reuse, -R4.reuse ;  /* 0x0000000021217223 */ /* 0x180fe20000010804 */
[-CC-:B------:R-:W-:Y:S01]  /*40d0*/  FFMA.FTZ R43, R43, R0.reuse, -R4.reuse ;  /* 0x000000002b2b7223 */ /* 0x180fe20000010804 */
[----:B------:R-:W0:Y:S01]  /*40e0*/  MUFU.EX2 R27, R27 ;  /* 0x0000001b001b7308 */ /* 0x000e220000000800 */
[----:B------:R-:W-:Y:S01]  /*40f0*/  FADD.FTZ R32, R178, R3 ;  /* 0x00000003b2207221 */ /* 0x000fe20000010000 */
[-CC-:B------:R-:W-:Y:S01]  /*4100*/  FFMA.FTZ R37, R37, R0.reuse, -R4.reuse ;  /* 0x0000000025257223 */ /* 0x180fe20000010804 */
[-CC-:B------:R-:W-:Y:S01]  /*4110*/  FFMA.FTZ R47, R47, R0.reuse, -R4.reuse ;  /* 0x000000002f2f7223 */ /* 0x180fe20000010804 */
[-C--:B------:R-:W-:Y:S01]  /*4120*/  FFMA.FTZ R41, R41, R0.reuse, -R4 ;  /* 0x0000000029297223 */ /* 0x080fe20000010804 */
[----:B------:R-:W-:Y:S01]  /*4130*/  FADD.FTZ R3, R101, R32 ;  /* 0x0000002065037221 */ /* 0x000fe20000010000 */
[-CC-:B------:R-:W-:Y:S01]  /*4140*/  FFMA.FTZ R51, R51, R0.reuse, -R4.reuse ;  /* 0x0000000033337223 */ /* 0x180fe20000010804 */
[-CC-:B------:R-:W-:Y:S01]  /*4150*/  FFMA.FTZ R45, R45, R0.reuse, -R4.reuse ;  /* 0x000000002d2d7223 */ /* 0x180fe20000010804 */
[----:B------:R-:W1:Y:S01]  /*4160*/  MUFU.EX2 R21, R21 ;  /* 0x0000001500157308 */ /* 0x000e620000000800 */
[----:B------:R-:W-:Y:S01]  /*4170*/  FADD.FTZ R34, R172, R3 ;  /* 0x00000003ac227221 */ /* 0x000fe20000010000 */
[-CC-:B------:R-:W-:Y:S01]  /*4180*/  FFMA.FTZ R55, R55, R0.reuse, -R4.reuse ;  /* 0x0000000037377223 */ /* 0x180fe20000010804 */
[-CC-:B------:R-:W-:Y:S01]  /*4190*/  FFMA.FTZ R49, R49, R0.reuse, -R4.reuse ;  /* 0x0000000031317223 */ /* 0x180fe20000010804 */
[-C--:B------:R-:W-:Y:S01]  /*41a0*/  FFMA.FTZ R59, R59, R0.reuse, -R4 ;  /* 0x000000003b3b7223 */ /* 0x080fe20000010804 */
[----:B------:R-:W-:Y:S01]  /*41b0*/  FADD.FTZ R3, R103, R34 ;  /* 0x0000002267037221 */ /* 0x000fe20000010000 */
[-CC-:B------:R-:W-:Y:S01]  /*41c0*/  FFMA.FTZ R53, R53, R0.reuse, -R4.reuse ;  /* 0x0000000035357223 */ /* 0x180fe20000010804 */
[-CC-:B------:R-:W-:Y:S01]  /*41d0*/  FFMA.FTZ R63, R63, R0.reuse, -R4.reuse ;  /* 0x000000003f3f7223 */ /* 0x180fe20000010804 */
[----:B------:R2:W3:Y:S01]  /*41e0*/  MUFU.EX2 R8, R31 ;  /* 0x0000001f00087308 */ /* 0x0004e20000000800 */
[----:B------:R-:W-:Y:S01]  /*41f0*/  FADD.FTZ R36, R174, R3 ;  /* 0x00000003ae247221 */ /* 0x000fe20000010000 */
[----:B0-----:R-:W-:Y:S01]  /*4200*/  FADD.FTZ R34, R26, R27 ;  /* 0x0000001b1a227221 */ /* 0x001fe20000010000 */
        /* <DEDUP_REMOVED lines=12> */
[-C--:B------:R-:W-:Y:S01]  /*42d0*/  FFMA.FTZ R111, R111, R0.reuse, -R4 ;  /* 0x000000006f6f7223 */ /* 0x080fe20000010804 */
[----:B------:R-:W1:Y:S01]  /*42e0*/  MUFU.EX2 R12, R35 ;  /* 0x00000023000c7308 */ /* 0x000e620000000800 */
[----:B---3--:R-:W-:Y:S01]  /*42f0*/  FADD.FTZ R36, R8, R3 ;  /* 0x0000000308247221 */ /* 0x008fe20000010000 */
[----:B------:R-:W-:Y:S01]  /*4300*/  FADD.FTZ R31, R107, R38 ;  /* 0x000000266b1f7221 */ /* 0x000fe20000010000 */
[-CC-:B------:R-:W-:Y:S01]  /*4310*/  FFMA.FTZ R83, R83, R0.reuse, -R4.reuse ;  /* 0x0000000053537223 */ /* 0x180fe20000010804 */
[-CC-:B------:R-:W-:Y:S01]  /*4320*/  FFMA.FTZ R115, R115, R0.reuse, -R4.reuse ;  /* 0x0000000073737223 */ /* 0x180fe20000010804 */
[----:B------:R-:W-:Y:S01]  /*4330*/  FFMA.FTZ R87, R87, R0, -R4 ;  /* 0x0000000057577223 */ /* 0x000fe20000010804 */
[----:B------:R-:W-:Y:S01]  /*4340*/  FADD.FTZ R38, R170, R31 ;  /* 0x0000001faa267221 */ /* 0x000fe20000010000 */
[----:B------:R-:W-:Y:S01]  /*4350*/  F2FP.F16.F32.PACK_AB R160, R65, R6 ;  /* 0x0000000641a0723e */ /* 0x000fe200000000ff */
[----:B------:R-:W2:Y:S01]  /*4360*/  MUFU.EX2 R29, R29 ;  /* 0x0000001d001d7308 */ /* 0x000ea20000000800 */
[----:B0-----:R-:W-:Y:S01]  /*4370*/  FADD.FTZ R3, R25, R36 ;  /* 0x0000002419037221 */ /* 0x001fe20000010000 */
[----:B------:R-:W-:Y:S01]  /*4380*/  FADD.FTZ R31, R109, R38 ;  /* 0x000000266d1f7221 */ /* 0x000fe20000010000 */
[----:B------:R-:W-:-:S02]  /*4390*/  F2FP.F16.F32.PACK_AB R183, R8, R21 ;  /* 0x0000001508b7723e */ /* 0x000fc400000000ff */
[----:B------:R-:W-:Y:S01]  /*43a0*/  F2FP.F16.F32.PACK_AB R180, R95, R180 ;  /* 0x000000b45fb4723e */ /* 0x000fe200000000ff */
[----:B------:R-:W-:Y:S01]  /*43b0*/  FADD.FTZ R40, R164, R31 ;  /* 0x0000001fa4287221 */ /* 0x000fe20000010000 */
[----:B------:R-:W-:Y:S01]  /*43c0*/  F2FP.F16.F32.PACK_AB R182, R97, R182 ;  /* 0x000000b661b6723e */ /* 0x000fe200000000ff */
[----:B------:R-:W0:Y:S01]  /*43d0*/  MUFU.EX2 R14, R39 ;  /* 0x00000027000e7308 */ /* 0x000e220000000800 */
[C---:B-1----:R-:W-:Y:S01]  /*43e0*/  FADD.FTZ R36, R12.reuse, R3 ;  /* 0x000000030c247221 */ /* 0x042fe20000010000 */
[----:B------:R-:W-:Y:S01]  /*43f0*/  FADD.FTZ R31, R57, R40 ;  /* 0x00000028391f7221 */ /* 0x000fe20000010000 */
[----:B------:R-:W-:Y:S02]  /*4400*/  F2FP.F16.F32.PACK_AB R177, R12, R25 ;  /* 0x000000190cb1723e */ /* 0x000fe400000000ff */
[----:B------:R-:W-:Y:S01]  /*4410*/  F2FP.F16.F32.PACK_AB R176, R99, R176 ;  /* 0x000000b063b0723e */ /* 0x000fe200000000ff */
[----:B------:R-:W-:Y:S01]  /*4420*/  FADD.FTZ R40, R166, R31 ;  /* 0x0000001fa6287221 */ /* 0x000fe20000010000 */
[----:B------:R-:W-:Y:S01]  /*4430*/  F2FP.F16.F32.PACK_AB R178, R101, R178 ;  /* 0x000000b265b2723e */ /* 0x000fe200000000ff */
[----:B------:R-:W1:Y:S01]  /*4440*/  MUFU.EX2 R33, R33 ;  /* 0x0000002100217308 */ /* 0x000e620000000800 */
[----:B--2---:R-:W-:Y:S01]  /*4450*/  FADD.FTZ R3, R29, R36 ;  /* 0x000000241d037221 */ /* 0x004fe20000010000 */
        /* <DEDUP_REMOVED lines=13> */
[----:B-1----:R-:W-:Y:S01]  /*4530*/  FADD.FTZ R3, R33, R38 ;  /* 0x0000002621037221 */ /* 0x002fe20000010000 */
[----:B------:R-:W-:-:S02]  /*4540*/  F2FP.F16.F32.PACK_AB R181, R27, R26 ;  /* 0x0000001a1bb5723e */ /* 0x000fc400000000ff */
[----:B------:R-:W-:-:S04]  /*4550*/  F2FP.F16.F32.PACK_AB R179, R14, R29 ;  /* 0x0000001d0eb3723e */ /* 0x000fc800000000ff */
        /* <DEDUP_REMOVED lines=10> */
[C---:B------:R-:W-:Y:S01]  /*4600*/  FADD.FTZ R40, R162.reuse, R31 ;  /* 0x0000001fa2287221 */ /* 0x040fe20000010000 */
[----:B------:R-:W-:-:S05]  /*4610*/  F2FP.F16.F32.PACK_AB R162, R162, R7 ;  /* 0x00000007a2a2723e */ /* 0x000fca00000000ff */
        /* <DEDUP_REMOVED lines=62> */
[----:B------:R-:W-:Y:S01]  /*4a00*/  F2FP.F16.F32.PACK_AB R153, R8, R111 ;  /* 0x0000006f0899723e */ /* 0x000fe200000000ff */
[----:B------:R-:W-:Y:S02]  /*4a10*/  VIADD R8, R88, 0xfffffffe ;  /* 0xfffffffe58087836 */ /* 0x000fe40000000000 */
[----:B-1----:R-:W-:-:S04]  /*4a20*/  FADD.FTZ R3, R115, R12 ;  /* 0x0000000c73037221 */ /* 0x002fc80000010000 */
[C---:B--2---:R-:W-:Y:S01]  /*4a30*/  FADD.FTZ R3, R10.reuse, R3 ;  /* 0x000000030a037221 */ /* 0x044fe20000010000 */
[----:B------:R-:W-:Y:S01]  /*4a40*/  F2FP.F16.F32.PACK_AB R155, R10, R115 ;  /* 0x000000730a9b723e */ /* 0x000fe200000000ff */
        /* <DEDUP_REMOVED lines=12> */
.L_x_1348:
[----:B------:R-:W-:Y:S02]  /*4b10*/  ULDC UR18, c[0x0][0x9e4] ;  /* 0x0002790000127ab9 */ /* 0x000fe40000000800 */
[----:B------:R-:W-:-:S11]  /*4b20*/  UISETP.NE.AND UP0, UPT, UR18, 0x1, UPT ;  /* 0x000000011200788c */ /* 0x000fd6000bf05270 */
[----:B------:R-:W-:Y:S02]  /*4b30*/  @UP0 ULDC.64 UR6, c[0x0][0x9e8] ;  /* 0x00027a0000060ab9 */ /* 0x000fe40000000a00 */
[----:B------:R-:W-:-:S04]  /*4b40*/  UIMAD.WIDE.U32 UR10, UR15, UR6, URZ ;  /* 0x000000060f0a72a5 */ /* 0x000fc8000f8e003f */
[----:B------:R-:W-:-:S12]  /*4b50*/  @UP0 USHF.R.U32.HI UR15, URZ, UR7, UR11 ;  /* 0x000000073f0f0299 */ /* 0x000fd8000801160b */
.L_x_1349:
[----:B------:R-:W-:-:S04]  /*4b60*/  UIMAD UR15, UR15, UR18, UR18 ;  /* 0x000000120f0f72a4 */ /* 0x000fc8000f8e0212 */
[----:B------:R-:W-:-:S04]  /*4b70*/  UISETP.LT.AND UP0, UPT, UR14, UR15, UPT ;  /* 0x0000000f0e00728c */ /* 0x000fc8000bf01270 */
[----:B------:R-:W-:-:S12]  /*4b80*/  USEL UR14, UR14, UR15, UP0 ;  /* 0x0000000f0e0e7287 */ /* 0x000fd80008000000 */
.L_x_1347:
        /* <DEDUP_REMOVED lines=47> */
.L_x_1369:
[----:B------:R-:W-:Y:S01]  /*4e80*/  ISETP.NE.AND P2, PT, RZ, UR44, PT ;  /* 0x0000002cff007c0c */ /* 0x000fe2000bf45270 */
[----:B------:R-:W-:-:S04]  /*4e90*/  UISETP.NE.AND UP0, UPT, UR59, 0x1, UPT ;  /* 0x000000013b00788c */ /* 0x000fc8000bf05270 */
[----:B------:R-:W-:-:S04]  /*4ea0*/  USEL UR47, URZ, 0x1, UP0 ;  /* 0x000000013f2f7887 */ /* 0x000fc80008000000 */
[----:B------:R-:W-:-:S04]  /*4eb0*/  ULOP3.LUT UR47, UR60, UR47, URZ, 0x3c, !UPT ;  /* 0x0000002f3c2f7292 */ /* 0x000fc8000f8e3c3f */
[----:B------:R-:W-:Y:S08]  /*4ec0*/  @P2 BRA `(.L_x_1351) ;  /* 0x0000000000382947 */ /* 0x000ff00003800000 */
[----:B------:R-:W-:Y:S05]  /*4ed0*/  @!P0 BRA `(.L_x_1352) ;  /* 0x0000000000048947 */ /* 0x000fea0003800000 */
[----:B------:R-:W-:Y:S01]  /*4ee0*/  BPT.TRAP 0x1 ;  /* 0x000000040000795c */ /* 0x000fe20000300000 */
.L_x_1352:
        /* <DEDUP_REMOVED lines=9> */
.L_x_1353:
[----:B-1----:R-:W-:Y:S05]  /*4f80*/  @P1 BRA `(.L_x_1351) ;  /* 0x0000000000081947 */ /* 0x002fea0003800000 */
[----:B------:R-:W1:Y:S02]  /*4f90*/  SYNCS.PHASECHK.TRANS64.TRYWAIT P1, [UR6+0x28830], R0 ;  /* 0x02883000ff0075a7 */ /* 0x000e640008020146 */
[----:B-1----:R-:W-:Y:S05]  /*4fa0*/  @!P1 BRA `(.L_x_1354) ;  /* 0x0000010c00189947 */ /* 0x002fea0003800000 */
.L_x_1351:
        /* <DEDUP_REMOVED lines=48> */
.L_x_1356:
[----:B------:R-:W-:Y:S01]  /*52b0*/  ULEA UR6, UR59, UR41, 0x3 ;  /* 0x000000293b067291 */ /* 0x000fe2000f8e183f */
[----:B------:R-:W-:-:S05]  /*52c0*/  IMAD.U32 R0, RZ, RZ, UR60 ;  /* 0x0000003cff007e24 */ /* 0x000fca000f8e00ff */
[----:B------:R-:W-:-:S04]  /*52d0*/  SHF.L.U32 R0, R0, 0x1f, RZ ;  /* 0x0000001f00007819 */ /* 0x000fc800000006ff */
[----:B------:R0:W1:Y:S01]  /*52e0*/  SYNCS.PHASECHK.TRANS64.TRYWAIT P1, [UR6+0x28850], R0 ;  /* 0x02885000ff0075a7 */ /* 0x0000620008020146 */
[----:B------:R-:W-:Y:S05]  /*52f0*/  @!P0 BRA `(.L_x_1357) ;  /* 0x0000000000048947 */ /* 0x000fea0003800000 */
[----:B------:R-:W-:Y:S01]  /*5300*/  BPT.TRAP 0x1 ;  /* 0x000000040000795c */ /* 0x000fe20000300000 */
.L_x_1357:
[----:B-1----:R-:W-:Y:S05]  /*5310*/  @P1 BRA `(.L_x_1355) ;  /* 0x0000000000081947 */ /* 0x002fea0003800000 */
[----:B------:R-:W1:Y:S02]  /*5320*/  SYNCS.PHASECHK.TRANS64.TRYWAIT P1, [UR6+0x28850], R0 ;  /* 0x02885000ff0075a7 */ /* 0x000e640008020146 */
[----:B-1----:R-:W-:Y:S05]  /*5330*/  @!P1 BRA `(.L_x_1358) ;  /* 0x00000108004c9947 */ /* 0x002fea0003800000 */
.L_x_1355:
        /* <DEDUP_REMOVED lines=49> */
.L_x_1359:
[----:B------:R-:W-:Y:S01]  /*5650*/  UISETP.NE.AND UP1, UPT, UR51, URZ, UPT ;  /* 0x0000003f3300728c */ /* 0x000fe2000bf25270 */
[----:B0-----:R-:W-:Y:S01]  /*5660*/  VIADD R0, R17, UR37 ;  /* 0x0000002511007c36 */ /* 0x001fe20008000000 */
[----:B------:R-:W-:Y:S01]  /*5670*/  ULEA UR6, UR46, UR41, 0x3 ;  /* 0x000000292e067291 */ /* 0x000fe2000f8e183f */
[----:B------:R-:W-:Y:S01]  /*5680*/  IMAD.SHL.U32 R14, R8, 0x80, RZ ;  /* 0x00000080080e7824 */ /* 0x000fe200078e00ff */
[----:B------:R-:W-:Y:S02]  /*5690*/  UISETP.NE.AND UP0, UPT, UR50, URZ, UPT ;  /* 0x0000003f3200728c */ /* 0x000fe4000bf05270 */
        /* <DEDUP_REMOVED lines=13> */
[----:B------:R-:W-:-:S04]  /*5770*/  IMAD.U32 R2, RZ, RZ, UR45 ;  /* 0x0000002dff027e24 */ /* 0x000fc8000f8e00ff */
[----:B------:R-:W0:Y:S01]  /*5780*/  SHFL.IDX PT, R9, R0, RZ, 0x1c1f ;  /* 0x001c1fff00097589 */ /* 0x000e2200000e0000 */
[----:B------:R-:W-:-:S05]  /*5790*/  IADD3 R5, -R2, UR38, R5 ;  /* 0x0000002602057c10 */ /* 0x000fca000fffe105 */
[C---:B------:R-:W-:Y:S02]  /*57a0*/  VIADD R20, R5.reuse, UR57 ;  /* 0x0000003905147c36 */ /* 0x040fe40008000000 */
[----:B------:R-:W-:Y:S02]  /*57b0*/  VIADD R152, R5, UR6 ;  /* 0x0000000605987c36 */ /* 0x000fe40008000000 */
[--C-:B0-----:R-:W-:Y:S02]  /*57c0*/  IMAD.IADD R2, R20, 0x1, R9.reuse ;  /* 0x0000000114027824 */ /* 0x101fe400078e0209 */
[----:B------:R-:W-:Y:S01]  /*57d0*/  IMAD.IADD R10, R152, 0x1, R9 ;  /* 0x00000001980a7824 */ /* 0x000fe200078e0209 */
[----:B------:R-:W-:Y:S06]  /*57e0*/  @P1 BRA `(.L_x_1360) ;  /* 0x00000000005c1947 */ /* 0x000fec0003800000 */
[----:B------:R-:W-:Y:S01]  /*57f0*/  IMAD.U32 R12, RZ, RZ, UR45 ;  /* 0x0000002dff0c7e24 */ /* 0x000fe2000f8e00ff */
[----:B------:R-:W-:Y:S04]  /*5800*/  BSSY B0, `(.L_x_1361) ;  /* 0x0000011000007945 */ /* 0x000fe80003800000 */
[----:B------:R-:W-:-:S04]  /*5810*/  IADD3 R5, -R12, UR38, R9 ;  /* 0x000000260c057c10 */ /* 0x000fc8000fffe109 */
        /* <DEDUP_REMOVED lines=10> */
.L_x_1362:
[----:B------:R-:W-:-:S05]  /*58c0*/  IMAD.U32 R9, RZ, RZ, UR53 ;  /* 0x00000035ff097e24 */ /* 0x000fca000f8e00ff */
[----:B------:R-:W-:-:S13]  /*58d0*/  ISETP.NE.AND P1, PT, R9, 0x1, PT ;  /* 0x000000010900780c */ /* 0x000fda0003f25270 */
[----:B------:R-:W0:Y:S02]  /*58e0*/  @P1 LDC.64 R12, c[0x0][0x9e8] ;  /* 0x00027a00ff0c1b82 */ /* 0x000e240000000a00 */
[----:B0-----:R-:W-:-:S05]  /*58f0*/  @P1 IMAD.HI.U32 R12, R5, R12, RZ ;  /* 0x0000000c050c1227 */ /* 0x001fca00078e00ff */
[----:B------:R-:W-:-:S07]  /*5900*/  @P1 SHF.R.U32.HI R5, RZ, R13, R12 ;  /* 0x0000000dff051219 */ /* 0x000fce000001160c */
.L_x_1363:
[----:B------:R-:W-:Y:S05]  /*5910*/  BSYNC B0 ;  /* 0x0000000000007941 */ /* 0x000fea0003800000 */
.L_x_1361:
[----:B------:R-:W-:-:S04]  /*5920*/  IMAD R5, R5, R9, -R14 ;  /* 0x0000000905057224 */ /* 0x000fc800078e0a0e */
[----:B------:R-:W-:-:S05]  /*5930*/  IMAD R5, R16, -0x2, R5 ;  /* 0xfffffffe10057824 */ /* 0x000fca00078e0205 */
[----:B------:R-:W-:Y:S02]  /*5940*/  VIADDMNMX R2, R5, R9, R2, PT ;  /* 0x0000000905027246 */ /* 0x000fe40003800102 */
[----:B------:R-:W-:-:S07]  /*5950*/  VIMNMX R10, R10, R5, !PT ;  /* 0x000000050a0a7248 */ /* 0x000fce0007fe0100 */
.L_x_1360:
        /* <DEDUP_REMOVED lines=116> */
.L_x_1366:
[----:B------:R-:W-:-:S05]  /*60a0*/  IMAD.U32 R2, RZ, RZ, UR53 ;  /* 0x00000035ff027e24 */ /* 0x000fca000f8e00ff */
[----:B------:R-:W-:-:S13]  /*60b0*/  ISETP.NE.AND P2, PT, R2, 0x1, PT ;  /* 0x000000010200780c */ /* 0x000fda0003f45270 */
[----:B------:R-:W0:Y:S02]  /*60c0*/  @P2 LDC.64 R160, c[0x0][0x9e8] ;  /* 0x00027a00ffa02b82 */ /* 0x000e240000000a00 */
[----:B0-----:R-:W-:-:S05]  /*60d0*/  @P2 IMAD.HI.U32 R0, R159, R160, RZ ;  /* 0x000000a09f002227 */ /* 0x001fca00078e00ff */
[----:B------:R-:W-:-:S07]  /*60e0*/  @P2 SHF.R.U32.HI R159, RZ, R161, R0 ;  /* 0x000000a1ff9f2219 */ /* 0x000fce0000011600 */
.L_x_1367:
[----:B------:R-:W-:Y:S05]  /*60f0*/  BSYNC B0 ;  /* 0x0000000000007941 */ /* 0x000fea0003800000 */
.L_x_1365:
[----:B------:R-:W-:-:S04]  /*6100*/  IMAD R159, R159, R2, -R14 ;  /* 0x000000029f9f7224 */ /* 0x000fc800078e0a0e */
[----:B------:R-:W-:-:S05]  /*6110*/  IMAD R159, R16, -0x2, R159 ;  /* 0xfffffffe109f7824 */ /* 0x000fca00078e029f */
[----:B------:R-:W-:Y:S02]  /*6120*/  VIADDMNMX R10, R159, R2, R10, PT ;  /* 0x000000029f0a7246 */ /* 0x000fe4000380010a */
[----:B------:R-:W-:-:S07]  /*6130*/  VIMNMX R12, R12, R159, !PT ;  /* 0x0000009f0c0c7248 */ /* 0x000fce0007fe0100 */
.L_x_1364:
        /* <DEDUP_REMOVED lines=92> */
[-CC-:B------:R-:W-:Y:S01]  /*6700*/  FFMA.FTZ R47, R165, R0.reuse, -R14.reuse ;  /* 0x00000000a52f7223 */ /* 0x180fe2000001080e */
        /* <DEDUP_REMOVED lines=25> */
[--C-:B------:R-:W-:Y:S01]  /*68a0*/  FFMA.FTZ R156, R25, R0, -R14.reuse ;  /* 0x00000000199c7223 */ /* 0x100fe2000001080e */
[----:B------:R-:W-:Y:S01]  /*68b0*/  ISETP.LT.OR P4, PT, R10, 0x3a, P4 ;  /* 0x0000003a0a00780c */ /* 0x000fe20002781670 */
[----:B------:R-:W-:Y:S01]  /*68c0*/  MUFU.EX2 R9, R9 ;  /* 0x0000000900097308 */ /* 0x000fe20000000800 */
        /* <DEDUP_REMOVED lines=19> */
[----:B------:R-:W-:Y:S01]  /*6a00*/  FFMA.FTZ R33, R85, R0, -R14 ;  /* 0x0000000055217223 */ /* 0x000fe2000001080e */
[----:B------:R-:W-:Y:S01]  /*6a10*/  FMNMX.FTZ R20, R179, R20, !PT ;  /* 0x00000014b3147209 */ /* 0x000fe20007810000 */
[----:B------:R-:W-:Y:S01]  /*6a20*/  MUFU.EX2 R180, R180 ;  /* 0x000000b400b47308 */ /* 0x000fe20000000800 */
[----:B------:R-:W-:-:S02]  /*6a30*/  ISETP.LT.OR P5, PT, R10, 0x49, P5 ;  /* 0x000000490a00780c */ /* 0x000fc40002fa1670 */
[----:B------:R-:W-:Y:S02]  /*6a40*/  FMNMX.FTZ R20, R51, R20, !PT ;  /* 0x0000001433147209 */ /* 0x000fe40007810000 */
[----:B------:R-:W-:Y:S02]  /*6a50*/  FSEL R59, R59, -INF , !P3 ;  /* 0xff8000003b3b7808 */ /* 0x000fe40005800000 */
[----:B------:R-:W-:Y:S01]  /*6a60*/  FMNMX.FTZ R20, R181, R20, !PT ;  /* 0x00000014b5147209 */ /* 0x000fe20007810000 */
[----:B------:R-:W-:Y:S01]  /*6a70*/  MUFU.EX2 R182, R182 ;  /* 0x000000b600b67308 */ /* 0x000fe20000000800 */
[----:B------:R-:W-:Y:S02]  /*6a80*/  FSEL R165, R62, -INF , !P5 ;  /* 0xff8000003ea57808 */ /* 0x000fe40006800000 */
[----:B------:R-:W-:Y:S02]  /*6a90*/  FMNMX.FTZ R20, R175, R20, !PT ;  /* 0x00000014af147209 */ /* 0x000fe40007810000 */
[----:B------:R-:W-:-:S02]  /*6aa0*/  ISETP.LT.OR P4, PT, R10, 0x4a, P4 ;  /* 0x0000004a0a00780c */ /* 0x000fc40002781670 */
[----:B------:R-:W-:Y:S01]  /*6ab0*/  FMNMX.FTZ R20, R183, R20, !PT ;  /* 0x00000014b7147209 */ /* 0x000fe20007810000 */
[----:B------:R-:W-:Y:S01]  /*6ac0*/  MUFU.EX2 R11, R11 ;  /* 0x0000000b000b7308 */ /* 0x000fe20000000800 */
[C---:B------:R-:W-:Y:S02]  /*6ad0*/  ISETP.GT.AND P3, PT, R12.reuse, 0x51, P1 ;  /* 0x000000510c00780c */ /* 0x040fe40000f64270 */
[----:B------:R-:W-:Y:S02]  /*6ae0*/  FMNMX.FTZ R20, R59, R20, !PT ;  /* 0x000000143b147209 */ /* 0x000fe40007810000 */
[----:B------:R-:W-:Y:S02]  /*6af0*/  FSEL R63, R63, -INF , !P4 ;  /* 0xff8000003f3f7808 */ /* 0x000fe40006000000 */
[----:B------:R-:W-:Y:S01]  /*6b00*/  FMNMX.FTZ R20, R165, R20, !PT ;  /* 0x00000014a5147209 */ /* 0x000fe20007810000 */
[----:B------:R-:W-:Y:S01]  /*6b10*/  MUFU.EX2 R176, R176 ;  /* 0x000000b000b07308 */ /* 0x000fe20000000800 */
[----:B------:R-:W-:-:S02]  /*6b20*/  ISETP.GT.AND P5, PT, R12, 0x58, P1 ;  /* 0x000000580c00780c */ /* 0x000fc40000fa4270 */
[----:B------:R-:W-:Y:S02]  /*6b30*/  FSEL R157, R66, -INF , !P2 ;  /* 0xff800000429d7808 */ /* 0x000fe40005000000 */
[----:B------:R-:W-:Y:S02]  /*6b40*/  ISETP.LT.OR P3, PT, R10, 0x52, P3 ;  /* 0x000000520a00780c */ /* 0x000fe40001f61670 */
[----:B------:R-:W-:Y:S01]  /*6b50*/  FMNMX.FTZ R20, R63, R20, !PT ;  /* 0x000000143f147209 */ /* 0x000fe20007810000 */
[----:B------:R-:W-:Y:S01]  /*6b60*/  MUFU.EX2 R13, R13 ;  /* 0x0000000d000d7308 */ /* 0x000fe20000000800 */
[----:B------:R-:W-:Y:S02]  /*6b70*/  ISETP.GT.AND P4, PT, R12, 0x59, P1 ;  /* 0x000000590c00780c */ /* 0x000fe40000f84270 */
[----:B------:R-:W-:Y:S02]  /*6b80*/  ISETP.LT.OR P5, PT, R10, 0x59, P5 ;  /* 0x000000590a00780c */ /* 0x000fe40002fa1670 */
[----:B------:R-:W-:-:S02]  /*6b90*/  FSEL R67, R67, -INF , !P3 ;  /* 0xff80000043437808 */ /* 0x000fc40005800000 */
[----:B------:R-:W-:Y:S01]  /*6ba0*/  FMNMX.FTZ R20, R157, R20, !PT ;  /* 0x000000149d147209 */ /* 0x000fe20007810000 */
[----:B------:R-:W-:Y:S01]  /*6bb0*/  MUFU.EX2 R178, R178 ;  /* 0x000000b200b27308 */ /* 0x000fe20000000800 */
[----:B------:R-:W-:Y:S02]  /*6bc0*/  ISETP.GT.AND P2, PT, R12, 0x60, P1 ;  /* 0x000000600c00780c */ /* 0x000fe40000f44270 */
[----:B------:R-:W-:Y:S02]  /*6bd0*/  FSEL R153, R70, -INF , !P5 ;  /* 0xff80000046997808 */ /* 0x000fe40006800000 */
[----:B------:R-:W-:Y:S02]  /*6be0*/  ISETP.LT.OR P4, PT, R10, 0x5a, P4 ;  /* 0x0000005a0a00780c */ /* 0x000fe40002781670 */
[----:B------:R-:W-:Y:S01]  /*6bf0*/  FMNMX.FTZ R20, R67, R20, !PT ;  /* 0x0000001443147209 */ /* 0x000fe20007810000 */
[----:B------:R-:W-:Y:S01]  /*6c00*/  MUFU.EX2 R27, R27 ;  /* 0x0000001b001b7308 */ /* 0x000fe20000000800 */
[----:B------:R-:W-:-:S02]  /*6c10*/  ISETP.GT.AND P3, PT, R12, 0x61, P1 ;  /* 0x000000610c00780c */ /* 0x000fc40000f64270 */
[----:B------:R-:W-:Y:S02]  /*6c20*/  ISETP.LT.OR P2, PT, R10, 0x61, P2 ;  /* 0x000000610a00780c */ /* 0x000fe40001741670 */
[----:B------:R-:W-:Y:S02]  /*6c30*/  FSEL R71, R71, -INF , !P4 ;  /* 0xff80000047477808 */ /* 0x000fe40006000000 */
[----:B------:R-:W-:Y:S01]  /*6c40*/  FMNMX.FTZ R20, R153, R20, !PT ;  /* 0x0000001499147209 */ /* 0x000fe20007810000 */
[----:B------:R-:W-:Y:S01]  /*6c50*/  MUFU.EX2 R172, R172 ;  /* 0x000000ac00ac7308 */ /* 0x000fe20000000800 */
[----:B------:R-:W-:Y:S02]  /*6c60*/  ISETP.GT.AND P5, PT, R12, 0x68, P1 ;  /* 0x000000680c00780c */ /* 0x000fe40000fa4270 */
[----:B------:R-:W-:Y:S02]  /*6c70*/  FSEL R155, R74, -INF , !P2 ;  /* 0xff8000004a9b7808 */ /* 0x000fe40005000000 */
[----:B------:R-:W-:-:S02]  /*6c80*/  ISETP.LT.OR P3, PT, R10, 0x62, P3 ;  /* 0x000000620a00780c */ /* 0x000fc40001f61670 */
[----:B------:R-:W-:Y:S01]  /*6c90*/  FMNMX.FTZ R20, R71, R20, !PT ;  /* 0x0000001447147209 */ /* 0x000fe20007810000 */
[----:B------:R-:W-:Y:S01]  /*6ca0*/  MUFU.EX2 R47, R47 ;  /* 0x0000002f002f7308 */ /* 0x000fe20000000800 */
[----:B------:R-:W-:Y:S02]  /*6cb0*/  ISETP.GT.AND P4, PT, R12, 0x69, P1 ;  /* 0x000000690c00780c */ /* 0x000fe40000f84270 */
[----:B------:R-:W-:Y:S02]  /*6cc0*/  ISETP.LT.OR P5, PT, R10, 0x69, P5 ;  /* 0x000000690a00780c */ /* 0x000fe40002fa1670 */
        /* <DEDUP_REMOVED lines=19> */
[C---:B------:R-:W-:Y:S02]  /*6e00*/  ISETP.LT.OR P5, PT, R10.reuse, 0x79, P5 ;  /* 0x000000790a00780c */ /* 0x040fe40002fa1670 */
[----:B------:R-:W-:Y:S02]  /*6e10*/  FSEL R83, R83, -INF , !P3 ;  /* 0xff80000053537808 */ /* 0x000fe40005800000 */
[----:B------:R-:W-:Y:S01]  /*6e20*/  FMNMX.FTZ R20, R169, R20, !PT ;  /* 0x00000014a9147209 */ /* 0x000fe20007810000 */
[----:B------:R-:W-:Y:S01]  /*6e30*/  MUFU.EX2 R170, R170 ;  /* 0x000000aa00aa7308 */ /* 0x000fe20000000800 */
[----:B------:R-:W-:Y:S02]  /*6e40*/  ISETP.LT.OR P1, PT, R10, 0x7a, P1 ;  /* 0x0000007a0a00780c */ /* 0x000fe40000f21670 */
[----:B------:R-:W-:Y:S02]  /*6e50*/  FSEL R193, R86, -INF , !P5 ;  /* 0xff80000056c17808 */ /* 0x000fe40006800000 */
[----:B------:R-:W-:-:S02]  /*6e60*/  FMNMX.FTZ R20, R83, R20, !PT ;  /* 0x0000001453147209 */ /* 0x000fc40007810000 */
[----:B------:R-:W-:Y:S01]  /*6e70*/  FSEL R87, R87, -INF , !P1 ;  /* 0xff80000057577808 */ /* 0x000fe20004800000 */
[----:B------:R-:W-:Y:S01]  /*6e80*/  MUFU.EX2 R45, R45 ;  /* 0x0000002d002d7308 */ /* 0x000fe20000000800 */
[----:B------:R-:W-:Y:S02]  /*6e90*/  FMNMX.FTZ R20, R193, R20, !PT ;  /* 0x00000014c1147209 */ /* 0x000fe40007810000 */
[----:B------:R-:W-:Y:S02]  /*6ea0*/  FSEL R65, R2, RZ, P6 ;  /* 0x000000ff02417208 */ /* 0x000fe40003000000 */
[----:B------:R-:W-:-:S03]  /*6eb0*/  FMNMX.FTZ R20, R87, R20, !PT ;  /* 0x0000001457147209 */ /* 0x000fc60007810000 */
[----:B------:R-:W-:Y:S01]  /*6ec0*/  FADD.FTZ R65, -R65, R6 ;  /* 0x0000000641417221 */ /* 0x000fe20000010100 */
[----:B------:R-:W-:Y:S01]  /*6ed0*/  MUFU.EX2 R164, R164 ;  /* 0x000000a400a47308 */ /* 0x000fe20000000800 */
[----:B------:R-:W0:Y:S02]  /*6ee0*/  SHFL.BFLY PT, R57, R20, 0x2, 0x1f ;  /* 0x0c401f0014397f89 */ /* 0x000e2400000e0000 */
[----:B------:R-:W-:-:S05]  /*6ef0*/  FMUL.FTZ R6, R65, R0 ;  /* 0x0000000041067220 */ /* 0x000fca0000410000 */
[----:B------:R-:W-:Y:S08]  /*6f00*/  MUFU.EX2 R41, R41 ;  /* 0x0000002900297308 */ /* 0x000ff00000000800 */
[----:B------:R-:W1:Y:S08]  /*6f10*/  MUFU.EX2 R6, R6 ;  /* 0x0000000600067308 */ /* 0x000e700000000800 */
[----:B------:R-:W-:Y:S01]  /*6f20*/  MUFU.EX2 R166, R166 ;  /* 0x000000a600a67308 */ /* 0x000fe20000000800 */
[----:B0-----:R-:W-:Y:S01]  /*6f30*/  FMNMX.FTZ R10, R20, R57, !PT ;  /* 0x00000039140a7209 */ /* 0x001fe20007810000 */
[----:B------:R-:W-:-:S04]  /*6f40*/  FFMA.FTZ R57, R77, R0, -R14 ;  /* 0x000000004d397223 */ /* 0x000fc8000001080e */
[----:B------:R-:W0:Y:S02]  /*6f50*/  SHFL.BFLY PT, R61, R10, 0x1, 0x1f ;  /* 0x0c201f000a3d7f89 */ /* 0x000e2400000e0000 */
[----:B------:R-:W-:Y:S01]  /*6f60*/  MUFU.EX2 R29, R29 ;  /* 0x0000001d001d7308 */ /* 0x000fe20000000800 */
[----:B-1----:R-:W-:-:S04]  /*6f70*/  FFMA.FTZ R69, R6, R4, R9 ;  /* 0x0000000406457223 */ /* 0x002fc80000010009 */
[----:B------:R-:W-:-:S03]  /*6f80*/  FADD.FTZ R69, R180, R69 ;  /* 0x00000045b4457221 */ /* 0x000fc60000010000 */
[----:B------:R-:W-:Y:S08]  /*6f90*/  MUFU.EX2 R160, R160 ;  /* 0x000000a000a07308 */ /* 0x000ff00000000800 */
[----:B------:R-:W-:Y:S01]  /*6fa0*/  MUFU.EX2 R15, R15 ;  /* 0x0000000f000f7308 */ /* 0x000fe20000000800 */
[----:B0-----:R-:W-:-:S07]  /*6fb0*/  FMNMX.FTZ R5, R10, R61, !PT ;  /* 0x0000003d0a057209 */ /* 0x001fce0007810000 */
[----:B------:R-:W-:Y:S01]  /*6fc0*/  MUFU.EX2 R162, R162 ;  /* 0x000000a200a27308 */ /* 0x000fe20000000800 */
[C---:B------:R-:W-:Y:S01]  /*6fd0*/  FSETP.NEU.FTZ.AND P1, PT, R5.reuse, -INF , PT ;  /* 0xff8000000500780b */ /* 0x040fe20003f3d000 */
[----:B------:R-:W-:-:S03]  /*6fe0*/  FMUL.FTZ R10, R5, R0 ;  /* 0x00000000050a7220 */ /* 0x000fc60000410000 */
[----:B------:R-:W-:Y:S02]  /*6ff0*/  FSEL R32, R5, RZ, P1 ;  /* 0x000000ff05207208 */ /* 0x000fe40000800000 */
[----:B------:R-:W-:Y:S01]  /*7000*/  FSEL R10, R10, RZ, P1 ;  /* 0x000000ff0a0a7208 */ /* 0x000fe20000800000 */
[----:B------:R-:W-:Y:S02]  /*7010*/  MUFU.EX2 R21, R21 ;  /* 0x0000001500157308 */ /* 0x000fe40000000800 */
        /* <DEDUP_REMOVED lines=54> */
[----:B------:R-:W-:-:S03]  /*7380*/  FFMA.FTZ R38, R67, R0, -R10 ;  /* 0x0000000043267223 */ /* 0x000fc6000001080a */
        /* <DEDUP_REMOVED lines=10> */
[----:B--2---:R-:W-:-:S07]  /*7430*/  FADD.FTZ R40, R26, R63 ;  /* 0x0000003f1a287221 */ /* 0x004fce0000010000 */
[----:B------:R-:W2:Y:S01]  /*7440*/  MUFU.EX2 R65, R65 ;  /* 0x0000004100417308 */ /* 0x000ea20000000800 */
[----:B0-----:R-:W-:Y:S01]  /*7450*/  FADD.FTZ R63, R43, R40 ;  /* 0x000000282b3f7221 */ /* 0x001fe20000010000 */
[-CC-:B------:R-:W-:Y:S01]  /*7460*/  FFMA.FTZ R40, R71, R0.reuse, -R10.reuse ;  /* 0x0000000047287223 */ /* 0x180fe2000001080a */
[----:B------:R-:W-:-:S05]  /*7470*/  FFMA.FTZ R10, R87, R0, -R10 ;  /* 0x00000000570a7223 */ /* 0x000fca000001080a */
[----:B------:R-:W0:Y:S01]  /*7480*/  MUFU.EX2 R30, R30 ;  /* 0x0000001e001e7308 */ /* 0x000e220000000800 */
[----:B-1----:R-:W-:-:S07]  /*7490*/  FADD.FTZ R42, R28, R63 ;  /* 0x0000003f1c2a7221 */ /* 0x002fce0000010000 */
[----:B------:R-:W1:Y:S01]  /*74a0*/  MUFU.EX2 R51, R51 ;  /* 0x0000003300337308 */ /* 0x000e620000000800 */
[----:B--2---:R-:W-:-:S07]  /*74b0*/  FADD.FTZ R63, R65, R42 ;  /* 0x0000002a413f7221 */ /* 0x004fce0000010000 */
        /* <DEDUP_REMOVED lines=18> */
[----:B0-----:R-:W-:Y:S01]  /*75e0*/  FADD.FTZ R3, R167, R42 ;  /* 0x0000002aa7037221 */ /* 0x001fe20000010000 */
[----:B------:R-:W-:-:S06]  /*75f0*/  FADD.FTZ R42, R160, R63 ;  /* 0x0000003fa02a7221 */ /* 0x000fcc0000010000 */
[----:B------:R-:W0:Y:S01]  /*7600*/  MUFU.EX2 R38, R38 ;  /* 0x0000002600267308 */ /* 0x000e220000000800 */
[----:B-1----:R-:W-:-:S07]  /*7610*/  FADD.FTZ R4, R36, R3 ;  /* 0x0000000324047221 */ /* 0x002fce0000010000 */
[----:B------:R-:W1:Y:S01]  /*7620*/  MUFU.EX2 R163, R163 ;  /* 0x000000a300a37308 */ /* 0x000e620000000800 */
[----:B--2---:R-:W-:-:S07]  /*7630*/  FADD.FTZ R3, R161, R4 ;  /* 0x00000004a1037221 */ /* 0x004fce0000010000 */
[----:B------:R-:W2:Y:S01]  /*7640*/  MUFU.EX2 R40, R40 ;  /* 0x0000002800287308 */ /* 0x000ea20000000800 */
[----:B0-----:R-:W-:-:S07]  /*7650*/  FADD.FTZ R4, R38, R3 ;  /* 0x0000000326047221 */ /* 0x001fce0000010000 */
[----:B------:R-:W-:Y:S01]  /*7660*/  MUFU.EX2 R156, R156 ;  /* 0x0000009c009c7308 */ /* 0x000fe20000000800 */
[----:B-1----:R-:W-:-:S07]  /*7670*/  FADD.FTZ R3, R163, R4 ;  /* 0x00000004a3037221 */ /* 0x002fce0000010000 */
[----:B------:R-:W0:Y:S01]  /*7680*/  MUFU.EX2 R44, R155 ;  /* 0x0000009b002c7308 */ /* 0x000e220000000800 */
[----:B--2---:R-:W-:-:S07]  /*7690*/  FADD.FTZ R3, R40, R3 ;  /* 0x0000000328037221 */ /* 0x004fce0000010000 */
[----:B------:R-:W-:Y:S08]  /*76a0*/  MUFU.EX2 R25, R25 ;  /* 0x0000001900197308 */ /* 0x000ff00000000800 */
[----:B------:R-:W1:Y:S01]  /*76b0*/  MUFU.EX2 R75, R75 ;  /* 0x0000004b004b7308 */ /* 0x000e620000000800 */
[----:B0-----:R-:W-:-:S07]  /*76c0*/  FADD.FTZ R3, R44, R3 ;  /* 0x000000032c037221 */ /* 0x001fce0000010000 */
[----:B------:R0:W2:Y:S08]  /*76d0*/  MUFU.EX2 R46, R53 ;  /* 0x00000035002e7308 */ /* 0x0000b00000000800 */
[----:B------:R-:W3:Y:S01]  /*76e0*/  MUFU.EX2 R158, R158 ;  /* 0x0000009e009e7308 */ /* 0x000ee20000000800 */
[----:B0-----:R-:W-:Y:S01]  /*76f0*/  FADD.FTZ R53, R15, R42 ;  /* 0x0000002a0f357221 */ /* 0x001fe20000010000 */
[----:B-1----:R-:W-:-:S03]  /*7700*/  FADD.FTZ R3, R75, R3 ;  /* 0x000000034b037221 */ /* 0x002fc60000010000 */
[----:B------:R-:W-:-:S03]  /*7710*/  FADD.FTZ R42, R162, R53 ;  /* 0x00000035a22a7221 */ /* 0x000fc60000010000 */
[----:B------:R-:W0:Y:S01]  /*7720*/  MUFU.EX2 R57, R57 ;  /* 0x0000003900397308 */ /* 0x000e220000000800 */
[----:B------:R-:W-:Y:S01]  /*7730*/  FADD.FTZ R53, R21, R42 ;  /* 0x0000002a15357221 */ /* 0x000fe20000010000 */
[----:B--2---:R-:W-:-:S03]  /*7740*/  FADD.FTZ R3, R46, R3 ;  /* 0x000000032e037221 */ /* 0x004fc60000010000 */
[----:B------:R-:W-:-:S03]  /*7750*/  FADD.FTZ R4, R156, R53 ;  /* 0x000000359c047221 */ /* 0x000fc60000010000 */
[----:B------:R-:W1:Y:S01]  /*7760*/  MUFU.EX2 R79, R79 ;  /* 0x0000004f004f7308 */ /* 0x000e620000000800 */
[----:B------:R-:W-:-:S04]  /*7770*/  FADD.FTZ R53, R25, R4 ;  /* 0x0000000419357221 */ /* 0x000fc80000010000 */
[----:B---3--:R-:W-:-:S03]  /*7780*/  FADD.FTZ R4, R158, R53 ;  /* 0x000000359e047221 */ /* 0x008fc60000010000 */
        /* <DEDUP_REMOVED lines=16> */
[----:B--2---:R-:W-:-:S03]  /*7890*/  FADD.FTZ R4, R33, R4 ;  /* 0x0000000421047221 */ /* 0x004fc60000010000 */
[----:B0-----:R-:W-:Y:S01]  /*78a0*/  FADD.FTZ R3, R10, R3 ;  /* 0x000000030a037221 */ /* 0x001fe20000010000 */
[----:B------:R-:W-:Y:S06]  /*78b0*/  @!P0 BRA `(.L_x_1368) ;  /* 0x0000000000048947 */ /* 0x000fec0003800000 */
[----:B------:R-:W-:Y:S01]  /*78c0*/  BPT.TRAP 0x1 ;  /* 0x000000040000795c */ /* 0x000fe20000300000 */
.L_x_1368:
[----:B------:R-:W-:Y:S01]  /*78d0*/  ULEA UR6, UR59, UR41, 0x3 ;  /* 0x000000293b067291 */ /* 0x000fe2000f8e183f */
[----:B------:R-:W-:Y:S01]  /*78e0*/  ISETP.GT.AND P1, PT, R8, UR58, PT ;  /* 0x0000003a08007c0c */ /* 0x000fe2000bf24270 */
        /* <DEDUP_REMOVED lines=105> */
.L_x_1350:
[----:B------:R-:W-:Y:S02]  /*7f80*/  UISETP.NE.AND UP1, UPT, UR51, URZ, UPT ;  /* 0x0000003f3300728c */ /* 0x000fe4000bf25270 */
[----:B------:R-:W-:Y:S02]  /*7f90*/  UISETP.NE.AND UP0, UPT, UR50, URZ, UPT ;  /* 0x0000003f3200728c */ /* 0x000fe4000bf05270 */
[----:B------:R-:W-:Y:S02]  /*7fa0*/  UIADD3 UR10, UR37, 0x7f, URZ ;  /* 0x0000007f250a7890 */ /* 0x000fe4000fffe03f */
[----:B------:R-:W-:Y:S02]  /*7fb0*/  UIADD3 UR11, UR38, 0x1, -UR45 ;  /* 0x00000001260b7890 */ /* 0x000fe4000fffe82d */
[----:B------:R-:W-:-:S03]  /*7fc0*/  PLOP3.LUT P1, PT, PT, PT, UP0, 0x40, 0x0 ;  /* 0x000000000000781c */ /* 0x000fc60003f2e808 */
[----:B------:R-:W-:Y:S01]  /*7fd0*/  @UP1 ULDC UR6, c[0x0][0x44c] ;  /* 0x0001130000061ab9 */ /* 0x000fe20000000800 */
[----:B------:R-:W-:Y:S01]  /*7fe0*/  @UP1 ULDC UR14, c[0x0][0x450] ;  /* 0x00011400000e1ab9 */ /* 0x000fe20000000800 */
[----:B------:R-:W-:-:S04]  /*7ff0*/  UIMAD.WIDE.U32 UR6, UR10, UR6, URZ ;  /* 0x000000060a0672a5 */ /* 0x000fc8000f8e003f */
[----:B------:R-:W-:-:S04]  /*8000*/  @UP1 USHF.R.U32.HI UR10, URZ, UR14, UR7 ;  /* 0x0000000e3f0a1299 */ /* 0x000fc80008011607 */
[----:B------:R-:W-:-:S04]  /*8010*/  UIADD3 UR10, UR11, UR10, URZ ;  /* 0x0000000a0b0a7290 */ /* 0x000fc8000fffe03f */
[----:B------:R-:W-:Y:S01]  /*8020*/  UIADD3 UR56, UR10, -UR56, URZ ;  /* 0x800000380a387290 */ /* 0x000fe2000fffe03f */
[----:B------:R-:W-:Y:S11]  /*8030*/  @P1 BRA `(.L_x_1370) ;  /* 0x0000000000501947 */ /* 0x000ff60003800000 */
[----:B------:R-:W-:Y:S02]  /*8040*/  UMOV UR14, UR10 ;  /* 0x0000000a000e7c82 */ /* 0x000fe40008000000 */
[----:B------:R-:W-:-:S06]  /*8050*/  UISETP.GT.AND UP0, UPT, UR14, -0x1, UPT ;  /* 0xffffffff0e00788c */ /* 0x000fcc000bf04270 */
[----:B------:R-:W-:-:S13]  /*8060*/  PLOP3.LUT P1, PT, PT, PT, UP0, 0x80, 0x0 ;  /* 0x000000000000781c */ /* 0x000fda0003f2f008 */
[----:B------:R-:W-:Y:S05]  /*8070*/  @P1 BRA `(.L_x_1371) ;  /* 0x0000000000201947 */ /* 0x000fea0003800000 */
[----:B------:R-:W-:Y:S01]  /*8080*/  ULDC UR15, c[0x0][0x9e4] ;  /* 0x00027900000f7ab9 */ /* 0x000fe20000000800 */
[----:B------:R-:W-:Y:S02]  /*8090*/  ULOP3.LUT UR14, URZ, UR14, URZ, 0x33, !UPT ;  /* 0x0000000e3f0e7292 */ /* 0x000fe4000f8e333f */
[----:B------:R-:W-:-:S11]  /*80a0*/  UISETP.NE.AND UP0, UPT, UR15, 0x1, UPT ;  /* 0x000000010f00788c */ /* 0x000fd6000bf05270 */
[----:B------:R-:W-:Y:S02]  /*80b0*/  @UP0 ULDC.64 UR6, c[0x0][0x9e8] ;  /* 0x00027a0000060ab9 */ /* 0x000fe40000000a00 */
[----:B------:R-:W-:-:S04]  /*80c0*/  UIMAD.WIDE.U32 UR10, UR14, UR6, URZ ;  /* 0x000000060e0a72a5 */ /* 0x000fc8000f8e003f */
[----:B------:R-:W-:-:S04]  /*80d0*/  @UP0 USHF.R.U32.HI UR14, URZ, UR7, UR11 ;  /* 0x000000073f0e0299 */ /* 0x000fc8000801160b */
[----:B------:R-:W-:Y:S01]  /*80e0*/  ULOP3.LUT UR14, URZ, UR14, URZ, 0x33, !UPT ;  /* 0x0000000e3f0e7292 */ /* 0x000fe2000f8e333f */
[----:B------:R-:W-:Y:S11]  /*80f0*/  BRA `(.L_x_1372) ;  /* 0x0000000000147947 */ /* 0x000ff60003800000 */
.L_x_1371:
[----:B------:R-:W-:Y:S02]  /*8100*/  ULDC UR15, c[0x0][0x9e4] ;  /* 0x00027900000f7ab9 */ /* 0x000fe40000000800 */
[----:B------:R-:W-:-:S11]  /*8110*/  UISETP.NE.AND UP0, UPT, UR15, 0x1, UPT ;  /* 0x000000010f00788c */ /* 0x000fd6000bf05270 */
[----:B------:R-:W-:Y:S02]  /*8120*/  @UP0 ULDC.64 UR6, c[0x0][0x9e8] ;  /* 0x00027a0000060ab9 */ /* 0x000fe40000000a00 */
[----:B------:R-:W-:-:S04]  /*8130*/  UIMAD.WIDE.U32 UR10, UR14, UR6, URZ ;  /* 0x000000060e0a72a5 */ /* 0x000fc8000f8e003f */
[----:B------:R-:W-:-:S12]  /*8140*/  @UP0 USHF.R.U32.HI UR14, URZ, UR7, UR11 ;  /* 0x000000073f0e0299 */ /* 0x000fd8000801160b */
.L_x_1372:
[----:B------:R-:W-:-:S04]  /*8150*/  UIMAD UR14, UR14, UR15, URZ ;  /* 0x0000000f0e0e72a4 */ /* 0x000fc8000f8e023f */
[----:B------:R-:W-:-:S04]  /*8160*/  UISETP.LT.AND UP0, UPT, UR56, UR14, UPT ;  /* 0x0000000e3800728c */ /* 0x000fc8000bf01270 */
[----:B------:R-:W-:-:S12]  /*8170*/  USEL UR56, UR56, UR14, !UP0 ;  /* 0x0000000e38387287 */ /* 0x000fd8000c000000 */
.L_x_1370:
[----:B------:R-:W-:-:S04]  /*8180*/  UIADD3 UR56, UR56, 0x7f, URZ ;  /* 0x0000007f38387890 */ /* 0x000fc8000fffe03f */
[----:B------:R-:W-:-:S04]  /*8190*/  USHF.R.S32.HI UR6, URZ, 0x1f, UR56 ;  /* 0x0000001f3f067899 */ /* 0x000fc80008011438 */
[----:B------:R-:W-:-:S04]  /*81a0*/  ULEA.HI UR6, UR6, UR56, URZ, 0x7 ;  /* 0x0000003806067291 */ /* 0x000fc8000f8f383f */
[----:B------:R-:W-:-:S04]  /*81b0*/  USHF.R.S32.HI UR6, URZ, 0x7, UR6 ;  /* 0x000000073f067899 */ /* 0x000fc80008011406 */
[----:B------:R-:W-:-:S04]  /*81c0*/  UISETP.LT.AND UP0, UPT, UR39, UR6, UPT ;  /* 0x000000062700728c */ /* 0x000fc8000bf01270 */
[----:B------:R-:W-:-:S06]  /*81d0*/  USEL UR53, UR39, UR6, !UP0 ;  /* 0x0000000627357287 */ /* 0x000fcc000c000000 */
[----:B------:R-:W-:-:S13]  /*81e0*/  ISETP.GE.AND P1, PT, R8, UR53, PT ;  /* 0x0000003508007c0c */ /* 0x000fda000bf26270 */
[----:B------:R-:W-:Y:S05]  /*81f0*/  @!P1 BRA `(.L_x_1373) ;  /* 0x0000002000149947 */ /* 0x000fea0003800000 */
[----:B------:R-:W-:Y:S01]  /*8200*/  IMAD.MOV.U32 R9, RZ, RZ, R5 ;  /* 0x000000ffff097224 */ /* 0x000fe200078e0005 */
[----:B------:R-:W-:Y:S01]  /*8210*/  UMOV UR57, UR47 ;  /* 0x0000002f00397c82 */ /* 0x000fe20008000000 */
[----:B------:R-:W-:Y:S01]  /*8220*/  IMAD.MOV.U32 R7, RZ, RZ, R2 ;  /* 0x000000ffff077224 */ /* 0x000fe200078e0002 */
[----:B------:R-:W-:Y:S01]  /*8230*/  UMOV UR56, UR46 ;  /* 0x0000002e00387c82 */ /* 0x000fe20008000000 */
[----:B------:R-:W-:-:S07]  /*8240*/  IMAD.MOV.U32 R6, RZ, RZ, R8 ;  /* 0x000000ffff067224 */ /* 0x000fce00078e0008 */
.L_x_1384:
[----:B------:R-:W-:Y:S01]  /*8250*/  ISETP.NE.AND P2, PT, RZ, UR44, PT ;  /* 0x0000002cff007c0c */ /* 0x000fe2000bf45270 */
[----:B------:R-:W-:-:S04]  /*8260*/  UISETP.NE.AND UP0, UPT, UR56, 0x1, UPT ;  /* 0x000000013800788c */ /* 0x000fc8000bf05270 */
[----:B------:R-:W-:-:S04]  /*8270*/  USEL UR47, URZ, 0x1, UP0 ;  /* 0x000000013f2f7887 */ /* 0x000fc80008000000 */
[----:B------:R-:W-:-:S04]  /*8280*/  ULOP3.LUT UR47, UR57, UR47, URZ, 0x3c, !UPT ;  /* 0x0000002f392f7292 */ /* 0x000fc8000f8e3c3f */
[----:B------:R-:W-:Y:S08]  /*8290*/  @P2 BRA `(.L_x_1374) ;  /* 0x0000000000382947 */ /* 0x000ff00003800000 */
[----:B------:R-:W-:Y:S05]  /*82a0*/  @!P0 BRA `(.L_x_1375) ;  /* 0x0000000000048947 */ /* 0x000fea0003800000 */
[----:B------:R-:W-:Y:S01]  /*82b0*/  BPT.TRAP 0x1 ;  /* 0x000000040000795c */ /* 0x000fe20000300000 */
.L_x_1375:
        /* <DEDUP_REMOVED lines=9> */
.L_x_1376:
[----:B-1----:R-:W-:Y:S05]  /*8350*/  @P1 BRA `(.L_x_1374) ;  /* 0x0000000000081947 */ /* 0x002fea0003800000 */
[----:B------:R-:W1:Y:S02]  /*8360*/  SYNCS.PHASECHK.TRANS64.TRYWAIT P1, [UR6+0x28830], R0 ;  /* 0x02883000ff0075a7 */ /* 0x000e640008020146 */
[----:B-1----:R-:W-:Y:S05]  /*8370*/  @!P1 BRA `(.L_x_1377) ;  /* 0x000000d800549947 */ /* 0x002fea0003800000 */
.L_x_1374:
        /* <DEDUP_REMOVED lines=48> */
.L_x_1379:
[----:B------:R-:W-:Y:S01]  /*8680*/  ULEA UR6, UR56, UR41, 0x3 ;  /* 0x0000002938067291 */ /* 0x000fe2000f8e183f */
[----:B------:R-:W-:-:S05]  /*8690*/  IMAD.U32 R0, RZ, RZ, UR57 ;  /* 0x00000039ff007e24 */ /* 0x000fca000f8e00ff */
[----:B------:R-:W-:-:S04]  /*86a0*/  SHF.L.U32 R0, R0, 0x1f, RZ ;  /* 0x0000001f00007819 */ /* 0x000fc800000006ff */
[----:B------:R0:W1:Y:S01]  /*86b0*/  SYNCS.PHASECHK.TRANS64.TRYWAIT P1, [UR6+0x28850], R0 ;  /* 0x02885000ff0075a7 */ /* 0x0000620008020146 */
[----:B------:R-:W-:Y:S05]  /*86c0*/  @!P0 BRA `(.L_x_1380) ;  /* 0x0000000000048947 */ /* 0x000fea0003800000 */
[----:B------:R-:W-:Y:S01]  /*86d0*/  BPT.TRAP 0x1 ;  /* 0x000000040000795c */ /* 0x000fe20000300000 */
.L_x_1380:
[----:B-1----:R-:W-:Y:S05]  /*86e0*/  @P1 BRA `(.L_x_1378) ;  /* 0x0000000000081947 */ /* 0x002fea0003800000 */
[----:B------:R-:W1:Y:S02]  /*86f0*/  SYNCS.PHASECHK.TRANS64.TRYWAIT P1, [UR6+0x28850], R0 ;  /* 0x02885000ff0075a7 */ /* 0x000e640008020146 */
[----:B-1----:R-:W-:Y:S05]  /*8700*/  @!P1 BRA `(.L_x_1381) ;  /* 0x000000d400889947 */ /* 0x002fea0003800000 */
.L_x_1378:
        /* <DEDUP_REMOVED lines=49> */
.L_x_1382:
        /* <DEDUP_REMOVED lines=67> */
[----:B------:R-:W-:Y:S01]  /*8e50*/  FMNMX.FTZ R10, R87, R2, !PT ;  /* 0x00000002570a7209 */ /* 0x000fe20007810000 */
[----:B------:R-:W0:Y:S02]  /*8e60*/  LDC R0, c[0x0][0x988] ;  /* 0x00026200ff007b82 */ /* 0x000e240000000800 */
[----:B------:R-:W1:Y:S04]  /*8e70*/  SHFL.BFLY PT, R5, R8, 0x2, 0x1f ;  /* 0x0c401f0008057f89 */ /* 0x000e6800000e0000 */
[----:B------:R-:W2:Y:S01]  /*8e80*/  SHFL.BFLY PT, R13, R10, 0x2, 0x1f ;  /* 0x0c401f000a0d7f89 */ /* 0x000ea200000e0000 */
[----:B-1----:R-:W-:-:S02]  /*8e90*/  FMNMX.FTZ R11, R8, R5, !PT ;  /* 0x00000005080b7209 */ /* 0x002fc40007810000 */
[----:B--2---:R-:W-:-:S03]  /*8ea0*/  FMNMX.FTZ R13, R10, R13, !PT ;  /* 0x0000000d0a0d7209 */ /* 0x004fc60007810000 */
[----:B------:R-:W1:Y:S04]  /*8eb0*/  SHFL.BFLY PT, R2, R11, 0x1, 0x1f ;  /* 0x0c201f000b027f89 */ /* 0x000e6800000e0000 */
[----:B------:R-:W2:Y:S01]  /*8ec0*/  SHFL.BFLY PT, R12, R13, 0x1, 0x1f ;  /* 0x0c201f000d0c7f89 */ /* 0x000ea200000e0000 */
[----:B-1----:R-:W-:Y:S02]  /*8ed0*/  FMNMX.FTZ R2, R11, R2, !PT ;  /* 0x000000020b027209 */ /* 0x002fe40007810000 */
[----:B--2---:R-:W-:-:S03]  /*8ee0*/  FMNMX.FTZ R5, R13, R12, !PT ;  /* 0x0000000c0d057209 */ /* 0x004fc60007810000 */
[C---:B0-----:R-:W-:Y:S01]  /*8ef0*/  FMUL.FTZ R153, R2.reuse, R0 ;  /* 0x0000000002997220 */ /* 0x041fe20000410000 */
[----:B------:R-:W-:-:S03]  /*8f00*/  FADD.FTZ R7, -R2, R7 ;  /* 0x0000000702077221 */ /* 0x000fc60000010100 */
[-CC-:B------:R-:W-:Y:S01]  /*8f10*/  FFMA.FTZ R11, R29, R0.reuse, -R153.reuse ;  /* 0x000000001d0b7223 */ /* 0x180fe20000010899 */
[-CC-:B------:R-:W-:Y:S01]  /*8f20*/  FFMA.FTZ R29, R49, R0.reuse, -R153.reuse ;  /* 0x00000000311d7223 */ /* 0x180fe20000010899 */
[-C--:B------:R-:W-:Y:S01]  /*8f30*/  FFMA.FTZ R49, R69, R0.reuse, -R153 ;  /* 0x0000000045317223 */ /* 0x080fe20000010899 */
[C---:B------:R-:W-:Y:S01]  /*8f40*/  FADD.FTZ R9, -R5.reuse, R9 ;  /* 0x0000000905097221 */ /* 0x040fe20000010100 */
[-C--:B------:R-:W-:Y:S01]  /*8f50*/  FMUL.FTZ R69, R5, R0.reuse ;  /* 0x0000000005457220 */ /* 0x080fe20000410000 */
[-C--:B------:R-:W-:Y:S01]  /*8f60*/  FMUL.FTZ R7, R7, R0.reuse ;  /* 0x0000000007077220 */ /* 0x080fe20000410000 */
[-C--:B------:R-:W-:Y:S01]  /*8f70*/  FFMA.FTZ R180, R24, R0.reuse, -R153 ;  /* 0x0000000018b47223 */ /* 0x080fe20000010899 */
[-C--:B------:R-:W-:Y:S01]  /*8f80*/  FMUL.FTZ R8, R9, R0.reuse ;  /* 0x0000000009087220 */ /* 0x080fe20000410000 */
[-C--:B------:R-:W-:Y:S01]  /*8f90*/  FFMA.FTZ R181, R26, R0.reuse, -R69 ;  /* 0x000000001ab57223 */ /* 0x080fe20000010845 */
[-C--:B------:R-:W-:Y:S01]  /*8fa0*/  FFMA.FTZ R9, R25, R0.reuse, -R153 ;  /* 0x0000000019097223 */ /* 0x080fe20000010899 */
[-C--:B------:R-:W-:Y:S01]  /*8fb0*/  FFMA.FTZ R10, R27, R0.reuse, -R69 ;  /* 0x000000001b0a7223 */ /* 0x080fe20000010845 */
[----:B------:R-:W-:Y:S01]  /*8fc0*/  MUFU.EX2 R7, R7 ;  /* 0x0000000700077308 */ /* 0x000fe20000000800 */
[-C--:B------:R-:W-:Y:S01]  /*8fd0*/  FFMA.FTZ R182, R28, R0.reuse, -R153 ;  /* 0x000000001cb67223 */ /* 0x080fe20000010899 */
[-CC-:B------:R-:W-:Y:S01]  /*8fe0*/  FFMA.FTZ R183, R30, R0.reuse, -R69.reuse ;  /* 0x000000001eb77223 */ /* 0x180fe20000010845 */
        /* <DEDUP_REMOVED lines=20> */
[--C-:B------:R-:W-:Y:S01]  /*9130*/  FFMA.FTZ R169, R50, R0, -R69.reuse ;  /* 0x0000000032a97223 */ /* 0x100fe20000010845 */
        /* <DEDUP_REMOVED lines=19> */
[-C--:B------:R-:W-:Y:S01]  /*9270*/  FFMA.FTZ R161, R66, R0.reuse, -R69 ;  /* 0x0000000042a17223 */ /* 0x080fe20000010845 */
[-CC-:B------:R-:W-:Y:S01]  /*9280*/  FFMA.FTZ R45, R65, R0.reuse, -R153.reuse ;  /* 0x00000000412d7223 */ /* 0x180fe20000010899 */
[-C--:B------:R-:W-:Y:S01]  /*9290*/  FFMA.FTZ R162, R68, R0.reuse, -R153 ;  /* 0x0000000044a27223 */ /* 0x080fe20000010899 */
[-C--:B------:R-:W-:Y:S01]  /*92a0*/  FFMA.FTZ R163, R70, R0.reuse, -R69 ;  /* 0x0000000046a37223 */ /* 0x080fe20000010845 */
[-C--:B------:R-:W-:Y:S01]  /*92b0*/  FFMA.FTZ R156, R72, R0.reuse, -R153 ;  /* 0x00000000489c7223 */ /* 0x080fe20000010899 */
[----:B------:R-:W1:Y:S01]  /*92c0*/  MUFU.EX2 R182, R182 ;  /* 0x000000b600b67308 */ /* 0x000e620000000800 */
[----:B0-----:R-:W-:Y:S01]  /*92d0*/  FADD.FTZ R27, R9, R4 ;  /* 0x00000004091b7221 */ /* 0x001fe20000010000 */
[-C--:B------:R-:W-:Y:S01]  /*92e0*/  FFMA.FTZ R74, R74, R0.reuse, -R69 ;  /* 0x000000004a4a7223 */ /* 0x080fe20000010845 */
        /* <DEDUP_REMOVED lines=11> */
[-C--:B------:R-:W-:Y:S01]  /*93a0*/  FFMA.FTZ R83, R83, R0.reuse, -R69 ;  /* 0x0000000053537223 */ /* 0x080fe20000010845 */
[-C--:B------:R-:W-:Y:S01]  /*93b0*/  FFMA.FTZ R154, R84, R0.reuse, -R153 ;  /* 0x00000000549a7223 */ /* 0x080fe20000010899 */
[----:B------:R-:W2:Y:S01]  /*93c0*/  MUFU.EX2 R11, R11 ;  /* 0x0000000b000b7308 */ /* 0x000ea20000000800 */
[----:B-1----:R-:W-:Y:S01]  /*93d0*/  FADD.FTZ R36, R182, R27 ;  /* 0x0000001bb6247221 */ /* 0x002fe20000010000 */
[-C--:B------:R-:W-:Y:S01]  /*93e0*/  FFMA.FTZ R86, R86, R0.reuse, -R69 ;  /* 0x0000000056567223 */ /* 0x080fe20000010845 */
        /* <DEDUP_REMOVED lines=122> */
.L_x_1383:
        /* <DEDUP_REMOVED lines=102> */
[-C--:B------:R-:W-:Y:S01]  /*a1f0*/  FMUL.FTZ R150, R150, R8.reuse ;  /* 0x0000000896967220 */ /* 0x080fe20000410000 */
[----:B------:R-:W-:Y:S01]  /*a200*/  FMUL.FTZ R151, R151, R8 ;  /* 0x0000000897977220 */ /* 0x000fe20000410000 */
[----:B------:R-:W-:-:S02]  /*a210*/  IMAD.MOV.U32 R9, RZ, RZ, R5 ;  /* 0x000000ffff097224 */ /* 0x000fc400078e0005 */
[----:B------:R-:W-:Y:S01]  /*a220*/  IMAD.MOV.U32 R7, RZ, RZ, R2 ;  /* 0x000000ffff077224 */ /* 0x000fe200078e0002 */
[----:B------:R-:W-:Y:S06]  /*a230*/  @P1 BRA `(.L_x_1384) ;  /* 0xffffffe000041947 */ /* 0x000fec000383ffff */
[----:B------:R-:W-:-:S07]  /*a240*/  IMAD.MOV.U32 R8, RZ, RZ, R6 ;  /* 0x000000ffff087224 */ /* 0x000fce00078e0006 */
.L_x_1373:
        /* <DEDUP_REMOVED lines=8> */
[----:B------:R-:W-:-:S05]  /*a2d0*/  ULDC UR56, c[0x0][0x9e0] ;  /* 0x0002780000387ab9 */ /* 0x000fca0000000800 */
.L_x_1404:
        /* <DEDUP_REMOVED lines=9> */
.L_x_1387:
[----:B------:R-:W-:Y:S01]  /*a370*/  ULEA UR6, UR46, UR41, 0x3 ;  /* 0x000000292e067291 */ /* 0x000fe2000f8e183f */
[----:B------:R-:W-:-:S05]  /*a380*/  IMAD.U32 R0, RZ, RZ, UR47 ;  /* 0x0000002fff007e24 */ /* 0x000fca000f8e00ff */
[----:B------:R-:W-:-:S04]  /*a390*/  SHF.L.U32 R0, R0, 0x1f, RZ ;  /* 0x0000001f00007819 */ /* 0x000fc800000006ff */
[----:B------:R0:W1:Y:S01]  /*a3a0*/  SYNCS.PHASECHK.TRANS64.TRYWAIT P1, [UR6+0x28830], R0 ;  /* 0x02883000ff0075a7 */ /* 0x0000620008020146 */
[----:B------:R-:W-:Y:S05]  /*a3b0*/  @!P0 BRA `(.L_x_1388) ;  /* 0x0000000000048947 */ /* 0x000fea0003800000 */
[----:B------:R-:W-:Y:S01]  /*a3c0*/  BPT.TRAP 0x1 ;  /* 0x000000040000795c */ /* 0x000fe20000300000 */
.L_x_1388:
[----:B-1----:R-:W-:Y:S05]  /*a3d0*/  @P1 BRA `(.L_x_1386) ;  /* 0x0000000000081947 */ /* 0x002fea0003800000 */
[----:B------:R-:W1:Y:S02]  /*a3e0*/  SYNCS.PHASECHK.TRANS64.TRYWAIT P1, [UR6+0x28830], R0 ;  /* 0x02883000ff0075a7 */ /* 0x000e640008020146 */
[----:B-1----:R-:W-:Y:S05]  /*a3f0*/  @!P1 BRA `(.L_x_1389) ;  /* 0x000000b800649947 */ /* 0x002fea0003800000 */
.L_x_1386:
        /* <DEDUP_REMOVED lines=45> */
.L_x_1391:
[----:B------:R-:W-:Y:S01]  /*a6d0*/  ULEA UR6, UR58, UR41, 0x3 ;  /* 0x000000293a067291 */ /* 0x000fe2000f8e183f */
[----:B------:R-:W-:-:S05]  /*a6e0*/  IMAD.U32 R0, RZ, RZ, UR59 ;  /* 0x0000003bff007e24 */ /* 0x000fca000f8e00ff */
[----:B------:R-:W-:-:S04]  /*a6f0*/  SHF.L.U32 R0, R0, 0x1f, RZ ;  /* 0x0000001f00007819 */ /* 0x000fc800000006ff */
[----:B------:R0:W1:Y:S01]  /*a700*/  SYNCS.PHASECHK.TRANS64.TRYWAIT P1, [UR6+0x28850], R0 ;  /* 0x02885000ff0075a7 */ /* 0x0000620008020146 */
[----:B------:R-:W-:Y:S05]  /*a710*/  @!P0 BRA `(.L_x_1392) ;  /* 0x0000000000048947 */ /* 0x000fea0003800000 */
[----:B------:R-:W-:Y:S01]  /*a720*/  BPT.TRAP 0x1 ;  /* 0x000000040000795c */ /* 0x000fe20000300000 */
.L_x_1392:
[----:B-1----:R-:W-:Y:S05]  /*a730*/  @P1 BRA `(.L_x_1390) ;  /* 0x0000000000081947 */ /* 0x002fea0003800000 */
[----:B------:R-:W1:Y:S02]  /*a740*/  SYNCS.PHASECHK.TRANS64.TRYWAIT P1, [UR6+0x28850], R0 ;  /* 0x02885000ff0075a7 */ /* 0x000e640008020146 */
[----:B-1----:R-:W-:Y:S05]  /*a750*/  @!P1 BRA `(.L_x_1393) ;  /* 0x000000b400a49947 */ /* 0x002fea0003800000 */
.L_x_1390:
        /* <DEDUP_REMOVED lines=49> */
.L_x_1394:
        /* <DEDUP_REMOVED lines=39> */
.L_x_1397:
[----:B------:R-:W-:-:S05]  /*ace0*/  IMAD.U32 R9, RZ, RZ, UR53 ;  /* 0x00000035ff097e24 */ /* 0x000fca000f8e00ff */
[----:B------:R-:W-:-:S13]  /*acf0*/  ISETP.NE.AND P1, PT, R9, 0x1, PT ;  /* 0x000000010900780c */ /* 0x000fda0003f25270 */
[----:B------:R-:W0:Y:S02]  /*ad00*/  @P1 LDC.64 R12, c[0x0][0x9e8] ;  /* 0x00027a00ff0c1b82 */ /* 0x000e240000000a00 */
[----:B0-----:R-:W-:-:S05]  /*ad10*/  @P1 IMAD.HI.U32 R12, R5, R12, RZ ;  /* 0x0000000c050c1227 */ /* 0x001fca00078e00ff */
[----:B------:R-:W-:-:S07]  /*ad20*/  @P1 SHF.R.U32.HI R5, RZ, R13, R12 ;  /* 0x0000000dff051219 */ /* 0x000fce000001160c */
.L_x_1398:
[----:B------:R-:W-:Y:S05]  /*ad30*/  BSYNC B0 ;  /* 0x0000000000007941 */ /* 0x000fea0003800000 */
.L_x_1396:
[----:B------:R-:W-:-:S04]  /*ad40*/  IMAD R5, R5, R9, -R14 ;  /* 0x0000000905057224 */ /* 0x000fc800078e0a0e */
[----:B------:R-:W-:-:S05]  /*ad50*/  IMAD R5, R16, -0x2, R5 ;  /* 0xfffffffe10057824 */ /* 0x000fca00078e0205 */
[----:B------:R-:W-:Y:S02]  /*ad60*/  VIADDMNMX R2, R5, R9, R2, PT ;  /* 0x0000000905027246 */ /* 0x000fe40003800102 */
[----:B------:R-:W-:-:S07]  /*ad70*/  VIMNMX R10, R10, R5, !PT ;  /* 0x000000050a0a7248 */ /* 0x000fce0007fe0100 */
.L_x_1395:
        /* <DEDUP_REMOVED lines=116> */
.L_x_1401:
[----:B------:R-:W-:-:S05]  /*b4c0*/  IMAD.U32 R2, RZ, RZ, UR53 ;  /* 0x00000035ff027e24 */ /* 0x000fca000f8e00ff */
[----:B------:R-:W-:-:S13]  /*b4d0*/  ISETP.NE.AND P2, PT, R2, 0x1, PT ;  /* 0x000000010200780c */ /* 0x000fda0003f45270 */
[----:B------:R-:W0:Y:S02]  /*b4e0*/  @P2 LDC.64 R160, c[0x0][0x9e8] ;  /* 0x00027a00ffa02b82 */ /* 0x000e240000000a00 */
[----:B0-----:R-:W-:-:S05]  /*b4f0*/  @P2 IMAD.HI.U32 R0, R159, R160, RZ ;  /* 0x000000a09f002227 */ /* 0x001fca00078e00ff */
[----:B------:R-:W-:-:S07]  /*b500*/  @P2 SHF.R.U32.HI R159, RZ, R161, R0 ;  /* 0x000000a1ff9f2219 */ /* 0x000fce0000011600 */
.L_x_1402:
[----:B------:R-:W-:Y:S05]  /*b510*/  BSYNC B0 ;  /* 0x0000000000007941 */ /* 0x000fea0003800000 */
.L_x_1400:
[----:B------:R-:W-:-:S04]  /*b520*/  IMAD R159, R159, R2, -R14 ;  /* 0x000000029f9f7224 */ /* 0x000fc800078e0a0e */
[----:B------:R-:W-:-:S05]  /*b530*/  IMAD R159, R16, -0x2, R159 ;  /* 0xfffffffe109f7824 */ /* 0x000fca00078e029f */
[----:B------:R-:W-:Y:S02]  /*b540*/  VIADDMNMX R10, R159, R2, R10, PT ;  /* 0x000000029f0a7246 */ /* 0x000fe4000380010a */
[----:B------:R-:W-:-:S07]  /*b550*/  VIMNMX R12, R12, R159, !PT ;  /* 0x0000009f0c0c7248 */ /* 0x000fce0007fe0100 */
.L_x_1399:
        /* <DEDUP_REMOVED lines=377> */
.L_x_1403:
        /* <DEDUP_REMOVED lines=107> */
.L_x_1385:
[----:B------:R-:W-:Y:S06]  /*d3a0*/  BAR.ARV 0x8, 0x180 ;  /* 0x0206000000007b1d */ /* 0x000fec0000002000 */
[----:B------:R-:W-:Y:S05]  /*d3b0*/  @!P0 BRA `(.L_x_1405) ;  /* 0x0000000000048947 */ /* 0x000fea0003800000 */
[----:B------:R-:W-:Y:S01]  /*d3c0*/  BPT.TRAP 0x1 ;  /* 0x000000040000795c */ /* 0x000fe20000300000 */
.L_x_1405:
[----:B------:R-:W-:Y:S01]  /*d3d0*/  ULEA UR5, UR46, UR41, 0x3 ;  /* 0x000000292e057291 */ /* 0x000fe2000f8e183f */
[----:B------:R-:W-:-:S05]  /*d3e0*/  IMAD.U32 R6, RZ, RZ, UR47 ;  /* 0x0000002fff067e24 */ /* 0x000fca000f8e00ff */
[----:B------:R-:W-:-:S04]  /*d3f0*/  SHF.L.U32 R6, R6, 0x1f, RZ ;  /* 0x0000001f06067819 */ /* 0x000fc800000006ff */
[----:B------:R0:W1:Y:S01]  /*d400*/  SYNCS.PHASECHK.TRANS64.TRYWAIT P1, [UR5+0x28850], R6 ;  /* 0x02885006ff0075a7 */ /* 0x0000620008020145 */
[----:B------:R-:W-:Y:S05]  /*d410*/  @!P0 BRA `(.L_x_1406) ;  /* 0x0000000000048947 */ /* 0x000fea0003800000 */
[----:B------:R-:W-:Y:S01]  /*d420*/  BPT.TRAP 0x1 ;  /* 0x000000040000795c */ /* 0x000fe20000300000 */
.L_x_1406:
[----:B-1----:R-:W-:Y:S05]  /*d430*/  @P1 BRA `(.L_x_1407) ;  /* 0x0000000000081947 */ /* 0x002fea0003800000 */
[----:B------:R-:W1:Y:S02]  /*d440*/  SYNCS.PHASECHK.TRANS64.TRYWAIT P1, [UR5+0x28850], R6 ;  /* 0x02885006ff0075a7 */ /* 0x000e640008020145 */
[----:B-1----:R-:W-:Y:S05]  /*d450*/  @!P1 BRA `(.L_x_1408) ;  /* 0x00000088007c9947 */ /* 0x002fea0003800000 */
.L_x_1407:
[----:B------:R-:W-:Y:S01]  /*d460*/  UIADD3 UR41, UR41, 0x400, URZ ;  /* 0x0000040029297890 */ /* 0x000fe2000fffe03f */
[----:B------:R-:W-:Y:S01]  /*d470*/  WARPGROUP.ARRIVE ;  /* 0x00000000000079c5 */ /* 0x000fe20000000000 */
[----:B------:R-:W-:Y:S01]  /*d480*/  UMOV UR7, 0x40000040 ;  /* 0x4000004000077882 */ /* 0x000fe20000000000 */
[----:B-1----:R-:W1:Y:S01]  /*d490*/  SHFL.BFLY PT, R7, R4, 0x2, 0x1f ;  /* 0x0c401f0004077f89 */ /* 0x002e6200000e0000 */
[----:B------:R-:W-:Y:S01]  /*d4a0*/  USHF.R.U32.HI UR41, URZ, 0x4, UR41 ;  /* 0x000000043f297899 */ /* 0x000fe20008011629 */
[----:B------:R-:W-:Y:S02]  /*d4b0*/  IMAD.MOV.U32 R20, RZ, RZ, -0x800000 ;  /* 0xff800000ff147424 */ /* 0x000fe400078e00ff */
[----:B0-----:R-:W0:Y:S01]  /*d4c0*/  SHFL.BFLY PT, R6, R3, 0x2, 0x1f ;  /* 0x0c401f0003067f89 */ /* 0x001e2200000e0000 */
[----:B------:R-:W-:-:S04]  /*d4d0*/  ULOP3.LUT UR41, UR41, 0x3fff, URZ, 0xc0, !UPT ;  /* 0x00003fff29297892 */ /* 0x000fc8000f8ec03f */
[----:B------:R-:W-:-:S04]  /*d4e0*/  ULOP3.LUT UR4, UR41, 0x4000000, URZ, 0xfc, !UPT ;  /* 0x0400000029047892 */ /* 0x000fc8000f8efc3f */
[----:B------:R-:W-:-:S07]  /*d4f0*/  ULEA UR4, UR46, UR4, 0xb ;  /* 0x000000042e047291 */ /* 0x000fce000f8e583f */
[----:B------:R-:W-:Y:S02]  /*d500*/  UMOV UR6, UR4 ;  /* 0x0000000400067c82 */ /* 0x000fe40008000000 */
[----:B------:R-:W-:Y:S01]  /*d510*/  HGMMA.64x128x16.F32 R88, R180, gdesc[UR4].tnspB, R88, gsb0 ;  /* 0x41e00004b4587df0 */ /* 0x000fe20008000858 */
[----:B------:R-:W-:Y:S01]  /*d520*/  UIADD3 UR6, UR4, 0x80, URZ ;  /* 0x0000008004067890 */ /* 0x000fe2000fffe03f */
[----:B-1----:R-:W-:Y:S01]  /*d530*/  FADD.FTZ R7, R7, R4 ;  /* 0x0000000407077221 */ /* 0x002fe20000010000 */
[----:B------:R-:W-:Y:S01]  /*d540*/  UMOV UR7, 0x40000040 ;  /* 0x4000004000077882 */ /* 0x000fe20000000000 */
[----:B------:R-:W-:Y:S02]  /*d550*/  IMAD.MOV.U32 R4, RZ, RZ, RZ ;  /* 0x000000ffff047224 */ /* 0x000fe400078e00ff */
[----:B0-----:R-:W-:Y:S01]  /*d560*/  FADD.FTZ R8, R6, R3 ;  /* 0x0000000306087221 */ /* 0x001fe20000010000 */
[----:B------:R-:W-:Y:S01]  /*d570*/  IMAD.MOV.U32 R3, RZ, RZ, -0x800000 ;  /* 0xff800000ff037424 */ /* 0x000fe200078e00ff */
        /* <DEDUP_REMOVED lines=54> */
.L_x_1409:
        /* <DEDUP_REMOVED lines=74> */
.L_x_1331:
[----:B------:R-:W0:Y:S01]  /*dd80*/  S2R R5, SR_CgaCtaId ;  /* 0x0000000000057919 */ /* 0x000e220000008800 */
[----:B------:R-:W-:Y:S01]  /*dd90*/  MOV R0, 0x400 ;  /* 0x0000040000007802 */ /* 0x000fe20000000f00 */
[----:B------:R-:W-:Y:S01]  /*dda0*/  BSSY B0, `(.L_x_1410) ;  /* 0x000020d000007945 */ /* 0x000fe20003800000 */
[----:B------:R-:W-:Y:S02]  /*ddb0*/  BAR.SYNC.DEFER_BLOCKING 0x5, 0x180 ;  /* 0x0146000000007b1d */ /* 0x000fe40000010000 */
[----:B0-----:R-:W-:-:S05]  /*ddc0*/  LEA R0, R5, R0, 0x18 ;  /* 0x0000000005007211 */ /* 0x001fca00078ec0ff */
[----:B------:R-:W0:Y:S02]  /*ddd0*/  LDS.128 R4, [R0+0x288d0] ;  /* 0x0288d00000047984 */ /* 0x000e240000000c00 */
[----:B0-----:R-:W-:Y:S02]  /*dde0*/  R2UR UR5, R5 ;  /* 0x00000000050572ca */ /* 0x001fe400000e0000 */
[----:B------:R-:W-:Y:S02]  /*ddf0*/  R2UR UR7, R6 ;  /* 0x00000000060772ca */ /* 0x000fe400000e0000 */
        /* <DEDUP_REMOVED lines=9> */
[----:B------:R-:W1:Y:S01]  /*de90*/  LDC R49, c[0x0][0xbe8] ;  /* 0x0002fa00ff317b82 */ /* 0x000e620000000800 */
[----:B------:R-:W-:Y:S01]  /*dea0*/  F2FP.F16.F32.PACK_AB R130, R133, R132 ;  /* 0x000000848582723e */ /* 0x000fe200000000ff */
[----:B------:R-:W-:Y:S01]  /*deb0*/  UISETP.NE.AND.EX UP0, UPT, UR9, URZ, UPT, UP0 ;  /* 0x0000003f0900728c */ /* 0x000fe2000bf05300 */
[----:B------:R-:W-:Y:S02]  /*dec0*/  F2FP.F16.F32.PACK_AB R131, R135, R134 ;  /* 0x000000868783723e */ /* 0x000fe400000000ff */
[----:B------:R-:W-:Y:S01]  /*ded0*/  F2FP.F16.F32.PACK_AB R137, R139, R138 ;  /* 0x0000008a8b89723e */ /* 0x000fe200000000ff */
[----:B------:R-:W-:Y:S01]  /*dee0*/  ULDC.64 UR8, c[0x0][0xc00] ;  /* 0x0003000000087ab9 */ /* 0x000fe20000000a00 */
[----:B------:R-:W-:Y:S01]  /*def0*/  F2FP.F16.F32.PACK_AB R144, R145, R144 ;  /* 0x000000909190723e */ /* 0x000fe200000000ff */
[----:B------:R-:W-:Y:S01]  /*df00*/  UIMAD.WIDE UR8, UR36, 0x4, UR8 ;  /* 0x00000004240878a5 */ /* 0x000fe2000f8e0208 */
[----:B------:R-:W-:-:S02]  /*df10*/  F2FP.F16.F32.PACK_AB R138, R141, R140 ;  /* 0x0000008c8d8a723e */ /* 0x000fc400000000ff */
[----:B------:R-:W-:Y:S02]  /*df20*/  F2FP.F16.F32.PACK_AB R139, R143, R142 ;  /* 0x0000008e8f8b723e */ /* 0x000fe400000000ff */
[----:B------:R-:W-:Y:S02]  /*df30*/  F2FP.F16.F32.PACK_AB R145, R147, R146 ;  /* 0x000000929391723e */ /* 0x000fe400000000ff */
[----:B------:R-:W-:Y:S02]  /*df40*/  F2FP.F16.F32.PACK_AB R146, R149, R148 ;  /* 0x000000949592723e */ /* 0x000fe400000000ff */
[----:B------:R-:W-:Y:S02]  /*df50*/  F2FP.F16.F32.PACK_AB R147, R151, R150 ;  /* 0x000000969793723e */ /* 0x000fe400000000ff */
[----:B------:R-:W-:Y:S02]  /*df60*/  MOV R24, R0 ;  /* 0x0000000000187202 */ /* 0x000fe40000000f00 */
[----:B0-----:R-:W-:-:S03]  /*df70*/  MOV R25, R5 ;  /* 0x0000000500197202 */ /* 0x001fc60000000f00 */
[----:B------:R-:W-:-:S03]  /*df80*/  IMAD.WIDE R4, R188, 0x2, R24 ;  /* 0x00000002bc047825 */ /* 0x000fc600078e0218 */
[C---:B------:R-:W-:Y:S02]  /*df90*/  LOP3.LUT R7, R4.reuse, 0x380, RZ, 0xc0, !PT ;  /* 0x0000038004077812 */ /* 0x040fe400078ec0ff */
[C---:B------:R-:W-:Y:S02]  /*dfa0*/  IADD3 R8, P5, R4.reuse, 0x40, RZ ;  /* 0x0000004004087810 */ /* 0x040fe40007fbe0ff */
[----:B------:R-:W-:Y:S02]  /*dfb0*/  SHF.R.U64 R7, R7, 0x3, RZ ;  /* 0x0000000307077819 */ /* 0x000fe400000012ff */
[C---:B------:R-:W-:Y:S01]  /*dfc0*/  IADD3 R21, P6, R4.reuse, 0x20, RZ ;  /* 0x0000002004157810 */ /* 0x040fe20007fde0ff */
[--C-:B------:R-:W-:Y:S01]  /*dfd0*/  IMAD.X R29, RZ, RZ, R5.reuse, P5 ;  /* 0x000000ffff1d7224 */ /* 0x100fe200028e0605 */
[C---:B------:R-:W-:Y:S02]  /*dfe0*/  IADD3 R33, P4, R4.reuse, 0x60, RZ ;  /* 0x0000006004217810 */ /* 0x040fe40007f9e0ff */
[C---:B------:R-:W-:Y:S01]  /*dff0*/  IADD3 R35, P3, R4.reuse, 0x4000, RZ ;  /* 0x0000400004237810 */ /* 0x040fe20007f7e0ff */
[--C-:B------:R-:W-:Y:S01]  /*e000*/  IMAD.X R31, RZ, RZ, R5.reuse, P6 ;  /* 0x000000ffff1f7224 */ /* 0x100fe200030e0605 */
[C---:B------:R-:W-:Y:S01]  /*e010*/  IADD3 R37, P2, R4.reuse, 0x4020, RZ ;  /* 0x0000402004257810 */ /* 0x040fe20007f5e0ff */
[--C-:B------:R-:W-:Y:S01]  /*e020*/  IMAD.X R15, RZ, RZ, R5.reuse, P4 ;  /* 0x000000ffff0f7224 */ /* 0x100fe200020e0605 */
[C---:B------:R-:W-:Y:S01]  /*e030*/  IADD3 R39, P1, R4.reuse, 0x4040, RZ ;  /* 0x0000404004277810 */ /* 0x040fe20007f3e0ff */
[--C-:B------:R-:W-:Y:S01]  /*e040*/  IMAD.X R13, RZ, RZ, R5.reuse, P3 ;  /* 0x000000ffff0d7224 */ /* 0x100fe200018e0605 */
[----:B------:R-:W-:Y:S01]  /*e050*/  IADD3 R26, P0, R4, 0x4060, RZ ;  /* 0x00004060041a7810 */ /* 0x000fe20007f1e0ff */
[--C-:B------:R-:W-:Y:S01]  /*e060*/  IMAD.X R11, RZ, RZ, R5.reuse, P2 ;  /* 0x000000ffff0b7224 */ /* 0x100fe200010e0605 */
[----:B------:R-:W-:Y:S01]  /*e070*/  LOP3.LUT R4, R7, R4, RZ, 0x3c, !PT ;  /* 0x0000000407047212 */ /* 0x000fe200078e3cff */
[--C-:B------:R-:W-:Y:S01]  /*e080*/  IMAD.X R9, RZ, RZ, R5.reuse, P1 ;  /* 0x000000ffff097224 */ /* 0x100fe200008e0605 */
[----:B------:R-:W-:Y:S01]  /*e090*/  LOP3.LUT R7, R8, 0x380, RZ, 0xc0, !PT ;  /* 0x0000038008077812 */ /* 0x000fe200078ec0ff */
[----:B------:R-:W-:Y:S01]  /*e0a0*/  IMAD.X R27, RZ, RZ, R5, P0 ;  /* 0x000000ffff1b7224 */ /* 0x000fe200000e0605 */
[----:B------:R-:W-:-:S02]  /*e0b0*/  LOP3.LUT R6, R21, 0x380, RZ, 0xc0, !PT ;  /* 0x0000038015067812 */ /* 0x000fc400078ec0ff */
[----:B------:R-:W-:Y:S02]  /*e0c0*/  SHF.R.U64 R7, R7, 0x3, RZ ;  /* 0x0000000307077819 */ /* 0x000fe400000012ff */
[----:B------:R-:W-:Y:S02]  /*e0d0*/  SHF.R.U64 R6, R6, 0x3, RZ ;  /* 0x0000000306067819 */ /* 0x000fe400000012ff */
[----:B------:R-:W-:Y:S02]  /*e0e0*/  MOV R36, R4 ;  /* 0x0000000400247202 */ /* 0x000fe40000000f00 */
[----:B------:R-:W-:Y:S02]  /*e0f0*/  LOP3.LUT R10, R33, 0x380, RZ, 0xc0, !PT ;  /* 0x00000380210a7812 */ /* 0x000fe400078ec0ff */
[----:B------:R-:W-:Y:S02]  /*e100*/  LOP3.LUT R28, R7, R8, RZ, 0x3c, !PT ;  /* 0x00000008071c7212 */ /* 0x000fe400078e3cff */
[----:B------:R-:W-:-:S02]  /*e110*/  F2FP.F16.F32.PACK_AB R4, R89, R2 ;  /* 0x000000025904723e */ /* 0x000fc400000000ff */
[----:B------:R-:W-:Y:S02]  /*e120*/  LOP3.LUT R2, R37, 0x380, RZ, 0xc0, !PT ;  /* 0x0000038025027812 */ /* 0x000fe400078ec0ff */
[----:B------:R-:W-:Y:S02]  /*e130*/  LOP3.LUT R8, R39, 0x380, RZ, 0xc0, !PT ;  /* 0x0000038027087812 */ /* 0x000fe400078ec0ff */
[----:B------:R-:W-:Y:S02]  /*e140*/  LOP3.LUT R12, R35, 0x380, RZ, 0xc0, !PT ;  /* 0x00000380230c7812 */ /* 0x000fe400078ec0ff */
[----:B------:R-:W-:Y:S02]  /*e150*/  LOP3.LUT R30, R6, R21, RZ, 0x3c, !PT ;  /* 0x00000015061e7212 */ /* 0x000fe400078e3cff */
[----:B------:R-:W-:Y:S02]  /*e160*/  SHF.R.U64 R10, R10, 0x3, RZ ;  /* 0x000000030a0a7819 */ /* 0x000fe400000012ff */
[----:B------:R-:W-:-:S02]  /*e170*/  LOP3.LUT R21, R26, 0x380, RZ, 0xc0, !PT ;  /* 0x000003801a157812 */ /* 0x000fc400078ec0ff */
[----:B------:R-:W-:Y:S02]  /*e180*/  SHF.R.U64 R2, R2, 0x3, RZ ;  /* 0x0000000302027819 */ /* 0x000fe400000012ff */
[----:B------:R-:W-:Y:S02]  /*e190*/  SHF.R.U64 R8, R8, 0x3, RZ ;  /* 0x0000000308087819 */ /* 0x000fe400000012ff */
[----:B------:R-:W-:Y:S02]  /*e1a0*/  SHF.R.U64 R12, R12, 0x3, RZ ;  /* 0x000000030c0c7819 */ /* 0x000fe400000012ff */
[----:B------:R-:W-:Y:S02]  /*e1b0*/  LOP3.LUT R14, R10, R33, RZ, 0x3c, !PT ;  /* 0x000000210a0e7212 */ /* 0x000fe400078e3cff */
[----:B------:R-:W-:Y:S02]  /*e1c0*/  SHF.R.U64 R21, R21, 0x3, RZ ;  /* 0x0000000315157819 */ /* 0x000fe400000012ff */
[----:B------:R-:W-:-:S02]  /*e1d0*/  F2FP.F16.F32.PACK_AB R5, R91, R90 ;  /* 0x0000005a5b05723e */ /* 0x000fc400000000ff */
[----:B------:R-:W-:Y:S02]  /*e1e0*/  F2FP.F16.F32.PACK_AB R6, R93, R92 ;  /* 0x0000005c5d06723e */ /* 0x000fe400000000ff */
[----:B------:R-:W-:Y:S01]  /*e1f0*/  F2FP.F16.F32.PACK_AB R7, R95, R94 ;  /* 0x0000005e5f07723e */ /* 0x000fe200000000ff */
[----:B------:R-:W-:Y:S01]  /*e200*/  BAR.SYNC.DEFER_BLOCKING 0x1, 0x100 ;  /* 0x0044000000007b1d */ /* 0x000fe20000010000 */
[----:B------:R-:W-:Y:S02]  /*e210*/  LOP3.LUT R10, R2, R37, RZ, 0x3c, !PT ;  /* 0x00000025020a7212 */ /* 0x000fe400078e3cff */
[----:B------:R-:W-:Y:S02]  /*e220*/  LOP3.LUT R8, R8, R39, RZ, 0x3c, !PT ;  /* 0x0000002708087212 */ /* 0x000fe400078e3cff */
[----:B------:R-:W-:Y:S02]  /*e230*/  LOP3.LUT R12, R12, R35, RZ, 0x3c, !PT ;  /* 0x000000230c0c7212 */ /* 0x000fe400078e3cff */
[----:B------:R-:W-:-:S02]  /*e240*/  LOP3.LUT R26, R21, R26, RZ, 0x3c, !PT ;  /* 0x0000001a151a7212 */ /* 0x000fc400078e3cff */
[----:B------:R-:W-:Y:S02]  /*e250*/  MOV R32, R10 ;  /* 0x0000000a00207202 */ /* 0x000fe40000000f00 */
[----:B------:R-:W-:Y:S02]  /*e260*/  MOV R21, R8 ;  /* 0x0000000800157202 */ /* 0x000fe40000000f00 */
[----:B------:R-:W-:Y:S02]  /*e270*/  MOV R35, R30 ;  /* 0x0000001e00237202 */ /* 0x000fe40000000f00 */
[----:B------:R-:W-:Y:S02]  /*e280*/  F2FP.F16.F32.PACK_AB R8, R97, R96 ;  /* 0x000000606108723e */ /* 0x000fe400000000ff */
[----:B------:R-:W-:Y:S02]  /*e290*/  F2FP.F16.F32.PACK_AB R9, R99, R98 ;  /* 0x000000626309723e */ /* 0x000fe400000000ff */
[----:B------:R-:W-:-:S02]  /*e2a0*/  F2FP.F16.F32.PACK_AB R10, R101, R100 ;  /* 0x00000064650a723e */ /* 0x000fc400000000ff */
[----:B------:R-:W-:Y:S02]  /*e2b0*/  F2FP.F16.F32.PACK_AB R11, R103, R102 ;  /* 0x00000066670b723e */ /* 0x000fe400000000ff */
[----:B------:R-:W-:Y:S01]  /*e2c0*/  MOV R34, R28 ;  /* 0x0000001c00227202 */ /* 0x000fe20000000f00 */
[----:B------:R0:W-:Y:S01]  /*e2d0*/  STSM.16.M88.4 [R36], R4 ;  /* 0x0000000424007844 */ /* 0x0001e20000000200 */
[----:B------:R-:W-:Y:S02]  /*e2e0*/  MOV R2, R14 ;  /* 0x0000000e00027202 */ /* 0x000fe40000000f00 */
[----:B------:R-:W-:Y:S01]  /*e2f0*/  MOV R33, R12 ;  /* 0x0000000c00217202 */ /* 0x000fe20000000f00 */
[----:B------:R-:W-:Y:S01]  /*e300*/  STSM.16.M88.4 [R35], R8 ;  /* 0x0000000823007844 */ /* 0x000fe20000000200 */
[----:B------:R-:W-:Y:S02]  /*e310*/  F2FP.F16.F32.PACK_AB R12, R113, R112 ;  /* 0x00000070710c723e */ /* 0x000fe400000000ff */
[----:B------:R-:W-:-:S02]  /*e320*/  F2FP.F16.F32.PACK_AB R13, R115, R114 ;  /* 0x00000072730d723e */ /* 0x000fc400000000ff */
[----:B------:R-:W-:Y:S02]  /*e330*/  F2FP.F16.F32.PACK_AB R14, R117, R116 ;  /* 0x00000074750e723e */ /* 0x000fe400000000ff */
[----:B------:R-:W-:Y:S02]  /*e340*/  F2FP.F16.F32.PACK_AB R15, R119, R118 ;  /* 0x00000076770f723e */ /* 0x000fe400000000ff */
[----:B------:R-:W-:Y:S02]  /*e350*/  F2FP.F16.F32.PACK_AB R28, R121, R120 ;  /* 0x00000078791c723e */ /* 0x000fe400000000ff */
[----:B------:R-:W-:Y:S02]  /*e360*/  F2FP.F16.F32.PACK_AB R29, R123, R122 ;  /* 0x0000007a7b1d723e */ /* 0x000fe400000000ff */
[----:B0-----:R-:W-:Y:S02]  /*e370*/  F2FP.F16.F32.PACK_AB R4, R105, R104 ;  /* 0x000000686904723e */ /* 0x001fe400000000ff */
[----:B------:R-:W-:-:S02]  /*e380*/  F2FP.F16.F32.PACK_AB R5, R107, R106 ;  /* 0x0000006a6b05723e */ /* 0x000fc400000000ff */
[----:B------:R-:W-:Y:S02]  /*e390*/  F2FP.F16.F32.PACK_AB R6, R109, R108 ;  /* 0x0000006c6d06723e */ /* 0x000fe400000000ff */
[----:B------:R-:W-:Y:S02]  /*e3a0*/  F2FP.F16.F32.PACK_AB R7, R111, R110 ;  /* 0x0000006e6f07723e */ /* 0x000fe400000000ff */
[----:B------:R-:W-:Y:S02]  /*e3b0*/  F2FP.F16.F32.PACK_AB R30, R125, R124 ;  /* 0x0000007c7d1e723e */ /* 0x000fe400000000ff */
[----:B------:R-:W-:Y:S01]  /*e3c0*/  F2FP.F16.F32.PACK_AB R31, R127, R126 ;  /* 0x0000007e7f1f723e */ /* 0x000fe200000000ff */
[----:B------:R0:W-:Y:S01]  /*e3d0*/  STSM.16.M88.4 [R34], R4 ;  /* 0x0000000422007844 */ /* 0x0001e20000000200 */
[----:B------:R-:W-:Y:S02]  /*e3e0*/  MOV R26, R26 ;  /* 0x0000001a001a7202 */ /* 0x000fe40000000f00 */
[----:B------:R-:W-:Y:S01]  /*e3f0*/  PLOP3.LUT P0, PT, PT, PT, UP0, 0x80, 0x0 ;  /* 0x000000000000781c */ /* 0x000fe20003f0f008 */
[----:B------:R2:W-:Y:S04]  /*e400*/  STSM.16.M88.4 [R2], R12 ;  /* 0x0000000c02007844 */ /* 0x0005e80000000200 */
[----:B------:R3:W-:Y:S04]  /*e410*/  STSM.16.M88.4 [R33], R28 ;  /* 0x0000001c21007844 */ /* 0x0007e80000000200 */
[----:B------:R3:W-:Y:S04]  /*e420*/  STSM.16.M88.4 [R32], R128 ;  /* 0x0000008020007844 */ /* 0x0007e80000000200 */
[----:B------:R3:W-:Y:S01]  /*e430*/  STSM.16.M88.4 [R21], R136 ;  /* 0x0000008815007844 */ /* 0x0007e20000000200 */
[----:B0-----:R-:W-:-:S02]  /*e440*/  IMAD.U32 R4, RZ, RZ, UR8 ;  /* 0x00000008ff047e24 */ /* 0x001fc4000f8e00ff */
[----:B------:R-:W-:Y:S01]  /*e450*/  IMAD.U32 R5, RZ, RZ, UR9 ;  /* 0x00000009ff057e24 */ /* 0x000fe2000f8e00ff */
[----:B------:R3:W-:Y:S01]  /*e460*/  STSM.16.M88.4 [R26], R144 ;  /* 0x000000901a007844 */ /* 0x0007e20000000200 */
[----:B------:R-:W-:Y:S01]  /*e470*/  ULDC.64 UR8, c[0x0][0xc08] ;  /* 0x0003020000087ab9 */ /* 0x000fe20000000a00 */
[----:B------:R-:W-:Y:S06]  /*e480*/  BAR.SYNC.DEFER_BLOCKING 0x1, 0x100 ;  /* 0x0044000000007b1d */ /* 0x000fec0000010000 */
[----:B--2---:R-:W2:Y:S01]  /*e490*/  @P0 LDG.E R2, desc[UR54][R4.64] ;  /* 0x0000003604020981 */ /* 0x004ea2000c1e1900 */
[----:B------:R-:W-:Y:S01]  /*e4a0*/  UISETP.NE.U32.AND UP1, UPT, UR8, URZ, UPT ;  /* 0x0000003f0800728c */ /* 0x000fe2000bf25070 */
[----:B-1----:R-:W-:Y:S01]  /*e4b0*/  ISETP.NE.AND P1, PT, R49, 0x1, PT ;  /* 0x000000013100780c */ /* 0x002fe20003f25270 */
[----:B------:R-:W-:Y:S01]  /*e4c0*/  ULDC UR10, c[0x0][0xa88] ;  /* 0x0002a200000a7ab9 */ /* 0x000fe20000000800 */
[----:B------:R-:W-:Y:S01]  /*e4d0*/  UMOV UR4, URZ ;  /* 0x0000003f00047c82 */ /* 0x000fe20008000000 */
[----:B------:R-:W-:-:S06]  /*e4e0*/  UISETP.NE.AND.EX UP1, UPT, UR9, URZ, UPT, UP1 ;  /* 0x0000003f0900728c */ /* 0x000fcc000bf25310 */
[----:B------:R-:W-:-:S04]  /*e4f0*/  PLOP3.LUT P2, PT, PT, PT, UP1, 0x80, 0x0 ;  /* 0x000000000000781c */ /* 0x000fc80003f4f018 */
[----:B------:R-:W0:Y:S01]  /*e500*/  @P1 LDC R6, c[0x0][0xbec] ;  /* 0x0002fb00ff061b82 */ /* 0x000e220000000800 */
[----:B------:R-:W-:Y:S02]  /*e510*/  @UP1 ULDC.64 UR8, c[0x0][0xc08] ;  /* 0x0003020000081ab9 */ /* 0x000fe40000000a00 */
[----:B------:R-:W-:-:S05]  /*e520*/  @UP1 UIMAD.WIDE UR8, UR36, 0x4, UR8 ;  /* 0x00000004240818a5 */ /* 0x000fca000f8e0208 */
[----:B------:R-:W1:Y:S01]  /*e530*/  @P1 LDC R8, c[0x0][0xbf0] ;  /* 0x0002fc00ff081b82 */ /* 0x000e620000000800 */
[----:B------:R-:W-:Y:S02]  /*e540*/  IMAD.U32 R10, RZ, RZ, UR8 ;  /* 0x00000008ff0a7e24 */ /* 0x000fe4000f8e00ff */
[----:B------:R-:W-:Y:S01]  /*e550*/  IMAD.U32 R11, RZ, RZ, UR9 ;  /* 0x00000009ff0b7e24 */ /* 0x000fe2000f8e00ff */
[----:B--2---:R-:W-:Y:S01]  /*e560*/  @P0 R2UR UR4, R2 ;  /* 0x00000000020402ca */ /* 0x004fe200000e0000 */
[----:B------:R-:W-:-:S06]  /*e570*/  IMAD.U32 R2, RZ, RZ, UR10 ;  /* 0x0000000aff027e24 */ /* 0x000fcc000f8e00ff */
[----:B------:R3:W5:Y:S01]  /*e580*/  @P2 LDG.E R2, desc[UR54][R10.64] ;  /* 0x000000360a022981 */ /* 0x000762000c1e1900 */
[----:B01----:R-:W-:Y:S07]  /*e590*/  @P2 BRA `(.L_x_1412) ;  /* 0x0000000000102947 */ /* 0x003fee0003800000 */
[----:B------:R-:W-:Y:S05]  /*e5a0*/  @!P0 BRA `(.L_x_1412) ;  /* 0x00000000000c8947 */ /* 0x000fea0003800000 */
[----:B------:R-:W2:Y:S04]  /*e5b0*/  LDG.E R7, desc[UR54][R4.64] ;  /* 0x0000003604077981 */ /* 0x000ea8000c1e1900 */
[----:B-----5:R-:W2:Y:S02]  /*e5c0*/  LDG.E R2, desc[UR54][R4.64+0x4] ;  /* 0x0000043604027981 */ /* 0x020ea4000c1e1900 */
[----:B--2---:R-:W-:-:S07]  /*e5d0*/  IMAD.IADD R2, R2, 0x1, -R7 ;  /* 0x0000000102027824 */ /* 0x004fce00078e0a07 */
.L_x_1412:
[----:B------:R-:W-:Y:S01]  /*e5e0*/  USHF.R.S32.HI UR9, URZ, 0x1f, UR4 ;  /* 0x0000001f3f097899 */ /* 0x000fe20008011404 */
[----:B------:R-:W-:Y:S01]  /*e5f0*/  VIADD R7, R17, UR37 ;  /* 0x0000002511077c36 */ /* 0x000fe20008000000 */
[----:B------:R-:W-:Y:S01]  /*e600*/  USHF.R.S32.HI UR16, URZ, 0x1f, UR42 ;  /* 0x0000001f3f107899 */ /* 0x000fe2000801142a */
[----:B---3--:R-:W-:Y:S01]  /*e610*/  VIADD R26, R187, UR37 ;  /* 0x00000025bb1a7c36 */ /* 0x008fe20008000000 */
[----:B------:R-:W-:Y:S01]  /*e620*/  ULDC.64 UR14, c[0x0][0xb90] ;  /* 0x0002e400000e7ab9 */ /* 0x000fe20000000a00 */
[----:B------:R-:W-:Y:S01]  /*e630*/  UMOV UR8, UR4 ;  /* 0x0000000400087c82 */ /* 0x000fe20008000000 */
[----:B------:R-:W-:Y:S01]  /*e640*/  UIMAD UR12, UR16, UR14, URZ ;  /* 0x0000000e100c72a4 */ /* 0x000fe2000f8e023f */
[----:B------:R-:W-:Y:S01]  /*e650*/  @P1 IMAD.HI.U32 R5, R7, R6, RZ ;  /* 0x0000000607051227 */ /* 0x000fe200078e00ff */
[----:B------:R-:W-:Y:S02]  /*e660*/  UIMAD.WIDE.U32 UR10, UR42, UR14, UR8 ;  /* 0x0000000e2a0a72a5 */ /* 0x000fe4000f8e0008 */
[----:B------:R-:W-:Y:S01]  /*e670*/  USHF.R.S32.HI UR8, URZ, 0x1f, UR36 ;  /* 0x0000001f3f087899 */ /* 0x000fe20008011424 */
[----:B------:R-:W-:Y:S01]  /*e680*/  IMAD.MOV.U32 R4, RZ, RZ, R7 ;  /* 0x000000ffff047224 */ /* 0x000fe200078e0007 */
[----:B------:R-:W-:Y:S01]  /*e690*/  UIMAD UR12, UR42, UR15, UR12 ;  /* 0x0000000f2a0c72a4 */ /* 0x000fe2000f8e020c */
[----:B------:R-:W-:Y:S01]  /*e6a0*/  @P1 SHF.R.U32.HI R4, RZ, R8, R5 ;  /* 0x00000008ff041219 */ /* 0x000fe20000011605 */
[----:B------:R-:W-:Y:S01]  /*e6b0*/  USEL UR18, UR8, URZ, !UP0 ;  /* 0x0000003f08127287 */ /* 0x000fe2000c000000 */
[----:B------:R-:W-:Y:S01]  /*e6c0*/  IMAD R5, R184, 0x40, R18 ;  /* 0x00000040b8057824 */ /* 0x000fe200078e0212 */
[----:B------:R-:W-:Y:S01]  /*e6d0*/  ULDC.64 UR14, c[0x0][0xb98] ;  /* 0x0002e600000e7ab9 */ /* 0x000fe20000000a00 */
[----:B------:R-:W-:Y:S01]  /*e6e0*/  USEL UR17, UR36, URZ, !UP0 ;  /* 0x0000003f24117287 */ /* 0x000fe2000c000000 */
[----:B------:R-:W-:Y:S01]  /*e6f0*/  IMAD.MOV R6, RZ, RZ, -R4 ;  /* 0x000000ffff067224 */ /* 0x000fe200078e0a04 */
[----:B------:R-:W-:Y:S01]  /*e700*/  UIMAD UR8, UR18, UR14, URZ ;  /* 0x0000000e120872a4 */ /* 0x000fe2000f8e023f */
[----:B------:R-:W-:Y:S01]  /*e710*/  IMAD.WIDE R24, R5, 0x2, R24 ;  /* 0x0000000205187825 */ /* 0x000fe200078e0218 */
[----:B------:R-:W-:Y:S01]  /*e720*/  UIADD3 UR11, UR11, UR12, URZ ;  /* 0x0000000c0b0b7290 */ /* 0x000fe2000fffe03f */
[----:B------:R-:W-:Y:S01]  /*e730*/  SHF.R.S32.HI R5, RZ, 0x1f, R4 ;  /* 0x0000001fff057819 */ /* 0x000fe20000011404 */
[----:B------:R-:W-:Y:S01]  /*e740*/  UIMAD UR8, UR17, UR15, UR8 ;  /* 0x0000000f110872a4 */ /* 0x000fe2000f8e0208 */
[----:B------:R-:W-:Y:S01]  /*e750*/  IMAD R7, R49, R6, R7 ;  /* 0x0000000631077224 */ /* 0x000fe200078e0207 */
[----:B------:R-:W-:Y:S01]  /*e760*/  UIMAD.WIDE.U32 UR10, UR17, UR14, UR10 ;  /* 0x0000000e110a72a5 */ /* 0x000fe2000f8e000a */
[----:B------:R-:W-:Y:S01]  /*e770*/  IADD3 R9, P3, R24, 0x2000, RZ ;  /* 0x0000200018097810 */ /* 0x000fe20007f7e0ff */
[----:B-----5:R-:W-:Y:S01]  /*e780*/  IMAD R51, R2, R49, RZ ;  /* 0x0000003102337224 */ /* 0x020fe200078e02ff */
[----:B------:R-:W-:Y:S01]  /*e790*/  IADD3 R13, P0, R24, 0x1000, RZ ;  /* 0x00001000180d7810 */ /* 0x000fe20007f1e0ff */
[----:B------:R-:W-:Y:S01]  /*e7a0*/  IMAD.U32 R8, RZ, RZ, UR8 ;  /* 0x00000008ff087e24 */ /* 0x000fe2000f8e00ff */
[----:B------:R-:W-:Y:S01]  /*e7b0*/  SHF.R.S32.HI R6, RZ, 0x1f, R7 ;  /* 0x0000001fff067819 */ /* 0x000fe20000011407 */
[----:B------:R-:W-:Y:S01]  /*e7c0*/  ULDC.64 UR12, c[0x0][0xaa0] ;  /* 0x0002a800000c7ab9 */ /* 0x000fe20000000a00 */
[----:B------:R-:W-:-:S02]  /*e7d0*/  IADD3 R4, P2, R4, UR10, RZ ;  /* 0x0000000a04047c10 */ /* 0x000fc4000ff5e0ff */
[----:B------:R-:W-:Y:S02]  /*e7e0*/  LOP3.LUT R12, R13, 0x380, RZ, 0xc0, !PT ;  /* 0x000003800d0c7812 */ /* 0x000fe400078ec0ff */
[----:B------:R-:W-:Y:S01]  /*e7f0*/  IADD3.X R5, R5, UR11, R8, P2, !PT ;  /* 0x0000000b05057c10 */ /* 0x000fe200097fe408 */
[----:B------:R-:W-:Y:S01]  /*e800*/  ULDC.64 UR10, c[0x0][0xb88] ;  /* 0x0002e200000a7ab9 */ /* 0x000fe20000000a00 */
[----:B------:R-:W-:Y:S01]  /*e810*/  LOP3.LUT R8, R9, 0x380, RZ, 0xc0, !PT ;  /* 0x0000038009087812 */ /* 0x000fe200078ec0ff */
[----:B------:R-:W-:Y:S01]  /*e820*/  IMAD R6, R6, UR10, RZ ;  /* 0x0000000a06067c24 */ /* 0x000fe2000f8e02ff */
[----:B------:R-:W-:Y:S01]  /*e830*/  SHF.R.U64 R12, R12, 0x3, RZ ;  /* 0x000000030c0c7819 */ /* 0x000fe200000012ff */
[C---:B------:R-:W-:Y:S01]  /*e840*/  IMAD.WIDE.U32 R4, R7.reuse, UR10, R4 ;  /* 0x0000000a07047c25 */ /* 0x040fe2000f8e0004 */
[----:B------:R-:W-:Y:S02]  /*e850*/  SHF.R.U64 R8, R8, 0x3, RZ ;  /* 0x0000000308087819 */ /* 0x000fe400000012ff */
[----:B------:R-:W-:Y:S01]  /*e860*/  LOP3.LUT R12, R12, R13, RZ, 0x3c, !PT ;  /* 0x0000000d0c0c7212 */ /* 0x000fe200078e3cff */
[----:B------:R-:W-:Y:S01]  /*e870*/  IMAD R11, R7, UR11, R6 ;  /* 0x0000000b070b7c24 */ /* 0x000fe2000f8e0206 */
[----:B------:R-:W-:Y:S01]  /*e880*/  LOP3.LUT R8, R8, R9, RZ, 0x3c, !PT ;  /* 0x0000000908087212 */ /* 0x000fe200078e3cff */
[----:B------:R-:W-:Y:S01]  /*e890*/  ULDC.64 UR10, c[0x0][0xb50] ;  /* 0x0002d400000a7ab9 */ /* 0x000fe20000000a00 */
[----:B------:R-:W-:Y:S01]  /*e8a0*/  IADD3 R7, P2, R24, 0x3000, RZ ;  /* 0x0000300018077810 */ /* 0x000fe20007f5e0ff */
[----:B------:R-:W-:Y:S01]  /*e8b0*/  IMAD.IADD R9, R5, 0x1, R11 ;  /* 0x0000000105097824 */ /* 0x000fe200078e020b */
[----:B------:R-:W-:Y:S01]  /*e8c0*/  LEA R10, P4, R4, UR10, 0x2 ;  /* 0x0000000a040a7c11 */ /* 0x000fe2000f8810ff */
[----:B------:R-:W-:Y:S01]  /*e8d0*/  IMAD.X R13, RZ, RZ, R25, P0 ;  /* 0x000000ffff0d7224 */ /* 0x000fe200000e0619 */
[----:B------:R-:W-:Y:S01]  /*e8e0*/  LOP3.LUT R5, R7, 0x380, RZ, 0xc0, !PT ;  /* 0x0000038007057812 */ /* 0x000fe200078ec0ff */
[----:B------:R-:W-:Y:S01]  /*e8f0*/  VIADD R6, R26, 0x8 ;  /* 0x000000081a067836 */ /* 0x000fe20000000000 */
[----:B------:R-:W-:Y:S01]  /*e900*/  LEA.HI.X R14, R4, UR11, R9, 0x2, P4 ;  /* 0x0000000b040e7c11 */ /* 0x000fe2000a0f1409 */
[----:B------:R-:W-:Y:S01]  /*e910*/  SHFL.IDX PT, R44, R10, RZ, 0x1c1f ;  /* 0x001c1fff0a2c7589 */ /* 0x000fe200000e0000 */
[----:B------:R-:W-:Y:S01]  /*e920*/  LOP3.LUT P0, RZ, R185, 0x3, RZ, 0xc0, !PT ;  /* 0x00000003b9ff7812 */ /* 0x000fe2000780c0ff */
[--C-:B------:R-:W-:Y:S01]  /*e930*/  IMAD.X R9, RZ, RZ, R25.reuse, P3 ;  /* 0x000000ffff097224 */ /* 0x100fe200018e0619 */
[----:B------:R-:W-:Y:S01]  /*e940*/  SHF.R.U64 R4, R5, 0x3, RZ ;  /* 0x0000000305047819 */ /* 0x000fe200000012ff */
[----:B------:R-:W0:Y:S01]  /*e950*/  SHFL.IDX PT, R45, R14, RZ, 0x1c1f ;  /* 0x001c1fff0e2d7589 */ /* 0x000e2200000e0000 */
[----:B------:R-:W-:Y:S01]  /*e960*/  IMAD.X R5, RZ, RZ, R25, P2 ;  /* 0x000000ffff057224 */ /* 0x000fe200010e0619 */
[----:B------:R-:W-:-:S02]  /*e970*/  ISETP.GE.OR P2, PT, R26, R51, P0 ;  /* 0x000000331a00720c */ /* 0x000fc40000746670 */
[----:B------:R-:W-:Y:S01]  /*e980*/  SHFL.IDX PT, R46, R10, 0x1, 0x1c1f ;  /* 0x003c1f000a2e7f89 */ /* 0x000fe200000e0000 */
[----:B------:R-:W-:Y:S02]  /*e990*/  ISETP.GE.OR P0, PT, R6, R51, P0 ;  /* 0x000000330600720c */ /* 0x000fe40000706670 */
[----:B------:R-:W-:Y:S01]  /*e9a0*/  LOP3.LUT R4, R4, R7, RZ, 0x3c, !PT ;  /* 0x0000000704047212 */ /* 0x000fe200078e3cff */
[----:B------:R-:W1:Y:S01]  /*e9b0*/  SHFL.IDX PT, R47, R14, 0x1, 0x1c1f ;  /* 0x003c1f000e2f7f89 */ /* 0x000e6200000e0000 */
[C---:B------:R-:W-:Y:S01]  /*e9c0*/  IADD3 R7, P3, R24.reuse, 0x7000, RZ ;  /* 0x0000700018077810 */ /* 0x040fe20007f7e0ff */
[----:B------:R-:W-:Y:S01]  /*e9d0*/  UIMAD UR10, UR9, UR12, URZ ;  /* 0x0000000c090a72a4 */ /* 0x000fe2000f8e023f */
[C---:B------:R-:W-:Y:S02]  /*e9e0*/  IADD3 R41, P6, R24.reuse, 0x4000, RZ ;  /* 0x0000400018297810 */ /* 0x040fe40007fde0ff */
[----:B------:R-:W-:Y:S02]  /*e9f0*/  LOP3.LUT R2, R7, 0x380, RZ, 0xc0, !PT ;  /* 0x0000038007027812 */ /* 0x000fe400078ec0ff */
[----:B------:R-:W-:Y:S01]  /*ea00*/  IADD3 R37, P5, R24, 0x5000, RZ ;  /* 0x0000500018257810 */ /* 0x000fe20007fbe0ff */
[----:B------:R-:W-:Y:S01]  /*ea10*/  IMAD.X R29, RZ, RZ, R25, P3 ;  /* 0x000000ffff1d7224 */ /* 0x000fe200018e0619 */
[----:B------:R-:W-:-:S02]  /*ea20*/  SHF.R.U64 R2, R2, 0x3, RZ ;  /* 0x0000000302027819 */ /* 0x000fc400000012ff */
[C---:B------:R-:W-:Y:S02]  /*ea30*/  IADD3 R33, P4, R24.reuse, 0x6000, RZ ;  /* 0x0000600018217810 */ /* 0x040fe40007f9e0ff */
[----:B------:R-:W-:Y:S01]  /*ea40*/  LOP3.LUT R11, R24, 0x380, RZ, 0xc0, !PT ;  /* 0x00000380180b7812 */ /* 0x000fe200078ec0ff */
[----:B0-----:R0:W-:Y:S01]  /*ea50*/  @!P2 ST.E desc[UR54][R44.64], R20 ;  /* 0x000000142c00a985 */ /* 0x0011e2000c101936 */
[----:B------:R-:W-:Y:S01]  /*ea60*/  UIMAD.WIDE.U32 UR8, UR4, UR12, URZ ;  /* 0x0000000c040872a5 */ /* 0x000fe2000f8e003f */
[----:B------:R-:W-:Y:S01]  /*ea70*/  LOP3.LUT R28, R2, R7, RZ, 0x3c, !PT ;  /* 0x00000007021c7212 */ /* 0x000fe200078e3cff */
[----:B------:R-:W-:Y:S01]  /*ea80*/  UIMAD UR10, UR4, UR13, UR10 ;  /* 0x0000000d040a72a4 */ /* 0x000fe2000f8e020a */
[----:B------:R-:W-:Y:S02]  /*ea90*/  LOP3.LUT R40, R41, 0x380, RZ, 0xc0, !PT ;  /* 0x0000038029287812 */ /* 0x000fe400078ec0ff */
[----:B------:R-:W-:Y:S01]  /*eaa0*/  LOP3.LUT R36, R37, 0x380, RZ, 0xc0, !PT ;  /* 0x0000038025247812 */ /* 0x000fe200078ec0ff */
[----:B------:R-:W-:Y:S01]  /*eab0*/  ULDC.64 UR12, c[0x0][0xae8] ;  /* 0x0002ba00000c7ab9 */ /* 0x000fe20000000a00 */
[----:B-1----:R1:W-:Y:S01]  /*eac0*/  @!P0 ST.E desc[UR54][R46.64], R3 ;  /* 0x000000032e008985 */ /* 0x0023e2000c101936 */
[----:B------:R-:W-:-:S02]  /*ead0*/  LOP3.LUT R32, R33, 0x380, RZ, 0xc0, !PT ;  /* 0x0000038021207812 */ /* 0x000fc400078ec0ff */
[----:B------:R-:W-:Y:S01]  /*eae0*/  SHF.R.U64 R11, R11, 0x3, RZ ;  /* 0x000000030b0b7819 */ /* 0x000fe200000012ff */
[----:B0-----:R-:W0:Y:S01]  /*eaf0*/  @P1 LDC R20, c[0x0][0xbec] ;  /* 0x0002fb00ff141b82 */ /* 0x001e220000000800 */
[----:B------:R-:W-:Y:S01]  /*eb00*/  IMAD R2, R22, 0x20, R184 ;  /* 0x0000002016027824 */ /* 0x000fe200078e02b8 */
[----:B------:R-:W-:Y:S01]  /*eb10*/  UIADD3 UR9, UR9, UR10, URZ ;  /* 0x0000000a09097290 */ /* 0x000fe2000fffe03f */
[----:B------:R-:W-:Y:S01]  /*eb20*/  SHF.R.U64 R40, R40, 0x3, RZ ;  /* 0x0000000328287819 */ /* 0x000fe200000012ff */
[----:B------:R-:W-:Y:S01]  /*eb30*/  UIMAD UR4, UR16, UR12, URZ ;  /* 0x0000000c100472a4 */ /* 0x000fe2000f8e023f */
[----:B------:R-:W-:-:S03]  /*eb40*/  SHF.R.U64 R36, R36, 0x3, RZ ;  /* 0x0000000324247819 */ /* 0x000fc600000012ff */
[----:B-1----:R-:W1:Y:S01]  /*eb50*/  @P1 LDC R3, c[0x0][0xbf0] ;  /* 0x0002fc00ff031b82 */ /* 0x002e620000000800 */
[----:B------:R-:W-:Y:S01]  /*eb60*/  VIADD R45, R2, UR37 ;  /* 0x00000025022d7c36 */ /* 0x000fe20008000000 */
[----:B------:R-:W-:Y:S01]  /*eb70*/  UIMAD UR4, UR42, UR13, UR4 ;  /* 0x0000000d2a0472a4 */ /* 0x000fe2000f8e0204 */
[----:B------:R-:W-:Y:S01]  /*eb80*/  SHF.R.U64 R32, R32, 0x3, RZ ;  /* 0x0000000320207819 */ /* 0x000fe200000012ff */
[----:B------:R-:W-:Y:S01]  /*eb90*/  UIMAD.WIDE.U32 UR8, UR42, UR12, UR8 ;  /* 0x0000000c2a0872a5 */ /* 0x000fe2000f8e0008 */
[----:B------:R-:W-:Y:S01]  /*eba0*/  LOP3.LUT R24, R11, R24, RZ, 0x3c, !PT ;  /* 0x000000180b187212 */ /* 0x000fe200078e3cff */
[----:B------:R-:W-:Y:S01]  /*ebb0*/  ULDC.64 UR10, c[0x0][0xaf0] ;  /* 0x0002bc00000a7ab9 */ /* 0x000fe20000000a00 */
[----:B------:R-:W-:Y:S01]  /*ebc0*/  IMAD.MOV.U32 R21, RZ, RZ, R45 ;  /* 0x000000ffff157224 */ /* 0x000fe200078e002d */
[----:B------:R-:W-:Y:S01]  /*ebd0*/  UIADD3 UR9, UR9, UR4, URZ ;  /* 0x0000000409097290 */ /* 0x000fe2000fffe03f */
[----:B------:R-:W-:Y:S01]  /*ebe0*/  LOP3.LUT R40, R40, R41, RZ, 0x3c, !PT ;  /* 0x0000002928287212 */ /* 0x000fe200078e3cff */
[----:B------:R-:W-:Y:S01]  /*ebf0*/  UIMAD UR4, UR18, UR10, URZ ;  /* 0x0000000a120472a4 */ /* 0x000fe2000f8e023f */
[----:B------:R-:W-:Y:S01]  /*ec00*/  LOP3.LUT R36, R36, R37, RZ, 0x3c, !PT ;  /* 0x0000002524247212 */ /* 0x000fe200078e3cff */
[----:B------:R-:W5:Y:S01]  /*ec10*/  LD.E.128 R12, desc[UR54][R12.64] ;  /* 0x000000360c0c7980 */ /* 0x000f62000c101d00 */
[----:B0-----:R-:W-:Y:S01]  /*ec20*/  @P1 IMAD.HI.U32 R2, R45, R20, RZ ;  /* 0x000000142d021227 */ /* 0x001fe200078e00ff */
[----:B------:R-:W-:Y:S01]  /*ec30*/  UIMAD UR4, UR17, UR11, UR4 ;  /* 0x0000000b110472a4 */ /* 0x000fe2000f8e0204 */
[----:B------:R-:W-:Y:S01]  /*ec40*/  LOP3.LUT R32, R32, R33, RZ, 0x3c, !PT ;  /* 0x0000002120207212 */ /* 0x000fe200078e3cff */
[----:B------:R-:W-:Y:S01]  /*ec50*/  UIMAD.WIDE.U32 UR8, UR17, UR10, UR8 ;  /* 0x0000000a110872a5 */ /* 0x000fe2000f8e0008 */
[--C-:B------:R-:W-:Y:S01]  /*ec60*/  IMAD.X R41, RZ, RZ, R25.reuse, P6 ;  /* 0x000000ffff297224 */ /* 0x100fe200030e0619 */
[----:B------:R-:W5:Y:S01]  /*ec70*/  LD.E.128 R8, desc[UR54][R8.64] ;  /* 0x0000003608087980 */ /* 0x000f62000c101d00 */
[--C-:B------:R-:W-:Y:S01]  /*ec80*/  IMAD.X R37, RZ, RZ, R25.reuse, P5 ;  /* 0x000000ffff257224 */ /* 0x100fe200028e0619 */
[----:B-1----:R-:W-:Y:S01]  /*ec90*/  @P1 SHF.R.U32.HI R21, RZ, R3, R2 ;  /* 0x00000003ff151219 */ /* 0x002fe20000011602 */
[----:B------:R-:W-:Y:S01]  /*eca0*/  IMAD.X R33, RZ, RZ, R25, P4 ;  /* 0x000000ffff217224 */ /* 0x000fe200020e0619 */
[----:B------:R-:W-:Y:S01]  /*ecb0*/  UIADD3 UR4, UR9, UR4, URZ ;  /* 0x0000000409047290 */ /* 0x000fe2000fffe03f */
[----:B------:R-:W5:Y:S01]  /*ecc0*/  LD.E.128 R4, desc[UR54][R4.64] ;  /* 0x0000003604047980 */ /* 0x000f62000c101d00 */
[--C-:B------:R-:W-:Y:S01]  /*ecd0*/  SHF.R.S32.HI R20, RZ, 0x1f, R21.reuse ;  /* 0x0000001fff147819 */ /* 0x100fe20000011415 */
[----:B------:R-:W-:Y:S01]  /*ece0*/  IMAD.MOV R44, RZ, RZ, -R21 ;  /* 0x000000ffff2c7224 */ /* 0x000fe200078e0a15 */
[----:B------:R-:W-:Y:S01]  /*ecf0*/  ULDC.64 UR10, c[0x0][0xae0] ;  /* 0x0002b800000a7ab9 */ /* 0x000fe20000000a00 */
[----:B------:R-:W-:Y:S01]  /*ed00*/  IMAD.U32 R3, RZ, RZ, UR9 ;  /* 0x00000009ff037e24 */ /* 0x000fe2000f8e00ff */
[----:B------:R-:W5:Y:S01]  /*ed10*/  LD.E.128 R24, desc[UR54][R24.64] ;  /* 0x0000003618187980 */ /* 0x000f62000c101d00 */
[----:B------:R-:W-:-:S02]  /*ed20*/  IMAD R20, R20, UR10, RZ ;  /* 0x0000000a14147c24 */ /* 0x000fc4000f8e02ff */
[----:B------:R-:W-:Y:S01]  /*ed30*/  IMAD R45, R49, R44, R45 ;  /* 0x0000002c312d7224 */ /* 0x000fe200078e022d */
[----:B------:R-:W5:Y:S01]  /*ed40*/  LD.E.128 R40, desc[UR54][R40.64] ;  /* 0x0000003628287980 */ /* 0x000f62000c101d00 */
[----:B------:R-:W-:Y:S01]  /*ed50*/  IMAD.U32 R2, RZ, RZ, UR8 ;  /* 0x00000008ff027e24 */ /* 0x000fe2000f8e00ff */
[----:B------:R-:W-:Y:S01]  /*ed60*/  ULDC.64 UR8, c[0x0][0xad8] ;  /* 0x0002b60000087ab9 */ /* 0x000fe20000000a00 */
[----:B------:R-:W-:Y:S01]  /*ed70*/  IMAD.U32 R3, RZ, RZ, UR4 ;  /* 0x00000004ff037e24 */ /* 0x000fe2000f8e00ff */
[----:B------:R-:W5:Y:S01]  /*ed80*/  LD.E.128 R36, desc[UR54][R36.64] ;  /* 0x0000003624247980 */ /* 0x000f62000c101d00 */
[----:B------:R-:W-:-:S03]  /*ed90*/  IMAD R47, R21, UR11, R20 ;  /* 0x0000000b152f7c24 */ /* 0x000fc6000f8e0214 */
[----:B------:R-:W5:Y:S01]  /*eda0*/  LD.E.128 R32, desc[UR54][R32.64] ;  /* 0x0000003620207980 */ /* 0x000f62000c101d00 */
[----:B------:R-:W-:-:S03]  /*edb0*/  SHF.R.S32.HI R20, RZ, 0x1f, R45 ;  /* 0x0000001fff147819 */ /* 0x000fc6000001142d */
[----:B------:R-:W5:Y:S01]  /*edc0*/  LD.E.128 R28, desc[UR54][R28.64] ;  /* 0x000000361c1c7980 */ /* 0x000f62000c101d00 */
[----:B------:R-:W-:Y:S01]  /*edd0*/  IMAD.WIDE.U32 R2, R21, UR10, R2 ;  /* 0x0000000a15027c25 */ /* 0x000fe2000f8e0002 */
        /* <DEDUP_REMOVED lines=8> */
[----:B------:R-:W-:Y:S02]  /*ee60*/  VIADD R46, R184, UR37 ;  /* 0x00000025b82e7c36 */ /* 0x000fe40008000000 */
[C---:B------:R-:W-:Y:S02]  /*ee70*/  IMAD R21, R45.reuse, UR9, R44 ;  /* 0x000000092d157c24 */ /* 0x040fe4000f8e022c */
[----:B------:R-:W-:Y:S01]  /*ee80*/  IMAD.WIDE.U32 R2, R45, UR8, R2 ;  /* 0x000000082d027c25 */ /* 0x000fe2000f8e0002 */
[CC--:B------:R-:W-:Y:S01]  /*ee90*/  ISETP.GE.AND P2, PT, R46.reuse, R51.reuse, PT ;  /* 0x000000332e00720c */ /* 0x0c0fe20003f46270 */
[----:B------:R-:W-:Y:S02]  /*eea0*/  ULDC.64 UR8, c[0x0][0xa80] ;  /* 0x0002a00000087ab9 */ /* 0x000fe40000000a00 */
[----:B------:R-:W-:Y:S02]  /*eeb0*/  VIADD R20, R46, 0x20 ;  /* 0x000000202e147836 */ /* 0x000fe40000000000 */
[----:B------:R-:W-:Y:S01]  /*eec0*/  VIADD R0, R0, 0x28820 ;  /* 0x0002882000007836 */ /* 0x000fe20000000000 */
[----:B------:R-:W-:Y:S01]  /*eed0*/  LEA R44, P3, R2, UR8, 0x1 ;  /* 0x00000008022c7c11 */ /* 0x000fe2000f8608ff */
[----:B------:R-:W-:Y:S01]  /*eee0*/  IMAD.IADD R3, R3, 0x1, R21 ;  /* 0x0000000103037824 */ /* 0x000fe200078e0215 */
[----:B------:R-:W-:Y:S01]  /*eef0*/  ISETP.GE.AND P0, PT, R20, R51, PT ;  /* 0x000000331400720c */ /* 0x000fe20003f06270 */
[----:B------:R-:W-:Y:S01]  /*ef00*/  VIADD R20, R46, 0x40 ;  /* 0x000000402e147836 */ /* 0x000fe20000000000 */
[----:B------:R-:W-:-:S02]  /*ef10*/  PRMT R0, RZ, 0x654, R0 ;  /* 0x00000654ff007816 */ /* 0x000fc40000000000 */
[----:B------:R-:W-:Y:S01]  /*ef20*/  LEA.HI.X R45, R2, UR9, R3, 0x1, P3 ;  /* 0x00000009022d7c11 */ /* 0x000fe200098f0c03 */
[----:B------:R-:W-:Y:S01]  /*ef30*/  BSSY B1, `(.L_x_1413) ;  /* 0x000000f000017945 */ /* 0x000fe20003800000 */
[----:B------:R-:W-:Y:S01]  /*ef40*/  ISETP.GE.AND P1, PT, R20, R51, PT ;  /* 0x000000331400720c */ /* 0x000fe20003f26270 */
[----:B0-----:R0:W-:Y:S01]  /*ef50*/  SYNCS.ARRIVE.TRANS64.RED.A1T0 RZ, [R0+URZ], RZ ;  /* 0x000000ff00ff79a7 */ /* 0x0011e2000810043f */
        /* <DEDUP_REMOVED lines=12> */
.L_x_1414:
[----:B------:R-:W-:Y:S05]  /*f020*/  BSYNC B1 ;  /* 0x0000000000017941 */ /* 0x000fea0003800000 */
.L_x_1413:
        /* <DEDUP_REMOVED lines=13> */
.L_x_1416:
[----:B------:R-:W-:Y:S05]  /*f100*/  BSYNC B1 ;  /* 0x0000000000017941 */ /* 0x000fea0003800000 */
.L_x_1415:
[----:B----4-:R4:W0:Y:S01]  /*f110*/  SHFL.IDX PT, R0, R45, 0x2, 0x181f ;  /* 0x00581f002d007f89 */ /* 0x01082200000e0000 */
[----:B------:R-:W-:Y:S03]  /*f120*/  BSSY B1, `(.L_x_1417) ;  /* 0x000000c000017945 */ /* 0x000fe60003800000 */
[----:B---3-5:R4:W3:Y:S01]  /*f130*/  SHFL.IDX PT, R12, R44, 0x2, 0x181f ;  /* 0x00581f002c0c7f89 */ /* 0x0288e200000e0000 */
[----:B------:R-:W-:Y:S05]  /*f140*/  @P1 BRA `(.L_x_1418) ;  /* 0x0000000000241947 */ /* 0x000fea0003800000 */
[----:B------:R-:W-:Y:S02]  /*f150*/  ULDC UR4, c[0x0][0xac8] ;  /* 0x0002b20000047ab9 */ /* 0x000fe40000000800 */
[----:B------:R-:W-:Y:S02]  /*f160*/  ISETP.GE.AND P2, PT, R18, UR4, PT ;  /* 0x0000000412007c0c */ /* 0x000fe4000bf46270 */
[----:B------:R-:W-:-:S11]  /*f170*/  ISETP.GE.AND P3, PT, R19, UR4, PT ;  /* 0x0000000413007c0c */ /* 0x000fd6000bf66270 */
[CC--:B---3--:R-:W-:Y:S02]  /*f180*/  @!P2 LEA R2, P0, R18.reuse, R12.reuse, 0x1 ;  /* 0x0000000c1202a211 */ /* 0x0c8fe400078008ff */
[C---:B------:R-:W-:Y:S02]  /*f190*/  @!P3 LEA R12, P1, R19.reuse, R12, 0x1 ;  /* 0x0000000c130cb211 */ /* 0x040fe400078208ff */
[-C--:B0-----:R-:W-:Y:S02]  /*f1a0*/  @!P2 LEA.HI.X R3, R18, R0.reuse, R190, 0x1, P0 ;  /* 0x000000001203a211 */ /* 0x081fe400000f0cbe */
[----:B------:R-:W-:-:S03]  /*f1b0*/  @!P3 LEA.HI.X R13, R19, R0, R189, 0x1, P1 ;  /* 0x00000000130db211 */ /* 0x000fc600008f0cbd */
[----:B------:R0:W-:Y:S04]  /*f1c0*/  @!P2 ST.E.128 desc[UR54][R2.64], R8 ;  /* 0x000000080200a985 */ /* 0x0001e8000c101d36 */
[----:B------:R0:W-:Y:S02]  /*f1d0*/  @!P3 ST.E.128 desc[UR54][R12.64], R32 ;  /* 0x000000200c00b985 */ /* 0x0001e4000c101d36 */
.L_x_1418:
[----:B------:R-:W-:Y:S05]  /*f1e0*/  BSYNC B1 ;  /* 0x0000000000017941 */ /* 0x000fea0003800000 */
.L_x_1417:
[----:B0-----:R-:W-:Y:S01]  /*f1f0*/  VIADD R0, R46, 0x60 ;  /* 0x000000602e007836 */ /* 0x001fe20000000000 */
[----:B-1--4-:R-:W4:Y:S04]  /*f200*/  SHFL.IDX PT, R45, R45, 0x3, 0x181f ;  /* 0x00781f002d2d7f89 */ /* 0x012f2800000e0000 */
[----:B------:R-:W-:Y:S01]  /*f210*/  ISETP.GE.AND P0, PT, R0, R51, PT ;  /* 0x000000330000720c */ /* 0x000fe20003f06270 */
[----:B------:R-:W0:-:S12]  /*f220*/  SHFL.IDX PT, R44, R44, 0x3, 0x181f ;  /* 0x00781f002c2c7f89 */ /* 0x000e1800000e0000 */
[----:B------:R-:W-:Y:S05]  /*f230*/  @P0 BRA `(.L_x_1419) ;  /* 0x0000000c000c0947 */ /* 0x000fea0003800000 */
[----:B------:R-:W-:Y:S02]  /*f240*/  ULDC UR4, c[0x0][0xac8] ;  /* 0x0002b20000047ab9 */ /* 0x000fe40000000800 */
[----:B------:R-:W-:-:S13]  /*f250*/  ISETP.GE.AND P1, PT, R18, UR4, PT ;  /* 0x0000000412007c0c */ /* 0x000fda000bf26270 */
[----:B0-----:R-:W-:-:S04]  /*f260*/  @!P1 LEA R2, P0, R18, R44, 0x1 ;  /* 0x0000002c12029211 */ /* 0x001fc800078008ff */
[----:B----4-:R-:W-:Y:S02]  /*f270*/  @!P1 LEA.HI.X R3, R18, R45, R190, 0x1, P0 ;  /* 0x0000002d12039211 */ /* 0x010fe400000f0cbe */
[----:B------:R-:W-:-:S03]  /*f280*/  ISETP.GE.AND P0, PT, R19, UR4, PT ;  /* 0x0000000413007c0c */ /* 0x000fc6000bf06270 */
[----:B------:R0:W-:Y:S10]  /*f290*/  @!P1 ST.E.128 desc[UR54][R2.64], R4 ;  /* 0x0000000402009985 */ /* 0x0001f4000c101d36 */
[----:B------:R-:W-:Y:S05]  /*f2a0*/  @P0 BRA `(.L_x_1419) ;  /* 0x0000000800f00947 */ /* 0x000fea0003800000 */
[----:B0-----:R-:W-:-:S04]  /*f2b0*/  LEA R2, P0, R19, R44, 0x1 ;  /* 0x0000002c13027211 */ /* 0x001fc800078008ff */
[----:B------:R-:W-:-:S05]  /*f2c0*/  LEA.HI.X R3, R19, R45, R189, 0x1, P0 ;  /* 0x0000002d13037211 */ /* 0x000fca00000f0cbd */
[----:B------:R0:W-:Y:S01]  /*f2d0*/  ST.E.128 desc[UR54][R2.64], R28 ;  /* 0x0000001c02007985 */ /* 0x0001e2000c101d36 */
[----:B------:R-:W-:Y:S05]  /*f2e0*/  BRA `(.L_x_1419) ;  /* 0x0000000800e07947 */ /* 0x000fea0003800000 */
.L_x_1411:
        /* <DEDUP_REMOVED lines=11> */
[----:B------:R-:W-:Y:S01]  /*f3a0*/  UISETP.NE.U32.AND UP1, UPT, UR8, URZ, UPT ;  /* 0x0000003f0800728c */ /* 0x000fe2000bf25070 */
[----:B------:R-:W-:Y:S02]  /*f3b0*/  IMAD.U32 R0, RZ, RZ, UR4 ;  /* 0x00000004ff007e24 */ /* 0x000fe4000f8e00ff */
[----:B------:R-:W2:Y:S01]  /*f3c0*/  @P2 LDG.E R6, desc[UR54][R2.64] ;  /* 0x0000003602062981 */ /* 0x000ea2000c1e1900 */
[----:B------:R-:W-:-:S06]  /*f3d0*/  UISETP.NE.AND.EX UP1, UPT, UR9, URZ, UPT, UP1 ;  /* 0x0000003f0900728c */ /* 0x000fcc000bf25310 */
        /* <DEDUP_REMOVED lines=11> */
[----:B--2---:R-:W-:Y:S01]  /*f490*/  @P2 R2UR UR4, R6 ;  /* 0x00000000060422ca */ /* 0x004fe200000e0000 */
[----:B01----:R-:W-:-:S14]  /*f4a0*/  @P3 BRA `(.L_x_1420) ;  /* 0x0000000000103947 */ /* 0x003fdc0003800000 */
[----:B------:R-:W-:Y:S05]  /*f4b0*/  @!P2 BRA `(.L_x_1420) ;  /* 0x00000000000ca947 */ /* 0x000fea0003800000 */
[----:B------:R-:W2:Y:S04]  /*f4c0*/  LDG.E R5, desc[UR54][R2.64] ;  /* 0x0000003602057981 */ /* 0x000ea8000c1e1900 */
[----:B-----5:R-:W2:Y:S02]  /*f4d0*/  LDG.E R0, desc[UR54][R2.64+0x4] ;  /* 0x0000043602007981 */ /* 0x020ea4000c1e1900 */
[----:B--2---:R-:W-:-:S07]  /*f4e0*/  IMAD.IADD R0, R0, 0x1, -R5 ;  /* 0x0000000100007824 */ /* 0x004fce00078e0a05 */
.L_x_1420:
[----:B------:R-:W-:Y:S01]  /*f4f0*/  USHF.R.S32.HI UR8, URZ, 0x1f, UR36 ;  /* 0x0000001f3f087899 */ /* 0x000fe20008011424 */
[----:B------:R-:W-:Y:S01]  /*f500*/  BSSY B1, `(.L_x_1421) ;  /* 0x000002e000017945 */ /* 0x000fe20003800000 */
[----:B------:R-:W-:Y:S02]  /*f510*/  USHF.R.S32.HI UR11, URZ, 0x1f, UR4 ;  /* 0x0000001f3f0b7899 */ /* 0x000fe40008011404 */
[----:B------:R-:W-:Y:S02]  /*f520*/  USEL UR13, UR36, URZ, !UP0 ;  /* 0x0000003f240d7287 */ /* 0x000fe4000c000000 */
[----:B------:R-:W-:Y:S01]  /*f530*/  USEL UR14, UR8, URZ, !UP0 ;  /* 0x0000003f080e7287 */ /* 0x000fe2000c000000 */
[----:B------:R-:W-:Y:S11]  /*f540*/  @P1 BRA `(.L_x_1422) ;  /* 0x0000000000a41947 */ /* 0x000ff60003800000 */
[----:B------:R-:W0:Y:S01]  /*f550*/  S2R R3, SR_TID.X ;  /* 0x0000000000037919 */ /* 0x000e220000002100 */
[----:B------:R-:W1:Y:S01]  /*f560*/  LDC R7, c[0x0][0xbe8] ;  /* 0x0002fa00ff077b82 */ /* 0x000e620000000800 */
[----:B------:R-:W-:Y:S02]  /*f570*/  IMAD.U32 R4, RZ, RZ, UR37 ;  /* 0x00000025ff047e24 */ /* 0x000fe4000f8e00ff */
[----:B-1---5:R-:W-:-:S03]  /*f580*/  IMAD R2, R0, R7, RZ ;  /* 0x0000000700027224 */ /* 0x022fc600078e02ff */
[----:B0-----:R-:W-:-:S04]  /*f590*/  IADD3 R4, R4, -0x80, R3 ;  /* 0xffffff8004047810 */ /* 0x001fc80007ffe003 */
[----:B------:R-:W-:-:S13]  /*f5a0*/  ISETP.GE.AND P1, PT, R4, R2, PT ;  /* 0x000000020400720c */ /* 0x000fda0003f26270 */
[----:B------:R-:W-:Y:S05]  /*f5b0*/  @P1 BRA `(.L_x_1422) ;  /* 0x0000000000881947 */ /* 0x000fea0003800000 */
[----:B------:R-:W-:Y:S01]  /*f5c0*/  ISETP.NE.AND P1, PT, R7, 0x1, PT ;  /* 0x000000010700780c */ /* 0x000fe20003f25270 */
[----:B------:R-:W-:Y:S01]  /*f5d0*/  ULDC.64 UR16, c[0x0][0xb90] ;  /* 0x0002e40000107ab9 */ /* 0x000fe20000000a00 */
[----:B------:R-:W-:Y:S01]  /*f5e0*/  UMOV UR8, UR4 ;  /* 0x0000000400087c82 */ /* 0x000fe20008000000 */
[----:B------:R-:W-:Y:S01]  /*f5f0*/  UIMAD UR10, UR12, UR16, URZ ;  /* 0x000000100c0a72a4 */ /* 0x000fe2000f8e023f */
[----:B------:R-:W-:Y:S01]  /*f600*/  IMAD.MOV.U32 R2, RZ, RZ, R4 ;  /* 0x000000ffff027224 */ /* 0x000fe200078e0004 */
[----:B------:R-:W-:Y:S02]  /*f610*/  UMOV UR9, UR11 ;  /* 0x0000000b00097c82 */ /* 0x000fe40008000000 */
[----:B------:R-:W-:Y:S02]  /*f620*/  UIMAD.WIDE.U32 UR8, UR42, UR16, UR8 ;  /* 0x000000102a0872a5 */ /* 0x000fe4000f8e0008 */
[----:B------:R-:W-:-:S03]  /*f630*/  UIMAD UR10, UR42, UR17, UR10 ;  /* 0x000000112a0a72a4 */ /* 0x000fc6000f8e020a */
[----:B------:R-:W-:Y:S01]  /*f640*/  ULDC.64 UR16, c[0x0][0xb98] ;  /* 0x0002e60000107ab9 */ /* 0x000fe20000000a00 */
[----:B------:R-:W0:Y:S01]  /*f650*/  @P1 LDC R3, c[0x0][0xbec] ;  /* 0x0002fb00ff031b82 */ /* 0x000e220000000800 */
[----:B------:R-:W-:Y:S02]  /*f660*/  UIADD3 UR9, UR9, UR10, URZ ;  /* 0x0000000a09097290 */ /* 0x000fe4000fffe03f */
[----:B------:R-:W-:Y:S02]  /*f670*/  UIMAD UR10, UR14, UR16, URZ ;  /* 0x000000100e0a72a4 */ /* 0x000fe4000f8e023f */
[----:B------:R-:W-:Y:S02]  /*f680*/  UIMAD.WIDE.U32 UR8, UR13, UR16, UR8 ;  /* 0x000000100d0872a5 */ /* 0x000fe4000f8e0008 */
[----:B------:R-:W-:Y:S01]  /*f690*/  UIMAD UR10, UR13, UR17, UR10 ;  /* 0x000000110d0a72a4 */ /* 0x000fe2000f8e020a */
[----:B------:R-:W1:Y:S02]  /*f6a0*/  @P1 LDC R6, c[0x0][0xbf0] ;  /* 0x0002fc00ff061b82 */ /* 0x000e640000000800 */
[----:B------:R-:W-:Y:S01]  /*f6b0*/  ULDC.64 UR16, c[0x0][0xb88] ;  /* 0x0002e20000107ab9 */ /* 0x000fe20000000a00 */
[----:B0-----:R-:W-:-:S05]  /*f6c0*/  @P1 IMAD.HI.U32 R3, R4, R3, RZ ;  /* 0x0000000304031227 */ /* 0x001fca00078e00ff */
[----:B-1----:R-:W-:Y:S01]  /*f6d0*/  @P1 SHF.R.U32.HI R2, RZ, R6, R3 ;  /* 0x00000006ff021219 */ /* 0x002fe20000011603 */
[----:B------:R-:W-:-:S03]  /*f6e0*/  IMAD.U32 R6, RZ, RZ, UR10 ;  /* 0x0000000aff067e24 */ /* 0x000fc6000f8e00ff */
[--C-:B------:R-:W-:Y:S01]  /*f6f0*/  SHF.R.S32.HI R3, RZ, 0x1f, R2.reuse ;  /* 0x0000001fff037819 */ /* 0x100fe20000011402 */
[----:B------:R-:W-:Y:S01]  /*f700*/  IMAD.MOV R5, RZ, RZ, -R2 ;  /* 0x000000ffff057224 */ /* 0x000fe200078e0a02 */
[----:B------:R-:W-:-:S03]  /*f710*/  IADD3 R2, P1, R2, UR8, RZ ;  /* 0x0000000802027c10 */ /* 0x000fc6000ff3e0ff */
[----:B------:R-:W-:Y:S01]  /*f720*/  IMAD R5, R7, R5, R4 ;  /* 0x0000000507057224 */ /* 0x000fe200078e0204 */
[----:B------:R-:W-:Y:S01]  /*f730*/  IADD3.X R3, R3, UR9, R6, P1, !PT ;  /* 0x0000000903037c10 */ /* 0x000fe20008ffe406 */
[----:B------:R-:W-:-:S03]  /*f740*/  ULDC.64 UR8, c[0x0][0xb50] ;  /* 0x0002d40000087ab9 */ /* 0x000fc60000000a00 */
[----:B------:R-:W-:Y:S01]  /*f750*/  SHF.R.S32.HI R4, RZ, 0x1f, R5 ;  /* 0x0000001fff047819 */ /* 0x000fe20000011405 */
[----:B------:R-:W-:-:S04]  /*f760*/  IMAD.WIDE.U32 R2, R5, UR16, R2 ;  /* 0x0000001005027c25 */ /* 0x000fc8000f8e0002 */
[----:B------:R-:W-:-:S04]  /*f770*/  IMAD R4, R4, UR16, RZ ;  /* 0x0000001004047c24 */ /* 0x000fc8000f8e02ff */
[----:B------:R-:W-:Y:S01]  /*f780*/  IMAD R7, R5, UR17, R4 ;  /* 0x0000001105077c24 */ /* 0x000fe2000f8e0204 */
[----:B------:R-:W-:-:S03]  /*f790*/  LEA R4, P1, R2, UR8, 0x2 ;  /* 0x0000000802047c11 */ /* 0x000fc6000f8210ff */
[----:B------:R-:W-:-:S05]  /*f7a0*/  IMAD.IADD R3, R3, 0x1, R7 ;  /* 0x0000000103037824 */ /* 0x000fca00078e0207 */
[----:B------:R-:W-:Y:S01]  /*f7b0*/  LEA.HI.X R5, R2, UR9, R3, 0x2, P1 ;  /* 0x0000000902057c11 */ /* 0x000fe200088f1403 */
[----:B------:R-:W-:-:S05]  /*f7c0*/  IMAD.MOV.U32 R3, RZ, RZ, -0x800000 ;  /* 0xff800000ff037424 */ /* 0x000fca00078e00ff */
[----:B------:R0:W-:Y:S02]  /*f7d0*/  STG.E desc[UR54][R4.64], R3 ;  /* 0x0000000304007986 */ /* 0x0001e4000c101936 */
.L_x_1422:
[----:B------:R-:W-:Y:S05]  /*f7e0*/  BSYNC B1 ;  /* 0x0000000000017941 */ /* 0x000fea0003800000 */
.L_x_1421:
[----:B0-----:R-:W0:Y:S01]  /*f7f0*/  @P0 LDC R3, c[0x0][0xbf0] ;  /* 0x0002fc00ff030b82 */ /* 0x001e220000000800 */
[----:B------:R-:W-:Y:S01]  /*f800*/  ULDC.64 UR16, c[0x0][0xaa0] ;  /* 0x0002a80000107ab9 */ /* 0x000fe20000000a00 */
[----:B------:R-:W-:Y:S01]  /*f810*/  IMAD R2, R22, 0x20, R184 ;  /* 0x0000002016027824 */ /* 0x000fe200078e02b8 */
[----:B------:R-:W-:Y:S01]  /*f820*/  UIMAD UR10, UR11, UR16, URZ ;  /* 0x000000100b0a72a4 */ /* 0x000fe2000f8e023f */
[----:B------:R-:W-:Y:S01]  /*f830*/  BSSY B1, `(.L_x_1423) ;  /* 0x0000039000017945 */ /* 0x000fe20003800000 */
[----:B------:R-:W-:Y:S01]  /*f840*/  UIMAD.WIDE.U32 UR8, UR4, UR16, URZ ;  /* 0x00000010040872a5 */ /* 0x000fe2000f8e003f */
[----:B------:R-:W-:Y:S01]  /*f850*/  VIADD R6, R2, UR37 ;  /* 0x0000002502067c36 */ /* 0x000fe20008000000 */
[----:B------:R-:W-:-:S03]  /*f860*/  UIMAD UR10, UR4, UR17, UR10 ;  /* 0x00000011040a72a4 */ /* 0x000fc6000f8e020a */
[----:B------:R-:W-:Y:S01]  /*f870*/  ULDC.64 UR16, c[0x0][0xae8] ;  /* 0x0002ba0000107ab9 */ /* 0x000fe20000000a00 */
[----:B------:R-:W-:Y:S01]  /*f880*/  UIADD3 UR9, UR9, UR10, URZ ;  /* 0x0000000a09097290 */ /* 0x000fe2000fffe03f */
[----:B------:R-:W-:Y:S01]  /*f890*/  @P0 IMAD.HI.U32 R2, R6, R9, RZ ;  /* 0x0000000906020227 */ /* 0x000fe200078e00ff */
[----:B------:R-:W-:Y:S02]  /*f8a0*/  UIMAD UR4, UR12, UR16, URZ ;  /* 0x000000100c0472a4 */ /* 0x000fe4000f8e023f */
[----:B------:R-:W-:Y:S01]  /*f8b0*/  UIMAD.WIDE.U32 UR8, UR42, UR16, UR8 ;  /* 0x000000102a0872a5 */ /* 0x000fe2000f8e0008 */
[----:B------:R-:W-:Y:S01]  /*f8c0*/  IMAD.MOV.U32 R5, RZ, RZ, R6 ;  /* 0x000000ffff057224 */ /* 0x000fe200078e0006 */
[----:B------:R-:W-:Y:S01]  /*f8d0*/  UIMAD UR4, UR42, UR17, UR4 ;  /* 0x000000112a0472a4 */ /* 0x000fe2000f8e0204 */
[----:B------:R-:W-:-:S03]  /*f8e0*/  ULDC.64 UR10, c[0x0][0xaf0] ;  /* 0x0002bc00000a7ab9 */ /* 0x000fc60000000a00 */
[----:B------:R-:W-:Y:S02]  /*f8f0*/  UIADD3 UR9, UR9, UR4, URZ ;  /* 0x0000000409097290 */ /* 0x000fe4000fffe03f */
[----:B------:R-:W-:Y:S01]  /*f900*/  UIMAD UR4, UR14, UR10, URZ ;  /* 0x0000000a0e0472a4 */ /* 0x000fe2000f8e023f */
[----:B0-----:R-:W-:Y:S01]  /*f910*/  @P0 SHF.R.U32.HI R5, RZ, R3, R2 ;  /* 0x00000003ff050219 */ /* 0x001fe20000011602 */
        /* <DEDUP_REMOVED lines=11> */
[----:B------:R-:W-:Y:S02]  /*f9d0*/  IMAD.U32 R3, RZ, RZ, UR4 ;  /* 0x00000004ff037e24 */ /* 0x000fe4000f8e00ff */
[C---:B------:R-:W-:Y:S01]  /*f9e0*/  IMAD R9, R5.reuse, UR11, R4 ;  /* 0x0000000b05097c24 */ /* 0x040fe2000f8e0204 */
[----:B------:R-:W-:Y:S01]  /*f9f0*/  SHF.R.S32.HI R4, RZ, 0x1f, R7 ;  /* 0x0000001fff047819 */ /* 0x000fe20000011407 */
[----:B------:R-:W-:-:S04]  /*fa00*/  IMAD.WIDE.U32 R2, R5, UR10, R2 ;  /* 0x0000000a05027c25 */ /* 0x000fc8000f8e0002 */
[----:B------:R-:W-:Y:S02]  /*fa10*/  IMAD.IADD R3, R3, 0x1, R9 ;  /* 0x0000000103037824 */ /* 0x000fe400078e0209 */
[----:B------:R-:W-:Y:S02]  /*fa20*/  IMAD R4, R4, UR8, RZ ;  /* 0x0000000804047c24 */ /* 0x000fe4000f8e02ff */
[----:B------:R-:W-:Y:S02]  /*fa30*/  VIADD R6, R184, UR37 ;  /* 0x00000025b8067c36 */ /* 0x000fe40008000000 */
[----:B-----5:R-:W-:Y:S02]  /*fa40*/  IMAD R11, R0, R11, RZ ;  /* 0x0000000b000b7224 */ /* 0x020fe400078e02ff */
        /* <DEDUP_REMOVED lines=23> */
.L_x_1424:
[----:B------:R-:W-:Y:S05]  /*fbc0*/  BSYNC B1 ;  /* 0x0000000000017941 */ /* 0x000fea0003800000 */
.L_x_1423:
        /* <DEDUP_REMOVED lines=13> */
.L_x_1426:
[----:B------:R-:W-:Y:S05]  /*fca0*/  BSYNC B1 ;  /* 0x0000000000017941 */ /* 0x000fea0003800000 */
.L_x_1425:
        /* <DEDUP_REMOVED lines=13> */
.L_x_1428:
[----:B------:R-:W-:Y:S05]  /*fd80*/  BSYNC B1 ;  /* 0x0000000000017941 */ /* 0x000fea0003800000 */
.L_x_1427:
[----:B0-----:R-:W-:Y:S01]  /*fd90*/  VIADD R0, R6, 0x60 ;  /* 0x0000006006007836 */ /* 0x001fe20000000000 */
[----:B--2-4-:R-:W0:Y:S04]  /*fda0*/  SHFL.IDX PT, R5, R5, 0x3, 0x181f ;  /* 0x00781f0005057f89 */ /* 0x014e2800000e0000 */
[----:B------:R-:W-:Y:S01]  /*fdb0*/  ISETP.GE.AND P0, PT, R0, R11, PT ;  /* 0x0000000b0000720c */ /* 0x000fe20003f06270 */
[----:B-1-3--:R1:W2:-:S12]  /*fdc0*/  SHFL.IDX PT, R2, R4, 0x3, 0x181f ;  /* 0x00781f0004027f89 */ /* 0x00a29800000e0000 */
[----:B-1----:R-:W-:Y:S05]  /*fdd0*/  @P0 BRA `(.L_x_1419) ;  /* 0x0000000000240947 */ /* 0x002fea0003800000 */
[----:B------:R-:W-:Y:S02]  /*fde0*/  ULDC UR4, c[0x0][0xac8] ;  /* 0x0002b20000047ab9 */ /* 0x000fe40000000800 */
[----:B------:R-:W-:Y:S02]  /*fdf0*/  ISETP.GE.AND P2, PT, R18, UR4, PT ;  /* 0x0000000412007c0c */ /* 0x000fe4000bf46270 */
[----:B------:R-:W-:-:S11]  /*fe00*/  ISETP.GE.AND P3, PT, R19, UR4, PT ;  /* 0x0000000413007c0c */ /* 0x000fd6000bf66270 */
[CC--:B--2---:R-:W-:Y:S02]  /*fe10*/  @!P2 LEA R6, P0, R18.reuse, R2.reuse, 0x1 ;  /* 0x000000021206a211 */ /* 0x0c4fe400078008ff */
[C---:B------:R-:W-:Y:S02]  /*fe20*/  @!P3 LEA R2, P1, R19.reuse, R2, 0x1 ;  /* 0x000000021302b211 */ /* 0x040fe400078208ff */
[-C--:B0-----:R-:W-:Y:S02]  /*fe30*/  @!P2 LEA.HI.X R7, R18, R5.reuse, R190, 0x1, P0 ;  /* 0x000000051207a211 */ /* 0x081fe400000f0cbe */
[----:B------:R-:W-:-:S03]  /*fe40*/  @!P3 LEA.HI.X R3, R19, R5, R189, 0x1, P1 ;  /* 0x000000051303b211 */ /* 0x000fc600008f0cbd */
[----:B------:R1:W-:Y:S04]  /*fe50*/  @!P2 ST.E.128 desc[UR54][R6.64], RZ ;  /* 0x000000ff0600a985 */ /* 0x0003e8000c101d36 */
[----:B------:R1:W-:Y:S02]  /*fe60*/  @!P3 ST.E.128 desc[UR54][R2.64], RZ ;  /* 0x000000ff0200b985 */ /* 0x0003e4000c101d36 */
.L_x_1419:
[----:B------:R-:W-:Y:S05]  /*fe70*/  BSYNC B0 ;  /* 0x0000000000007941 */ /* 0x000fea0003800000 */
.L_x_1410:
[----:B------:R-:W-:Y:S02]  /*fe80*/  ULDC UR4, c[0x0][0xc3c] ;  /* 0x00030f0000047ab9 */ /* 0x000fe40000000800 */
[----:B------:R-:W-:-:S06]  /*fe90*/  UISETP.GE.AND UP0, UPT, UR6, UR4, UPT ;  /* 0x000000040600728c */ /* 0x000fcc000bf06270 */
[----:B------:R-:W-:-:S13]  /*fea0*/  PLOP3.LUT P0, PT, PT, PT, UP0, 0x80, 0x0 ;  /* 0x000000000000781c */ /* 0x000fda0003f0f008 */
[----:B------:R-:W-:Y:S05]  /*feb0*/  @!P0 BRA `(.L_x_1429) ;  /* 0xffffff0c00a08947 */ /* 0x000fea000383ffff */
[----:B------:R-:W-:Y:S05]  /*fec0*/  EXIT ;  /* 0x000000000000794d */ /* 0x000fea0003800000 */
.L_x_1320:
        /* <DEDUP_REMOVED lines=9> */
[----:B-1----:R-:W0:Y:S08]  /*ff60*/  S2UR UR5, SR_CgaCtaId ;  /* 0x00000000000579c3 */ /* 0x002e300000008800 */
[----:B------:R-:W-:Y:S06]  /*ff70*/  BAR.SYNC.DEFER_BLOCKING 0x5, 0x180 ;  /* 0x0146000000007b1d */ /* 0x000fec0000010000 */
[----:B------:R-:W-:-:S02]  /*ff80*/  UMOV UR4, 0x400 ;  /* 0x0000040000047882 */ /* 0x000fc40000000000 */
[----:B0-----:R-:W-:-:S09]  /*ff90*/  ULEA UR4, UR5, UR4, 0x18 ;  /* 0x0000000405047291 */ /* 0x001fd2000f8ec03f */
[----:B------:R-:W0:Y:S01]  /*ffa0*/  LDS.128 R16, [UR4+0x288d0] ;  /* 0x0288d004ff107984 */ /* 0x000e220008000c00 */
[----:B------:R-:W-:Y:S06]  /*ffb0*/  BAR.ARV 0x4, 0x180 ;  /* 0x0106000000007b1d */ /* 0x000fec0000002000 */
[----:B------:R-:W-:Y:S05]  /*ffc0*/  BRA `(.L_x_1431) ;  /* 0x00000008008c7947 */ /* 0x000fea0003800000 */
.L_x_1430:
[----:B------:R-:W0:Y:S01]  /*ffd0*/  S2R R2, SR_TID.X ;  /* 0x0000000000027919 */ /* 0x000e220000002100 */
[----:B-1----:R-:W-:Y:S01]  /*ffe0*/  ULDC UR4, c[0x0][0xc3c] ;  /* 0x00030f0000047ab9 */ /* 0x002fe20000000800 */
        /* <DEDUP_REMOVED lines=38> */
.L_x_1436:
        /* <DEDUP_REMOVED lines=12> */
.L_x_1435:
[----:B------:R-:W-:Y:S05]  /*10310*/  BSYNC B0 ;  /* 0x0000000000007941 */ /* 0x000fea0003800000 */
.L_x_1434:
        /* <DEDUP_REMOVED lines=20> */
.L_x_1432:
[----:B------:R-:W-:-:S04]  /*10460*/  IMAD.IADD R11, R4, 0x1, -R3 ;  /* 0x00000001040b7824 */ /* 0x000fc800078e0a03 */
[----:B------:R-:W-:-:S05]  /*10470*/  IMAD R2, R6, UR5, R11 ;  /* 0x0000000506027c24 */ /* 0x000fca000f8e020b */
[----:B------:R-:W-:Y:S02]  /*10480*/  ISETP.GT.AND P0, PT, R2, UR6, PT ;  /* 0x0000000602007c0c */ /* 0x000fe4000bf04270 */
[----:B------:R-:W0:Y:S11]  /*10490*/  LDC.64 R2, c[0x0][0xc90] ;  /* 0x00032400ff027b82 */ /* 0x000e360000000a00 */
[----:B------:R-:W-:-:S04]  /*104a0*/  VOTE.ANY R8, PT, !P0 ;  /* 0x0000000000087806 */ /* 0x000fc800040e0100 */
[----:B------:R-:W1:Y:S02]  /*104b0*/  POPC R13, R8 ;  /* 0x00000008000d7309 */ /* 0x000e640000000000 */
[----:B-1----:R-:W-:-:S04]  /*104c0*/  VIADD R19, R13, UR4 ;  /* 0x000000040d137c36 */ /* 0x002fc80008000000 */
[----:B0-----:R-:W-:-:S05]  /*104d0*/  IMAD.WIDE R2, R19, 0x4, R2 ;  /* 0x0000000413027825 */ /* 0x001fca00078e0202 */
[----:B------:R-:W2:Y:S01]  /*104e0*/  LDG.E R7, desc[UR54][R2.64] ;  /* 0x0000003602077981 */ /* 0x000ea2000c1e1900 */
[----:B------:R-:W-:-:S03]  /*104f0*/  ISETP.NE.AND P0, PT, R8, RZ, PT ;  /* 0x000000ff0800720c */ /* 0x000fc60003f05270 */
[----:B------:R-:W2:Y:S02]  /*10500*/  SHFL.IDX PT, R0, R0, R13, 0x1f ;  /* 0x00001f0d00007589 */ /* 0x000ea400000e0000 */
[----:B--2---:R-:W-:-:S05]  /*10510*/  IMAD R4, R0, R7, RZ ;  /* 0x0000000700047224 */ /* 0x004fca00078e02ff */
[----:B------:R-:W-:-:S04]  /*10520*/  IABS R12, R4 ;  /* 0x00000004000c7213 */ /* 0x000fc80000000000 */
[----:B------:R-:W0:Y:S08]  /*10530*/  I2F.RP R9, R12 ;  /* 0x0000000c00097306 */ /* 0x000e300000209400 */
[----:B0-----:R-:W0:Y:S02]  /*10540*/  MUFU.RCP R9, R9 ;  /* 0x0000000900097308 */ /* 0x001e240000001000 */
[----:B0-----:R-:W-:-:S06]  /*10550*/  VIADD R10, R9, 0xffffffe ;  /* 0x0ffffffe090a7836 */ /* 0x001fcc0000000000 */
[----:B------:R0:W1:Y:S01]  /*10560*/  F2I.FTZ.U32.TRUNC.NTZ R3, R10 ;  /* 0x0000000a00037305 */ /* 0x000062000021f000 */
[----:B------:R-:W-:Y:S05]  /*10570*/  @!P0 BRA `(.L_x_1437) ;  /* 0x0000000000088947 */ /* 0x000fea0003800000 */
[----:B------:R-:W-:-:S05]  /*10580*/  VIADD R9, R13, 0xffffffff ;  /* 0xffffffff0d097836 */ /* 0x000fca0000000000 */
[----:B------:R2:W3:Y:S02]  /*10590*/  SHFL.IDX PT, R16, R6, R9, 0x1f ;  /* 0x00001f0906107589 */ /* 0x0004e400000e0000 */
.L_x_1437:
[----:B---3--:R-:W-:Y:S01]  /*105a0*/  IMAD R16, R16, UR5, R11 ;  /* 0x0000000510107c24 */ /* 0x008fe2000f8e020b */
[----:B------:R-:W-:Y:S01]  /*105b0*/  IABS R2, R4 ;  /* 0x0000000400027213 */ /* 0x000fe20000000000 */
[----:B-12---:R-:W-:-:S03]  /*105c0*/  IMAD.MOV R9, RZ, RZ, -R3 ;  /* 0x000000ffff097224 */ /* 0x006fc600078e0a03 */
[----:B------:R-:W-:Y:S01]  /*105d0*/  IADD3 R11, -R16, UR6, RZ ;  /* 0x00000006100b7c10 */ /* 0x000fe2000fffe1ff */
[----:B------:R-:W-:Y:S02]  /*105e0*/  IMAD.MOV R8, RZ, RZ, -R2 ;  /* 0x000000ffff087224 */ /* 0x000fe400078e0a02 */
[----:B------:R-:W-:Y:S01]  /*105f0*/  IMAD R9, R9, R12, RZ ;  /* 0x0000000c09097224 */ /* 0x000fe200078e02ff */
[----:B------:R-:W-:Y:S01]  /*10600*/  IABS R6, R11 ;  /* 0x0000000b00067213 */ /* 0x000fe20000000000 */
[----:B------:R-:W-:-:S04]  /*10610*/  IMAD.MOV.U32 R2, RZ, RZ, RZ ;  /* 0x000000ffff027224 */ /* 0x000fc800078e00ff */
        /* <DEDUP_REMOVED lines=14> */
[----:B------:R-:W-:-:S05]  /*10700*/  @!P1 LOP3.LUT R2, RZ, R4, RZ, 0x33, !PT ;  /* 0x00000004ff029212 */ /* 0x000fca00078e33ff */
[----:B------:R-:W-:-:S04]  /*10710*/  IMAD R13, R7, R2, RZ ;  /* 0x00000002070d7224 */ /* 0x000fc800078e02ff */
[----:B------:R-:W-:-:S05]  /*10720*/  IMAD.MOV R6, RZ, RZ, -R13 ;  /* 0x000000ffff067224 */ /* 0x000fca00078e0a0d */
[----:B------:R-:W-:Y:S01]  /*10730*/  VIADDMNMX R15, R6, UR5, R7, PT ;  /* 0x00000005060f7c46 */ /* 0x000fe2000b800107 */
[----:B------:R-:W-:-:S03]  /*10740*/  IMAD.MOV R7, RZ, RZ, -R2 ;  /* 0x000000ffff077224 */ /* 0x000fc600078e0a02 */
[----:B------:R-:W-:Y:S01]  /*10750*/  IABS R8, R15 ;  /* 0x0000000f00087213 */ /* 0x000fe20000000000 */
[----:B------:R-:W-:Y:S01]  /*10760*/  IMAD R4, R4, R7, R11 ;  /* 0x0000000704047224 */ /* 0x000fe200078e020b */
[----:B0-----:R-:W-:Y:S01]  /*10770*/  IABS R10, R15 ;  /* 0x0000000f000a7213 */ /* 0x001fe20000000000 */
[----:B------:R-:W-:Y:S01]  /*10780*/  IMAD.MOV R18, RZ, RZ, -R15 ;  /* 0x000000ffff127224 */ /* 0x000fe200078e0a0f */
[----:B------:R-:W0:Y:S02]  /*10790*/  I2F.RP R6, R8 ;  /* 0x0000000800067306 */ /* 0x000e240000209400 */
[----:B------:R-:W-:-:S06]  /*107a0*/  IABS R9, R4 ;  /* 0x0000000400097213 */ /* 0x000fcc0000000000 */
[----:B0-----:R-:W0:Y:S02]  /*107b0*/  MUFU.RCP R6, R6 ;  /* 0x0000000600067308 */ /* 0x001e240000001000 */
[----:B0-----:R-:W-:-:S06]  /*107c0*/  VIADD R3, R6, 0xffffffe ;  /* 0x0ffffffe06037836 */ /* 0x001fcc0000000000 */
[----:B------:R-:W0:Y:S02]  /*107d0*/  F2I.FTZ.U32.TRUNC.NTZ R3, R3 ;  /* 0x0000000300037305 */ /* 0x000e24000021f000 */
[----:B0-----:R-:W-:-:S04]  /*107e0*/  IMAD.MOV R2, RZ, RZ, -R3 ;  /* 0x000000ffff027224 */ /* 0x001fc800078e0a03 */
[----:B------:R-:W-:Y:S02]  /*107f0*/  IMAD.MOV.U32 R7, RZ, RZ, R2 ;  /* 0x000000ffff077224 */ /* 0x000fe400078e0002 */
[----:B------:R-:W-:Y:S02]  /*10800*/  IMAD.MOV.U32 R2, RZ, RZ, RZ ;  /* 0x000000ffff027224 */ /* 0x000fe400078e00ff */
[----:B------:R-:W-:-:S04]  /*10810*/  IMAD R7, R7, R8, RZ ;  /* 0x0000000807077224 */ /* 0x000fc800078e02ff */
[----:B------:R-:W-:-:S04]  /*10820*/  IMAD.HI.U32 R2, R3, R7, R2 ;  /* 0x0000000703027227 */ /* 0x000fc800078e0002 */
[----:B------:R-:W-:Y:S02]  /*10830*/  IMAD.MOV R3, RZ, RZ, -R10 ;  /* 0x000000ffff037224 */ /* 0x000fe400078e0a0a */
        /* <DEDUP_REMOVED lines=8> */
[----:B------:R-:W-:Y:S01]  /*108c0*/  ISETP.GE.AND P2, PT, R3, RZ, PT ;  /* 0x000000ff0300720c */ /* 0x000fe20003f46270 */
[----:B------:R-:W-:-:S06]  /*108d0*/  IMAD.IADD R3, R4, 0x1, R13 ;  /* 0x0000000104037824 */ /* 0x000fcc00078e020d */
[----:B------:R-:W-:-:S06]  /*108e0*/  @P0 VIADD R2, R2, 0x1 ;  /* 0x0000000102020836 */ /* 0x000fcc0000000000 */
[----:B------:R-:W-:Y:S01]  /*108f0*/  @!P2 IMAD.MOV R2, RZ, RZ, -R2 ;  /* 0x000000ffff02a224 */ /* 0x000fe200078e0a02 */
[----:B------:R-:W-:-:S04]  /*10900*/  @!P1 LOP3.LUT R2, RZ, R15, RZ, 0x33, !PT ;  /* 0x0000000fff029212 */ /* 0x000fc800078e33ff */
[----:B------:R-:W-:Y:S01]  /*10910*/  LOP3.LUT R17, RZ, R2, RZ, 0x33, !PT ;  /* 0x00000002ff117212 */ /* 0x000fe200078e33ff */
[----:B------:R-:W-:-:S04]  /*10920*/  IMAD R18, R2, R18, R3 ;  /* 0x0000001202127224 */ /* 0x000fc800078e0203 */
[----:B------:R-:W-:Y:S01]  /*10930*/  IMAD.IADD R17, R0, 0x1, R17 ;  /* 0x0000000100117824 */ /* 0x000fe200078e0211 */
[----:B------:R-:W-:Y:S06]  /*10940*/  BRA `(.L_x_1438) ;  /* 0x0000000000147947 */ /* 0x000fec0003800000 */
.L_x_1433:
[----:B------:R-:W-:Y:S01]  /*10950*/  ULDC UR4, c[0x0][0xc3c] ;  /* 0x00030f0000047ab9 */ /* 0x000fe20000000800 */
[----:B------:R-:W-:Y:S02]  /*10960*/  IMAD.MOV.U32 R17, RZ, RZ, RZ ;  /* 0x000000ffff117224 */ /* 0x000fe400078e00ff */
[----:B------:R-:W-:Y:S02]  /*10970*/  IMAD.U32 R16, RZ, RZ, UR6 ;  /* 0x00000006ff107e24 */ /* 0x000fe4000f8e00ff */
[----:B------:R-:W-:Y:S02]  /*10980*/  IMAD.MOV.U32 R18, RZ, RZ, RZ ;  /* 0x000000ffff127224 */ /* 0x000fe400078e00ff */
[----:B------:R-:W-:-:S07]  /*10990*/  IMAD.U32 R19, RZ, RZ, UR4 ;  /* 0x00000004ff137e24 */ /* 0x000fce000f8e00ff */
.L_x_1438:
[----:B------:R-:W-:-:S13]  /*109a0*/  ISETP.NE.AND P0, PT, R5, RZ, PT ;  /* 0x000000ff0500720c */ /* 0x000fda0003f05270 */
[----:B------:R-:W0:Y:S01]  /*109b0*/  @!P0 S2R R3, SR_CgaCtaId ;  /* 0x0000000000038919 */ /* 0x000e220000008800 */
[----:B------:R-:W-:-:S04]  /*109c0*/  @!P0 MOV R0, 0x400 ;  /* 0x0000040000008802 */ /* 0x000fc80000000f00 */
[----:B0-----:R-:W-:-:S05]  /*109d0*/  @!P0 LEA R0, R3, R0, 0x18 ;  /* 0x0000000003008211 */ /* 0x001fca00078ec0ff */
[----:B------:R1:W-:Y:S01]  /*109e0*/  @!P0 STS.128 [R0+0x288d0], R16 ;  /* 0x0288d01000008388 */ /* 0x0003e20000000c00 */
[----:B------:R-:W-:Y:S06]  /*109f0*/  BAR.ARV 0x5, 0x180 ;  /* 0x0146000000007b1d */ /* 0x000fec0000002000 */
.L_x_1431:
        /* <DEDUP_REMOVED lines=12> */
[----:B------:R-:W-:Y:S01]  /*10ac0*/  ULOP3.LUT UR36, UR43, 0x2, URZ, 0xfc, !UPT ;  /* 0x000000022b247892 */ /* 0x000fe2000f8efc3f */
[----:B------:R-:W-:Y:S01]  /*10ad0*/  IMAD.MOV.U32 R24, RZ, RZ, RZ ;  /* 0x000000ffff187224 */ /* 0x000fe200078e00ff */
[----:B------:R-:W-:Y:S01]  /*10ae0*/  ULDC UR37, c[0x0][0xc] ;  /* 0x0000030000257ab9 */ /* 0x000fe20000000800 */
[----:B--2---:R-:W-:-:S06]  /*10af0*/  ULEA UR4, UR5, UR4, 0x18 ;  /* 0x0000000405047291 */ /* 0x004fcc000f8ec03f */
[----:B------:R-:W-:Y:S01]  /*10b00*/  IMAD.U32 R22, RZ, RZ, UR4 ;  /* 0x00000004ff167e24 */ /* 0x000fe2000f8e00ff */
[C---:B0-----:R-:W-:Y:S01]  /*10b10*/  LOP3.LUT R4, R3.reuse, 0x7f, RZ, 0xc0, !PT ;  /* 0x0000007f03047812 */ /* 0x041fe200078ec0ff */
[C---:B------:R-:W-:Y:S02]  /*10b20*/  IMAD.SHL.U32 R30, R3.reuse, 0x8, RZ ;  /* 0x00000008031e7824 */ /* 0x040fe400078e00ff */
[----:B------:R-:W-:-:S03]  /*10b30*/  IMAD.SHL.U32 R2, R3, 0x10, RZ ;  /* 0x0000001003027824 */ /* 0x000fc600078e00ff */
[----:B-1----:R-:W-:Y:S02]  /*10b40*/  LOP3.LUT R0, R30, 0x1f8, RZ, 0xc0, !PT ;  /* 0x000001f81e007812 */ /* 0x002fe400078ec0ff */
[----:B------:R-:W-:Y:S02]  /*10b50*/  LOP3.LUT R2, R2, 0x70, RZ, 0xc0, !PT ;  /* 0x0000007002027812 */ /* 0x000fe400078ec0ff */
[----:B------:R-:W-:Y:S02]  /*10b60*/  LOP3.LUT R3, R0, 0x38, R3, 0x78, !PT ;  /* 0x0000003800037812 */ /* 0x000fe400078e7803 */
[----:B------:R-:W-:Y:S02]  /*10b70*/  SHF.R.U32.HI R0, RZ, 0x3, R4 ;  /* 0x00000003ff007819 */ /* 0x000fe40000011604 */
[----:B------:R-:W-:Y:S02]  /*10b80*/  LOP3.LUT R34, R3, 0x200, R30, 0xf8, !PT ;  /* 0x0000020003227812 */ /* 0x000fe400078ef81e */
[----:B------:R-:W-:-:S02]  /*10b90*/  LOP3.LUT R2, R0, R2, RZ, 0xfc, !PT ;  /* 0x0000000200027212 */ /* 0x000fc400078efcff */
[----:B------:R-:W-:Y:S01]  /*10ba0*/  LOP3.LUT R30, R30, 0x38, RZ, 0xc0, !PT ;  /* 0x000000381e1e7812 */ /* 0x000fe200078ec0ff */
[----:B------:R-:W-:-:S03]  /*10bb0*/  IMAD R0, R34, 0x2, R22 ;  /* 0x0000000222007824 */ /* 0x000fc600078e0216 */
[----:B------:R-:W-:Y:S02]  /*10bc0*/  LOP3.LUT R29, R30, 0x40, RZ, 0xfc, !PT ;  /* 0x000000401e1d7812 */ /* 0x000fe400078efcff */
[----:B------:R3:W-:Y:S05]  /*10bd0*/  STL [R1+0x4], R0 ;  /* 0x0000040001007387 */ /* 0x0007ea0000100800 */
.L_x_1510:
[----:B------:R-:W-:Y:S05]  /*10be0*/  YIELD ;  /* 0x0000000000007946 */ /* 0x000fea0003800000 */
[----:B------:R-:W-:Y:S01]  /*10bf0*/  ULDC.64 UR4, c[0x0][0xa28] ;  /* 0x00028a0000047ab9 */ /* 0x000fe20000000a00 */
[----:B------:R-:W-:Y:S01]  /*10c00*/  IMAD.MOV.U32 R37, RZ, RZ, RZ ;  /* 0x000000ffff257224 */ /* 0x000fe200078e00ff */
[----:B------:R-:W-:-:S04]  /*10c10*/  ISETP.NE.U32.AND P0, PT, RZ, UR4, PT ;  /* 0x00000004ff007c0c */ /* 0x000fc8000bf05070 */
[----:B------:R-:W-:Y:S01]  /*10c20*/  ISETP.NE.AND.EX P0, PT, RZ, UR5, PT, P0 ;  /* 0x00000005ff007c0c */ /* 0x000fe2000bf05300 */
[----:B------:R-:W-:-:S12]  /*10c30*/  ULDC.64 UR4, c[0x0][0xa18] ;  /* 0x0002860000047ab9 */ /* 0x000fd80000000a00 */
[----:B0-----:R-:W0:Y:S02]  /*10c40*/  @P0 LDC.64 R2, c[0x0][0xa28] ;  /* 0x00028a00ff020b82 */ /* 0x001e240000000a00 */
[----:B0-----:R-:W-:-:S05]  /*10c50*/  @P0 IMAD.WIDE R2, R19, 0x4, R2 ;  /* 0x0000000413020825 */ /* 0x001fca00078e0202 */
[----:B------:R0:W5:Y:S01]  /*10c60*/  @P0 LDG.E R37, desc[UR54][R2.64] ;  /* 0x0000003602250981 */ /* 0x000162000c1e1900 */
[----:B------:R-:W-:Y:S01]  /*10c70*/  ISETP.NE.U32.AND P0, PT, RZ, UR4, PT ;  /* 0x00000004ff007c0c */ /* 0x000fe2000bf05070 */
[----:B---3--:R-:W-:Y:S01]  /*10c80*/  IMAD.MOV.U32 R0, RZ, RZ, RZ ;  /* 0x000000ffff007224 */ /* 0x008fe200078e00ff */
[----:B------:R-:W-:Y:S02]  /*10c90*/  LOP3.LUT R26, R26, 0xffffffdf, RZ, 0xc0, !PT ;  /* 0xffffffdf1a1a7812 */ /* 0x000fe400078ec0ff */
[----:B------:R-:W-:Y:S01]  /*10ca0*/  ISETP.NE.AND.EX P1, PT, RZ, UR5, PT, P0 ;  /* 0x00000005ff007c0c */ /* 0x000fe2000bf25300 */
[----:B------:R-:W-:Y:S02]  /*10cb0*/  ULDC.64 UR4, c[0x0][0xa00] ;  /* 0x0002800000047ab9 */ /* 0x000fe40000000a00 */
[----:B------:R-:W-:Y:S01]  /*10cc0*/  ISETP.NE.U32.AND P0, PT, RZ, UR4, PT ;  /* 0x00000004ff007c0c */ /* 0x000fe2000bf05070 */
[----:B0-----:R-:W0:Y:S03]  /*10cd0*/  LDC.64 R2, c[0x0][0xa00] ;  /* 0x00028000ff027b82 */ /* 0x001e260000000a00 */
[----:B------:R-:W-:Y:S01]  /*10ce0*/  ISETP.NE.AND.EX P2, PT, RZ, UR5, PT, P0 ;  /* 0x00000005ff007c0c */ /* 0x000fe2000bf45300 */
[----:B------:R-:W-:-:S05]  /*10cf0*/  ULDC.64 UR4, c[0x0][0x418] ;  /* 0x0001060000047ab9 */ /* 0x000fca0000000a00 */
[----:B-1----:R-:W1:Y:S07]  /*10d00*/  @P1 LDC.64 R4, c[0x0][0xa18] ;  /* 0x00028600ff041b82 */ /* 0x002e6e0000000a00 */
[----:B------:R-:W-:Y:S01]  /*10d10*/  @P2 LOP3.LUT R26, R26, 0x20, RZ, 0xfc, !PT ;  /* 0x000000201a1a2812 */ /* 0x000fe200078efcff */
[----:B0-----:R-:W-:-:S05]  /*10d20*/  IMAD.WIDE R2, R19, 0x4, R2 ;  /* 0x0000000413027825 */ /* 0x001fca00078e0202 */
[----:B--2---:R-:W2:Y:S01]  /*10d30*/  @P2 LDG.E R0, desc[UR54][R2.64] ;  /* 0x0000003602002981 */ /* 0x004ea2000c1e1900 */
[----:B-1----:R-:W-:-:S05]  /*10d40*/  @P1 IMAD.WIDE R4, R19, 0x4, R4 ;  /* 0x0000000413041825 */ /* 0x002fca00078e0204 */
[----:B------:R0:W5:Y:S01]  /*10d50*/  @P1 LDG.E R31, desc[UR54][R4.64] ;  /* 0x00000036041f1981 */ /* 0x000162000c1e1900 */
[----:B------:R-:W-:-:S03]  /*10d60*/  UISETP.NE.U32.AND UP0, UPT, UR4, URZ, UPT ;  /* 0x0000003f0400728c */ /* 0x000fc6000bf05070 */
[----:B------:R-:W-:Y:S01]  /*10d70*/  ULDC UR4, c[0x0][0x424] ;  /* 0x0001090000047ab9 */ /* 0x000fe20000000800 */
[----:B------:R-:W-:-:S03]  /*10d80*/  UISETP.NE.AND.EX UP0, UPT, UR5, URZ, UPT, UP0 ;  /* 0x0000003f0500728c */ /* 0x000fc6000bf05300 */
[----:B------:R-:W-:Y:S01]  /*10d90*/  ULDC UR5, c[0x0][0x2f0] ;  /* 0x0000bc0000057ab9 */ /* 0x000fe20000000800 */
[----:B------:R-:W-:-:S04]  /*10da0*/  USEL UR4, UR4, 0x1, UP0 ;  /* 0x0000000104047887 */ /* 0x000fc80008000000 */
[----:B------:R-:W-:Y:S01]  /*10db0*/  UIMAD UR4, UR4, UR5, URZ ;  /* 0x00000005040472a4 */ /* 0x000fe2000f8e023f */
[----:B--2---:R1:W-:Y:S05]  /*10dc0*/  STL [R1+0x8], R0 ;  /* 0x0000080001007387 */ /* 0x0043ea0000100800 */
[----:B-1----:R-:W-:Y:S01]  /*10dd0*/  IMAD.U32 R0, RZ, RZ, UR4 ;  /* 0x00000004ff007e24 */ /* 0x002fe2000f8e00ff */
[----:B0-----:R-:W-:Y:S06]  /*10de0*/  @P1 BRA `(.L_x_1440) ;  /* 0x0000000000181947 */ /* 0x001fec0003800000 */
[----:B------:R-:W-:Y:S02]  /*10df0*/  ULDC UR4, c[0x0][0x288] ;  /* 0x0000a20000047ab9 */ /* 0x000fe40000000800 */
[----:B-----5:R-:W-:Y:S01]  /*10e00*/  IMAD.U32 R31, RZ, RZ, UR4 ;  /* 0x00000004ff1f7e24 */ /* 0x020fe2000f8e00ff */
[----:B------:R-:W-:Y:S06]  /*10e10*/  @!P2 BRA `(.L_x_1440) ;  /* 0x00000000000ca947 */ /* 0x000fec0003800000 */
[----:B------:R-:W2:Y:S04]  /*10e20*/  LDG.E R4, desc[UR54][R2.64] ;  /* 0x0000003602047981 */ /* 0x000ea8000c1e1900 */
[----:B------:R-:W2:Y:S02]  /*10e30*/  LDG.E R31, desc[UR54][R2.64+0x4] ;  /* 0x00000436021f7981 */ /* 0x000ea4000c1e1900 */
[----:B--2---:R-:W-:-:S07]  /*10e40*/  IMAD.IADD R31, R31, 0x1, -R4 ;  /* 0x000000011f1f7824 */ /* 0x004fce00078e0a04 */
.L_x_1440:
[----:B------:R-:W-:Y:S02]  /*10e50*/  ULDC.64 UR4, c[0x0][0xa20] ;  /* 0x0002880000047ab9 */ /* 0x000fe40000000a00 */
[----:B------:R-:W-:-:S04]  /*10e60*/  ISETP.NE.U32.AND P0, PT, RZ, UR4, PT ;  /* 0x00000004ff007c0c */ /* 0x000fc8000bf05070 */
[----:B------:R-:W-:-:S13]  /*10e70*/  ISETP.NE.AND.EX P0, PT, RZ, UR5, PT, P0 ;  /* 0x00000005ff007c0c */ /* 0x000fda000bf05300 */
[----:B------:R-:W-:Y:S05]  /*10e80*/  @!P0 BRA `(.L_x_1441) ;  /* 0x0000000000108947 */ /* 0x000fea0003800000 */
[----:B------:R-:W0:Y:S02]  /*10e90*/  LDC.64 R2, c[0x0][0xa20] ;  /* 0x00028800ff027b82 */ /* 0x000e240000000a00 */
[----:B0-----:R-:W-:-:S05]  /*10ea0*/  IMAD.WIDE R2, R19, 0x4, R2 ;  /* 0x0000000413027825 */ /* 0x001fca00078e0202 */
[----:B------:R0:W5:Y:S01]  /*10eb0*/  LDG.E R0, desc[UR54][R2.64] ;  /* 0x0000003602007981 */ /* 0x000162000c1e1900 */
[----:B------:R-:W-:Y:S05]  /*10ec0*/  BRA `(.L_x_1442) ;  /* 0x0000000000247947 */ /* 0x000fea0003800000 */
.L_x_1441:
[----:B------:R-:W-:Y:S02]  /*10ed0*/  ULDC.64 UR4, c[0x0][0xa08] ;  /* 0x0002820000047ab9 */ /* 0x000fe40000000a00 */
[----:B------:R-:W-:-:S04]  /*10ee0*/  ISETP.NE.U32.AND P0, PT, RZ, UR4, PT ;  /* 0x00000004ff007c0c */ /* 0x000fc8000bf05070 */
[----:B------:R-:W-:-:S13]  /*10ef0*/  ISETP.NE.AND.EX P0, PT, RZ, UR5, PT, P0 ;  /* 0x00000005ff007c0c */ /* 0x000fda000bf05300 */
[----:B------:R-:W-:Y:S05]  /*10f00*/  @!P0 BRA `(.L_x_1442) ;  /* 0x0000000000148947 */ /* 0x000fea0003800000 */
[----:B------:R-:W0:Y:S02]  /*10f10*/  LDC.64 R2, c[0x0][0xa08] ;  /* 0x00028200ff027b82 */ /* 0x000e240000000a00 */
[----:B0-----:R-:W-:-:S05]  /*10f20*/  IMAD.WIDE R2, R19, 0x4, R2 ;  /* 0x0000000413027825 */ /* 0x001fca00078e0202 */
[----:B------:R-:W2:Y:S04]  /*10f30*/  LDG.E R0, desc[UR54][R2.64] ;  /* 0x0000003602007981 */ /* 0x000ea8000c1e1900 */
[----:B------:R-:W2:Y:S02]  /*10f40*/  LDG.E R5, desc[UR54][R2.64+0x4] ;  /* 0x0000043602057981 */ /* 0x000ea4000c1e1900 */
[----:B--2---:R-:W-:-:S07]  /*10f50*/  IMAD.IADD R0, R5, 0x1, -R0 ;  /* 0x0000000105007824 */ /* 0x004fce00078e0a00 */
.L_x_1442:
[----:B0-----:R-:W0:Y:S01]  /*10f60*/  LDC R2, c[0x0][0x448] ;  /* 0x00011200ff027b82 */ /* 0x001e220000000800 */
[----:B------:R-:W-:Y:S01]  /*10f70*/  IMAD.SHL.U32 R27, R17, 0x80, RZ ;  /* 0x00000080111b7824 */ /* 0x000fe200078e00ff */
[----:B------:R-:W-:Y:S01]  /*10f80*/  LOP3.LUT R26, R26, 0xffffffef, RZ, 0xc0, !PT ;  /* 0xffffffef1a1a7812 */ /* 0x000fe200078ec0ff */
[----:B-----5:R-:W-:Y:S02]  /*10f90*/  IMAD.IADD R35, R0, 0x1, -R37 ;  /* 0x0000000100237824 */ /* 0x020fe400078e0a25 */
[----:B------:R-:W-:Y:S01]  /*10fa0*/  VIADD R4, R27, 0x7f ;  /* 0x0000007f1b047836 */ /* 0x000fe20000000000 */
[----:B0-----:R-:W-:Y:S02]  /*10fb0*/  ISETP.NE.AND P2, PT, R2, 0x1, PT ;  /* 0x000000010200780c */ /* 0x001fe40003f45270 */
[----:B------:R-:W0:Y:S11]  /*10fc0*/  LDC.64 R2, c[0x0][0x9e0] ;  /* 0x00027800ff027b82 */ /* 0x000e360000000a00 */
[----:B------:R-:W1:Y:S01]  /*10fd0*/  @P2 LDC R5, c[0x0][0x44c] ;  /* 0x00011300ff052b82 */ /* 0x000e620000000800 */
[----:B------:R-:W-:-:S07]  /*10fe0*/  @P2 LOP3.LUT R26, R26, 0x10, RZ, 0xfc, !PT ;  /* 0x000000101a1a2812 */ /* 0x000fce00078efcff */
[----:B------:R-:W2:Y:S01]  /*10ff0*/  @P2 LDC R6, c[0x0][0x450] ;  /* 0x00011400ff062b82 */ /* 0x000ea20000000800 */
[----:B0-----:R-:W-:Y:S01]  /*11000*/  ISETP.GE.AND P1, PT, R3, 0x1, PT ;  /* 0x000000010300780c */ /* 0x001fe20003f26270 */
[----:B-1----:R-:W-:-:S05]  /*11010*/  @P2 IMAD.HI.U32 R5, R4, R5, RZ ;  /* 0x0000000504052227 */ /* 0x002fca00078e00ff */
[----:B--2---:R-:W-:Y:S02]  /*11020*/  @P2 SHF.R.U32.HI R4, RZ, R6, R5 ;  /* 0x00000006ff042219 */ /* 0x004fe40000011605 */
[----:B------:R-:W-:-:S05]  /*11030*/  IADD3 R5, R35, 0x1, -R31 ;  /* 0x0000000123057810 */ /* 0x000fca0007ffe81f */
[----:B------:R-:W-:-:S04]  /*11040*/  IMAD.IADD R7, R5, 0x1, R4 ;  /* 0x0000000105077824 */ /* 0x000fc800078e0204 */
[----:B------:R-:W-:Y:S01]  /*11050*/  IMAD.IADD R2, R7, 0x1, R2 ;  /* 0x0000000107027824 */ /* 0x000fe200078e0202 */
[----:B------:R-:W-:Y:S06]  /*11060*/  @!P1 BRA `(.L_x_1443) ;  /* 0x0000000000489947 */ /* 0x000fec0003800000 */
[C---:B------:R-:W-:Y:S01]  /*11070*/  ISETP.GT.AND P0, PT, R7.reuse, RZ, PT ;  /* 0x000000ff0700720c */ /* 0x040fe20003f04270 */
[----:B------:R-:W-:Y:S01]  /*11080*/  BSSY B0, `(.L_x_1444) ;  /* 0x000000e000007945 */ /* 0x000fe20003800000 */
[----:B------:R-:W-:-:S11]  /*11090*/  VIADD R0, R7, 0xffffffff ;  /* 0xffffffff07007836 */ /* 0x000fd60000000000 */
[----:B------:R-:W-:Y:S05]  /*110a0*/  @P0 BRA `(.L_x_1445) ;  /* 0x00000000001c0947 */ /* 0x000fea0003800000 */
[----:B------:R-:W-:Y:S01]  /*110b0*/  ISETP.NE.AND P0, PT, R3, 0x1, PT ;  /* 0x000000010300780c */ /* 0x000fe20003f05270 */
[----:B------:R-:W-:-:S12]  /*110c0*/  IMAD.MOV R7, RZ, RZ, -R7 ;  /* 0x000000ffff077224 */ /* 0x000fd800078e0a07 */
[----:B------:R-:W0:Y:S02]  /*110d0*/  @P0 LDC.64 R4, c[0x0][0x9e8] ;  /* 0x00027a00ff040b82 */ /* 0x000e240000000a00 */
[----:B0-----:R-:W-:-:S05]  /*110e0*/  @P0 IMAD.HI.U32 R4, R7, R4, RZ ;  /* 0x0000000407040227 */ /* 0x001fca00078e00ff */
[----:B------:R-:W-:-:S04]  /*110f0*/  @P0 SHF.R.U32.HI R7, RZ, R5, R4 ;  /* 0x00000005ff070219 */ /* 0x000fc80000011604 */
[----:B------:R-:W-:Y:S01]  /*11100*/  LOP3.LUT R0, RZ, R7, RZ, 0x33, !PT ;  /* 0x00000007ff007212 */ /* 0x000fe200078e33ff */
[----:B------:R-:W-:Y:S06]  /*11110*/  BRA `(.L_x_1446) ;  /* 0x0000000000107947 */ /* 0x000fec0003800000 */
.L_x_1445:
[----:B------:R-:W-:-:S13]  /*11120*/  ISETP.NE.AND P0, PT, R3, 0x1, PT ;  /* 0x000000010300780c */ /* 0x000fda0003f05270 */
[----:B------:R-:W0:Y:S02]  /*11130*/  @P0 LDC.64 R4, c[0x0][0x9e8] ;  /* 0x00027a00ff040b82 */ /* 0x000e240000000a00 */
[----:B0-----:R-:W-:-:S05]  /*11140*/  @P0 IMAD.HI.U32 R4, R0, R4, RZ ;  /* 0x0000000400040227 */ /* 0x001fca00078e00ff */
[----:B------:R-:W-:-:S07]  /*11150*/  @P0 SHF.R.U32.HI R0, RZ, R5, R4 ;  /* 0x00000005ff000219 */ /* 0x000fce0000011604 */
.L_x_1446:
[----:B------:R-:W-:Y:S05]  /*11160*/  BSYNC B0 ;  /* 0x0000000000007941 */ /* 0x000fea0003800000 */
.L_x_1444:
[----:B------:R-:W-:-:S05]  /*11170*/  IMAD R5, R0, R3, R3 ;  /* 0x0000000300057224 */ /* 0x000fca00078e0203 */
[----:B------:R-:W-:-:S07]  /*11180*/  VIMNMX R2, R2, R5, PT ;  /* 0x0000000502027248 */ /* 0x000fce0003fe0100 */
.L_x_1443:
[----:B------:R-:W0:Y:S01]  /*11190*/  @P2 LDC R4, c[0x0][0x44c] ;  /* 0x00011300ff042b82 */ /* 0x000e220000000800 */
[----:B------:R-:W-:Y:S01]  /*111a0*/  VIADD R2, R2, 0x7f ;  /* 0x0000007f02027836 */ /* 0x000fe20000000000 */
[----:B------:R-:W-:Y:S01]  /*111b0*/  ULDC UR4, c[0x0][0x9dc] ;  /* 0x0002770000047ab9 */ /* 0x000fe20000000800 */
[----:B------:R-:W-:-:S05]  /*111c0*/  IMAD.MOV.U32 R0, RZ, RZ, R27 ;  /* 0x000000ffff007224 */ /* 0x000fca00078e001b */
[----:B------:R-:W1:Y:S01]  /*111d0*/  @P2 LDC R5, c[0x0][0x450] ;  /* 0x00011400ff052b82 */ /* 0x000e620000000800 */
[----:B0-----:R-:W-:-:S05]  /*111e0*/  @P2 IMAD.HI.U32 R4, R27, R4, RZ ;  /* 0x000000041b042227 */ /* 0x001fca00078e00ff */
[----:B-1----:R-:W-:Y:S02]  /*111f0*/  @P2 SHF.R.U32.HI R0, RZ, R5, R4 ;  /* 0x00000005ff002219 */ /* 0x002fe40000011604 */
[----:B------:R-:W-:-:S04]  /*11200*/  SHF.R.S32.HI R5, RZ, 0x1f, R2 ;  /* 0x0000001fff057819 */ /* 0x000fc80000011402 */
[----:B------:R-:W-:Y:S01]  /*11210*/  LEA.HI R4, R5, R2, RZ, 0x7 ;  /* 0x0000000205047211 */ /* 0x000fe200078f38ff */
[----:B------:R-:W-:-:S03]  /*11220*/  VIADD R2, R35, 0x7f ;  /* 0x0000007f23027836 */ /* 0x000fc60000000000 */
[----:B------:R-:W-:Y:S02]  /*11230*/  SHF.R.S32.HI R4, RZ, 0x7, R4 ;  /* 0x00000007ff047819 */ /* 0x000fe40000011404 */
[----:B------:R-:W-:-:S04]  /*11240*/  SHF.R.S32.HI R5, RZ, 0x1f, R2 ;  /* 0x0000001fff057819 */ /* 0x000fc80000011402 */
[----:B------:R-:W-:Y:S02]  /*11250*/  LEA.HI R5, R5, R2, RZ, 0x7 ;  /* 0x0000000205057211 */ /* 0x000fe400078f38ff */
[----:B------:R-:W-:Y:S02]  /*11260*/  IADD3 R2, R0, R35, -R31 ;  /* 0x0000002300027210 */ /* 0x000fe40007ffe81f */
[----:B------:R-:W-:-:S03]  /*11270*/  SHF.R.S32.HI R5, RZ, 0x7, R5 ;  /* 0x00000007ff057819 */ /* 0x000fc60000011405 */
[----:B------:R-:W-:Y:S01]  /*11280*/  VIADD R0, R2, -UR4 ;  /* 0x8000000402007c36 */ /* 0x000fe20008000000 */
[----:B------:R-:W-:-:S05]  /*11290*/  VIMNMX R23, R5, R4, PT ;  /* 0x0000000405177248 */ /* 0x000fca0003fe0100 */
[----:B------:R0:W-:Y:S01]  /*112a0*/  STL [R1+0x10], R23 ;  /* 0x0000101701007387 */ /* 0x0001e20000100800 */
[----:B------:R-:W-:Y:S05]  /*112b0*/  @!P1 BRA `(.L_x_1447) ;  /* 0x0000000000449947 */ /* 0x000fea0003800000 */
[----:B------:R-:W-:Y:S01]  /*112c0*/  ISETP.GT.AND P0, PT, R2, -0x1, PT ;  /* 0xffffffff0200780c */ /* 0x000fe20003f04270 */
[----:B------:R-:W-:-:S12]  /*112d0*/  BSSY B0, `(.L_x_1448) ;  /* 0x000000d000007945 */ /* 0x000fd80003800000 */
[----:B------:R-:W-:Y:S05]  /*112e0*/  @P0 BRA `(.L_x_1449) ;  /* 0x00000000001c0947 */ /* 0x000fea0003800000 */
[----:B------:R-:W-:Y:S02]  /*112f0*/  ISETP.NE.AND P0, PT, R3, 0x1, PT ;  /* 0x000000010300780c */ /* 0x000fe40003f05270 */
[----:B------:R-:W-:-:S11]  /*11300*/  LOP3.LUT R7, RZ, R2, RZ, 0x33, !PT ;  /* 0x00000002ff077212 */ /* 0x000fd600078e33ff */
[----:B------:R-:W1:Y:S02]  /*11310*/  @P0 LDC.64 R4, c[0x0][0x9e8] ;  /* 0x00027a00ff040b82 */ /* 0x000e640000000a00 */
[----:B-1----:R-:W-:-:S05]  /*11320*/  @P0 IMAD.HI.U32 R4, R7, R4, RZ ;  /* 0x0000000407040227 */ /* 0x002fca00078e00ff */
[----:B------:R-:W-:-:S04]  /*11330*/  @P0 SHF.R.U32.HI R7, RZ, R5, R4 ;  /* 0x00000005ff070219 */ /* 0x000fc80000011604 */
[----:B------:R-:W-:Y:S01]  /*11340*/  LOP3.LUT R2, RZ, R7, RZ, 0x33, !PT ;  /* 0x00000007ff027212 */ /* 0x000fe200078e33ff */
[----:B------:R-:W-:Y:S06]  /*11350*/  BRA `(.L_x_1450) ;  /* 0x0000000000107947 */ /* 0x000fec0003800000 */
.L_x_1449:
[----:B------:R-:W-:-:S13]  /*11360*/  ISETP.NE.AND P0, PT, R3, 0x1, PT ;  /* 0x000000010300780c */ /* 0x000fda0003f05270 */
[----:B------:R-:W1:Y:S02]  /*11370*/  @P0 LDC.64 R4, c[0x0][0x9e8] ;  /* 0x00027a00ff040b82 */ /* 0x000e640000000a00 */
[----:B-1----:R-:W-:-:S05]  /*11380*/  @P0 IMAD.HI.U32 R4, R2, R4, RZ ;  /* 0x0000000402040227 */ /* 0x002fca00078e00ff */
[----:B------:R-:W-:-:S07]  /*11390*/  @P0 SHF.R.U32.HI R2, RZ, R5, R4 ;  /* 0x00000005ff020219 */ /* 0x000fce0000011604 */
.L_x_1450:
[----:B------:R-:W-:Y:S05]  /*113a0*/  BSYNC B0 ;  /* 0x0000000000007941 */ /* 0x000fea0003800000 */
.L_x_1448:
[----:B------:R-:W-:-:S05]  /*113b0*/  IMAD R3, R2, R3, RZ ;  /* 0x0000000302037224 */ /* 0x000fca00078e02ff */
[----:B------:R-:W-:-:S07]  /*113c0*/  VIMNMX R0, R0, R3, !PT ;  /* 0x0000000300007248 */ /* 0x000fce0007fe0100 */
.L_x_1447:
[----:B------:R-:W-:Y:S01]  /*113d0*/  SHF.R.S32.HI R3, RZ, 0x1f, R0 ;  /* 0x0000001fff037819 */ /* 0x000fe20000011400 */
[----:B------:R-:W-:Y:S03]  /*113e0*/  BSSY B7, `(.L_x_1451) ;  /* 0x000037b000077945 */ /* 0x000fe60003800000 */
[----:B------:R-:W-:-:S04]  /*113f0*/  LEA.HI R3, R3, R0, RZ, 0x7 ;  /* 0x0000000003037211 */ /* 0x000fc800078f38ff */
[----:B------:R-:W-:-:S04]  /*11400*/  SHF.R.S32.HI R3, RZ, 0x7, R3 ;  /* 0x00000007ff037819 */ /* 0x000fc80000011403 */
[----:B------:R-:W-:-:S04]  /*11410*/  VIMNMX R36, RZ, R3, !PT ;  /* 0x00000003ff247248 */ /* 0x000fc80007fe0100 */
[----:B------:R-:W-:-:S13]  /*11420*/  ISETP.GT.AND P0, PT, R23, R36, PT ;  /* 0x000000241700720c */ /* 0x000fda0003f04270 */
        /* <DEDUP_REMOVED lines=18> */
.L_x_1452:
        /* <DEDUP_REMOVED lines=8> */
[----:B------:R-:W-:Y:S02]  /*115d0*/  IMAD.U32 R4, RZ, RZ, UR6 ;  /* 0x00000006ff047e24 */ /* 0x000fe4000f8e00ff */
[----:B------:R-:W1:Y:S01]  /*115e0*/  LDC.64 R2, c[0x4][R2] ;  /* 0x0100000002027b82 */ /* 0x000e620000000a00 */
[----:B------:R-:W-:Y:S02]  /*115f0*/  IMAD.U32 R5, RZ, RZ, UR7 ;  /* 0x00000007ff057e24 */ /* 0x000fe4000f8e00ff */
        /* <DEDUP_REMOVED lines=8> */
[----:B01----:R-:W-:Y:S05]  /*11680*/  CALL.ABS.NOINC R2 ;  /* 0x0000000002007343 */ /* 0x003fea0003c00000 */
.L_x_1455:
[----:B------:R-:W-:Y:S05]  /*11690*/  BSYNC B6 ;  /* 0x0000000000067941 */ /* 0x000fea0003800000 */
.L_x_1454:
        /* <DEDUP_REMOVED lines=9> */
[----:B------:R-:W-:Y:S02]  /*11730*/  IMAD.U32 R4, RZ, RZ, UR6 ;  /* 0x00000006ff047e24 */ /* 0x000fe4000f8e00ff */
[----:B------:R-:W-:Y:S02]  /*11740*/  IMAD.U32 R5, RZ, RZ, UR7 ;  /* 0x00000007ff057e24 */ /* 0x000fe4000f8e00ff */
[----:B------:R-:W-:Y:S02]  /*11750*/  IMAD.U32 R6, RZ, RZ, UR8 ;  /* 0x00000008ff067e24 */ /* 0x000fe4000f8e00ff */
[----:B------:R-:W-:-:S02]  /*11760*/  IMAD.U32 R7, RZ, RZ, UR9 ;  /* 0x00000009ff077e24 */ /* 0x000fc4000f8e00ff */
[----:B------:R-:W-:Y:S02]  /*11770*/  IMAD.U32 R10, RZ, RZ, UR4 ;  /* 0x00000004ff0a7e24 */ /* 0x000fe4000f8e00ff */
[----:B------:R-:W-:Y:S02]  /*11780*/  IMAD.U32 R11, RZ, RZ, UR5 ;  /* 0x00000005ff0b7e24 */ /* 0x000fe4000f8e00ff */
[----:B------:R-:W-:Y:S02]  /*11790*/  IMAD.MOV.U32 R8, RZ, RZ, 0x70 ;  /* 0x00000070ff087424 */ /* 0x000fe400078e00ff */
[----:B------:R-:W-:Y:S02]  /*117a0*/  IMAD.MOV.U32 R12, RZ, RZ, 0x1 ;  /* 0x00000001ff0c7424 */ /* 0x000fe400078e00ff */
[----:B-1----:R-:W-:-:S07]  /*117b0*/  IMAD.MOV.U32 R13, RZ, RZ, RZ ;  /* 0x000000ffff0d7224 */ /* 0x002fce00078e00ff */
[----:B------:R-:W-:-:S07]  /*117c0*/  LEPC R20, `(.L_x_1458) ;  /* 0x000000001014794e */ /* 0x000fce0000000000 */
[----:B0-2---:R-:W-:Y:S05]  /*117d0*/  CALL.ABS.NOINC R2 ;  /* 0x0000000002007343 */ /* 0x005fea0003c00000 */
.L_x_1458:
[----:B------:R0:W1:Y:S01]  /*117e0*/  LDC.64 R2, c[0x4][R17] ;  /* 0x0100000011027b82 */ /* 0x0000620000000a00 */
[----:B------:R-:W-:Y:S01]  /*117f0*/  ULDC.64 UR6, c[0x4][0x80] ;  /* 0x0100200000067ab9 */ /* 0x000fe20000000a00 */
[----:B------:R-:W-:Y:S01]  /*11800*/  ULDC.64 UR8, c[0x4][0x88] ;  /* 0x0100220000087ab9 */ /* 0x000fe20000000a00 */
[----:B------:R-:W-:Y:S01]  /*11810*/  ULDC.64 UR4, c[0x4][0x18] ;  /* 0x0100060000047ab9 */ /* 0x000fe20000000a00 */
        /* <DEDUP_REMOVED lines=8> */
[----:B0-----:R-:W-:-:S07]  /*118a0*/  IMAD.MOV.U32 R13, RZ, RZ, RZ ;  /* 0x000000ffff0d7224 */ /* 0x001fce00078e00ff */
[----:B------:R-:W-:-:S07]  /*118b0*/  LEPC R20, `(.L_x_1457) ;  /* 0x000000001014794e */ /* 0x000fce0000000000 */
[----:B-1----:R-:W-:Y:S05]  /*118c0*/  CALL.ABS.NOINC R2 ;  /* 0x0000000002007343 */ /* 0x002fea0003c00000 */
.L_x_1457:
[----:B------:R-:W-:Y:S05]  /*118d0*/  BSYNC B6 ;  /* 0x0000000000067941 */ /* 0x000fea0003800000 */
.L_x_1456:
[----:B------:R-:W-:Y:S01]  /*118e0*/  ULDC.64 UR4, c[0x0][0x9f8] ;  /* 0x00027e0000047ab9 */ /* 0x000fe20000000a00 */
[----:B------:R-:W-:Y:S01]  /*118f0*/  IMAD.MOV.U32 R33, RZ, RZ, R19 ;  /* 0x000000ffff217224 */ /* 0x000fe200078e0013 */
[----:B------:R-:W-:Y:S01]  /*11900*/  ISETP.NE.U32.AND P0, PT, RZ, UR4, PT ;  /* 0x00000004ff007c0c */ /* 0x000fe2000bf05070 */
[----:B------:R-:W1:Y:S01]  /*11910*/  S2R R20, SR_TID.X ;  /* 0x0000000000147919 */ /* 0x000e620000002100 */
[----:B------:R-:W2:Y:S01]  /*11920*/  LDC R9, c[0x0][0x430] ;  /* 0x00010c00ff097b82 */ /* 0x000ea20000000800 */
[----:B------:R-:W3:Y:S01]  /*11930*/  S2R R17, SR_TID.X ;  /* 0x0000000000117919 */ /* 0x000ee20000002100 */
[----:B------:R-:W-:Y:S01]  /*11940*/  ISETP.NE.AND.EX P0, PT, RZ, UR5, PT, P0 ;  /* 0x00000005ff007c0c */ /* 0x000fe2000bf05300 */
[----:B------:R-:W-:Y:S01]  /*11950*/  VIADD R25, R23, 0xffffffff ;  /* 0xffffffff17197836 */ /* 0x000fe20000000000 */
[----:B------:R-:W-:Y:S01]  /*11960*/  LOP3.LUT R26, R26, 0xfffffff7, RZ, 0xc0, !PT ;  /* 0xfffffff71a1a7812 */ /* 0x000fe200078ec0ff */
[----:B------:R-:W-:-:S10]  /*11970*/  ULDC UR4, c[0x0][0x2f4] ;  /* 0x0000bd0000047ab9 */ /* 0x000fd40000000800 */
[----:B------:R-:W4:Y:S02]  /*11980*/  @P0 LDC.64 R2, c[0x0][0x9f8] ;  /* 0x00027e00ff020b82 */ /* 0x000f240000000a00 */
[----:B----4-:R-:W-:-:S05]  /*11990*/  @P0 IMAD.WIDE R2, R19, 0x4, R2 ;  /* 0x0000000413020825 */ /* 0x010fca00078e0202 */
[----:B------:R4:W4:Y:S01]  /*119a0*/  @P0 LDG.E R33, desc[UR54][R2.64] ;  /* 0x0000003602210981 */ /* 0x000922000c1e1900 */
[----:B--2---:R-:W-:Y:S01]  /*119b0*/  ISETP.NE.AND P1, PT, R9, 0x1, PT ;  /* 0x000000010900780c */ /* 0x004fe20003f25270 */
[----:B-1----:R-:W-:Y:S01]  /*119c0*/  IMAD.SHL.U32 R20, R20, 0x10, RZ ;  /* 0x0000001014147824 */ /* 0x002fe200078e00ff */
[----:B---3--:R-:W-:Y:S01]  /*119d0*/  LOP3.LUT R17, R17, 0x7f, RZ, 0xc0, !PT ;  /* 0x0000007f11117812 */ /* 0x008fe200078ec0ff */
[----:B------:R-:W-:-:S03]  /*119e0*/  IMAD.SHL.U32 R8, R25, 0x80, RZ ;  /* 0x0000008019087824 */ /* 0x000fc600078e00ff */
[----:B------:R-:W-:Y:S02]  /*119f0*/  SHF.R.U32.HI R17, RZ, 0x3, R17 ;  /* 0x00000003ff117819 */ /* 0x000fe40000011611 */
[----:B------:R-:W-:-:S04]  /*11a00*/  LOP3.LUT R20, R20, 0x70, RZ, 0xc0, !PT ;  /* 0x0000007014147812 */ /* 0x000fc800078ec0ff */
[----:B------:R-:W-:Y:S01]  /*11a10*/  LOP3.LUT R0, R8, R17, R20, 0xfe, !PT ;  /* 0x0000001108007212 */ /* 0x000fe200078efe14 */
[----:B------:R-:W1:Y:S01]  /*11a20*/  @P1 LDC R7, c[0x0][0x434] ;  /* 0x00010d00ff071b82 */ /* 0x000e620000000800 */
[----:B------:R-:W-:Y:S02]  /*11a30*/  @P1 LOP3.LUT R26, R26, 0x8, RZ, 0xfc, !PT ;  /* 0x000000081a1a1812 */ /* 0x000fe400078efcff */
[C---:B------:R-:W-:Y:S01]  /*11a40*/  ISETP.GE.AND P0, PT, R0.reuse, R35, PT ;  /* 0x000000230000720c */ /* 0x040fe20003f06270 */
[----:B------:R-:W-:-:S04]  /*11a50*/  IMAD.IADD R0, R0, 0x1, R37 ;  /* 0x0000000100007824 */ /* 0x000fc800078e0225 */
[----:B------:R-:W2:Y:S01]  /*11a60*/  @P1 LDC R5, c[0x0][0x438] ;  /* 0x00010e00ff051b82 */ /* 0x000ea20000000800 */
[----:B------:R-:W-:-:S07]  /*11a70*/  IMAD.MOV.U32 R4, RZ, RZ, R0 ;  /* 0x000000ffff047224 */ /* 0x000fce00078e0000 */
[----:B----4-:R-:W3:Y:S01]  /*11a80*/  @!P0 LDC.64 R2, c[0x0][0x428] ;  /* 0x00010a00ff028b82 */ /* 0x010ee20000000a00 */
[----:B-1----:R-:W-:-:S05]  /*11a90*/  @P1 IMAD.HI.U32 R6, R0, R7, RZ ;  /* 0x0000000700061227 */ /* 0x002fca00078e00ff */
[----:B--2---:R-:W-:-:S05]  /*11aa0*/  @P1 SHF.R.U32.HI R4, RZ, R5, R6 ;  /* 0x00000005ff041219 */ /* 0x004fca0000011606 */
[----:B------:R-:W-:-:S04]  /*11ab0*/  IMAD.MOV R5, RZ, RZ, -R4 ;  /* 0x000000ffff057224 */ /* 0x000fc800078e0a04 */
[----:B------:R-:W-:Y:S01]  /*11ac0*/  IMAD R0, R9, R5, R0 ;  /* 0x0000000509007224 */ /* 0x000fe200078e0200 */
[----:B------:R-:W-:Y:S01]  /*11ad0*/  @!P0 SHF.R.S32.HI R5, RZ, 0x1f, R4 ;  /* 0x0000001fff058819 */ /* 0x000fe20000011404 */
[----:B------:R-:W-:-:S05]  /*11ae0*/  IMAD.U32 R9, RZ, RZ, UR36 ;  /* 0x00000024ff097e24 */ /* 0x000fca000f8e00ff */
[----:B------:R-:W-:Y:S02]  /*11af0*/  ISETP.NE.AND P2, PT, R9, 0x3, PT ;  /* 0x000000030900780c */ /* 0x000fe40003f45270 */
[----:B------:R-:W-:-:S11]  /*11b00*/  LOP3.LUT R26, R26, 0xfffffffb, RZ, 0xc0, !PT ;  /* 0xfffffffb1a1a7812 */ /* 0x000fd600078ec0ff */
[----:B------:R-:W-:-:S04]  /*11b10*/  @P2 LOP3.LUT R26, R26, 0x4, RZ, 0xfc, !PT ;  /* 0x000000041a1a2812 */ /* 0x000fc800078efcff */
[----:B------:R-:W-:Y:S01]  /*11b20*/  LOP3.LUT R26, R26, 0xfffffffd, RZ, 0xc0, !PT ;  /* 0xfffffffd1a1a7812 */ /* 0x000fe200078ec0ff */
[----:B------:R-:W-:Y:S01]  /*11b30*/  UMOV UR5, 0xffffffff ;  /* 0xffffffff00057882 */ /* 0x000fe20000000000 */
[----:B------:R-:W-:Y:S01]  /*11b40*/  SHF.R.S32.HI R6, RZ, 0x1f, R33 ;  /* 0x0000001fff067819 */ /* 0x000fe20000011421 */
[----:B---3--:R-:W-:-:S04]  /*11b50*/  @!P0 IMAD.WIDE.U32 R4, R33, R2, R4 ;  /* 0x0000000221048225 */ /* 0x008fc800078e0004 */
[----:B------:R1:W-:Y:S02]  /*11b60*/  STL [R1], R6 ;  /* 0x0000000601007387 */ /* 0x0003e40000100800 */
[----:B-1----:R-:W-:-:S04]  /*11b70*/  @!P0 IMAD R6, R6, R2, RZ ;  /* 0x0000000206068224 */ /* 0x002fc800078e02ff */
[----:B------:R-:W-:Y:S02]  /*11b80*/  @!P0 IMAD R7, R33, R3, R6 ;  /* 0x0000000321078224 */ /* 0x000fe400078e0206 */
[----:B------:R-:W1:Y:S02]  /*11b90*/  @!P0 LDC.64 R2, c[0x0][0x418] ;  /* 0x00010600ff028b82 */ /* 0x000e640000000a00 */
[----:B------:R-:W-:Y:S01]  /*11ba0*/  @!P0 IMAD.IADD R5, R5, 0x1, R7 ;  /* 0x0000000105058824 */ /* 0x000fe200078e0207 */
[----:B-1----:R-:W-:-:S04]  /*11bb0*/  @!P0 LEA R2, P1, R4, R2, 0x2 ;  /* 0x0000000204028211 */ /* 0x002fc800078210ff */
[----:B------:R-:W-:Y:S01]  /*11bc0*/  @!P0 LEA.HI.X R3, R4, R3, R5, 0x2, P1 ;  /* 0x0000000304038211 */ /* 0x000fe200008f1405 */
[----:B------:R-:W-:-:S06]  /*11bd0*/  IMAD.MOV.U32 R4, RZ, RZ, RZ ;  /* 0x000000ffff047224 */ /* 0x000fcc00078e00ff */
[----:B------:R1:W5:Y:S01]  /*11be0*/  @!P0 LDG.E R4, desc[UR54][R2.64] ;  /* 0x0000003602048981 */ /* 0x000362000c1e1900 */
[----:B------:R-:W-:-:S13]  /*11bf0*/  ISETP.GE.AND P0, PT, R30, UR4, PT ;  /* 0x000000041e007c0c */ /* 0x000fda000bf06270 */
[----:B------:R-:W-:Y:S02]  /*11c00*/  @P0 LOP3.LUT R26, R26, 0x2, RZ, 0xfc, !PT ;  /* 0x000000021a1a0812 */ /* 0x000fe400078efcff */
[----:B------:R-:W-:Y:S02]  /*11c10*/  ISETP.GE.AND P0, PT, R29, UR4, PT ;  /* 0x000000041d007c0c */ /* 0x000fe4000bf06270 */
[----:B------:R-:W-:-:S11]  /*11c20*/  LOP3.LUT R26, R26, 0xfffffffe, RZ, 0xc0, !PT ;  /* 0xfffffffe1a1a7812 */ /* 0x000fd600078ec0ff */
[----:B------:R-:W-:Y:S01]  /*11c30*/  @P0 LOP3.LUT R26, R26, 0x1, RZ, 0xfc, !PT ;  /* 0x000000011a1a0812 */ /* 0x000fe200078efcff */
[----:B-1----:R-:W-:Y:S06]  /*11c40*/  BRA.DIV UR5, `(.L_x_1459) ;  /* 0x0000004205987947 */ /* 0x002fec000b800000 */
.L_x_1527:
[----:B------:R-:W-:Y:S01]  /*11c50*/  SHF.R.S32.HI R32, RZ, 0x1f, R18 ;  /* 0x0000001fff207819 */ /* 0x000fe20000011412 */
[----:B------:R-:W-:Y:S06]  /*11c60*/  @!P2 BRA `(.L_x_1460) ;  /* 0x000000000004a947 */ /* 0x000fec0003800000 */
[----:B------:R-:W-:Y:S01]  /*11c70*/  BPT.TRAP 0x1 ;  /* 0x000000040000795c */ /* 0x000fe20000300000 */
.L_x_1460:
[----:B------:R-:W-:Y:S01]  /*11c80*/  SHF.R.S32.HI R5, RZ, 0x1f, R0 ;  /* 0x0000001fff057819 */ /* 0x000fe20000011400 */
[----:B------:R-:W-:Y:S01]  /*11c90*/  ULDC.64 UR4, c[0x0][0x328] ;  /* 0x0000ca0000047ab9 */ /* 0x000fe20000000a00 */
[----:B------:R-:W-:Y:S03]  /*11ca0*/  BSSY B0, `(.L_x_1461) ;  /* 0x0000017000007945 */ /* 0x000fe60003800000 */
[----:B------:R-:W-:-:S04]  /*11cb0*/  IMAD R3, R5, UR4, RZ ;  /* 0x0000000405037c24 */ /* 0x000fc8000f8e02ff */
[C---:B------:R-:W-:Y:S02]  /*11cc0*/  IMAD R6, R0.reuse, UR5, R3 ;  /* 0x0000000500067c24 */ /* 0x040fe4000f8e0203 */
[----:B------:R-:W-:Y:S01]  /*11cd0*/  IMAD.WIDE.U32 R2, R0, UR4, RZ ;  /* 0x0000000400027c25 */ /* 0x000fe2000f8e00ff */
        /* <DEDUP_REMOVED lines=14> */
[----:B0-----:R-:W-:Y:S01]  /*11dc0*/  LEA.HI.X R23, R2, UR5, R7, 0x1, P0 ;  /* 0x0000000502177c11 */ /* 0x001fe200080f0c07 */
[----:B------:R-:W-:Y:S01]  /*11dd0*/  IMAD R7, R24, 0x8, R22 ;  /* 0x0000000818077824 */ /* 0x000fe200078e0216 */
[----:B------:R-:W-:-:S04]  /*11de0*/  SHF.L.U32 R2, R28, 0x1f, RZ ;  /* 0x0000001f1c027819 */ /* 0x000fc800000006ff */
[----:B------:R-:W0:Y:S02]  /*11df0*/  SYNCS.PHASECHK.TRANS64.TRYWAIT P0, [R7+URZ+0x28840], R2 ;  /* 0x02884002070075a7 */ /* 0x000e24000800017f */
[----:B0-----:R-:W-:Y:S05]  /*11e00*/  @!P0 BRA `(.L_x_1462) ;  /* 0x00000040005c8947 */ /* 0x001fea0003800000 */
.L_x_1528:
[----:B------:R-:W-:Y:S05]  /*11e10*/  BSYNC B0 ;  /* 0x0000000000007941 */ /* 0x000fea0003800000 */
.L_x_1461:
        /* <DEDUP_REMOVED lines=18> */
[----:B-1----:R-:W-:Y:S01]  /*11f40*/  LOP3.LUT R9, R9, 0x7f, RZ, 0xc0, !PT ;  /* 0x0000007f09097812 */ /* 0x002fe200078ec0ff */
        /* <DEDUP_REMOVED lines=88> */
.L_x_1546:
[----:B------:R-:W-:-:S13]  /*124d0*/  ISETP.GE.AND P0, PT, R6, 0x71, PT ;  /* 0x000000710600780c */ /* 0x000fda0003f06270 */
[----:B-1----:R-:W-:Y:S01]  /*124e0*/  @P0 LEA R2, P1, R30, R2, 0x1 ;  /* 0x000000021e020211 */ /* 0x002fe200078208ff */
[----:B------:R-:W-:-:S04]  /*124f0*/  @P0 IMAD R5, R5, 0x2, R22 ;  /* 0x0000000205050824 */ /* 0x000fc800078e0216 */
        /* <DEDUP_REMOVED lines=8> */
.L_x_1464:
        /* <DEDUP_REMOVED lines=11> */
.L_x_1465:
[----:B-1----:R1:W5:Y:S01]  /*12630*/  LDL.LU R2, [R1+0x8] ;  /* 0x0000080001027983 */ /* 0x0023620000300800 */
[----:B------:R1:W-:Y:S02]  /*12640*/  SYNCS.ARRIVE.TRANS64.A1T0 RZ, [R7+URZ+0x28830], RZ ;  /* 0x028830ff07ff79a7 */ /* 0x0003e4000810003f */
[----:B------:R-:W-:Y:S05]  /*12650*/  WARPSYNC.ALL ;  /* 0x0000000000007948 */ /* 0x000fea0003800000 */
[----:B------:R-:W-:Y:S01]  /*12660*/  ULDC.64 UR4, c[0x0][0x298] ;  /* 0x0000a60000047ab9 */ /* 0x000fe20000000a00 */
[----:B------:R-:W-:Y:S01]  /*12670*/  BSSY B6, `(.L_x_1466) ;  /* 0x000001c000067945 */ /* 0x000fe20003800000 */
[----:B------:R-:W-:Y:S01]  /*12680*/  BAR.SYNC.DEFER_BLOCKING 0x8, 0x180 ;  /* 0x0206000000007b1d */ /* 0x000fe20000010000 */
[----:B-----5:R-:W-:Y:S01]  /*12690*/  SHF.R.S32.HI R0, RZ, 0x1f, R2 ;  /* 0x0000001fff007819 */ /* 0x020fe20000011402 */
[----:B0-----:R-:W-:-:S04]  /*126a0*/  IMAD.WIDE.U32 R4, R2, UR4, RZ ;  /* 0x0000000402047c25 */ /* 0x001fc8000f8e00ff */
[----:B------:R-:W-:Y:S01]  /*126b0*/  IMAD R0, R0, UR4, RZ ;  /* 0x0000000400007c24 */ /* 0x000fe2000f8e02ff */
[----:B------:R0:W-:Y:S03]  /*126c0*/  STL.64 [R1+0x8], R4 ;  /* 0x0000080401007387 */ /* 0x0001e60000100a00 */
[----:B------:R-:W-:Y:S02]  /*126d0*/  IMAD R0, R2, UR5, R0 ;  /* 0x0000000502007c24 */ /* 0x000fe4000f8e0200 */
[----:B------:R-:W-:Y:S02]  /*126e0*/  VIADD R2, R22, 0x10400 ;  /* 0x0001040016027836 */ /* 0x000fe40000000000 */
[----:B------:R-:W-:-:S03]  /*126f0*/  IMAD.IADD R0, R5, 0x1, R0 ;  /* 0x0000000105007824 */ /* 0x000fc600078e0200 */
[----:B------:R-:W-:Y:S02]  /*12700*/  LOP3.LUT P0, RZ, R2, 0x3ff, RZ, 0xc0, !PT ;  /* 0x000003ff02ff7812 */ /* 0x000fe4000780c0ff */
[----:B------:R0:W-:Y:S11]  /*12710*/  STL [R1+0x14], R0 ;  /* 0x0000140001007387 */ /* 0x0001f60000100800 */
[----:B0-----:R-:W-:Y:S05]  /*12720*/  @!P0 BRA `(.L_x_1467) ;  /* 0x0000000000408947 */ /* 0x001fea0003800000 */
[----:B------:R-:W-:Y:S01]  /*12730*/  MOV R2, 0x0 ;  /* 0x0000000000027802 */ /* 0x000fe20000000f00 */
        /* <DEDUP_REMOVED lines=15> */
.L_x_1467:
[----:B------:R-:W-:Y:S05]  /*12830*/  BSYNC B6 ;  /* 0x0000000000067941 */ /* 0x000fea0003800000 */
.L_x_1466:
[----:B------:R-:W2:Y:S01]  /*12840*/  LDL.LU R2, [R1+0x14] ;  /* 0x0000140001027983 */ /* 0x000ea20000300800 */
[----:B------:R-:W0:Y:S01]  /*12850*/  LDC R4, c[0x0][0x448] ;  /* 0x00011200ff047b82 */ /* 0x000e220000000800 */
[----:B------:R-:W-:Y:S02]  /*12860*/  ULDC.64 UR4, c[0x0][0x2d8] ;  /* 0x0000b60000047ab9 */ /* 0x000fe40000000a00 */
[----:B------:R-:W3:Y:S01]  /*12870*/  LDL.LU.64 R20, [R1+0x8] ;  /* 0x0000080001147983 */ /* 0x000ee20000300a00 */
[----:B------:R-:W-:Y:S01]  /*12880*/  IMAD R0, R32, UR4, RZ ;  /* 0x0000000420007c24 */ /* 0x000fe2000f8e02ff */
[----:B------:R-:W-:Y:S02]  /*12890*/  LOP3.LUT P5, RZ, R26, 0x20, RZ, 0xc0, !PT ;  /* 0x000000201aff7812 */ /* 0x000fe400078ac0ff */
[----:B------:R4:W5:Y:S01]  /*128a0*/  LDL R8, [R1+0x4] ;  /* 0x0000040001087983 */ /* 0x0009620000100800 */
[----:B------:R-:W-:Y:S01]  /*128b0*/  IMAD R5, R18, UR5, R0 ;  /* 0x0000000512057c24 */ /* 0x000fe2000f8e0200 */
[----:B------:R-:W-:-:S02]  /*128c0*/  SHF.R.S32.HI R0, RZ, 0x1f, R19 ;  /* 0x0000001fff007819 */ /* 0x000fc40000011413 */
[----:B-1----:R-:W-:Y:S02]  /*128d0*/  SEL R7, R19, RZ, !P5 ;  /* 0x000000ff13077207 */ /* 0x002fe40006800000 */
[----:B------:R-:W-:Y:S02]  /*128e0*/  SEL R0, R0, RZ, !P5 ;  /* 0x000000ff00007207 */ /* 0x000fe40006800000 */
[----:B0-----:R-:W-:-:S13]  /*128f0*/  ISETP.NE.AND P6, PT, R4, 0x1, PT ;  /* 0x000000010400780c */ /* 0x001fda0003fc5270 */
[----:B------:R-:W0:Y:S01]  /*12900*/  @P6 LDC R4, c[0x0][0x44c] ;  /* 0x00011300ff046b82 */ /* 0x000e220000000800 */
[----:B--2---:R-:W-:Y:S02]  /*12910*/  IMAD.MOV.U32 R3, RZ, RZ, R2 ;  /* 0x000000ffff037224 */ /* 0x004fe400078e0002 */
[----:B---3--:R-:W-:Y:S01]  /*12920*/  IMAD.MOV.U32 R2, RZ, RZ, R20 ;  /* 0x000000ffff027224 */ /* 0x008fe200078e0014 */
[----:B------:R-:W1:Y:S03]  /*12930*/  S2R R21, SR_TID.X ;  /* 0x0000000000157919 */ /* 0x000e660000002100 */
[----:B------:R-:W-:Y:S01]  /*12940*/  IMAD.WIDE.U32 R2, R18, UR4, R2 ;  /* 0x0000000412027c25 */ /* 0x000fe2000f8e0002 */
[----:B------:R-:W2:Y:S01]  /*12950*/  S2R R20, SR_TID.X ;  /* 0x0000000000147919 */ /* 0x000ea20000002100 */
[----:B------:R-:W-:Y:S02]  /*12960*/  ULDC.64 UR4, c[0x0][0x2e0] ;  /* 0x0000b80000047ab9 */ /* 0x000fe40000000a00 */
[----:B------:R-:W-:-:S02]  /*12970*/  IMAD R0, R0, UR4, RZ ;  /* 0x0000000400007c24 */ /* 0x000fc4000f8e02ff */
[----:B------:R-:W-:Y:S02]  /*12980*/  IMAD.IADD R3, R3, 0x1, R5 ;  /* 0x0000000103037824 */ /* 0x000fe400078e0205 */
[C---:B------:R-:W-:Y:S02]  /*12990*/  IMAD R5, R7.reuse, UR5, R0 ;  /* 0x0000000507057c24 */ /* 0x040fe4000f8e0200 */
[----:B------:R-:W3:Y:S01]  /*129a0*/  @P6 LDC R0, c[0x0][0x450] ;  /* 0x00011400ff006b82 */ /* 0x000ee20000000800 */
[----:B------:R-:W-:Y:S01]  /*129b0*/  IMAD.WIDE.U32 R2, R7, UR4, R2 ;  /* 0x0000000407027c25 */ /* 0x000fe2000f8e0002 */
[----:B------:R-:W-:-:S03]  /*129c0*/  ULDC.64 UR4, c[0x0][0x2d0] ;  /* 0x0000b40000047ab9 */ /* 0x000fc60000000a00 */
[----:B------:R-:W-:Y:S02]  /*129d0*/  IMAD.IADD R3, R3, 0x1, R5 ;  /* 0x0000000103037824 */ /* 0x000fe400078e0205 */
[----:B-1----:R-:W-:Y:S01]  /*129e0*/  IMAD.SHL.U32 R21, R21, 0x10, RZ ;  /* 0x0000001015157824 */ /* 0x002fe200078e00ff */
[----:B--2---:R-:W-:-:S04]  /*129f0*/  LOP3.LUT R20, R20, 0x7f, RZ, 0xc0, !PT ;  /* 0x0000007f14147812 */ /* 0x004fc800078ec0ff */
[----:B------:R-:W-:Y:S02]  /*12a00*/  LOP3.LUT R21, R21, 0x70, RZ, 0xc0, !PT ;  /* 0x0000007015157812 */ /* 0x000fe400078ec0ff */
[----:B------:R-:W-:-:S04]  /*12a10*/  SHF.R.U32.HI R20, RZ, 0x3, R20 ;  /* 0x00000003ff147819 */ /* 0x000fc80000011614 */
[----:B------:R-:W-:-:S05]  /*12a20*/  LOP3.LUT R20, R20, R21, RZ, 0xfc, !PT ;  /* 0x0000001514147212 */ /* 0x000fca00078efcff */
[----:B------:R-:W-:-:S04]  /*12a30*/  IMAD.IADD R6, R20, 0x1, R27 ;  /* 0x0000000114067824 */ /* 0x000fc800078e021b */
[----:B0-----:R-:W-:-:S04]  /*12a40*/  @P6 IMAD.HI.U32 R5, R6, R4, RZ ;  /* 0x0000000406056227 */ /* 0x001fc800078e00ff */
[----:B------:R-:W-:Y:S01]  /*12a50*/  IMAD.MOV.U32 R4, RZ, RZ, R6 ;  /* 0x000000ffff047224 */ /* 0x000fe200078e0006 */
[----:B---3--:R-:W-:Y:S02]  /*12a60*/  @P6 SHF.R.U32.HI R4, RZ, R0, R5 ;  /* 0x00000000ff046219 */ /* 0x008fe40000011605 */
[----:B------:R-:W0:Y:S03]  /*12a70*/  LDC R5, c[0x0][0x448] ;  /* 0x00011200ff057b82 */ /* 0x000e260000000800 */
[----:B------:R-:W-:Y:S01]  /*12a80*/  IMAD.MOV R0, RZ, RZ, -R4 ;  /* 0x000000ffff007224 */ /* 0x000fe200078e0a04 */
[----:B------:R-:W1:Y:S01]  /*12a90*/  S2R R20, SR_TID.X ;  /* 0x0000000000147919 */ /* 0x000e620000002100 */
[----:B------:R-:W-:-:S04]  /*12aa0*/  IMAD.WIDE.U32 R2, R4, UR4, R2 ;  /* 0x0000000404027c25 */ /* 0x000fc8000f8e0002 */
[----:B0-----:R-:W-:Y:S01]  /*12ab0*/  IMAD R0, R5, R0, R6 ;  /* 0x0000000005007224 */ /* 0x001fe200078e0206 */
[----:B------:R-:W-:-:S05]  /*12ac0*/  SHF.R.S32.HI R6, RZ, 0x1f, R4 ;  /* 0x0000001fff067819 */ /* 0x000fca0000011404 */
[----:B------:R-:W-:-:S04]  /*12ad0*/  IMAD R6, R6, UR4, RZ ;  /* 0x0000000406067c24 */ /* 0x000fc8000f8e02ff */
        /* <DEDUP_REMOVED lines=8> */
[C---:B------:R-:W-:Y:S01]  /*12b60*/  LEA R0, P0, R2.reuse, UR4, 0x1 ;  /* 0x0000000402007c11 */ /* 0x040fe2000f8008ff */
[----:B------:R-:W-:Y:S01]  /*12b70*/  IMAD.IADD R3, R3, 0x1, R4 ;  /* 0x0000000103037824 */ /* 0x000fe200078e0204 */
[----:B------:R-:W-:Y:S02]  /*12b80*/  ULDC UR4, c[0x0][0x2b8] ;  /* 0x0000ae0000047ab9 */ /* 0x000fe40000000800 */
[----:B------:R-:W-:Y:S02]  /*12b90*/  ISETP.GE.AND P1, PT, R29, UR4, PT ;  /* 0x000000041d007c0c */ /* 0x000fe4000bf26270 */
[----:B------:R-:W-:Y:S02]  /*12ba0*/  LEA.HI.X R4, R2, UR5, R3, 0x1, P0 ;  /* 0x0000000502047c11 */ /* 0x000fe400080f0c03 */
[----:B------:R-:W-:Y:S01]  /*12bb0*/  ISETP.GE.AND P0, PT, R30, UR4, PT ;  /* 0x000000041e007c0c */ /* 0x000fe2000bf06270 */
[----:B------:R-:W-:Y:S01]  /*12bc0*/  UMOV UR4, 0xffffffff ;  /* 0xffffffff00047882 */ /* 0x000fe20000000000 */
[----:B-1----:R-:W-:-:S04]  /*12bd0*/  LOP3.LUT R20, R20, 0x7f, RZ, 0xc0, !PT ;  /* 0x0000007f14147812 */ /* 0x002fc800078ec0ff */
[----:B------:R-:W-:Y:S01]  /*12be0*/  SHF.R.U32.HI R9, RZ, 0x3, R20 ;  /* 0x00000003ff097819 */ /* 0x000fe20000011614 */
[----:B----4-:R-:W-:Y:S06]  /*12bf0*/  BRA.DIV UR4, `(.L_x_1468) ;  /* 0x0000003e04c07947 */ /* 0x010fec000b800000 */
[----:B------:R-:W0:Y:S01]  /*12c00*/  SHFL.IDX PT, R14, R0, RZ, 0x181f ;  /* 0x00181fff000e7589 */ /* 0x000e2200000e0000 */
[----:B------:R-:W-:Y:S02]  /*12c10*/  IMAD R31, R31, R5, RZ ;  /* 0x000000051f1f7224 */ /* 0x000fe400078e02ff */
        /* <DEDUP_REMOVED lines=8> */
[----:B-----5:R-:W-:Y:S04]  /*12ca0*/  @!P2 LDGSTS.E.BYPASS.LTC128B.128 [R8+0x10400], desc[UR54][R2.64], !P0 ;  /* 0x104000000208afae */ /* 0x020fe8000c101d76 */
[----:B------:R1:W-:Y:S01]  /*12cb0*/  @!P2 LDGSTS.E.BYPASS.LTC128B.128 [R8+0x14400], desc[UR54][R2.64+0x80], !P1 ;  /* 0x144000800208afae */ /* 0x0003e2000c901d76 */
[----:B------:R-:W-:Y:S01]  /*12cc0*/  ISETP.GE.AND P2, PT, R6, R31, PT ;  /* 0x0000001f0600720c */ /* 0x000fe20003f46270 */
[----:B------:R-:W-:-:S02]  /*12cd0*/  VIADD R6, R27, 0x20 ;  /* 0x000000201b067836 */ /* 0x000fc40000000000 */
[----:B-1----:R-:W1:Y:S10]  /*12ce0*/  SHFL.IDX PT, R2, R4, 0x1, 0x181f ;  /* 0x00381f0004027f89 */ /* 0x002e7400000e0000 */
[----:B0-----:R-:W-:-:S05]  /*12cf0*/  @!P2 LEA R14, P3, R30, R14, 0x1 ;  /* 0x0000000e1e0ea211 */ /* 0x001fca00078608ff */
[----:B-1----:R-:W-:Y:S02]  /*12d00*/  @!P2 IMAD.X R5, RZ, RZ, R2, P3 ;  /* 0x000000ffff05a224 */ /* 0x002fe400018e0602 */
[----:B------:R-:W-:Y:S02]  /*12d10*/  @!P2 IMAD.MOV.U32 R2, RZ, RZ, R14 ;  /* 0x000000ffff02a224 */ /* 0x000fe400078e000e */
[----:B------:R-:W-:Y:S01]  /*12d20*/  @!P2 IMAD.MOV.U32 R3, RZ, RZ, R5 ;  /* 0x000000ffff03a224 */ /* 0x000fe200078e0005 */
[----:B------:R-:W0:Y:S04]  /*12d30*/  SHFL.IDX PT, R14, R0, 0x2, 0x181f ;  /* 0x00581f00000e7f89 */ /* 0x000e2800000e0000 */
[----:B------:R-:W-:Y:S04]  /*12d40*/  @!P2 LDGSTS.E.BYPASS.LTC128B.128 [R8+0x10c00], desc[UR54][R2.64], !P0 ;  /* 0x10c000000208afae */ /* 0x000fe8000c101d76 */
        /* <DEDUP_REMOVED lines=51> */
.L_x_1563:
        /* <DEDUP_REMOVED lines=11> */
.L_x_1470:
[----:B------:R-:W-:Y:S05]  /*13130*/  BSYNC B0 ;  /* 0x0000000000007941 */ /* 0x000fea0003800000 */
.L_x_1469:
[----:B------:R-:W-:Y:S01]  /*13140*/  NOP ;  /* 0x0000000000007918 */ /* 0x000fe20000000000 */
[----:B------:R-:W-:-:S13]  /*13150*/  PLOP3.LUT P0, PT, PT, PT, PT, 0x80, 0x0 ;  /* 0x000000000000781c */ /* 0x000fda0003f0f070 */
.L_x_1471:
        /* <DEDUP_REMOVED lines=14> */
[----:B0-----:R-:W3:Y:S01]  /*13240*/  LDL.LU R2, [R1+0x10] ;  /* 0x0000100001027983 */ /* 0x001ee20000300800 */
[----:B------:R0:W-:Y:S01]  /*13250*/  SYNCS.ARRIVE.TRANS64.A1T0 RZ, [R22+URZ+0x28800], RZ ;  /* 0x028800ff16ff79a7 */ /* 0x0001e2000810003f */
[----:B------:R-:W-:Y:S01]  /*13260*/  BSSY B0, `(.L_x_1472) ;  /* 0x0000005000007945 */ /* 0x000fe20003800000 */
[----:B------:R-:W1:Y:S01]  /*13270*/  SYNCS.PHASECHK.TRANS64.TRYWAIT P1, [R22+URZ+0x28820], R3 ;  /* 0x02882003160075a7 */ /* 0x000e62000802017f */
[----:B---3--:R-:W-:-:S05]  /*13280*/  VIADD R6, R2, 0xfffffffe ;  /* 0xfffffffe02067836 */ /* 0x008fca0000000000 */
[----:B------:R-:W-:Y:S01]  /*13290*/  ISETP.GE.AND P0, PT, R6, R36, PT ;  /* 0x000000240600720c */ /* 0x000fe20003f06270 */
[----:B01----:R-:W-:-:S12]  /*132a0*/  @!P1 BRA `(.L_x_1473) ;  /* 0x0000004000949947 */ /* 0x003fd80003800000 */
.L_x_1564:
[----:B------:R-:W-:Y:S05]  /*132b0*/  BSYNC B0 ;  /* 0x0000000000007941 */ /* 0x000fea0003800000 */
.L_x_1472:
[----:B------:R-:W-:Y:S04]  /*132c0*/  BSSY B0, `(.L_x_1474) ;  /* 0x000010d000007945 */ /* 0x000fe80003800000 */
[----:B------:R-:W-:Y:S05]  /*132d0*/  @!P0 BRA `(.L_x_1475) ;  /* 0x00000010002c8947 */ /* 0x000fea0003800000 */
[----:B------:R-:W-:Y:S01]  /*132e0*/  ULDC UR4, c[0x0][0x2f4] ;  /* 0x0000bd0000047ab9 */ /* 0x000fe20000000800 */
[----:B------:R-:W-:Y:S01]  /*132f0*/  IMAD.MOV.U32 R10, RZ, RZ, R24 ;  /* 0x000000ffff0a7224 */ /* 0x000fe200078e0018 */
[----:B------:R-:W-:Y:S01]  /*13300*/  ISETP.GE.AND P2, PT, R30, UR4, PT ;  /* 0x000000041e007c0c */ /* 0x000fe2000bf46270 */
[----:B------:R-:W-:Y:S01]  /*13310*/  IMAD.MOV.U32 R20, RZ, RZ, R28 ;  /* 0x000000ffff147224 */ /* 0x000fe200078e001c */
[----:B------:R-:W-:Y:S01]  /*13320*/  ISETP.GE.AND P1, PT, R29, UR4, PT ;  /* 0x000000041d007c0c */ /* 0x000fe2000bf26270 */
[----:B------:R-:W-:-:S12]  /*13330*/  IMAD.MOV.U32 R31, RZ, RZ, R25 ;  /* 0x000000ffff1f7224 */ /* 0x000fd800078e0019 */
.L_x_1488:
[----:B------:R-:W3:Y:S01]  /*13340*/  LDL R4, [R1] ;  /* 0x0000000001047983 */ /* 0x000ee20000100800 */
[----:B0-----:R-:W0:Y:S01]  /*13350*/  LDC R3, c[0x0][0x430] ;  /* 0x00010c00ff037b82 */ /* 0x001e220000000800 */
[----:B------:R-:W1:Y:S01]  /*13360*/  S2R R2, SR_TID.X ;  /* 0x0000000000027919 */ /* 0x000e620000002100 */
[----:B0-----:R-:W-:Y:S02]  /*13370*/  ISETP.NE.AND P0, PT, R3, 0x1, PT ;  /* 0x000000010300780c */ /* 0x001fe40003f05270 */
[C---:B-1----:R-:W-:Y:S01]  /*13380*/  LOP3.LUT R0, R2.reuse, 0x7f, RZ, 0xc0, !PT ;  /* 0x0000007f02007812 */ /* 0x042fe200078ec0ff */
[----:B------:R-:W-:-:S10]  /*13390*/  IMAD.SHL.U32 R5, R2, 0x10, RZ ;  /* 0x0000001002057824 */ /* 0x000fd400078e00ff */
[----:B------:R-:W0:Y:S08]  /*133a0*/  @P0 LDC R3, c[0x0][0x438] ;  /* 0x00010e00ff030b82 */ /* 0x000e300000000800 */
[----:B------:R-:W1:Y:S01]  /*133b0*/  @P0 LDC R2, c[0x0][0x434] ;  /* 0x00010d00ff020b82 */ /* 0x000e620000000800 */
[----:B------:R-:W-:Y:S02]  /*133c0*/  SHF.R.U32.HI R0, RZ, 0x3, R0 ;  /* 0x00000003ff007819 */ /* 0x000fe40000011600 */
[----:B------:R-:W-:-:S03]  /*133d0*/  LOP3.LUT R5, R5, 0x70, RZ, 0xc0, !PT ;  /* 0x0000007005057812 */ /* 0x000fc600078ec0ff */
[----:B------:R-:W-:-:S05]  /*133e0*/  IMAD R0, R6, 0x80, R0 ;  /* 0x0000008006007824 */ /* 0x000fca00078e0200 */
[----:B------:R-:W-:Y:S01]  /*133f0*/  IADD3 R7, R5, R0, R37 ;  /* 0x0000000005077210 */ /* 0x000fe20007ffe025 */
[----:B------:R-:W-:Y:S05]  /*13400*/  YIELD ;  /* 0x0000000000007946 */ /* 0x000fea0003800000 */
[----:B------:R-:W-:Y:S01]  /*13410*/  IMAD.MOV.U32 R8, RZ, RZ, R7 ;  /* 0x000000ffff087224 */ /* 0x000fe200078e0007 */
[----:B------:R-:W-:Y:S01]  /*13420*/  ULDC.64 UR4, c[0x0][0x428] ;  /* 0x00010a0000047ab9 */ /* 0x000fe20000000a00 */
[----:B-1----:R-:W-:-:S05]  /*13430*/  @P0 IMAD.HI.U32 R0, R7, R2, RZ ;  /* 0x0000000207000227 */ /* 0x002fca00078e00ff */
[----:B0-----:R-:W-:-:S04]  /*13440*/  @P0 SHF.R.U32.HI R8, RZ, R3, R0 ;  /* 0x00000003ff080219 */ /* 0x001fc80000011600 */
[--C-:B------:R-:W-:Y:S01]  /*13450*/  SHF.R.S32.HI R3, RZ, 0x1f, R8.reuse ;  /* 0x0000001fff037819 */ /* 0x100fe20000011408 */
[----:B------:R-:W-:-:S04]  /*13460*/  IMAD.MOV.U32 R2, RZ, RZ, R8 ;  /* 0x000000ffff027224 */ /* 0x000fc800078e0008 */
[----:B------:R-:W-:-:S04]  /*13470*/  IMAD.WIDE.U32 R2, R33, UR4, R2 ;  /* 0x0000000421027c25 */ /* 0x000fc8000f8e0002 */
[----:B---3--:R-:W-:-:S04]  /*13480*/  IMAD R0, R4, UR4, RZ ;  /* 0x0000000404007c24 */ /* 0x008fc8000f8e02ff */
[----:B------:R-:W-:Y:S01]  /*13490*/  IMAD R5, R33, UR5, R0 ;  /* 0x0000000521057c24 */ /* 0x000fe2000f8e0200 */
[----:B------:R-:W-:Y:S02]  /*134a0*/  ULDC.64 UR4, c[0x0][0x418] ;  /* 0x0001060000047ab9 */ /* 0x000fe40000000a00 */
[----:B------:R-:W-:Y:S01]  /*134b0*/  LEA R4, P0, R2, UR4, 0x2 ;  /* 0x0000000402047c11 */ /* 0x000fe2000f8010ff */
[----:B------:R-:W-:Y:S01]  /*134c0*/  IMAD.IADD R3, R5, 0x1, R3 ;  /* 0x0000000105037824 */ /* 0x000fe200078e0203 */
[----:B------:R-:W-:-:S04]  /*134d0*/  ULDC UR4, c[0x0][0x430] ;  /* 0x00010c0000047ab9 */ /* 0x000fc80000000800 */
[----:B------:R-:W-:-:S05]  /*134e0*/  LEA.HI.X R5, R2, UR5, R3, 0x2, P0 ;  /* 0x0000000502057c11 */ /* 0x000fca00080f1403 */
[----:B------:R0:W3:Y:S01]  /*134f0*/  LDG.E R0, desc[UR54][R4.64] ;  /* 0x0000003604007981 */ /* 0x0000e2000c1e1900 */
[----:B------:R-:W-:Y:S02]  /*13500*/  IMAD.U32 R9, RZ, RZ, UR36 ;  /* 0x00000024ff097e24 */ /* 0x000fe4000f8e00ff */
[----:B------:R-:W-:-:S03]  /*13510*/  VIADD R24, R10, 0x1 ;  /* 0x000000010a187836 */ /* 0x000fc60000000000 */
[----:B------:R-:W-:Y:S01]  /*13520*/  ISETP.NE.AND P3, PT, R9, 0x3, PT ;  /* 0x000000030900780c */ /* 0x000fe20003f65270 */
[----:B------:R-:W-:Y:S01]  /*13530*/  IMAD.MOV R2, RZ, RZ, -R8 ;  /* 0x000000ffff027224 */ /* 0x000fe200078e0a08 */
[----:B------:R-:W-:-:S03]  /*13540*/  ISETP.NE.AND P0, PT, R24, 0x2, PT ;  /* 0x000000021800780c */ /* 0x000fc60003f05270 */
[----:B0-----:R-:W-:Y:S01]  /*13550*/  IMAD R4, R2, UR4, R7 ;  /* 0x0000000402047c24 */ /* 0x001fe2000f8e0207 */
[----:B------:R-:W-:Y:S01]  /*13560*/  SEL R28, RZ, 0x1, P0 ;  /* 0x00000001ff1c7807 */ /* 0x000fe20000000000 */
[----:B------:R-:W-:Y:S01]  /*13570*/  IMAD.MOV.U32 R25, RZ, RZ, R6 ;  /* 0x000000ffff197224 */ /* 0x000fe200078e0006 */
[----:B------:R-:W-:Y:S02]  /*13580*/  SEL R24, R24, RZ, P0 ;  /* 0x000000ff18187207 */ /* 0x000fe40000000000 */
[----:B------:R-:W-:Y:S02]  /*13590*/  LOP3.LUT R28, R20, R28, RZ, 0x3c, !PT ;  /* 0x0000001c141c7212 */ /* 0x000fe400078e3cff */
[----:B---3--:R-:W-:Y:S01]  /*135a0*/  SHF.R.S32.HI R27, RZ, 0x1f, R0 ;  /* 0x0000001fff1b7819 */ /* 0x008fe20000011400 */
[----:B------:R-:W-:Y:S06]  /*135b0*/  @!P3 BRA `(.L_x_1476) ;  /* 0x000000000004b947 */ /* 0x000fec0003800000 */
[----:B------:R-:W-:Y:S01]  /*135c0*/  BPT.TRAP 0x1 ;  /* 0x000000040000795c */ /* 0x000fe20000300000 */
.L_x_1476:
[----:B------:R-:W-:Y:S01]  /*135d0*/  IMAD R6, R24, 0x8, R22 ;  /* 0x0000000818067824 */ /* 0x000fe200078e0216 */
[----:B------:R-:W-:Y:S01]  /*135e0*/  SHF.L.U32 R3, R28, 0x1f, RZ ;  /* 0x0000001f1c037819 */ /* 0x000fe200000006ff */
[----:B------:R-:W-:Y:S03]  /*135f0*/  BSSY B1, `(.L_x_1477) ;  /* 0x0000003000017945 */ /* 0x000fe60003800000 */
[----:B------:R-:W0:Y:S02]  /*13600*/  SYNCS.PHASECHK.TRANS64.TRYWAIT P0, [R6+URZ+0x28840], R3 ;  /* 0x02884003060075a7 */ /* 0x000e24000800017f */
[----:B0-----:R-:W-:Y:S05]  /*13610*/  @!P0 BRA `(.L_x_1478) ;  /* 0x0000003c00cc8947 */ /* 0x001fea0003800000 */
.L_x_1565:
[----:B------:R-:W-:Y:S05]  /*13620*/  BSYNC B1 ;  /* 0x0000000000017941 */ /* 0x000fea0003800000 */
.L_x_1477:
[----:B------:R-:W-:Y:S01]  /*13630*/  SHF.R.S32.HI R21, RZ, 0x1f, R4 ;  /* 0x0000001fff157819 */ /* 0x000fe20000011404 */
[----:B------:R-:W-:Y:S01]  /*13640*/  ULDC.64 UR4, c[0x0][0x300] ;  /* 0x0000c00000047ab9 */ /* 0x000fe20000000a00 */
[----:B------:R-:W-:Y:S01]  /*13650*/  LOP3.LUT P4, RZ, R26, 0x2, RZ, 0xc0, !PT ;  /* 0x000000021aff7812 */ /* 0x000fe2000788c0ff */
        /* <DEDUP_REMOVED lines=68> */
.L_x_1583:
        /* <DEDUP_REMOVED lines=9> */
.L_x_1480:
[----:B------:R-:W-:Y:S02]  /*13b30*/  PLOP3.LUT P3, PT, P3, P0, PT, 0xa2, 0x0 ;  /* 0x000000000000781c */ /* 0x000fe40001f61472 */
[----:B------:R-:W-:-:S08]  /*13b40*/  @P0 R2UR P3, UR4, R6 ;  /* 0x00000000060402ca */ /* 0x000fd00000060000 */
[----:B------:R-:W-:-:S05]  /*13b50*/  @P0 PLOP3.LUT P0, PT, P3, PT, PT, 0x80, 0x0 ;  /* 0x000000000000081c */ /* 0x000fca0001f0f070 */
[----:B------:R-:W-:Y:S01]  /*13b60*/  @!P3 SYNCS.ARRIVE.TRANS64.RED.A0T1 RZ, [UR4+0x28830], RZ ;  /* 0x028830ffffffb9a7 */ /* 0x000fe20008200404 */
[----:B------:R-:W-:Y:S07]  /*13b70*/  @!P3 ARRIVES.LDGSTSBAR.64.TRANSCNT [UR4+0x28830] ;  /* 0x02883000ff00b9b0 */ /* 0x000fee0008000a84 */
[----:B------:R-:W-:Y:S05]  /*13b80*/  @P0 BRA.U.ANY `(.L_x_1480) ;  /* 0xfffffffd00e80947 */ /* 0x000fea000393ffff */
[----:B------:R-:W-:Y:S01]  /*13b90*/  NOP ;  /* 0x0000000000007918 */ /* 0x000fe20000000000 */
[----:B-1----:R-:W-:-:S05]  /*13ba0*/  IMAD.U32 R2, RZ, RZ, UR36 ;  /* 0x00000024ff027e24 */ /* 0x002fca000f8e00ff */
[----:B------:R-:W-:-:S13]  /*13bb0*/  ISETP.NE.AND P4, PT, R2, 0x3, PT ;  /* 0x000000030200780c */ /* 0x000fda0003f85270 */
[----:B------:R-:W-:Y:S05]  /*13bc0*/  @!P4 BRA `(.L_x_1481) ;  /* 0x000000000004c947 */ /* 0x000fea0003800000 */
[----:B------:R-:W-:Y:S01]  /*13bd0*/  BPT.TRAP 0x1 ;  /* 0x000000040000795c */ /* 0x000fe20000300000 */
.L_x_1481:
[----:B------:R1:W-:Y:S01]  /*13be0*/  SYNCS.ARRIVE.TRANS64.A1T0 RZ, [R6+URZ+0x28830], RZ ;  /* 0x028830ff06ff79a7 */ /* 0x0003e2000810003f */
[----:B------:R-:W-:Y:S05]  /*13bf0*/  @!P4 BRA `(.L_x_1482) ;  /* 0x000000000004c947 */ /* 0x000fea0003800000 */
[----:B------:R-:W-:Y:S01]  /*13c00*/  BPT.TRAP 0x1 ;  /* 0x000000040000795c */ /* 0x000fe20000300000 */
.L_x_1482:
[----:B------:R-:W-:Y:S01]  /*13c10*/  SHF.L.U32 R2, R20, 0x1f, RZ ;  /* 0x0000001f14027819 */ /* 0x000fe200000006ff */
[----:B-1----:R-:W-:Y:S01]  /*13c20*/  IMAD R6, R10, 0x8, R22 ;  /* 0x000000080a067824 */ /* 0x002fe200078e0216 */
[----:B------:R-:W-:Y:S03]  /*13c30*/  BSSY B1, `(.L_x_1483) ;  /* 0x0000003000017945 */ /* 0x000fe60003800000 */
[----:B------:R-:W1:Y:S02]  /*13c40*/  SYNCS.PHASECHK.TRANS64.TRYWAIT P0, [R6+URZ+0x28860], R2 ;  /* 0x02886002060075a7 */ /* 0x000e64000800017f */
[----:B-1----:R-:W-:Y:S05]  /*13c50*/  @!P0 BRA `(.L_x_1484) ;  /* 0x00000040009c8947 */ /* 0x002fea0003800000 */
.L_x_1584:
[----:B------:R-:W-:Y:S05]  /*13c60*/  BSYNC B1 ;  /* 0x0000000000017941 */ /* 0x000fea0003800000 */
.L_x_1483:
[----:B------:R-:W3:Y:S01]  /*13c70*/  S2R R3, SR_TID.X ;  /* 0x0000000000037919 */ /* 0x000ee20000002100 */
[----:B------:R-:W-:Y:S01]  /*13c80*/  UMOV UR4, 0xffffffff ;  /* 0xffffffff00047882 */ /* 0x000fe20000000000 */
[----:B------:R-:W-:Y:S02]  /*13c90*/  IMAD R8, R31, -0x80, R35 ;  /* 0xffffff801f087824 */ /* 0x000fe400078e0223 */
[----:B0-----:R-:W-:Y:S01]  /*13ca0*/  IMAD R7, R10, 0x4000, R34 ;  /* 0x000040000a077824 */ /* 0x001fe200078e0222 */
[----:B---3--:R-:W-:-:S04]  /*13cb0*/  LOP3.LUT R3, R3, 0x7f, RZ, 0xc0, !PT ;  /* 0x0000007f03037812 */ /* 0x008fc800078ec0ff */
[----:B------:R-:W-:-:S05]  /*13cc0*/  SHF.R.U32.HI R3, RZ, 0x3, R3 ;  /* 0x00000003ff037819 */ /* 0x000fca0000011603 */
[----:B------:R-:W-:Y:S01]  /*13cd0*/  IMAD.IADD R8, R8, 0x1, -R3 ;  /* 0x0000000108087824 */ /* 0x000fe200078e0a03 */
[----:B------:R-:W-:Y:S06]  /*13ce0*/  BRA.DIV UR4, `(.L_x_1485) ;  /* 0x00000042048c7947 */ /* 0x000fec000b800000 */
[----:B-1----:R-:W0:Y:S01]  /*13cf0*/  SHFL.IDX PT, R2, R17, RZ, 0x181f ;  /* 0x00181fff11027589 */ /* 0x002e2200000e0000 */
[----:B------:R-:W-:-:S03]  /*13d00*/  IMAD R7, R7, 0x2, R22 ;  /* 0x0000000207077824 */ /* 0x000fc600078e0216 */
[----:B------:R-:W1:Y:S04]  /*13d10*/  SHFL.IDX PT, R3, R23, RZ, 0x181f ;  /* 0x00181fff17037589 */ /* 0x000e6800000e0000 */
[----:B--2---:R-:W-:Y:S01]  /*13d20*/  SHFL.IDX PT, R14, R17, 0x7, 0x181f ;  /* 0x00f81f00110e7f89 */ /* 0x004fe200000e0000 */
        /* <DEDUP_REMOVED lines=49> */
[----:B0-----:R-:W-:-:S05]  /*14040*/  IADD3 R2, P0, R2, R5, RZ ;  /* 0x0000000502027210 */ /* 0x001fca0007f1e0ff */
[----:B-1----:R-:W-:Y:S01]  /*14050*/  IMAD.X R3, RZ, RZ, R3, P0 ;  /* 0x000000ffff037224 */ /* 0x002fe200000e0603 */
[----:B------:R-:W-:-:S13]  /*14060*/  ISETP.LT.OR P0, PT, R8, 0x61, P2 ;  /* 0x000000610800780c */ /* 0x000fda0001701670 */
[----:B------:R0:W-:Y:S01]  /*14070*/  LDGSTS.E.BYPASS.LTC128B.128 [R7+0x3400], desc[UR54][R2.64], !P0 ;  /* 0x0340000002077fae */ /* 0x0001e2000c101d76 */
[----:B------:R-:W-:-:S13]  /*14080*/  ISETP.LT.OR P0, PT, R8, 0x61, P1 ;  /* 0x000000610800780c */ /* 0x000fda0000f01670 */
[----:B--2---:R0:W-:Y:S02]  /*14090*/  LDGSTS.E.BYPASS.LTC128B.128 [R7+0x7400], desc[UR54][R2.64+0x80], !P0 ;  /* 0x0740008002077fae */ /* 0x0041e4000c101d76 */
.L_x_1602:
        /* <DEDUP_REMOVED lines=29> */
.L_x_1486:
        /* <DEDUP_REMOVED lines=11> */
.L_x_1487:
[C---:B------:R-:W-:Y:S01]  /*14320*/  ISETP.GT.AND P0, PT, R25.reuse, R36, PT ;  /* 0x000000241900720c */ /* 0x040fe20003f04270 */
[----:B------:R0:W-:Y:S01]  /*14330*/  SYNCS.ARRIVE.TRANS64.A1T0 RZ, [R6+URZ+0x28850], RZ ;  /* 0x028850ff06ff79a7 */ /* 0x0001e2000810003f */
[----:B------:R-:W-:Y:S02]  /*14340*/  IMAD.MOV.U32 R10, RZ, RZ, R24 ;  /* 0x000000ffff0a7224 */ /* 0x000fe400078e0018 */
[----:B------:R-:W-:Y:S02]  /*14350*/  IMAD.MOV.U32 R20, RZ, RZ, R28 ;  /* 0x000000ffff147224 */ /* 0x000fe400078e001c */
[----:B------:R-:W-:Y:S02]  /*14360*/  IMAD.MOV.U32 R31, RZ, RZ, R25 ;  /* 0x000000ffff1f7224 */ /* 0x000fe400078e0019 */
[----:B0-----:R-:W-:-:S05]  /*14370*/  VIADD R6, R25, 0xffffffff ;  /* 0xffffffff19067836 */ /* 0x001fca0000000000 */
[----:B------:R-:W-:Y:S05]  /*14380*/  @P0 BRA `(.L_x_1488) ;  /* 0xffffffec00ec0947 */ /* 0x000fea000383ffff */
.L_x_1475:
[----:B------:R-:W-:Y:S05]  /*14390*/  BSYNC B0 ;  /* 0x0000000000007941 */ /* 0x000fea0003800000 */
.L_x_1474:
        /* <DEDUP_REMOVED lines=17> */
.L_x_1490:
[----:B------:R-:W-:Y:S05]  /*144b0*/  BSYNC B0 ;  /* 0x0000000000007941 */ /* 0x000fea0003800000 */
.L_x_1489:
[----:B------:R-:W-:-:S05]  /*144c0*/  IMAD.U32 R0, RZ, RZ, UR36 ;  /* 0x00000024ff007e24 */ /* 0x000fca000f8e00ff */
[----:B------:R-:W-:-:S13]  /*144d0*/  ISETP.NE.AND P0, PT, R0, 0x3, PT ;  /* 0x000000030000780c */ /* 0x000fda0003f05270 */
[----:B------:R-:W-:Y:S05]  /*144e0*/  @!P0 BRA `(.L_x_1491) ;  /* 0x0000000000048947 */ /* 0x000fea0003800000 */
[----:B------:R-:W-:Y:S01]  /*144f0*/  BPT.TRAP 0x1 ;  /* 0x000000040000795c */ /* 0x000fe20000300000 */
.L_x_1491:
[----:B------:R-:W-:Y:S01]  /*14500*/  IMAD R0, R24, 0x8, R22 ;  /* 0x0000000818007824 */ /* 0x000fe200078e0216 */
[----:B0-----:R-:W-:Y:S01]  /*14510*/  SHF.L.U32 R3, R28, 0x1f, RZ ;  /* 0x0000001f1c037819 */ /* 0x001fe200000006ff */
[----:B------:R-:W-:Y:S01]  /*14520*/  BSSY B0, `(.L_x_1492) ;  /* 0x0000004000007945 */ /* 0x000fe20003800000 */
[----:B------:R-:W-:Y:S02]  /*14530*/  IMAD R6, R25, -0x80, R35 ;  /* 0xffffff8019067824 */ /* 0x000fe400078e0223 */
[----:B------:R-:W0:Y:S02]  /*14540*/  SYNCS.PHASECHK.TRANS64.TRYWAIT P0, [R0+URZ+0x28860], R3 ;  /* 0x02886003000075a7 */ /* 0x000e24000800017f */
[----:B0-----:R-:W-:Y:S05]  /*14550*/  @!P0 BRA `(.L_x_1493) ;  /* 0x0000004000f88947 */ /* 0x001fea0003800000 */
.L_x_1603:
[----:B------:R-:W-:Y:S05]  /*14560*/  BSYNC B0 ;  /* 0x0000000000007941 */ /* 0x000fea0003800000 */
.L_x_1492:
        /* <DEDUP_REMOVED lines=70> */
.L_x_1621:
        /* <DEDUP_REMOVED lines=11> */
.L_x_1495:
        /* <DEDUP_REMOVED lines=11> */
.L_x_1496:
[----:B------:R0:W-:Y:S01]  /*14b30*/  SYNCS.ARRIVE.TRANS64.A1T0 RZ, [R0+URZ+0x28850], RZ ;  /* 0x028850ff00ff79a7 */ /* 0x0001e2000810003f */
[----:B------:R-:W-:-:S05]  /*14b40*/  VIADD R24, R24, 0x1 ;  /* 0x0000000118187836 */ /* 0x000fca0000000000 */
[----:B------:R-:W-:-:S04]  /*14b50*/  ISETP.NE.AND P0, PT, R24, 0x2, PT ;  /* 0x000000021800780c */ /* 0x000fc80003f05270 */
[----:B------:R-:W-:Y:S02]  /*14b60*/  SEL R3, RZ, 0x1, P0 ;  /* 0x00000001ff037807 */ /* 0x000fe40000000000 */
[----:B------:R-:W-:Y:S02]  /*14b70*/  SEL R24, R24, RZ, P0 ;  /* 0x000000ff18187207 */ /* 0x000fe40000000000 */
[----:B0-----:R-:W-:-:S07]  /*14b80*/  LOP3.LUT R28, R28, R3, RZ, 0x3c, !PT ;  /* 0x000000031c1c7212 */ /* 0x001fce00078e3cff */
.L_x_1453:
[----:B------:R-:W-:Y:S05]  /*14b90*/  BSYNC B7 ;  /* 0x0000000000077941 */ /* 0x000fea0003800000 */
.L_x_1451:
        /* <DEDUP_REMOVED lines=8> */
[----:B------:R3:W4:Y:S01]  /*14c20*/  LDS.128 R16, [R22+0x288d0] ;  /* 0x0288d00016107984 */ /* 0x0007220000000c00 */
[----:B------:R-:W-:Y:S06]  /*14c30*/  BAR.ARV 0x4, 0x180 ;  /* 0x0106000000007b1d */ /* 0x000fec0000002000 */
[----:B------:R-:W-:Y:S05]  /*14c40*/  BRA `(.L_x_1498) ;  /* 0x0000000800cc7947 */ /* 0x000fea0003800000 */
.L_x_1497:
        /* <DEDUP_REMOVED lines=35> */
[----:B------:R1:W2:Y:S02]  /*14e80*/  SHFL.IDX PT, R14, R6, 0x1f, 0x1f ;  /* 0x03e01f00060e7f89 */ /* 0x0002a400000e0000 */
.L_x_1631:
[----:B------:R-:W-:Y:S02]  /*14e90*/  ULDC UR4, c[0x0][0xc38] ;  /* 0x00030e0000047ab9 */ /* 0x000fe40000000800 */
[----:B------:R-:W-:-:S04]  /*14ea0*/  IMAD.U32 R7, RZ, RZ, UR4 ;  /* 0x00000004ff077e24 */ /* 0x000fc8000f8e00ff */
[----:B--2---:R-:W-:-:S04]  /*14eb0*/  IMAD R3, R14, R7, RZ ;  /* 0x000000070e037224 */ /* 0x004fc800078e02ff */
[----:B------:R-:W-:-:S05]  /*14ec0*/  IMAD.IADD R8, R0, 0x1, R3 ;  /* 0x0000000100087824 */ /* 0x000fca00078e0203 */
[----:B------:R-:W-:-:S13]  /*14ed0*/  ISETP.GT.AND P6, PT, R8, R5, PT ;  /* 0x000000050800720c */ /* 0x000fda0003fc4270 */
[----:B------:R-:W-:Y:S05]  /*14ee0*/  @P6 BRA `(.L_x_1500) ;  /* 0x00000000009c6947 */ /* 0x000fea0003800000 */
.L_x_1505:
        /* <DEDUP_REMOVED lines=14> */
.L_x_1503:
[----:B------:R-:W-:Y:S05]  /*14fd0*/  BSYNC B0 ;  /* 0x0000000000007941 */ /* 0x000fea0003800000 */
.L_x_1502:
[----:B------:R-:W-:-:S03]  /*14fe0*/  UMOV UR4, 0xffffffff ;  /* 0xffffffff00047882 */ /* 0x000fc60000000000 */
[----:B------:R-:W-:Y:S05]  /*14ff0*/  BRA.DIV UR4, `(.L_x_1504) ;  /* 0x0000004a04047947 */ /* 0x000fea000b800000 */
[----:B-----5:R-:W3:Y:S02]  /*15000*/  SHFL.UP PT, R14, R4, 0x1, RZ ;  /* 0x04200000040e7989 */ /* 0x020ee400000e00ff */
[----:B---3--:R-:W-:-:S05]  /*15010*/  SEL R13, R14, RZ, P1 ;  /* 0x000000ff0e0d7207 */ /* 0x008fca0000800000 */
[----:B------:R-:W-:-:S05]  /*15020*/  IMAD.IADD R13, R4, 0x1, R13 ;  /* 0x00000001040d7824 */ /* 0x000fca00078e020d */
        /* <DEDUP_REMOVED lines=13> */
.L_x_1639:
[----:B------:R-:W-:Y:S02]  /*15100*/  ULDC UR4, c[0x0][0xc38] ;  /* 0x00030e0000047ab9 */ /* 0x000fe40000000800 */
[----:B------:R-:W-:-:S04]  /*15110*/  IMAD.U32 R7, RZ, RZ, UR4 ;  /* 0x00000004ff077e24 */ /* 0x000fc8000f8e00ff */
[----:B--2---:R-:W-:-:S04]  /*15120*/  IMAD R3, R14, R7, RZ ;  /* 0x000000070e037224 */ /* 0x004fc800078e02ff */
[----:B------:R-:W-:-:S05]  /*15130*/  IMAD.IADD R8, R3, 0x1, R8 ;  /* 0x0000000103087824 */ /* 0x000fca00078e0208 */
[----:B------:R-:W-:-:S13]  /*15140*/  ISETP.GT.AND P6, PT, R8, R5, PT ;  /* 0x000000050800720c */ /* 0x000fda0003fc4270 */
[----:B------:R-:W-:Y:S05]  /*15150*/  @!P6 BRA `(.L_x_1505) ;  /* 0xfffffffc0064e947 */ /* 0x000fea000383ffff */
.L_x_1500:
        /* <DEDUP_REMOVED lines=8> */
.L_x_1643:
[----:B------:R-:W-:Y:S01]  /*151e0*/  ISETP.NE.AND P0, PT, R0, RZ, PT ;  /* 0x000000ff0000720c */ /* 0x000fe20003f05270 */
[----:B------:R-:W-:-:S12]  /*151f0*/  IMAD.MOV.U32 R14, RZ, RZ, RZ ;  /* 0x000000ffff0e7224 */ /* 0x000fd800078e00ff */
[----:B------:R-:W-:Y:S05]  /*15200*/  @!P0 BRA `(.L_x_1507) ;  /* 0x0000000000108947 */ /* 0x000fea0003800000 */
[----:B------:R-:W-:Y:S01]  /*15210*/  UMOV UR4, 0xffffffff ;  /* 0xffffffff00047882 */ /* 0x000fe20000000000 */
[----:B------:R-:W-:Y:S02]  /*15220*/  VIADD R12, R8, 0xffffffff ;  /* 0xffffffff080c7836 */ /* 0x000fe40000000000 */
[----:B------:R-:W-:Y:S05]  /*15230*/  BRA.DIV UR4, `(.L_x_1508) ;  /* 0x0000004a04787947 */ /* 0x000fea000b800000 */
[----:B------:R4:W0:Y:S02]  /*15240*/  SHFL.IDX PT, R14, R6, R12, 0x1f ;  /* 0x00001f0c060e7589 */ /* 0x00082400000e0000 */
.L_x_1507:
[----:B------:R-:W5:Y:S01]  /*15250*/  LDC.64 R2, c[0x0][0xc90] ;  /* 0x00032400ff027b82 */ /* 0x000f620000000a00 */
[----:B------:R-:W-:-:S04]  /*15260*/  IMAD.IADD R19, R8, 0x1, R19 ;  /* 0x0000000108137824 */ /* 0x000fc800078e0213 */
[----:B-----5:R-:W-:-:S05]  /*15270*/  IMAD.WIDE R2, R19, 0x4, R2 ;  /* 0x0000000413027825 */ /* 0x020fca00078e0202 */
[----:B-1--4-:R1:W3:Y:S01]  /*15280*/  LDG.E R6, desc[UR54][R2.64] ;  /* 0x0000003602067981 */ /* 0x0122e2000c1e1900 */
[----:B0-----:R-:W-:-:S04]  /*15290*/  IMAD R16, R14, R7, R16 ;  /* 0x000000070e107224 */ /* 0x001fc800078e0210 */
[----:B------:R-:W-:Y:S02]  /*152a0*/  IMAD.IADD R5, R5, 0x1, -R16 ;  /* 0x0000000105057824 */ /* 0x000fe400078e0a10 */
[----:B-1----:R-:W-:Y:S02]  /*152b0*/  IMAD.MOV.U32 R2, RZ, RZ, RZ ;  /* 0x000000ffff027224 */ /* 0x002fe400078e00ff */
[----:B---3--:R-:W-:-:S05]  /*152c0*/  IMAD R0, R4, R6, RZ ;  /* 0x0000000604007224 */ /* 0x008fca00078e02ff */
[----:B--2---:R-:W-:-:S04]  /*152d0*/  IABS R8, R0 ;  /* 0x0000000000087213 */ /* 0x004fc80000000000 */
[----:B------:R-:W0:Y:S08]  /*152e0*/  I2F.RP R9, R8 ;  /* 0x0000000800097306 */ /* 0x000e300000209400 */
[----:B0-----:R-:W0:Y:S02]  /*152f0*/  MUFU.RCP R9, R9 ;  /* 0x0000000900097308 */ /* 0x001e240000001000 */
[----:B0-----:R-:W-:Y:S01]  /*15300*/  VIADD R10, R9, 0xffffffe ;  /* 0x0ffffffe090a7836 */ /* 0x001fe20000000000 */
[----:B------:R-:W-:-:S05]  /*15310*/  IABS R9, R0 ;  /* 0x0000000000097213 */ /* 0x000fca0000000000 */
[----:B------:R-:W0:Y:S01]  /*15320*/  F2I.FTZ.U32.TRUNC.NTZ R3, R10 ;  /* 0x0000000a00037305 */ /* 0x000e22000021f000 */
[----:B------:R-:W-:Y:S02]  /*15330*/  IMAD.MOV R9, RZ, RZ, -R9 ;  /* 0x000000ffff097224 */ /* 0x000fe400078e0a09 */
[----:B0-----:R-:W-:-:S04]  /*15340*/  IMAD.MOV R11, RZ, RZ, -R3 ;  /* 0x000000ffff0b7224 */ /* 0x001fc800078e0a03 */
[----:B------:R-:W-:-:S04]  /*15350*/  IMAD R11, R11, R8, RZ ;  /* 0x000000080b0b7224 */ /* 0x000fc800078e02ff */
[----:B------:R-:W-:Y:S01]  /*15360*/  IMAD.HI.U32 R2, R3, R11, R2 ;  /* 0x0000000b03027227 */ /* 0x000fe200078e0002 */
[----:B------:R-:W-:-:S05]  /*15370*/  IABS R3, R5 ;  /* 0x0000000500037213 */ /* 0x000fca0000000000 */
        /* <DEDUP_REMOVED lines=12> */
[----:B------:R-:W-:Y:S02]  /*15440*/  IMAD R8, R6, R2, RZ ;  /* 0x0000000206087224 */ /* 0x000fe400078e02ff */
[----:B------:R-:W-:Y:S02]  /*15450*/  IMAD.MOV R2, RZ, RZ, -R2 ;  /* 0x000000ffff027224 */ /* 0x000fe400078e0a02 */
[----:B------:R-:W-:Y:S02]  /*15460*/  IMAD.MOV R3, RZ, RZ, -R8 ;  /* 0x000000ffff037224 */ /* 0x000fe400078e0a08 */
[----:B------:R-:W-:Y:S02]  /*15470*/  IMAD R11, R0, R2, R5 ;  /* 0x00000002000b7224 */ /* 0x000fe400078e0205 */
[----:B------:R-:W-:Y:S01]  /*15480*/  IMAD.MOV.U32 R2, RZ, RZ, RZ ;  /* 0x000000ffff027224 */ /* 0x000fe200078e00ff */
[----:B------:R-:W-:-:S04]  /*15490*/  VIADDMNMX R6, R3, R7, R6, PT ;  /* 0x0000000703067246 */ /* 0x000fc80003800106 */
[----:B------:R-:W-:-:S04]  /*154a0*/  IABS R7, R6 ;  /* 0x0000000600077213 */ /* 0x000fc80000000000 */
[----:B------:R-:W0:Y:S08]  /*154b0*/  I2F.RP R9, R7 ;  /* 0x0000000700097306 */ /* 0x000e300000209400 */
[----:B0-----:R-:W0:Y:S02]  /*154c0*/  MUFU.RCP R9, R9 ;  /* 0x0000000900097308 */ /* 0x001e240000001000 */
[----:B0-----:R-:W-:-:S06]  /*154d0*/  VIADD R3, R9, 0xffffffe ;  /* 0x0ffffffe09037836 */ /* 0x001fcc0000000000 */
[----:B------:R-:W0:Y:S02]  /*154e0*/  F2I.FTZ.U32.TRUNC.NTZ R3, R3 ;  /* 0x0000000300037305 */ /* 0x000e24000021f000 */
[----:B0-----:R-:W-:-:S04]  /*154f0*/  IMAD.MOV R0, RZ, RZ, -R3 ;  /* 0x000000ffff007224 */ /* 0x001fc800078e0a03 */
[----:B------:R-:W-:Y:S01]  /*15500*/  IMAD R5, R0, R7, RZ ;  /* 0x0000000700057224 */ /* 0x000fe200078e02ff */
[----:B------:R-:W-:-:S03]  /*15510*/  IABS R0, R6 ;  /* 0x0000000600007213 */ /* 0x000fc60000000000 */
[----:B------:R-:W-:Y:S01]  /*15520*/  IMAD.HI.U32 R2, R3, R5, R2 ;  /* 0x0000000503027227 */ /* 0x000fe200078e0002 */
[----:B------:R-:W-:-:S03]  /*15530*/  IABS R5, R11 ;  /* 0x0000000b00057213 */ /* 0x000fc60000000000 */
[----:B------:R-:W-:Y:S02]  /*15540*/  IMAD.MOV R0, RZ, RZ, -R0 ;  /* 0x000000ffff007224 */ /* 0x000fe400078e0a00 */
[----:B------:R-:W-:-:S04]  /*15550*/  IMAD.HI.U32 R2, R2, R5, RZ ;  /* 0x0000000502027227 */ /* 0x000fc800078e00ff */
[----:B------:R-:W-:Y:S02]  /*15560*/  IMAD R0, R2, R0, R5 ;  /* 0x0000000002007224 */ /* 0x000fe400078e0205 */
[----:B------:R-:W-:-:S03]  /*15570*/  IMAD.IADD R3, R11, 0x1, R8 ;  /* 0x000000010b037824 */ /* 0x000fc600078e0208 */
        /* <DEDUP_REMOVED lines=9> */
[----:B------:R-:W-:Y:S01]  /*15610*/  @!P1 LOP3.LUT R2, RZ, R6, RZ, 0x33, !PT ;  /* 0x00000006ff029212 */ /* 0x000fe200078e33ff */
[----:B------:R-:W-:-:S03]  /*15620*/  IMAD.MOV R6, RZ, RZ, -R6 ;  /* 0x000000ffff067224 */ /* 0x000fc600078e0a06 */
[----:B------:R-:W-:Y:S01]  /*15630*/  LOP3.LUT R17, RZ, R2, RZ, 0x33, !PT ;  /* 0x00000002ff117212 */ /* 0x000fe200078e33ff */
[----:B------:R-:W-:-:S04]  /*15640*/  IMAD R18, R2, R6, R3 ;  /* 0x0000000602127224 */ /* 0x000fc800078e0203 */
[----:B------:R-:W-:Y:S01]  /*15650*/  IMAD.IADD R17, R4, 0x1, R17 ;  /* 0x0000000104117824 */ /* 0x000fe200078e0211 */
[----:B------:R-:W-:Y:S06]  /*15660*/  BRA `(.L_x_1509) ;  /* 0x00000000001c7947 */ /* 0x000fec0003800000 */
.L_x_1501:
[----:B------:R-:W-:Y:S01]  /*15670*/  UMOV UR4, URZ ;  /* 0x0000003f00047c82 */ /* 0x000fe20008000000 */
[----:B------:R-:W-:Y:S01]  /*15680*/  UMOV UR5, URZ ;  /* 0x0000003f00057c82 */ /* 0x000fe20008000000 */
[----:B------:R-:W-:Y:S01]  /*15690*/  ULDC UR6, c[0x0][0xc3c] ;  /* 0x00030f0000067ab9 */ /* 0x000fe20000000800 */
[----:B------:R-:W-:Y:S02]  /*156a0*/  IMAD.MOV.U32 R16, RZ, RZ, R5 ;  /* 0x000000ffff107224 */ /* 0x000fe400078e0005 */
[----:B------:R-:W-:Y:S02]  /*156b0*/  IMAD.U32 R17, RZ, RZ, UR4 ;  /* 0x00000004ff117e24 */ /* 0x000fe4000f8e00ff */
[----:B------:R-:W-:Y:S02]  /*156c0*/  IMAD.U32 R18, RZ, RZ, UR5 ;  /* 0x00000005ff127e24 */ /* 0x000fe4000f8e00ff */
[----:B------:R-:W-:-:S07]  /*156d0*/  IMAD.U32 R19, RZ, RZ, UR6 ;  /* 0x00000006ff137e24 */ /* 0x000fce000f8e00ff */
.L_x_1509:
[----:B------:R-:W2:Y:S01]  /*156e0*/  S2R R0, SR_TID.X ;  /* 0x0000000000007919 */ /* 0x000ea20000002100 */
        /* <DEDUP_REMOVED lines=9> */
.L_x_1498:
[----:B------:R-:W-:Y:S02]  /*15780*/  ULDC UR4, c[0x0][0xc3c] ;  /* 0x00030f0000047ab9 */ /* 0x000fe40000000800 */
[----:B----4-:R-:W-:-:S13]  /*15790*/  ISETP.GE.AND P0, PT, R19, UR4, PT ;  /* 0x0000000413007c0c */ /* 0x010fda000bf06270 */
[----:B------:R-:W-:Y:S05]  /*157a0*/  @!P0 BRA `(.L_x_1510) ;  /* 0xffffffb4000c8947 */ /* 0x000fea000383ffff */
[----:B------:R-:W-:Y:S05]  /*157b0*/  BSYNC B8 ;  /* 0x0000000000087941 */ /* 0x000fea0003800000 */
.L_x_1439:
[----:B-1----:R-:W4:Y:S01]  /*157c0*/  LDL.LU R0, [R1+0x18] ;  /* 0x0000180001007983 */ /* 0x002f220000300800 */
[----:B------:R-:W-:Y:S01]  /*157d0*/  BSSY B0, `(.L_x_1511) ;  /* 0x000000b000007945 */ /* 0x000fe20003800000 */
[----:B------:R-:W1:Y:S01]  /*157e0*/  S2R R5, SR_CgaCtaId ;  /* 0x0000000000057919 */ /* 0x000e620000008800 */
[----:B----4-:R-:W-:-:S05]  /*157f0*/  VIADD R0, R0, 0x1 ;  /* 0x0000000100007836 */ /* 0x010fca0000000000 */
        /* <DEDUP_REMOVED lines=8> */
.L_x_1646:
[----:B------:R-:W-:Y:S05]  /*15880*/  BSYNC B0 ;  /* 0x0000000000007941 */ /* 0x000fea0003800000 */
.L_x_1511:
[----:B------:R-:W-:-:S03]  /*15890*/  UMOV UR4, 0xffffffff ;  /* 0xffffffff00047882 */ /* 0x000fc60000000000 */
[----:B------:R-:W-:Y:S05]  /*158a0*/  BRA.DIV UR4, `(.L_x_1513) ;  /* 0x0000004604147947 */ /* 0x000fea000b800000 */
[----:B-1----:R-:W1:Y:S02]  /*158b0*/  S2R R0, SR_TID.X ;  /* 0x0000000000007919 */ /* 0x002e640000002100 */
[----:B-1----:R-:W-:-:S04]  /*158c0*/  SHF.R.U32.HI R0, RZ, 0x5, R0 ;  /* 0x00000005ff007819 */ /* 0x002fc80000011600 */
[----:B------:R-:W-:-:S05]  /*158d0*/  LOP3.LUT R0, R0, 0x3, RZ, 0xc0, !PT ;  /* 0x0000000300007812 */ /* 0x000fca00078ec0ff */
[----:B------:R1:W4:Y:S02]  /*158e0*/  SHFL.IDX PT, R14, R0, RZ, 0x1f ;  /* 0x00001fff000e7589 */ /* 0x00032400000e0000 */
.L_x_1649:
[----:B----4-:R-:W-:Y:S01]  /*158f0*/  ISETP.NE.AND P0, PT, R14, RZ, PT ;  /* 0x000000ff0e00720c */ /* 0x010fe20003f05270 */
[----:B------:R-:W-:-:S12]  /*15900*/  BSSY B0, `(.L_x_1514) ;  /* 0x0000024000007945 */ /* 0x000fd80003800000 */
[----:B------:R-:W-:Y:S05]  /*15910*/  @P0 BRA `(.L_x_1515) ;  /* 0x0000000000880947 */ /* 0x000fea0003800000 */
[----:B------:R-:W-:-:S03]  /*15920*/  UMOV UR4, 0xffffffff ;  /* 0xffffffff00047882 */ /* 0x000fc60000000000 */
[----:B------:R-:W-:Y:S05]  /*15930*/  BRA.DIV UR4, `(.L_x_1516) ;  /* 0x0000004604247947 */ /* 0x000fea000b800000 */
[----:B------:R-:W-:-:S13]  /*15940*/  ELECT P6, URZ, PT ;  /* 0x00000000003f782f */ /* 0x000fda00038c0000 */
.L_x_1652:
[----:B------:R-:W-:Y:S05]  /*15950*/  @!P6 BRA `(.L_x_1515) ;  /* 0x000000000078e947 */ /* 0x000fea0003800000 */
[----:B------:R-:W-:-:S06]  /*15960*/  ULOP3.LUT UR4, UR43, 0x2, URZ, 0xfc, !UPT ;  /* 0x000000022b047892 */ /* 0x000fcc000f8efc3f */
[----:B-1----:R-:W-:-:S05]  /*15970*/  IMAD.U32 R0, RZ, RZ, UR4 ;  /* 0x00000004ff007e24 */ /* 0x002fca000f8e00ff */
[----:B------:R-:W-:-:S13]  /*15980*/  ISETP.NE.AND P0, PT, R0, 0x3, PT ;  /* 0x000000030000780c */ /* 0x000fda0003f05270 */
[----:B------:R-:W-:Y:S05]  /*15990*/  @!P0 BRA `(.L_x_1517) ;  /* 0x0000000000048947 */ /* 0x000fea0003800000 */
[----:B------:R-:W-:Y:S01]  /*159a0*/  BPT.TRAP 0x1 ;  /* 0x000000040000795c */ /* 0x000fe20000300000 */
.L_x_1517:
[----:B------:R-:W-:Y:S01]  /*159b0*/  IMAD R5, R24, 0x8, R7 ;  /* 0x0000000818057824 */ /* 0x000fe200078e0207 */
[----:B------:R-:W-:Y:S01]  /*159c0*/  SHF.L.U32 R0, R28, 0x1f, RZ ;  /* 0x0000001f1c007819 */ /* 0x000fe200000006ff */
[----:B------:R-:W-:-:S03]  /*159d0*/  VIADD R24, R24, 0x1 ;  /* 0x0000000118187836 */ /* 0x000fc60000000000 */
[----:B------:R-:W1:Y:S02]  /*159e0*/  SYNCS.PHASECHK.TRANS64.TRYWAIT P1, [R5+URZ+0x28840], R0 ;  /* 0x02884000050075a7 */ /* 0x000e64000802017f */
[----:B------:R-:W-:-:S04]  /*159f0*/  ISETP.NE.AND P2, PT, R24, 0x2, PT ;  /* 0x000000021800780c */ /* 0x000fc80003f45270 */
[----:B------:R-:W-:Y:S01]  /*15a00*/  SEL R3, RZ, 0x1, P2 ;  /* 0x00000001ff037807 */ /* 0x000fe20001000000 */
[----:B-1----:R-:W-:Y:S08]  /*15a10*/  @!P1 BRA `(.L_x_1518) ;  /* 0x00000044000c9947 */ /* 0x002ff00003800000 */
.L_x_1653:
[----:B------:R-:W-:Y:S02]  /*15a20*/  SEL R24, R24, RZ, P2 ;  /* 0x000000ff18187207 */ /* 0x000fe40001000000 */
[----:B------:R-:W-:Y:S01]  /*15a30*/  LOP3.LUT R2, R28, R3, RZ, 0x3c, !PT ;  /* 0x000000031c027212 */ /* 0x000fe200078e3cff */
[----:B------:R-:W-:Y:S06]  /*15a40*/  @!P0 BRA `(.L_x_1519) ;  /* 0x0000000000048947 */ /* 0x000fec0003800000 */
[----:B------:R-:W-:Y:S01]  /*15a50*/  BPT.TRAP 0x1 ;  /* 0x000000040000795c */ /* 0x000fe20000300000 */
.L_x_1519:
[----:B------:R-:W-:Y:S01]  /*15a60*/  IMAD R3, R24, 0x8, R7 ;  /* 0x0000000818037824 */ /* 0x000fe200078e0207 */
[----:B------:R-:W-:-:S04]  /*15a70*/  SHF.L.U32 R2, R2, 0x1f, RZ ;  /* 0x0000001f02027819 */ /* 0x000fc800000006ff */
[----:B------:R-:W4:Y:S02]  /*15a80*/  SYNCS.PHASECHK.TRANS64.TRYWAIT P1, [R3+URZ+0x28840], R2 ;  /* 0x02884002030075a7 */ /* 0x000f24000802017f */
[----:B----4-:R-:W-:Y:S05]  /*15a90*/  @!P1 BRA `(.L_x_1520) ;  /* 0x0000004400009947 */ /* 0x010fea0003800000 */
.L_x_1654:
[----:B------:R-:W-:Y:S05]  /*15aa0*/  @!P0 BRA `(.L_x_1521) ;  /* 0x0000000000048947 */ /* 0x000fea0003800000 */
[----:B------:R-:W-:Y:S01]  /*15ab0*/  BPT.TRAP 0x1 ;  /* 0x000000040000795c */ /* 0x000fe20000300000 */
.L_x_1521:
[----:B------:R-:W5:Y:S02]  /*15ac0*/  SYNCS.PHASECHK.TRANS64.TRYWAIT P1, [R5+URZ+0x28860], R0 ;  /* 0x02886000050075a7 */ /* 0x000f64000802017f */
[----:B-----5:R-:W-:Y:S05]  /*15ad0*/  @!P1 BRA `(.L_x_1522) ;  /* 0x0000004400049947 */ /* 0x020fea0003800000 */
.L_x_1655:
[----:B------:R-:W-:Y:S05]  /*15ae0*/  @!P0 BRA `(.L_x_1523) ;  /* 0x0000000000048947 */ /* 0x000fea0003800000 */
[----:B------:R-:W-:Y:S01]  /*15af0*/  BPT.TRAP 0x1 ;  /* 0x000000040000795c */ /* 0x000fe20000300000 */
.L_x_1523:
[----:B------:R0:W0:Y:S02]  /*15b00*/  SYNCS.PHASECHK.TRANS64.TRYWAIT P0, [R3+URZ+0x28860], R2 ;  /* 0x02886002030075a7 */ /* 0x000024000800017f */
[----:B0-----:R-:W-:Y:S05]  /*15b10*/  @!P0 NANOSLEEP.SYNCS 0x989680 ;  /* 0x009896800000895d */ /* 0x001fea0003900000 */
[----:B------:R-:W0:Y:S02]  /*15b20*/  @!P0 SYNCS.PHASECHK.TRANS64 P0, [R3+URZ+0x28860], R2 ;  /* 0x02886002030085a7 */ /* 0x000e24000800007f */
[----:B0-----:R-:W-:Y:S05]  /*15b30*/  @!P0 BRA `(.L_x_1523) ;  /* 0xfffffffc00f08947 */ /* 0x001fea000383ffff */
.L_x_1515:
[----:B------:R-:W-:Y:S05]  /*15b40*/  BSYNC B0 ;  /* 0x0000000000007941 */ /* 0x000fea0003800000 */
.L_x_1514:
[----:B------:R-:W-:Y:S05]  /*15b50*/  EXIT ;  /* 0x000000000000794d */ /* 0x000fea0003800000 */
.L_x_1333:
[----:B0-----:R-:W-:-:S04]  /*15b60*/  IMAD.U32 R3, RZ, RZ, UR41 ;  /* 0x00000029ff037e24 */ /* 0x001fc8000f8e00ff */
[----:B------:R0:W1:Y:S03]  /*15b70*/  SYNCS.PHASECHK.TRANS64.TRYWAIT P1, [R3+URZ+0x28800], R0 ;  /* 0x02880000030075a7 */ /* 0x000066000802017f */
[----:B-1----:R-:W-:Y:S05]  /*15b80*/  @!P1 NANOSLEEP.SYNCS 0x989680 ;  /* 0x009896800000995d */ /* 0x002fea0003900000 */
[----:B------:R-:W1:Y:S02]  /*15b90*/  @!P1 SYNCS.PHASECHK.TRANS64 P1, [R3+URZ+0x28800], R0 ;  /* 0x02880000030095a7 */ /* 0x000e64000802007f */
[----:B-1----:R-:W-:Y:S05]  /*15ba0*/  @!P1 BRA `(.L_x_1333) ;  /* 0xfffffffc00ec9947 */ /* 0x002fea000383ffff */
[----:B------:R-:W-:Y:S05]  /*15bb0*/  BRA `(.L_x_1524) ;  /* 0xfffffebc00e47947 */ /* 0x000fea000383ffff */
.L_x_1337:
[----:B-1----:R1:W2:Y:S02]  /*15bc0*/  SYNCS.PHASECHK.TRANS64.TRYWAIT P1, [R3+URZ+0x28830], R0 ;  /* 0x02883000030075a7 */ /* 0x0022a4000802017f */
[----:B--2---:R-:W-:Y:S05]  /*15bd0*/  @!P1 NANOSLEEP.SYNCS 0x989680 ;  /* 0x009896800000995d */ /* 0x004fea0003900000 */
[----:B------:R-:W2:Y:S02]  /*15be0*/  @!P1 SYNCS.PHASECHK.TRANS64 P1, [R3+URZ+0x28830], R0 ;  /* 0x02883000030095a7 */ /* 0x000ea4000802007f */
[----:B--2---:R-:W-:Y:S05]  /*15bf0*/  @!P1 BRA `(.L_x_1337) ;  /* 0xfffffffc00f09947 */ /* 0x004fea000383ffff */
[----:B------:R-:W-:Y:S05]  /*15c00*/  BRA `(.L_x_1336) ;  /* 0xfffffec000007947 */ /* 0x000fea000383ffff */
.L_x_1354:
[----:B-1----:R-:W-:-:S04]  /*15c10*/  IMAD.U32 R5, RZ, RZ, UR6 ;  /* 0x00000006ff057e24 */ /* 0x002fc8000f8e00ff */
[----:B------:R1:W2:Y:S03]  /*15c20*/  SYNCS.PHASECHK.TRANS64.TRYWAIT P1, [R5+URZ+0x28830], R0 ;  /* 0x02883000050075a7 */ /* 0x0002a6000802017f */
[----:B--2---:R-:W-:Y:S05]  /*15c30*/  @!P1 NANOSLEEP.SYNCS 0x989680 ;  /* 0x009896800000995d */ /* 0x004fea0003900000 */
[----:B------:R-:W2:Y:S02]  /*15c40*/  @!P1 SYNCS.PHASECHK.TRANS64 P1, [R5+URZ+0x28830], R0 ;  /* 0x02883000050095a7 */ /* 0x000ea4000802007f */
[----:B--2---:R-:W-:Y:S05]  /*15c50*/  @!P1 BRA `(.L_x_1354) ;  /* 0xfffffffc00ec9947 */ /* 0x004fea000383ffff */
[----:B------:R-:W-:Y:S05]  /*15c60*/  BRA `(.L_x_1351) ;  /* 0xfffffef000d07947 */ /* 0x000fea000383ffff */
.L_x_1358:
[----:B-1----:R-:W-:-:S04]  /*15c70*/  IMAD.U32 R5, RZ, RZ, UR6 ;  /* 0x00000006ff057e24 */ /* 0x002fc8000f8e00ff */
[----:B------:R1:W2:Y:S03]  /*15c80*/  SYNCS.PHASECHK.TRANS64.TRYWAIT P1, [R5+URZ+0x28850], R0 ;  /* 0x02885000050075a7 */ /* 0x0002a6000802017f */
[----:B--2---:R-:W-:Y:S05]  /*15c90*/  @!P1 NANOSLEEP.SYNCS 0x989680 ;  /* 0x009896800000995d */ /* 0x004fea0003900000 */
[----:B------:R-:W2:Y:S02]  /*15ca0*/  @!P1 SYNCS.PHASECHK.TRANS64 P1, [R5+URZ+0x28850], R0 ;  /* 0x02885000050095a7 */ /* 0x000ea4000802007f */
[----:B--2---:R-:W-:Y:S05]  /*15cb0*/  @!P1 BRA `(.L_x_1358) ;  /* 0xfffffffc00ec9947 */ /* 0x004fea000383ffff */
[----:B------:R-:W-:Y:S05]  /*15cc0*/  BRA `(.L_x_1355) ;  /* 0xfffffef4009c7947 */ /* 0x000fea000383ffff */
.L_x_1377:
[----:B-1----:R-:W-:-:S04]  /*15cd0*/  IMAD.U32 R5, RZ, RZ, UR6 ;  /* 0x00000006ff057e24 */ /* 0x002fc8000f8e00ff */
[----:B------:R1:W2:Y:S03]  /*15ce0*/  SYNCS.PHASECHK.TRANS64.TRYWAIT P1, [R5+URZ+0x28830], R0 ;  /* 0x02883000050075a7 */ /* 0x0002a6000802017f */
[----:B--2---:R-:W-:Y:S05]  /*15cf0*/  @!P1 NANOSLEEP.SYNCS 0x989680 ;  /* 0x009896800000995d */ /* 0x004fea0003900000 */
[----:B------:R-:W2:Y:S02]  /*15d00*/  @!P1 SYNCS.PHASECHK.TRANS64 P1, [R5+URZ+0x28830], R0 ;  /* 0x02883000050095a7 */ /* 0x000ea4000802007f */
[----:B--2---:R-:W-:Y:S05]  /*15d10*/  @!P1 BRA `(.L_x_1377) ;  /* 0xfffffffc00ec9947 */ /* 0x004fea000383ffff */
[----:B------:R-:W-:Y:S05]  /*15d20*/  BRA `(.L_x_1374) ;  /* 0xffffff2400947947 */ /* 0x000fea000383ffff */
.L_x_1381:
[----:B-1----:R-:W-:-:S04]  /*15d30*/  IMAD.U32 R5, RZ, RZ, UR6 ;  /* 0x00000006ff057e24 */ /* 0x002fc8000f8e00ff */
[----:B------:R1:W2:Y:S03]  /*15d40*/  SYNCS.PHASECHK.TRANS64.TRYWAIT P1, [R5+URZ+0x28850], R0 ;  /* 0x02885000050075a7 */ /* 0x0002a6000802017f */
[----:B--2---:R-:W-:Y:S05]  /*15d50*/  @!P1 NANOSLEEP.SYNCS 0x989680 ;  /* 0x009896800000995d */ /* 0x004fea0003900000 */
[----:B------:R-:W2:Y:S02]  /*15d60*/  @!P1 SYNCS.PHASECHK.TRANS64 P1, [R5+URZ+0x28850], R0 ;  /* 0x02885000050095a7 */ /* 0x000ea4000802007f */
[----:B--2---:R-:W-:Y:S05]  /*15d70*/  @!P1 BRA `(.L_x_1381) ;  /* 0xfffffffc00ec9947 */ /* 0x004fea000383ffff */
[----:B------:R-:W-:Y:S05]  /*15d80*/  BRA `(.L_x_1378) ;  /* 0xffffff2800607947 */ /* 0x000fea000383ffff */
.L_x_1389:
[----:B-1----:R-:W-:-:S04]  /*15d90*/  IMAD.U32 R5, RZ, RZ, UR6 ;  /* 0x00000006ff057e24 */ /* 0x002fc8000f8e00ff */
[----:B------:R1:W2:Y:S03]  /*15da0*/  SYNCS.PHASECHK.TRANS64.TRYWAIT P1, [R5+URZ+0x28830], R0 ;  /* 0x02883000050075a7 */ /* 0x0002a6000802017f */
[----:B--2---:R-:W-:Y:S05]  /*15db0*/  @!P1 NANOSLEEP.SYNCS 0x989680 ;  /* 0x009896800000995d */ /* 0x004fea0003900000 */
[----:B------:R-:W2:Y:S02]  /*15dc0*/  @!P1 SYNCS.PHASECHK.TRANS64 P1, [R5+URZ+0x28830], R0 ;  /* 0x02883000050095a7 */ /* 0x000ea4000802007f */
[----:B--2---:R-:W-:Y:S05]  /*15dd0*/  @!P1 BRA `(.L_x_1389) ;  /* 0xfffffffc00ec9947 */ /* 0x004fea000383ffff */
[----:B------:R-:W-:Y:S05]  /*15de0*/  BRA `(.L_x_1386) ;  /* 0xffffff4400847947 */ /* 0x000fea000383ffff */
.L_x_1393:
[----:B-1----:R-:W-:-:S04]  /*15df0*/  IMAD.U32 R5, RZ, RZ, UR6 ;  /* 0x00000006ff057e24 */ /* 0x002fc8000f8e00ff */
[----:B------:R1:W2:Y:S03]  /*15e00*/  SYNCS.PHASECHK.TRANS64.TRYWAIT P1, [R5+URZ+0x28850], R0 ;  /* 0x02885000050075a7 */ /* 0x0002a6000802017f */
[----:B--2---:R-:W-:Y:S05]  /*15e10*/  @!P1 NANOSLEEP.SYNCS 0x989680 ;  /* 0x009896800000995d */ /* 0x004fea0003900000 */
[----:B------:R-:W2:Y:S02]  /*15e20*/  @!P1 SYNCS.PHASECHK.TRANS64 P1, [R5+URZ+0x28850], R0 ;  /* 0x02885000050095a7 */ /* 0x000ea4000802007f */
[----:B--2---:R-:W-:Y:S05]  /*15e30*/  @!P1 BRA `(.L_x_1393) ;  /* 0xfffffffc00ec9947 */ /* 0x004fea000383ffff */
[----:B------:R-:W-:Y:S05]  /*15e40*/  BRA `(.L_x_1390) ;  /* 0xffffff4800447947 */ /* 0x000fea000383ffff */
.L_x_1408:
[----:B-1----:R-:W-:-:S04]  /*15e50*/  IMAD.U32 R7, RZ, RZ, UR5 ;  /* 0x00000005ff077e24 */ /* 0x002fc8000f8e00ff */
[----:B------:R1:W2:Y:S03]  /*15e60*/  SYNCS.PHASECHK.TRANS64.TRYWAIT P1, [R7+URZ+0x28850], R6 ;  /* 0x02885006070075a7 */ /* 0x0002a6000802017f */
[----:B--2---:R-:W-:Y:S05]  /*15e70*/  @!P1 NANOSLEEP.SYNCS 0x989680 ;  /* 0x009896800000995d */ /* 0x004fea0003900000 */
[----:B------:R-:W2:Y:S02]  /*15e80*/  @!P1 SYNCS.PHASECHK.TRANS64 P1, [R7+URZ+0x28850], R6 ;  /* 0x02885006070095a7 */ /* 0x000ea4000802007f */
[----:B--2---:R-:W-:Y:S05]  /*15e90*/  @!P1 BRA `(.L_x_1408) ;  /* 0xfffffffc00ec9947 */ /* 0x004fea000383ffff */
[----:B------:R-:W-:Y:S05]  /*15ea0*/  BRA `(.L_x_1407) ;  /* 0xffffff74006c7947 */ /* 0x000fea000383ffff */
.L_x_1459:
        /* <DEDUP_REMOVED lines=11> */
.L_x_1526:
[----:B------:R-:W-:Y:S05]  /*15f60*/  BSYNC B0 ;  /* 0x0000000000007941 */ /* 0x000fea0003800000 */
.L_x_1525:
[----:B------:R-:W-:Y:S05]  /*15f70*/  BRA `(.L_x_1527) ;  /* 0xffffffbc00347947 */ /* 0x000fea000383ffff */
.L_x_1462:
[----:B0-----:R0:W1:Y:S02]  /*15f80*/  SYNCS.PHASECHK.TRANS64.TRYWAIT P0, [R7+URZ+0x28840], R2 ;  /* 0x02884002070075a7 */ /* 0x001064000800017f */
[----:B-1----:R-:W-:Y:S05]  /*15f90*/  @!P0 NANOSLEEP.SYNCS 0x989680 ;  /* 0x009896800000895d */ /* 0x002fea0003900000 */
[----:B------:R-:W1:Y:S02]  /*15fa0*/  @!P0 SYNCS.PHASECHK.TRANS64 P0, [R7+URZ+0x28840], R2 ;  /* 0x02884002070085a7 */ /* 0x000e64000800007f */
[----:B-1----:R-:W-:Y:S05]  /*15fb0*/  @!P0 BRA `(.L_x_1462) ;  /* 0xfffffffc00f08947 */ /* 0x002fea000383ffff */
[----:B------:R-:W-:Y:S05]  /*15fc0*/  BRA `(.L_x_1528) ;  /* 0xffffffbc00907947 */ /* 0x000fea000383ffff */
.L_x_1463:
        /* <DEDUP_REMOVED lines=8> */
.L_x_1530:
[----:B------:R-:W-:Y:S05]  /*16050*/  BSYNC B0 ;  /* 0x0000000000007941 */ /* 0x000fea0003800000 */
.L_x_1529:
        /* <DEDUP_REMOVED lines=9> */
.L_x_1531:
[----:B------:R-:W-:Y:S02]  /*160f0*/  IMAD.MOV.U32 R13, RZ, RZ, R0 ;  /* 0x000000ffff0d7224 */ /* 0x000fe400078e0000 */
[----:B------:R-:W-:Y:S02]  /*16100*/  IMAD.MOV.U32 R12, RZ, RZ, 0x1 ;  /* 0x00000001ff0c7424 */ /* 0x000fe400078e00ff */
[----:B------:R-:W-:-:S07]  /*16110*/  IMAD.MOV.U32 R3, RZ, RZ, R14 ;  /* 0x000000ffff037224 */ /* 0x000fce00078e000e */
[----:B------:R-:W-:Y:S05]  /*16120*/  WARPSYNC.COLLECTIVE R15, `(.L_x_1532) ;  /* 0x000000000f087348 */ /* 0x000fea0003c00000 */
[----:B------:R0:W1:Y:S02]  /*16130*/  SHFL.IDX P6, R14, R13, R12, R11 ;  /* 0x0000000c0d0e7389 */ /* 0x00006400000c000b */
[----:B01----:R-:W-:Y:S01]  /*16140*/  ENDCOLLECTIVE ;  /* 0x000000000000791b */ /* 0x003fe20003800000 */
.L_x_1532:
        /* <DEDUP_REMOVED lines=16> */
.L_x_1533:
[----:B------:R-:W-:Y:S02]  /*16250*/  @P1 IMAD R8, R5, 0x2, R22 ;  /* 0x0000000205081824 */ /* 0x000fe400078e0216 */
[----:B------:R-:W-:Y:S02]  /*16260*/  IMAD.MOV.U32 R13, RZ, RZ, R0 ;  /* 0x000000ffff0d7224 */ /* 0x000fe400078e0000 */
[----:B------:R-:W-:Y:S02]  /*16270*/  IMAD.MOV.U32 R12, RZ, RZ, 0x2 ;  /* 0x00000002ff0c7424 */ /* 0x000fe400078e00ff */
[----:B------:R-:W-:-:S07]  /*16280*/  IMAD.MOV.U32 R3, RZ, RZ, R14 ;  /* 0x000000ffff037224 */ /* 0x000fce00078e000e */
[----:B------:R-:W-:Y:S05]  /*16290*/  WARPSYNC.COLLECTIVE R15, `(.L_x_1534) ;  /* 0x000000000f087348 */ /* 0x000fea0003c00000 */
[----:B------:R0:W1:Y:S02]  /*162a0*/  SHFL.IDX P6, R14, R13, R12, R11 ;  /* 0x0000000c0d0e7389 */ /* 0x00006400000c000b */
[----:B01----:R-:W-:Y:S01]  /*162b0*/  ENDCOLLECTIVE ;  /* 0x000000000000791b */ /* 0x003fe20003800000 */
.L_x_1534:
        /* <DEDUP_REMOVED lines=16> */
.L_x_1535:
[----:B------:R-:W-:Y:S02]  /*163c0*/  @P1 IMAD R8, R5, 0x2, R22 ;  /* 0x0000000205081824 */ /* 0x000fe400078e0216 */
[----:B------:R-:W-:Y:S02]  /*163d0*/  IMAD.MOV.U32 R13, RZ, RZ, R0 ;  /* 0x000000ffff0d7224 */ /* 0x000fe400078e0000 */
[----:B------:R-:W-:Y:S02]  /*163e0*/  IMAD.MOV.U32 R12, RZ, RZ, 0x3 ;  /* 0x00000003ff0c7424 */ /* 0x000fe400078e00ff */
[----:B------:R-:W-:-:S07]  /*163f0*/  IMAD.MOV.U32 R3, RZ, RZ, R14 ;  /* 0x000000ffff037224 */ /* 0x000fce00078e000e */
[----:B------:R-:W-:Y:S05]  /*16400*/  WARPSYNC.COLLECTIVE R15, `(.L_x_1536) ;  /* 0x000000000f087348 */ /* 0x000fea0003c00000 */
[----:B------:R0:W1:Y:S02]  /*16410*/  SHFL.IDX P6, R14, R13, R12, R11 ;  /* 0x0000000c0d0e7389 */ /* 0x00006400000c000b */
[----:B01----:R-:W-:Y:S01]  /*16420*/  ENDCOLLECTIVE ;  /* 0x000000000000791b */ /* 0x003fe20003800000 */
.L_x_1536:
        /* <DEDUP_REMOVED lines=16> */
.L_x_1537:
[----:B------:R-:W-:Y:S02]  /*16530*/  @P1 IMAD R8, R5, 0x2, R22 ;  /* 0x0000000205081824 */ /* 0x000fe400078e0216 */
[----:B------:R-:W-:Y:S02]  /*16540*/  IMAD.MOV.U32 R13, RZ, RZ, R0 ;  /* 0x000000ffff0d7224 */ /* 0x000fe400078e0000 */
[----:B------:R-:W-:Y:S02]  /*16550*/  IMAD.MOV.U32 R12, RZ, RZ, 0x4 ;  /* 0x00000004ff0c7424 */ /* 0x000fe400078e00ff */
[----:B------:R-:W-:-:S07]  /*16560*/  IMAD.MOV.U32 R3, RZ, RZ, R14 ;  /* 0x000000ffff037224 */ /* 0x000fce00078e000e */
[----:B------:R-:W-:Y:S05]  /*16570*/  WARPSYNC.COLLECTIVE R15, `(.L_x_1538) ;  /* 0x000000000f087348 */ /* 0x000fea0003c00000 */
[----:B------:R0:W1:Y:S02]  /*16580*/  SHFL.IDX P6, R14, R13, R12, R11 ;  /* 0x0000000c0d0e7389 */ /* 0x00006400000c000b */
[----:B01----:R-:W-:Y:S01]  /*16590*/  ENDCOLLECTIVE ;  /* 0x000000000000791b */ /* 0x003fe20003800000 */
.L_x_1538:
        /* <DEDUP_REMOVED lines=16> */
.L_x_1539:
[----:B------:R-:W-:Y:S02]  /*166a0*/  @P1 IMAD R8, R5, 0x2, R22 ;  /* 0x0000000205081824 */ /* 0x000fe400078e0216 */
[----:B------:R-:W-:Y:S02]  /*166b0*/  IMAD.MOV.U32 R13, RZ, RZ, R0 ;  /* 0x000000ffff0d7224 */ /* 0x000fe400078e0000 */
[----:B------:R-:W-:Y:S02]  /*166c0*/  IMAD.MOV.U32 R12, RZ, RZ, 0x5 ;  /* 0x00000005ff0c7424 */ /* 0x000fe400078e00ff */
[----:B------:R-:W-:-:S07]  /*166d0*/  IMAD.MOV.U32 R3, RZ, RZ, R14 ;  /* 0x000000ffff037224 */ /* 0x000fce00078e000e */
[----:B------:R-:W-:Y:S05]  /*166e0*/  WARPSYNC.COLLECTIVE R15, `(.L_x_1540) ;  /* 0x000000000f087348 */ /* 0x000fea0003c00000 */
[----:B------:R0:W1:Y:S02]  /*166f0*/  SHFL.IDX P6, R14, R13, R12, R11 ;  /* 0x0000000c0d0e7389 */ /* 0x00006400000c000b */
[----:B01----:R-:W-:Y:S01]  /*16700*/  ENDCOLLECTIVE ;  /* 0x000000000000791b */ /* 0x003fe20003800000 */
.L_x_1540:
        /* <DEDUP_REMOVED lines=16> */
.L_x_1541:
[----:B------:R-:W-:Y:S02]  /*16810*/  @P1 IMAD R8, R5, 0x2, R22 ;  /* 0x0000000205081824 */ /* 0x000fe400078e0216 */
[----:B------:R-:W-:Y:S02]  /*16820*/  IMAD.MOV.U32 R13, RZ, RZ, R0 ;  /* 0x000000ffff0d7224 */ /* 0x000fe400078e0000 */
[----:B------:R-:W-:Y:S02]  /*16830*/  IMAD.MOV.U32 R12, RZ, RZ, 0x6 ;  /* 0x00000006ff0c7424 */ /* 0x000fe400078e00ff */
[----:B------:R-:W-:-:S07]  /*16840*/  IMAD.MOV.U32 R3, RZ, RZ, R14 ;  /* 0x000000ffff037224 */ /* 0x000fce00078e000e */
[----:B------:R-:W-:Y:S05]  /*16850*/  WARPSYNC.COLLECTIVE R15, `(.L_x_1542) ;  /* 0x000000000f087348 */ /* 0x000fea0003c00000 */
[----:B------:R0:W1:Y:S02]  /*16860*/  SHFL.IDX P6, R14, R13, R12, R11 ;  /* 0x0000000c0d0e7389 */ /* 0x00006400000c000b */
[----:B01----:R-:W-:Y:S01]  /*16870*/  ENDCOLLECTIVE ;  /* 0x000000000000791b */ /* 0x003fe20003800000 */
.L_x_1542:
        /* <DEDUP_REMOVED lines=16> */
.L_x_1543:
[----:B------:R-:W-:Y:S02]  /*16980*/  @P1 IMAD R8, R5, 0x2, R22 ;  /* 0x0000000205081824 */ /* 0x000fe400078e0216 */
[----:B------:R-:W-:Y:S02]  /*16990*/  IMAD.MOV.U32 R13, RZ, RZ, R0 ;  /* 0x000000ffff0d7224 */ /* 0x000fe400078e0000 */
[----:B------:R-:W-:Y:S02]  /*169a0*/  IMAD.MOV.U32 R12, RZ, RZ, 0x7 ;  /* 0x00000007ff0c7424 */ /* 0x000fe400078e00ff */
[----:B------:R-:W-:-:S07]  /*169b0*/  IMAD.MOV.U32 R3, RZ, RZ, R14 ;  /* 0x000000ffff037224 */ /* 0x000fce00078e000e */
[----:B------:R-:W-:Y:S05]  /*169c0*/  WARPSYNC.COLLECTIVE R15, `(.L_x_1544) ;  /* 0x000000000f087348 */ /* 0x000fea0003c00000 */
[----:B------:R0:W1:Y:S02]  /*169d0*/  SHFL.IDX P6, R14, R13, R12, R11 ;  /* 0x0000000c0d0e7389 */ /* 0x00006400000c000b */
[----:B01----:R-:W-:Y:S01]  /*169e0*/  ENDCOLLECTIVE ;  /* 0x000000000000791b */ /* 0x003fe20003800000 */
.L_x_1544:
[----:B------:R-:W-:-:S05]  /*169f0*/  @P1 LEA R3, P0, R30, R3, 0x1 ;  /* 0x000000031e031211 */ /* 0x000fca00078008ff */
[----:B------:R-:W-:-:S05]  /*16a00*/  @P1 IMAD.X R2, RZ, RZ, R2, P0 ;  /* 0x000000ffff021224 */ /* 0x000fca00000e0602 */
[----:B------:R-:W-:Y:S01]  /*16a10*/  @P1 LOP3.LUT R3, R3, R2, RZ, 0x3c, !PT ;  /* 0x0000000203031212 */ /* 0x000fe200078e3cff */
[----:B------:R-:W-:-:S03]  /*16a20*/  IMAD.MOV.U32 R13, RZ, RZ, R4 ;  /* 0x000000ffff0d7224 */ /* 0x000fc600078e0004 */
[----:B------:R-:W-:-:S04]  /*16a30*/  @P1 LOP3.LUT R2, R3, R2, RZ, 0x3c, !PT ;  /* 0x0000000203021212 */ /* 0x000fc800078e3cff */
[----:B------:R-:W-:Y:S01]  /*16a40*/  @P1 LOP3.LUT R3, R3, R2, RZ, 0x3c, !PT ;  /* 0x0000000203031212 */ /* 0x000fe200078e3cff */
[----:B------:R-:W-:-:S07]  /*16a50*/  IMAD.MOV.U32 R0, RZ, RZ, R14 ;  /* 0x000000ffff007224 */ /* 0x000fce00078e000e */
[----:B------:R-:W-:Y:S05]  /*16a60*/  WARPSYNC.COLLECTIVE R15, `(.L_x_1545) ;  /* 0x000000000f087348 */ /* 0x000fea0003c00000 */
[----:B------:R0:W1:Y:S02]  /*16a70*/  SHFL.IDX P6, R14, R13, R12, R11 ;  /* 0x0000000c0d0e7389 */ /* 0x00006400000c000b */
[----:B01----:R-:W-:Y:S01]  /*16a80*/  ENDCOLLECTIVE ;  /* 0x000000000000791b */ /* 0x003fe20003800000 */
.L_x_1545:
[----:B------:R-:W-:Y:S01]  /*16a90*/  @!PT LDS RZ, [RZ] ;  /* 0x00000000fffff984 */ /* 0x000fe20000000800 */
[----:B------:R-:W-:Y:S01]  /*16aa0*/  @!PT LDS RZ, [RZ] ;  /* 0x00000000fffff984 */ /* 0x000fe20000000800 */
[----:B------:R-:W-:Y:S01]  /*16ab0*/  @!PT LDS RZ, [RZ] ;  /* 0x00000000fffff984 */ /* 0x000fe20000000800 */
[----:B------:R-:W-:Y:S04]  /*16ac0*/  @P1 LDGSTS.E.BYPASS.LTC128B.128 [R8+0x1b400], desc[UR54][R2.64], !P3 ;  /* 0x1b40000002081fae */ /* 0x000fe8000d901d76 */
[----:B------:R0:W-:Y:S02]  /*16ad0*/  @P1 LDGSTS.E.BYPASS.LTC128B.128 [R8+0x1f400], desc[UR54][R2.64+0x80], !P2 ;  /* 0x1f40008002081fae */ /* 0x0001e4000d101d76 */
[----:B0-----:R-:W-:Y:S01]  /*16ae0*/  IMAD.MOV.U32 R2, RZ, RZ, R14 ;  /* 0x000000ffff027224 */ /* 0x001fe200078e000e */
[----:B------:R-:W-:Y:S06]  /*16af0*/  BRA `(.L_x_1546) ;  /* 0xffffffb800747947 */ /* 0x000fec000383ffff */
.L_x_1468:
[----:B------:R-:W-:Y:S02]  /*16b00*/  IMAD.MOV.U32 R13, RZ, RZ, R4 ;  /* 0x000000ffff0d7224 */ /* 0x000fe400078e0004 */
[----:B------:R-:W-:Y:S02]  /*16b10*/  IMAD.MOV.U32 R12, RZ, RZ, RZ ;  /* 0x000000ffff0c7224 */ /* 0x000fe400078e00ff */
[----:B------:R-:W-:Y:S02]  /*16b20*/  IMAD.MOV.U32 R11, RZ, RZ, 0x181f ;  /* 0x0000181fff0b7424 */ /* 0x000fe400078e00ff */
[----:B------:R-:W-:Y:S02]  /*16b30*/  IMAD.MOV.U32 R15, RZ, RZ, -0x1 ;  /* 0xffffffffff0f7424 */ /* 0x000fe400078e00ff */
[----:B------:R-:W-:Y:S02]  /*16b40*/  IMAD R31, R31, R5, RZ ;  /* 0x000000051f1f7224 */ /* 0x000fe400078e02ff */
[----:B------:R-:W-:-:S07]  /*16b50*/  IMAD.IADD R27, R9, 0x1, R27 ;  /* 0x00000001091b7824 */ /* 0x000fce00078e021b */
[----:B-----5:R-:W-:Y:S05]  /*16b60*/  WARPSYNC.COLLECTIVE R15, `(.L_x_1547) ;  /* 0x000000000f087348 */ /* 0x020fea0003c00000 */
[----:B------:R0:W1:Y:S02]  /*16b70*/  SHFL.IDX P6, R14, R13, R12, R11 ;  /* 0x0000000c0d0e7389 */ /* 0x00006400000c000b */
[----:B01---5:R-:W-:Y:S01]  /*16b80*/  ENDCOLLECTIVE ;  /* 0x000000000000791b */ /* 0x023fe20003800000 */
.L_x_1547:
[C---:B------:R-:W-:Y:S01]  /*16b90*/  VIADD R6, R27.reuse, 0x10 ;  /* 0x000000101b067836 */ /* 0x040fe20000000000 */
[----:B------:R-:W-:Y:S01]  /*16ba0*/  ISETP.GE.AND P2, PT, R27, R31, PT ;  /* 0x0000001f1b00720c */ /* 0x000fe20003f46270 */
[----:B------:R-:W-:Y:S02]  /*16bb0*/  IMAD.MOV.U32 R13, RZ, RZ, R0 ;  /* 0x000000ffff0d7224 */ /* 0x000fe400078e0000 */
[----:B------:R-:W-:-:S10]  /*16bc0*/  IMAD.MOV.U32 R2, RZ, RZ, R14 ;  /* 0x000000ffff027224 */ /* 0x000fd400078e000e */
[----:B------:R-:W-:Y:S05]  /*16bd0*/  WARPSYNC.COLLECTIVE R15, `(.L_x_1548) ;  /* 0x000000000f087348 */ /* 0x000fea0003c00000 */
[----:B------:R0:W1:Y:S02]  /*16be0*/  SHFL.IDX P6, R14, R13, R12, R11 ;  /* 0x0000000c0d0e7389 */ /* 0x00006400000c000b */
[----:B01----:R-:W-:Y:S01]  /*16bf0*/  ENDCOLLECTIVE ;  /* 0x000000000000791b */ /* 0x003fe20003800000 */
.L_x_1548:
        /* <DEDUP_REMOVED lines=8> */
.L_x_1549:
[----:B------:R-:W-:Y:S01]  /*16c80*/  @!PT LDS RZ, [RZ] ;  /* 0x00000000fffff984 */ /* 0x000fe20000000800 */
[----:B------:R-:W-:Y:S01]  /*16c90*/  @!PT LDS RZ, [RZ] ;  /* 0x00000000fffff984 */ /* 0x000fe20000000800 */
[----:B------:R-:W-:Y:S01]  /*16ca0*/  @!PT LDS RZ, [RZ] ;  /* 0x00000000fffff984 */ /* 0x000fe20000000800 */
[----:B------:R-:W-:Y:S04]  /*16cb0*/  @!P2 LDGSTS.E.BYPASS.LTC128B.128 [R8+0x10400], desc[UR54][R2.64], !P0 ;  /* 0x104000000208afae */ /* 0x000fe8000c101d76 */
[----:B------:R0:W-:Y:S01]  /*16cc0*/  @!P2 LDGSTS.E.BYPASS.LTC128B.128 [R8+0x14400], desc[UR54][R2.64+0x80], !P1 ;  /* 0x144000800208afae */ /* 0x0001e2000c901d76 */
[----:B------:R-:W-:Y:S01]  /*16cd0*/  ISETP.GE.AND P2, PT, R6, R31, PT ;  /* 0x0000001f0600720c */ /* 0x000fe20003f46270 */
[----:B------:R-:W-:Y:S02]  /*16ce0*/  VIADD R6, R27, 0x20 ;  /* 0x000000201b067836 */ /* 0x000fe40000000000 */
[----:B------:R-:W-:Y:S02]  /*16cf0*/  IMAD.MOV.U32 R13, RZ, RZ, R0 ;  /* 0x000000ffff0d7224 */ /* 0x000fe400078e0000 */
[----:B0-----:R-:W-:-:S08]  /*16d00*/  IMAD.MOV.U32 R2, RZ, RZ, R14 ;  /* 0x000000ffff027224 */ /* 0x001fd000078e000e */
[----:B------:R-:W-:Y:S05]  /*16d10*/  WARPSYNC.COLLECTIVE R15, `(.L_x_1550) ;  /* 0x000000000f087348 */ /* 0x000fea0003c00000 */
[----:B------:R0:W1:Y:S02]  /*16d20*/  SHFL.IDX P6, R14, R13, R12, R11 ;  /* 0x0000000c0d0e7389 */ /* 0x00006400000c000b */
[----:B01----:R-:W-:Y:S01]  /*16d30*/  ENDCOLLECTIVE ;  /* 0x000000000000791b */ /* 0x003fe20003800000 */
.L_x_1550:
        /* <DEDUP_REMOVED lines=8> */
.L_x_1551:
[----:B------:R-:W-:-:S05]  /*16dc0*/  @!P2 IMAD.MOV.U32 R3, RZ, RZ, R5 ;  /* 0x000000ffff03a224 */ /* 0x000fca00078e0005 */
        /* <DEDUP_REMOVED lines=12> */
.L_x_1552:
        /* <DEDUP_REMOVED lines=8> */
.L_x_1553:
        /* <DEDUP_REMOVED lines=13> */
.L_x_1554:
        /* <DEDUP_REMOVED lines=8> */
.L_x_1555:
        /* <DEDUP_REMOVED lines=13> */
.L_x_1556:
        /* <DEDUP_REMOVED lines=8> */
.L_x_1557:
        /* <DEDUP_REMOVED lines=13> */
.L_x_1558:
        /* <DEDUP_REMOVED lines=8> */
.L_x_1559:
[----:B------:R-:W-:-:S05]  /*17300*/  @!P2 IMAD.MOV.U32 R3, RZ, RZ, R5 ;  /* 0x000000ffff03a224 */ /* 0x000fca00078e0005 */
        /* <DEDUP_REMOVED lines=11> */
.L_x_1560:
        /* <DEDUP_REMOVED lines=8> */
.L_x_1561:
        /* <DEDUP_REMOVED lines=11> */
.L_x_1562:
[----:B------:R-:W-:Y:S05]  /*174f0*/  BRA `(.L_x_1563) ;  /* 0xffffffb800e07947 */ /* 0x000fea000383ffff */
.L_x_1473:
[----:B0-----:R0:W1:Y:S02]  /*17500*/  SYNCS.PHASECHK.TRANS64.TRYWAIT P1, [R22+URZ+0x28820], R3 ;  /* 0x02882003160075a7 */ /* 0x001064000802017f */
[----:B-1----:R-:W-:Y:S05]  /*17510*/  @!P1 NANOSLEEP.SYNCS 0x989680 ;  /* 0x009896800000995d */ /* 0x002fea0003900000 */
[----:B------:R-:W1:Y:S02]  /*17520*/  @!P1 SYNCS.PHASECHK.TRANS64 P1, [R22+URZ+0x28820], R3 ;  /* 0x02882003160095a7 */ /* 0x000e64000802007f */
[----:B-1----:R-:W-:Y:S05]  /*17530*/  @!P1 BRA `(.L_x_1473) ;  /* 0xfffffffc00f09947 */ /* 0x002fea000383ffff */
[----:B------:R-:W-:Y:S05]  /*17540*/  BRA `(.L_x_1564) ;  /* 0xffffffbc00587947 */ /* 0x000fea000383ffff */
.L_x_1478:
[----:B0-----:R0:W1:Y:S02]  /*17550*/  SYNCS.PHASECHK.TRANS64.TRYWAIT P0, [R6+URZ+0x28840], R3 ;  /* 0x02884003060075a7 */ /* 0x001064000800017f */
[----:B-1----:R-:W-:Y:S05]  /*17560*/  @!P0 NANOSLEEP.SYNCS 0x989680 ;  /* 0x009896800000895d */ /* 0x002fea0003900000 */
[----:B------:R-:W1:Y:S02]  /*17570*/  @!P0 SYNCS.PHASECHK.TRANS64 P0, [R6+URZ+0x28840], R3 ;  /* 0x02884003060085a7 */ /* 0x000e64000800007f */
[----:B-1----:R-:W-:Y:S05]  /*17580*/  @!P0 BRA `(.L_x_1478) ;  /* 0xfffffffc00f08947 */ /* 0x002fea000383ffff */
[----:B------:R-:W-:Y:S05]  /*17590*/  BRA `(.L_x_1565) ;  /* 0xffffffc000207947 */ /* 0x000fea000383ffff */
.L_x_1479:
[----:B------:R-:W-:Y:S01]  /*175a0*/  BSSY B1, `(.L_x_1566) ;  /* 0x0000008000017945 */ /* 0x000fe20003800000 */
[----:B------:R-:W-:Y:S02]  /*175b0*/  IMAD.MOV.U32 R13, RZ, RZ, R9 ;  /* 0x000000ffff0d7224 */ /* 0x000fe400078e0009 */
[----:B------:R-:W-:Y:S02]  /*175c0*/  IMAD.MOV.U32 R12, RZ, RZ, RZ ;  /* 0x000000ffff0c7224 */ /* 0x000fe400078e00ff */
[----:B------:R-:W-:Y:S02]  /*175d0*/  IMAD.MOV.U32 R11, RZ, RZ, 0x181f ;  /* 0x0000181fff0b7424 */ /* 0x000fe400078e00ff */
[----:B------:R-:W-:-:S07]  /*175e0*/  IMAD.MOV.U32 R15, RZ, RZ, -0x1 ;  /* 0xffffffffff0f7424 */ /* 0x000fce00078e00ff */
[----:B--2---:R-:W-:Y:S05]  /*175f0*/  WARPSYNC.COLLECTIVE R15, `(.L_x_1567) ;  /* 0x000000000f087348 */ /* 0x004fea0003c00000 */
[----:B--2---:R0:W1:Y:S02]  /*17600*/  SHFL.IDX P6, R14, R13, R12, R11 ;  /* 0x0000000c0d0e7389 */ /* 0x00406400000c000b */
[----:B01----:R-:W-:Y:S01]  /*17610*/  ENDCOLLECTIVE ;  /* 0x000000000000791b */ /* 0x003fe20003800000 */
.L_x_1567:
[----:B------:R-:W-:Y:S05]  /*17620*/  BSYNC B1 ;  /* 0x0000000000017941 */ /* 0x000fea0003800000 */
.L_x_1566:
        /* <DEDUP_REMOVED lines=9> */
.L_x_1568:
[----:B------:R-:W-:Y:S02]  /*176c0*/  IMAD R8, R8, 0x2, R22 ;  /* 0x0000000208087824 */ /* 0x000fe400078e0216 */
[----:B------:R-:W-:Y:S02]  /*176d0*/  IMAD.MOV.U32 R13, RZ, RZ, R9 ;  /* 0x000000ffff0d7224 */ /* 0x000fe400078e0009 */
[----:B------:R-:W-:Y:S02]  /*176e0*/  IMAD.MOV.U32 R12, RZ, RZ, 0x1 ;  /* 0x00000001ff0c7424 */ /* 0x000fe400078e00ff */
[----:B------:R-:W-:-:S07]  /*176f0*/  IMAD.MOV.U32 R2, RZ, RZ, R14 ;  /* 0x000000ffff027224 */ /* 0x000fce00078e000e */
[----:B------:R-:W-:Y:S05]  /*17700*/  WARPSYNC.COLLECTIVE R15, `(.L_x_1569) ;  /* 0x000000000f087348 */ /* 0x000fea0003c00000 */
[----:B------:R0:W1:Y:S02]  /*17710*/  SHFL.IDX P6, R14, R13, R12, R11 ;  /* 0x0000000c0d0e7389 */ /* 0x00006400000c000b */
[----:B01----:R-:W-:Y:S01]  /*17720*/  ENDCOLLECTIVE ;  /* 0x000000000000791b */ /* 0x003fe20003800000 */
.L_x_1569:
        /* <DEDUP_REMOVED lines=12> */
.L_x_1570:
[----:B------:R-:W-:Y:S02]  /*177f0*/  IMAD.MOV.U32 R13, RZ, RZ, R9 ;  /* 0x000000ffff0d7224 */ /* 0x000fe400078e0009 */
[----:B------:R-:W-:Y:S02]  /*17800*/  IMAD.MOV.U32 R12, RZ, RZ, 0x2 ;  /* 0x00000002ff0c7424 */ /* 0x000fe400078e00ff */
[----:B------:R-:W-:-:S07]  /*17810*/  IMAD.MOV.U32 R2, RZ, RZ, R14 ;  /* 0x000000ffff027224 */ /* 0x000fce00078e000e */
[----:B------:R-:W-:Y:S05]  /*17820*/  WARPSYNC.COLLECTIVE R15, `(.L_x_1571) ;  /* 0x000000000f087348 */ /* 0x000fea0003c00000 */
[----:B------:R0:W1:Y:S02]  /*17830*/  SHFL.IDX P6, R14, R13, R12, R11 ;  /* 0x0000000c0d0e7389 */ /* 0x00006400000c000b */
[----:B01----:R-:W-:Y:S01]  /*17840*/  ENDCOLLECTIVE ;  /* 0x000000000000791b */ /* 0x003fe20003800000 */
.L_x_1571:
        /* <DEDUP_REMOVED lines=12> */
.L_x_1572:
[----:B------:R-:W-:Y:S02]  /*17910*/  IMAD.MOV.U32 R13, RZ, RZ, R9 ;  /* 0x000000ffff0d7224 */ /* 0x000fe400078e0009 */
[----:B------:R-:W-:Y:S02]  /*17920*/  IMAD.MOV.U32 R12, RZ, RZ, 0x3 ;  /* 0x00000003ff0c7424 */ /* 0x000fe400078e00ff */
[----:B------:R-:W-:-:S07]  /*17930*/  IMAD.MOV.U32 R2, RZ, RZ, R14 ;  /* 0x000000ffff027224 */ /* 0x000fce00078e000e */
[----:B------:R-:W-:Y:S05]  /*17940*/  WARPSYNC.COLLECTIVE R15, `(.L_x_1573) ;  /* 0x000000000f087348 */ /* 0x000fea0003c00000 */
[----:B------:R0:W1:Y:S02]  /*17950*/  SHFL.IDX P6, R14, R13, R12, R11 ;  /* 0x0000000c0d0e7389 */ /* 0x00006400000c000b */
[----:B01----:R-:W-:Y:S01]  /*17960*/  ENDCOLLECTIVE ;  /* 0x000000000000791b */ /* 0x003fe20003800000 */
.L_x_1573:
        /* <DEDUP_REMOVED lines=12> */
.L_x_1574:
[----:B------:R-:W-:Y:S02]  /*17a30*/  IMAD.MOV.U32 R13, RZ, RZ, R9 ;  /* 0x000000ffff0d7224 */ /* 0x000fe400078e0009 */
[----:B------:R-:W-:Y:S02]  /*17a40*/  IMAD.MOV.U32 R12, RZ, RZ, 0x4 ;  /* 0x00000004ff0c7424 */ /* 0x000fe400078e00ff */
[----:B------:R-:W-:-:S07]  /*17a50*/  IMAD.MOV.U32 R2, RZ, RZ, R14 ;  /* 0x000000ffff027224 */ /* 0x000fce00078e000e */
[----:B------:R-:W-:Y:S05]  /*17a60*/  WARPSYNC.COLLECTIVE R15, `(.L_x_1575) ;  /* 0x000000000f087348 */ /* 0x000fea0003c00000 */
[----:B------:R0:W1:Y:S02]  /*17a70*/  SHFL.IDX P6, R14, R13, R12, R11 ;  /* 0x0000000c0d0e7389 */ /* 0x00006400000c000b */
[----:B01----:R-:W-:Y:S01]  /*17a80*/  ENDCOLLECTIVE ;  /* 0x000000000000791b */ /* 0x003fe20003800000 */
.L_x_1575:
        /* <DEDUP_REMOVED lines=12> */
.L_x_1576:
[----:B------:R-:W-:Y:S02]  /*17b50*/  IMAD.MOV.U32 R13, RZ, RZ, R9 ;  /* 0x000000ffff0d7224 */ /* 0x000fe400078e0009 */
[----:B------:R-:W-:Y:S02]  /*17b60*/  IMAD.MOV.U32 R12, RZ, RZ, 0x5 ;  /* 0x00000005ff0c7424 */ /* 0x000fe400078e00ff */
[----:B------:R-:W-:-:S07]  /*17b70*/  IMAD.MOV.U32 R2, RZ, RZ, R14 ;  /* 0x000000ffff027224 */ /* 0x000fce00078e000e */
[----:B------:R-:W-:Y:S05]  /*17b80*/  WARPSYNC.COLLECTIVE R15, `(.L_x_1577) ;  /* 0x000000000f087348 */ /* 0x000fea0003c00000 */
[----:B------:R0:W1:Y:S02]  /*17b90*/  SHFL.IDX P6, R14, R13, R12, R11 ;  /* 0x0000000c0d0e7389 */ /* 0x00006400000c000b */
[----:B01----:R-:W-:Y:S01]  /*17ba0*/  ENDCOLLECTIVE ;  /* 0x000000000000791b */ /* 0x003fe20003800000 */
.L_x_1577:
        /* <DEDUP_REMOVED lines=12> */
.L_x_1578:
[----:B------:R-:W-:Y:S02]  /*17c70*/  IMAD.MOV.U32 R13, RZ, RZ, R9 ;  /* 0x000000ffff0d7224 */ /* 0x000fe400078e0009 */
[----:B------:R-:W-:Y:S02]  /*17c80*/  IMAD.MOV.U32 R12, RZ, RZ, 0x6 ;  /* 0x00000006ff0c7424 */ /* 0x000fe400078e00ff */
[----:B------:R-:W-:-:S07]  /*17c90*/  IMAD.MOV.U32 R2, RZ, RZ, R14 ;  /* 0x000000ffff027224 */ /* 0x000fce00078e000e */
[----:B------:R-:W-:Y:S05]  /*17ca0*/  WARPSYNC.COLLECTIVE R15, `(.L_x_1579) ;  /* 0x000000000f087348 */ /* 0x000fea0003c00000 */
[----:B------:R0:W1:Y:S02]  /*17cb0*/  SHFL.IDX P6, R14, R13, R12, R11 ;  /* 0x0000000c0d0e7389 */ /* 0x00006400000c000b */
[----:B01----:R-:W-:Y:S01]  /*17cc0*/  ENDCOLLECTIVE ;  /* 0x000000000000791b */ /* 0x003fe20003800000 */
.L_x_1579:
        /* <DEDUP_REMOVED lines=12> */
.L_x_1580:
[----:B------:R-:W-:Y:S02]  /*17d90*/  IMAD.MOV.U32 R13, RZ, RZ, R9 ;  /* 0x000000ffff0d7224 */ /* 0x000fe400078e0009 */
[----:B------:R-:W-:Y:S02]  /*17da0*/  IMAD.MOV.U32 R12, RZ, RZ, 0x7 ;  /* 0x00000007ff0c7424 */ /* 0x000fe400078e00ff */
[----:B------:R-:W-:-:S07]  /*17db0*/  IMAD.MOV.U32 R2, RZ, RZ, R14 ;  /* 0x000000ffff027224 */ /* 0x000fce00078e000e */
[----:B------:R-:W-:Y:S05]  /*17dc0*/  WARPSYNC.COLLECTIVE R15, `(.L_x_1581) ;  /* 0x000000000f087348 */ /* 0x000fea0003c00000 */
[----:B------:R0:W1:Y:S02]  /*17dd0*/  SHFL.IDX P6, R14, R13, R12, R11 ;  /* 0x0000000c0d0e7389 */ /* 0x00006400000c000b */
[----:B01----:R-:W-:Y:S01]  /*17de0*/  ENDCOLLECTIVE ;  /* 0x000000000000791b */ /* 0x003fe20003800000 */
.L_x_1581:
        /* <DEDUP_REMOVED lines=12> */
.L_x_1582:
[----:B------:R-:W-:Y:S01]  /*17eb0*/  IMAD.MOV.U32 R2, RZ, RZ, R14 ;  /* 0x000000ffff027224 */ /* 0x000fe200078e000e */
[----:B------:R-:W-:Y:S06]  /*17ec0*/  BRA `(.L_x_1583) ;  /* 0xffffffb800f47947 */ /* 0x000fec000383ffff */
.L_x_1484:
[----:B-1----:R1:W3:Y:S02]  /*17ed0*/  SYNCS.PHASECHK.TRANS64.TRYWAIT P0, [R6+URZ+0x28860], R2 ;  /* 0x02886002060075a7 */ /* 0x0022e4000800017f */
[----:B---3--:R-:W-:Y:S05]  /*17ee0*/  @!P0 NANOSLEEP.SYNCS 0x989680 ;  /* 0x009896800000895d */ /* 0x008fea0003900000 */
[----:B------:R-:W3:Y:S02]  /*17ef0*/  @!P0 SYNCS.PHASECHK.TRANS64 P0, [R6+URZ+0x28860], R2 ;  /* 0x02886002060085a7 */ /* 0x000ee4000800007f */
[----:B---3--:R-:W-:Y:S05]  /*17f00*/  @!P0 BRA `(.L_x_1484) ;  /* 0xfffffffc00f08947 */ /* 0x008fea000383ffff */
[----:B------:R-:W-:Y:S05]  /*17f10*/  BRA `(.L_x_1584) ;  /* 0xffffffbc00507947 */ /* 0x000fea000383ffff */
.L_x_1485:
[----:B------:R-:W-:Y:S01]  /*17f20*/  BSSY B1, `(.L_x_1585) ;  /* 0x0000008000017945 */ /* 0x000fe20003800000 */
[----:B------:R-:W-:Y:S02]  /*17f30*/  IMAD.MOV.U32 R13, RZ, RZ, R23 ;  /* 0x000000ffff0d7224 */ /* 0x000fe400078e0017 */
[----:B------:R-:W-:Y:S02]  /*17f40*/  IMAD.MOV.U32 R12, RZ, RZ, RZ ;  /* 0x000000ffff0c7224 */ /* 0x000fe400078e00ff */
[----:B------:R-:W-:Y:S02]  /*17f50*/  IMAD.MOV.U32 R11, RZ, RZ, 0x181f ;  /* 0x0000181fff0b7424 */ /* 0x000fe400078e00ff */
[----:B------:R-:W-:-:S07]  /*17f60*/  IMAD.MOV.U32 R15, RZ, RZ, -0x1 ;  /* 0xffffffffff0f7424 */ /* 0x000fce00078e00ff */
[----:B-12---:R-:W-:Y:S05]  /*17f70*/  WARPSYNC.COLLECTIVE R15, `(.L_x_1586) ;  /* 0x000000000f087348 */ /* 0x006fea0003c00000 */
[----:B--2---:R0:W2:Y:S02]  /*17f80*/  SHFL.IDX P6, R14, R13, R12, R11 ;  /* 0x0000000c0d0e7389 */ /* 0x0040a400000c000b */
[----:B012---:R-:W-:Y:S01]  /*17f90*/  ENDCOLLECTIVE ;  /* 0x000000000000791b */ /* 0x007fe20003800000 */
.L_x_1586:
[----:B------:R-:W-:Y:S05]  /*17fa0*/  BSYNC B1 ;  /* 0x0000000000017941 */ /* 0x000fea0003800000 */
.L_x_1585:
        /* <DEDUP_REMOVED lines=9> */
.L_x_1587:
[----:B------:R-:W-:Y:S02]  /*18040*/  IMAD.MOV.U32 R13, RZ, RZ, R23 ;  /* 0x000000ffff0d7224 */ /* 0x000fe400078e0017 */
[----:B------:R-:W-:Y:S02]  /*18050*/  IMAD.MOV.U32 R12, RZ, RZ, 0x1 ;  /* 0x00000001ff0c7424 */ /* 0x000fe400078e00ff */
[----:B------:R-:W-:-:S07]  /*18060*/  IMAD.MOV.U32 R2, RZ, RZ, R14 ;  /* 0x000000ffff027224 */ /* 0x000fce00078e000e */
[----:B------:R-:W-:Y:S05]  /*18070*/  WARPSYNC.COLLECTIVE R15, `(.L_x_1588) ;  /* 0x000000000f087348 */ /* 0x000fea0003c00000 */
[----:B------:R0:W1:Y:S02]  /*18080*/  SHFL.IDX P6, R14, R13, R12, R11 ;  /* 0x0000000c0d0e7389 */ /* 0x00006400000c000b */
[----:B01----:R-:W-:Y:S01]  /*18090*/  ENDCOLLECTIVE ;  /* 0x000000000000791b */ /* 0x003fe20003800000 */
.L_x_1588:
        /* <DEDUP_REMOVED lines=14> */
.L_x_1589:
[----:B------:R-:W-:Y:S02]  /*18180*/  IMAD.MOV.U32 R13, RZ, RZ, R23 ;  /* 0x000000ffff0d7224 */ /* 0x000fe400078e0017 */
[----:B------:R-:W-:Y:S02]  /*18190*/  IMAD.MOV.U32 R12, RZ, RZ, 0x2 ;  /* 0x00000002ff0c7424 */ /* 0x000fe400078e00ff */
[----:B------:R-:W-:-:S07]  /*181a0*/  IMAD.MOV.U32 R2, RZ, RZ, R14 ;  /* 0x000000ffff027224 */ /* 0x000fce00078e000e */
[----:B------:R-:W-:Y:S05]  /*181b0*/  WARPSYNC.COLLECTIVE R15, `(.L_x_1590) ;  /* 0x000000000f087348 */ /* 0x000fea0003c00000 */
[----:B------:R0:W1:Y:S02]  /*181c0*/  SHFL.IDX P6, R14, R13, R12, R11 ;  /* 0x0000000c0d0e7389 */ /* 0x00006400000c000b */
[----:B01----:R-:W-:Y:S01]  /*181d0*/  ENDCOLLECTIVE ;  /* 0x000000000000791b */ /* 0x003fe20003800000 */
.L_x_1590:
        /* <DEDUP_REMOVED lines=14> */
.L_x_1591:
[----:B------:R-:W-:Y:S02]  /*182c0*/  IMAD.MOV.U32 R13, RZ, RZ, R23 ;  /* 0x000000ffff0d7224 */ /* 0x000fe400078e0017 */
[----:B------:R-:W-:Y:S02]  /*182d0*/  IMAD.MOV.U32 R12, RZ, RZ, 0x3 ;  /* 0x00000003ff0c7424 */ /* 0x000fe400078e00ff */
[----:B------:R-:W-:-:S07]  /*182e0*/  IMAD.MOV.U32 R2, RZ, RZ, R14 ;  /* 0x000000ffff027224 */ /* 0x000fce00078e000e */
[----:B------:R-:W-:Y:S05]  /*182f0*/  WARPSYNC.COLLECTIVE R15, `(.L_x_1592) ;  /* 0x000000000f087348 */ /* 0x000fea0003c00000 */
[----:B------:R0:W1:Y:S02]  /*18300*/  SHFL.IDX P6, R14, R13, R12, R11 ;  /* 0x0000000c0d0e7389 */ /* 0x00006400000c000b */
[----:B01----:R-:W-:Y:S01]  /*18310*/  ENDCOLLECTIVE ;  /* 0x000000000000791b */ /* 0x003fe20003800000 */
.L_x_1592:
        /* <DEDUP_REMOVED lines=14> */
.L_x_1593:
[----:B------:R-:W-:Y:S02]  /*18400*/  IMAD.MOV.U32 R13, RZ, RZ, R23 ;  /* 0x000000ffff0d7224 */ /* 0x000fe400078e0017 */
[----:B------:R-:W-:Y:S02]  /*18410*/  IMAD.MOV.U32 R12, RZ, RZ, 0x4 ;  /* 0x00000004ff0c7424 */ /* 0x000fe400078e00ff */
[----:B------:R-:W-:-:S07]  /*18420*/  IMAD.MOV.U32 R2, RZ, RZ, R14 ;  /* 0x000000ffff027224 */ /* 0x000fce00078e000e */
[----:B------:R-:W-:Y:S05]  /*18430*/  WARPSYNC.COLLECTIVE R15, `(.L_x_1594) ;  /* 0x000000000f087348 */ /* 0x000fea0003c00000 */
[----:B------:R0:W1:Y:S02]  /*18440*/  SHFL.IDX P6, R14, R13, R12, R11 ;  /* 0x0000000c0d0e7389 */ /* 0x00006400000c000b */
[----:B01----:R-:W-:Y:S01]  /*18450*/  ENDCOLLECTIVE ;  /* 0x000000000000791b */ /* 0x003fe20003800000 */
.L_x_1594:
        /* <DEDUP_REMOVED lines=14> */
.L_x_1595:
[----:B------:R-:W-:Y:S02]  /*18540*/  IMAD.MOV.U32 R13, RZ, RZ, R23 ;  /* 0x000000ffff0d7224 */ /* 0x000fe400078e0017 */
[----:B------:R-:W-:Y:S02]  /*18550*/  IMAD.MOV.U32 R12, RZ, RZ, 0x5 ;  /* 0x00000005ff0c7424 */ /* 0x000fe400078e00ff */
[----:B------:R-:W-:-:S07]  /*18560*/  IMAD.MOV.U32 R2, RZ, RZ, R14 ;  /* 0x000000ffff027224 */ /* 0x000fce00078e000e */
[----:B------:R-:W-:Y:S05]  /*18570*/  WARPSYNC.COLLECTIVE R15, `(.L_x_1596) ;  /* 0x000000000f087348 */ /* 0x000fea0003c00000 */
[----:B------:R0:W1:Y:S02]  /*18580*/  SHFL.IDX P6, R14, R13, R12, R11 ;  /* 0x0000000c0d0e7389 */ /* 0x00006400000c000b */
[----:B01----:R-:W-:Y:S01]  /*18590*/  ENDCOLLECTIVE ;  /* 0x000000000000791b */ /* 0x003fe20003800000 */
.L_x_1596:
        /* <DEDUP_REMOVED lines=14> */
.L_x_1597:
[----:B------:R-:W-:Y:S02]  /*18680*/  IMAD.MOV.U32 R13, RZ, RZ, R23 ;  /* 0x000000ffff0d7224 */ /* 0x000fe400078e0017 */
[----:B------:R-:W-:Y:S02]  /*18690*/  IMAD.MOV.U32 R12, RZ, RZ, 0x6 ;  /* 0x00000006ff0c7424 */ /* 0x000fe400078e00ff */
[----:B------:R-:W-:-:S07]  /*186a0*/  IMAD.MOV.U32 R2, RZ, RZ, R14 ;  /* 0x000000ffff027224 */ /* 0x000fce00078e000e */
[----:B------:R-:W-:Y:S05]  /*186b0*/  WARPSYNC.COLLECTIVE R15, `(.L_x_1598) ;  /* 0x000000000f087348 */ /* 0x000fea0003c00000 */
[----:B------:R0:W1:Y:S02]  /*186c0*/  SHFL.IDX P6, R14, R13, R12, R11 ;  /* 0x0000000c0d0e7389 */ /* 0x00006400000c000b */
[----:B01----:R-:W-:Y:S01]  /*186d0*/  ENDCOLLECTIVE ;  /* 0x000000000000791b */ /* 0x003fe20003800000 */
.L_x_1598:
        /* <DEDUP_REMOVED lines=14> */
.L_x_1599:
[----:B------:R-:W-:Y:S02]  /*187c0*/  IMAD.MOV.U32 R13, RZ, RZ, R23 ;  /* 0x000000ffff0d7224 */ /* 0x000fe400078e0017 */
[----:B------:R-:W-:Y:S02]  /*187d0*/  IMAD.MOV.U32 R12, RZ, RZ, 0x7 ;  /* 0x00000007ff0c7424 */ /* 0x000fe400078e00ff */
[----:B------:R-:W-:-:S07]  /*187e0*/  IMAD.MOV.U32 R2, RZ, RZ, R14 ;  /* 0x000000ffff027224 */ /* 0x000fce00078e000e */
[----:B------:R-:W-:Y:S05]  /*187f0*/  WARPSYNC.COLLECTIVE R15, `(.L_x_1600) ;  /* 0x000000000f087348 */ /* 0x000fea0003c00000 */
[----:B------:R0:W1:Y:S02]  /*18800*/  SHFL.IDX P6, R14, R13, R12, R11 ;  /* 0x0000000c0d0e7389 */ /* 0x00006400000c000b */
[----:B01----:R-:W-:Y:S01]  /*18810*/  ENDCOLLECTIVE ;  /* 0x000000000000791b */ /* 0x003fe20003800000 */
.L_x_1600:
        /* <DEDUP_REMOVED lines=13> */
.L_x_1601:
[----:B------:R-:W-:Y:S01]  /*188f0*/  @!PT LDS RZ, [RZ] ;  /* 0x00000000fffff984 */ /* 0x000fe20000000800 */
[----:B------:R-:W-:Y:S01]  /*18900*/  @!PT LDS RZ, [RZ] ;  /* 0x00000000fffff984 */ /* 0x000fe20000000800 */
[----:B------:R-:W-:Y:S01]  /*18910*/  @!PT LDS RZ, [RZ] ;  /* 0x00000000fffff984 */ /* 0x000fe20000000800 */
[----:B------:R1:W-:Y:S01]  /*18920*/  LDGSTS.E.BYPASS.LTC128B.128 [R7+0x7400], desc[UR54][R2.64+0x80], !P0 ;  /* 0x0740008002077fae */ /* 0x0003e2000c101d76 */
[----:B------:R-:W-:Y:S05]  /*18930*/  BRA `(.L_x_1602) ;  /* 0xffffffb400d87947 */ /* 0x000fea000383ffff */
.L_x_1493:
[----:B0-----:R0:W1:Y:S02]  /*18940*/  SYNCS.PHASECHK.TRANS64.TRYWAIT P0, [R0+URZ+0x28860], R3 ;  /* 0x02886003000075a7 */ /* 0x001064000800017f */
[----:B-1----:R-:W-:Y:S05]  /*18950*/  @!P0 NANOSLEEP.SYNCS 0x989680 ;  /* 0x009896800000895d */ /* 0x002fea0003900000 */
[----:B------:R-:W1:Y:S02]  /*18960*/  @!P0 SYNCS.PHASECHK.TRANS64 P0, [R0+URZ+0x28860], R3 ;  /* 0x02886003000085a7 */ /* 0x000e64000800007f */
[----:B-1----:R-:W-:Y:S05]  /*18970*/  @!P0 BRA `(.L_x_1493) ;  /* 0xfffffffc00f08947 */ /* 0x002fea000383ffff */
[----:B------:R-:W-:Y:S05]  /*18980*/  BRA `(.L_x_1603) ;  /* 0xffffffb800f47947 */ /* 0x000fea000383ffff */
.L_x_1494:
        /* <DEDUP_REMOVED lines=8> */
.L_x_1605:
[----:B------:R-:W-:Y:S05]  /*18a10*/  BSYNC B0 ;  /* 0x0000000000007941 */ /* 0x000fea0003800000 */
.L_x_1604:
        /* <DEDUP_REMOVED lines=9> */
.L_x_1606:
[----:B------:R-:W-:Y:S01]  /*18ab0*/  ULDC UR4, c[0x0][0x2f4] ;  /* 0x0000bd0000047ab9 */ /* 0x000fe20000000800 */
[----:B------:R-:W-:Y:S01]  /*18ac0*/  IMAD R4, R9, 0x2, R22 ;  /* 0x0000000209047824 */ /* 0x000fe200078e0216 */
[----:B------:R-:W-:Y:S02]  /*18ad0*/  ISETP.GE.AND P1, PT, R30, UR4, PT ;  /* 0x000000041e007c0c */ /* 0x000fe4000bf26270 */
[----:B------:R-:W-:Y:S02]  /*18ae0*/  ISETP.GE.AND P0, PT, R29, UR4, PT ;  /* 0x000000041d007c0c */ /* 0x000fe4000bf06270 */
[C---:B------:R-:W-:Y:S02]  /*18af0*/  ISETP.LT.OR P3, PT, R6.reuse, 0x1, P1 ;  /* 0x000000010600780c */ /* 0x040fe40000f61670 */
[----:B------:R-:W-:Y:S01]  /*18b00*/  ISETP.LT.OR P4, PT, R6, 0x1, P0 ;  /* 0x000000010600780c */ /* 0x000fe20000781670 */
[----:B------:R-:W-:Y:S02]  /*18b10*/  IMAD.MOV.U32 R13, RZ, RZ, R23 ;  /* 0x000000ffff0d7224 */ /* 0x000fe400078e0017 */
[----:B------:R-:W-:Y:S01]  /*18b20*/  IMAD.MOV.U32 R12, RZ, RZ, 0x1 ;  /* 0x00000001ff0c7424 */ /* 0x000fe200078e00ff */
[----:B------:R-:W-:-:S13]  /*18b30*/  IADD3 R2, P2, R14, R5, RZ ;  /* 0x000000050e027210 */ /* 0x000fda0007f5e0ff */
[----:B------:R-:W-:Y:S05]  /*18b40*/  WARPSYNC.COLLECTIVE R15, `(.L_x_1607) ;  /* 0x000000000f087348 */ /* 0x000fea0003c00000 */
[----:B------:R0:W1:Y:S02]  /*18b50*/  SHFL.IDX P6, R14, R13, R12, R11 ;  /* 0x0000000c0d0e7389 */ /* 0x00006400000c000b */
[----:B01----:R-:W-:Y:S01]  /*18b60*/  ENDCOLLECTIVE ;  /* 0x000000000000791b */ /* 0x003fe20003800000 */
.L_x_1607:
        /* <DEDUP_REMOVED lines=13> */
.L_x_1608:
[----:B------:R-:W-:Y:S02]  /*18c40*/  IMAD.MOV.U32 R13, RZ, RZ, R23 ;  /* 0x000000ffff0d7224 */ /* 0x000fe400078e0017 */
[----:B------:R-:W-:Y:S02]  /*18c50*/  IMAD.MOV.U32 R12, RZ, RZ, 0x2 ;  /* 0x00000002ff0c7424 */ /* 0x000fe400078e00ff */
[----:B------:R-:W-:-:S07]  /*18c60*/  IMAD.MOV.U32 R10, RZ, RZ, R14 ;  /* 0x000000ffff0a7224 */ /* 0x000fce00078e000e */
[----:B------:R-:W-:Y:S05]  /*18c70*/  WARPSYNC.COLLECTIVE R15, `(.L_x_1609) ;  /* 0x000000000f087348 */ /* 0x000fea0003c00000 */
[----:B------:R0:W1:Y:S02]  /*18c80*/  SHFL.IDX P6, R14, R13, R12, R11 ;  /* 0x0000000c0d0e7389 */ /* 0x00006400000c000b */
[----:B01----:R-:W-:Y:S01]  /*18c90*/  ENDCOLLECTIVE ;  /* 0x000000000000791b */ /* 0x003fe20003800000 */
.L_x_1609:
[----:B------:R-:W-:-:S05]  /*18ca0*/  IADD3 R2, P2, R10, R5, RZ ;  /* 0x000000050a027210 */ /* 0x000fca0007f5e0ff */
[----:B------:R-:W-:-:S05]  /*18cb0*/  IMAD.X R3, RZ, RZ, R7, P2 ;  /* 0x000000ffff037224 */ /* 0x000fca00010e0607 */
[----:B------:R-:W-:Y:S01]  /*18cc0*/  @!PT LDS RZ, [RZ] ;  /* 0x00000000fffff984 */ /* 0x000fe20000000800 */
[----:B------:R-:W-:Y:S01]  /*18cd0*/  @!PT LDS RZ, [RZ] ;  /* 0x00000000fffff984 */ /* 0x000fe20000000800 */
[----:B------:R-:W-:Y:S01]  /*18ce0*/  @!PT LDS RZ, [RZ] ;  /* 0x00000000fffff984 */ /* 0x000fe20000000800 */
[----:B------:R0:W-:Y:S01]  /*18cf0*/  LDGSTS.E.BYPASS.LTC128B.128 [R4+0xc00], desc[UR54][R2.64], !P3 ;  /* 0x00c0000002047fae */ /* 0x0001e2000d901d76 */
[----:B------:R-:W-:Y:S01]  /*18d00*/  IMAD.MOV.U32 R13, RZ, RZ, R17 ;  /* 0x000000ffff0d7224 */ /* 0x000fe200078e0011 */
[C---:B------:R-:W-:Y:S02]  /*18d10*/  ISETP.LT.OR P3, PT, R6.reuse, 0x21, P1 ;  /* 0x000000210600780c */ /* 0x040fe40000f61670 */
[----:B------:R0:W-:Y:S01]  /*18d20*/  LDGSTS.E.BYPASS.LTC128B.128 [R4+0x4c00], desc[UR54][R2.64+0x80], !P4 ;  /* 0x04c0008002047fae */ /* 0x0001e2000e101d76 */
[----:B------:R-:W-:Y:S01]  /*18d30*/  ISETP.LT.OR P4, PT, R6, 0x21, P0 ;  /* 0x000000210600780c */ /* 0x000fe20000781670 */
[----:B------:R-:W-:-:S12]  /*18d40*/  IMAD.MOV.U32 R8, RZ, RZ, R14 ;  /* 0x000000ffff087224 */ /* 0x000fd800078e000e */
[----:B0-----:R-:W-:Y:S05]  /*18d50*/  WARPSYNC.COLLECTIVE R15, `(.L_x_1610) ;  /* 0x000000000f087348 */ /* 0x001fea0003c00000 */
[----:B------:R1:W2:Y:S02]  /*18d60*/  SHFL.IDX P6, R14, R13, R12, R11 ;  /* 0x0000000c0d0e7389 */ /* 0x0002a400000c000b */
[----:B012---:R-:W-:Y:S01]  /*18d70*/  ENDCOLLECTIVE ;  /* 0x000000000000791b */ /* 0x007fe20003800000 */
.L_x_1610:
[----:B------:R-:W-:Y:S02]  /*18d80*/  IMAD.MOV.U32 R13, RZ, RZ, R23 ;  /* 0x000000ffff0d7224 */ /* 0x000fe400078e0017 */
[----:B------:R-:W-:Y:S01]  /*18d90*/  IMAD.MOV.U32 R12, RZ, RZ, 0x3 ;  /* 0x00000003ff0c7424 */ /* 0x000fe200078e00ff */
[----:B------:R-:W-:-:S13]  /*18da0*/  IADD3 R2, P2, R14, R5, RZ ;  /* 0x000000050e027210 */ /* 0x000fda0007f5e0ff */
[----:B------:R-:W-:Y:S05]  /*18db0*/  WARPSYNC.COLLECTIVE R15, `(.L_x_1611) ;  /* 0x000000000f087348 */ /* 0x000fea0003c00000 */
[----:B------:R0:W1:Y:S02]  /*18dc0*/  SHFL.IDX P6, R14, R13, R12, R11 ;  /* 0x0000000c0d0e7389 */ /* 0x00006400000c000b */
[----:B01----:R-:W-:Y:S01]  /*18dd0*/  ENDCOLLECTIVE ;  /* 0x000000000000791b */ /* 0x003fe20003800000 */
.L_x_1611:
        /* <DEDUP_REMOVED lines=13> */
.L_x_1612:
[----:B------:R-:W-:Y:S02]  /*18eb0*/  IMAD.MOV.U32 R13, RZ, RZ, R23 ;  /* 0x000000ffff0d7224 */ /* 0x000fe400078e0017 */
[----:B------:R-:W-:Y:S01]  /*18ec0*/  IMAD.MOV.U32 R12, RZ, RZ, 0x4 ;  /* 0x00000004ff0c7424 */ /* 0x000fe200078e00ff */
[----:B------:R-:W-:-:S13]  /*18ed0*/  IADD3 R2, P2, R14, R5, RZ ;  /* 0x000000050e027210 */ /* 0x000fda0007f5e0ff */
[----:B------:R-:W-:Y:S05]  /*18ee0*/  WARPSYNC.COLLECTIVE R15, `(.L_x_1613) ;  /* 0x000000000f087348 */ /* 0x000fea0003c00000 */
[----:B------:R0:W1:Y:S02]  /*18ef0*/  SHFL.IDX P6, R14, R13, R12, R11 ;  /* 0x0000000c0d0e7389 */ /* 0x00006400000c000b */
[----:B01----:R-:W-:Y:S01]  /*18f00*/  ENDCOLLECTIVE ;  /* 0x000000000000791b */ /* 0x003fe20003800000 */
.L_x_1613:
        /* <DEDUP_REMOVED lines=13> */
.L_x_1614:
[----:B------:R-:W-:Y:S02]  /*18fe0*/  IMAD.MOV.U32 R13, RZ, RZ, R23 ;  /* 0x000000ffff0d7224 */ /* 0x000fe400078e0017 */
[----:B------:R-:W-:Y:S02]  /*18ff0*/  IMAD.MOV.U32 R12, RZ, RZ, 0x5 ;  /* 0x00000005ff0c7424 */ /* 0x000fe400078e00ff */
[----:B------:R-:W-:-:S07]  /*19000*/  IMAD.MOV.U32 R10, RZ, RZ, R14 ;  /* 0x000000ffff0a7224 */ /* 0x000fce00078e000e */
[----:B------:R-:W-:Y:S05]  /*19010*/  WARPSYNC.COLLECTIVE R15, `(.L_x_1615) ;  /* 0x000000000f087348 */ /* 0x000fea0003c00000 */
[----:B------:R0:W1:Y:S02]  /*19020*/  SHFL.IDX P6, R14, R13, R12, R11 ;  /* 0x0000000c0d0e7389 */ /* 0x00006400000c000b */
[----:B01----:R-:W-:Y:S01]  /*19030*/  ENDCOLLECTIVE ;  /* 0x000000000000791b */ /* 0x003fe20003800000 */
.L_x_1615:
        /* <DEDUP_REMOVED lines=14> */
.L_x_1616:
[----:B------:R-:W-:Y:S02]  /*19120*/  IMAD.MOV.U32 R13, RZ, RZ, R23 ;  /* 0x000000ffff0d7224 */ /* 0x000fe400078e0017 */
[----:B------:R-:W-:Y:S01]  /*19130*/  IMAD.MOV.U32 R12, RZ, RZ, 0x6 ;  /* 0x00000006ff0c7424 */ /* 0x000fe200078e00ff */
[----:B------:R-:W-:-:S13]  /*19140*/  IADD3 R2, P2, R14, R5, RZ ;  /* 0x000000050e027210 */ /* 0x000fda0007f5e0ff */
[----:B------:R-:W-:Y:S05]  /*19150*/  WARPSYNC.COLLECTIVE R15, `(.L_x_1617) ;  /* 0x000000000f087348 */ /* 0x000fea0003c00000 */
[----:B------:R0:W1:Y:S02]  /*19160*/  SHFL.IDX P6, R14, R13, R12, R11 ;  /* 0x0000000c0d0e7389 */ /* 0x00006400000c000b */
[----:B01----:R-:W-:Y:S01]  /*19170*/  ENDCOLLECTIVE ;  /* 0x000000000000791b */ /* 0x003fe20003800000 */
.L_x_1617:
        /* <DEDUP_REMOVED lines=13> */
.L_x_1618:
[----:B------:R-:W-:Y:S02]  /*19250*/  IMAD.MOV.U32 R13, RZ, RZ, R23 ;  /* 0x000000ffff0d7224 */ /* 0x000fe400078e0017 */
[----:B------:R-:W-:Y:S02]  /*19260*/  IMAD.MOV.U32 R12, RZ, RZ, 0x7 ;  /* 0x00000007ff0c7424 */ /* 0x000fe400078e00ff */
[----:B------:R-:W-:-:S07]  /*19270*/  IMAD.MOV.U32 R10, RZ, RZ, R14 ;  /* 0x000000ffff0a7224 */ /* 0x000fce00078e000e */
[----:B------:R-:W-:Y:S05]  /*19280*/  WARPSYNC.COLLECTIVE R15, `(.L_x_1619) ;  /* 0x000000000f087348 */ /* 0x000fea0003c00000 */
[----:B------:R0:W1:Y:S02]  /*19290*/  SHFL.IDX P6, R14, R13, R12, R11 ;  /* 0x0000000c0d0e7389 */ /* 0x00006400000c000b */
[----:B01----:R-:W-:Y:S01]  /*192a0*/  ENDCOLLECTIVE ;  /* 0x000000000000791b */ /* 0x003fe20003800000 */
.L_x_1619:
        /* <DEDUP_REMOVED lines=12> */
.L_x_1620:
[----:B------:R-:W-:Y:S05]  /*19370*/  BRA `(.L_x_1621) ;  /* 0xffffffb400947947 */ /* 0x000fea000383ffff */
.L_x_1499:
        /* <DEDUP_REMOVED lines=8> */
.L_x_1623:
[----:B------:R-:W-:Y:S05]  /*19400*/  BSYNC B0 ;  /* 0x0000000000007941 */ /* 0x000fea0003800000 */
.L_x_1622:
[----:B------:R-:W-:Y:S02]  /*19410*/  IMAD.MOV.U32 R13, RZ, RZ, R16 ;  /* 0x000000ffff0d7224 */ /* 0x000fe400078e0010 */
[----:B------:R-:W-:Y:S02]  /*19420*/  IMAD.MOV.U32 R12, RZ, RZ, 0x1 ;  /* 0x00000001ff0c7424 */ /* 0x000fe400078e00ff */
[----:B------:R-:W-:Y:S02]  /*19430*/  IMAD.MOV.U32 R11, RZ, RZ, 0x1f ;  /* 0x0000001fff0b7424 */ /* 0x000fe400078e00ff */
[----:B------:R-:W-:Y:S02]  /*19440*/  IMAD.MOV.U32 R15, RZ, RZ, -0x1 ;  /* 0xffffffffff0f7424 */ /* 0x000fe400078e00ff */
[----:B------:R-:W-:Y:S02]  /*19450*/  IMAD.IADD R7, R19, 0x1, R8 ;  /* 0x0000000113077824 */ /* 0x000fe400078e0208 */
[----:B------:R-:W-:-:S07]  /*19460*/  IMAD.MOV.U32 R5, RZ, RZ, R14 ;  /* 0x000000ffff057224 */ /* 0x000fce00078e000e */
[----:B------:R-:W-:Y:S05]  /*19470*/  WARPSYNC.COLLECTIVE R15, `(.L_x_1624) ;  /* 0x000000000f087348 */ /* 0x000fea0003c00000 */
[----:B------:R0:W1:Y:S02]  /*19480*/  SHFL.IDX P6, R14, R13, R12, R11 ;  /* 0x0000000c0d0e7389 */ /* 0x00006400000c000b */
[----:B01----:R-:W-:Y:S01]  /*19490*/  ENDCOLLECTIVE ;  /* 0x000000000000791b */ /* 0x003fe20003800000 */
.L_x_1624:
        /* <DEDUP_REMOVED lines=18> */
.L_x_1625:
[----:B------:R-:W-:Y:S01]  /*195c0*/  IMAD.MOV.U32 R12, RZ, RZ, 0x2 ;  /* 0x00000002ff0c7424 */ /* 0x000fe200078e00ff */
[----:B------:R-:W-:-:S05]  /*195d0*/  SEL R7, R14, RZ, P1 ;  /* 0x000000ff0e077207 */ /* 0x000fca0000800000 */
[----:B------:R-:W-:-:S04]  /*195e0*/  IMAD.IADD R6, R4, 0x1, R7 ;  /* 0x0000000104067824 */ /* 0x000fc800078e0207 */
[----:B------:R-:W-:-:S07]  /*195f0*/  IMAD.MOV.U32 R13, RZ, RZ, R6 ;  /* 0x000000ffff0d7224 */ /* 0x000fce00078e0006 */
[----:B------:R-:W-:Y:S05]  /*19600*/  WARPSYNC.COLLECTIVE R15, `(.L_x_1626) ;  /* 0x000000000f087348 */ /* 0x000fea0003c00000 */
[----:B------:R0:W1:Y:S02]  /*19610*/  SHFL.UP P6, R14, R13, R12, R11 ;  /* 0x0400000c0d0e7389 */ /* 0x00006400000c000b */
[----:B01----:R-:W-:Y:S01]  /*19620*/  ENDCOLLECTIVE ;  /* 0x000000000000791b */ /* 0x003fe20003800000 */
.L_x_1626:
[----:B------:R-:W-:Y:S01]  /*19630*/  IMAD.MOV.U32 R12, RZ, RZ, 0x4 ;  /* 0x00000004ff0c7424 */ /* 0x000fe200078e00ff */
[----:B------:R-:W-:-:S05]  /*19640*/  SEL R7, R14, RZ, P2 ;  /* 0x000000ff0e077207 */ /* 0x000fca0001000000 */
[----:B------:R-:W-:-:S04]  /*19650*/  IMAD.IADD R7, R6, 0x1, R7 ;  /* 0x0000000106077824 */ /* 0x000fc800078e0207 */
[----:B------:R-:W-:-:S07]  /*19660*/  IMAD.MOV.U32 R13, RZ, RZ, R7 ;  /* 0x000000ffff0d7224 */ /* 0x000fce00078e0007 */
[----:B------:R-:W-:Y:S05]  /*19670*/  WARPSYNC.COLLECTIVE R15, `(.L_x_1627) ;  /* 0x000000000f087348 */ /* 0x000fea0003c00000 */
[----:B------:R0:W1:Y:S02]  /*19680*/  SHFL.UP P6, R14, R13, R12, R11 ;  /* 0x0400000c0d0e7389 */ /* 0x00006400000c000b */
[----:B01----:R-:W-:Y:S01]  /*19690*/  ENDCOLLECTIVE ;  /* 0x000000000000791b */ /* 0x003fe20003800000 */
.L_x_1627:
[----:B------:R-:W-:Y:S01]  /*196a0*/  IMAD.MOV.U32 R12, RZ, RZ, 0x8 ;  /* 0x00000008ff0c7424 */ /* 0x000fe200078e00ff */
[----:B------:R-:W-:-:S05]  /*196b0*/  SEL R2, R14, RZ, P3 ;  /* 0x000000ff0e027207 */ /* 0x000fca0001800000 */
[----:B------:R-:W-:-:S04]  /*196c0*/  IMAD.IADD R2, R7, 0x1, R2 ;  /* 0x0000000107027824 */ /* 0x000fc800078e0202 */
[----:B------:R-:W-:-:S07]  /*196d0*/  IMAD.MOV.U32 R13, RZ, RZ, R2 ;  /* 0x000000ffff0d7224 */ /* 0x000fce00078e0002 */
[----:B------:R-:W-:Y:S05]  /*196e0*/  WARPSYNC.COLLECTIVE R15, `(.L_x_1628) ;  /* 0x000000000f087348 */ /* 0x000fea0003c00000 */
[----:B------:R0:W1:Y:S02]  /*196f0*/  SHFL.UP P6, R14, R13, R12, R11 ;  /* 0x0400000c0d0e7389 */ /* 0x00006400000c000b */
[----:B01----:R-:W-:Y:S01]  /*19700*/  ENDCOLLECTIVE ;  /* 0x000000000000791b */ /* 0x003fe20003800000 */
.L_x_1628:
[----:B------:R-:W-:Y:S01]  /*19710*/  IMAD.MOV.U32 R12, RZ, RZ, 0x10 ;  /* 0x00000010ff0c7424 */ /* 0x000fe200078e00ff */
[----:B------:R-:W-:-:S05]  /*19720*/  SEL R3, R14, RZ, P4 ;  /* 0x000000ff0e037207 */ /* 0x000fca0002000000 */
[----:B------:R-:W-:-:S04]  /*19730*/  IMAD.IADD R3, R2, 0x1, R3 ;  /* 0x0000000102037824 */ /* 0x000fc800078e0203 */
[----:B------:R-:W-:-:S07]  /*19740*/  IMAD.MOV.U32 R13, RZ, RZ, R3 ;  /* 0x000000ffff0d7224 */ /* 0x000fce00078e0003 */
[----:B------:R-:W-:Y:S05]  /*19750*/  WARPSYNC.COLLECTIVE R15, `(.L_x_1629) ;  /* 0x000000000f087348 */ /* 0x000fea0003c00000 */
[----:B------:R0:W1:Y:S02]  /*19760*/  SHFL.UP P6, R14, R13, R12, R11 ;  /* 0x0400000c0d0e7389 */ /* 0x00006400000c000b */
[----:B01----:R-:W-:Y:S01]  /*19770*/  ENDCOLLECTIVE ;  /* 0x000000000000791b */ /* 0x003fe20003800000 */
.L_x_1629:
        /* <DEDUP_REMOVED lines=8> */
.L_x_1630:
[----:B------:R-:W-:Y:S05]  /*19800*/  BRA `(.L_x_1631) ;  /* 0xffffffb400a07947 */ /* 0x000fea000383ffff */
.L_x_1504:
        /* <DEDUP_REMOVED lines=8> */
.L_x_1633:
[----:B------:R-:W-:Y:S05]  /*19890*/  BSYNC B0 ;  /* 0x0000000000007941 */ /* 0x000fea0003800000 */
.L_x_1632:
[----:B------:R-:W-:Y:S01]  /*198a0*/  SEL R13, R14, RZ, P1 ;  /* 0x000000ff0e0d7207 */ /* 0x000fe20000800000 */
[----:B------:R-:W-:Y:S02]  /*198b0*/  IMAD.MOV.U32 R12, RZ, RZ, 0x2 ;  /* 0x00000002ff0c7424 */ /* 0x000fe400078e00ff */
[----:B------:R-:W-:Y:S02]  /*198c0*/  IMAD.MOV.U32 R11, RZ, RZ, RZ ;  /* 0x000000ffff0b7224 */ /* 0x000fe400078e00ff */
[----:B------:R-:W-:Y:S02]  /*198d0*/  IMAD.IADD R13, R4, 0x1, R13 ;  /* 0x00000001040d7824 */ /* 0x000fe400078e020d */
[----:B------:R-:W-:-:S07]  /*198e0*/  IMAD.MOV.U32 R15, RZ, RZ, -0x1 ;  /* 0xffffffffff0f7424 */ /* 0x000fce00078e00ff */
[----:B------:R-:W-:Y:S05]  /*198f0*/  WARPSYNC.COLLECTIVE R15, `(.L_x_1634) ;  /* 0x000000000f087348 */ /* 0x000fea0003c00000 */
[----:B------:R0:W1:Y:S02]  /*19900*/  SHFL.UP P6, R14, R13, R12, R11 ;  /* 0x0400000c0d0e7389 */ /* 0x00006400000c000b */
[----:B01----:R-:W-:Y:S01]  /*19910*/  ENDCOLLECTIVE ;  /* 0x000000000000791b */ /* 0x003fe20003800000 */
.L_x_1634:
[----:B------:R-:W-:Y:S01]  /*19920*/  IMAD.MOV.U32 R12, RZ, RZ, 0x4 ;  /* 0x00000004ff0c7424 */ /* 0x000fe200078e00ff */
[----:B------:R-:W-:-:S05]  /*19930*/  SEL R0, R14, RZ, P2 ;  /* 0x000000ff0e007207 */ /* 0x000fca0001000000 */
[----:B------:R-:W-:-:S04]  /*19940*/  IMAD.IADD R0, R13, 0x1, R0 ;  /* 0x000000010d007824 */ /* 0x000fc800078e0200 */
[----:B------:R-:W-:-:S07]  /*19950*/  IMAD.MOV.U32 R13, RZ, RZ, R0 ;  /* 0x000000ffff0d7224 */ /* 0x000fce00078e0000 */
[----:B------:R-:W-:Y:S05]  /*19960*/  WARPSYNC.COLLECTIVE R15, `(.L_x_1635) ;  /* 0x000000000f087348 */ /* 0x000fea0003c00000 */
[----:B------:R0:W1:Y:S02]  /*19970*/  SHFL.UP P6, R14, R13, R12, R11 ;  /* 0x0400000c0d0e7389 */ /* 0x00006400000c000b */
[----:B01----:R-:W-:Y:S01]  /*19980*/  ENDCOLLECTIVE ;  /* 0x000000000000791b */ /* 0x003fe20003800000 */
.L_x_1635:
[----:B------:R-:W-:Y:S01]  /*19990*/  IMAD.MOV.U32 R12, RZ, RZ, 0x8 ;  /* 0x00000008ff0c7424 */ /* 0x000fe200078e00ff */
[----:B------:R-:W-:-:S05]  /*199a0*/  SEL R3, R14, RZ, P3 ;  /* 0x000000ff0e037207 */ /* 0x000fca0001800000 */
[----:B------:R-:W-:-:S04]  /*199b0*/  IMAD.IADD R2, R0, 0x1, R3 ;  /* 0x0000000100027824 */ /* 0x000fc800078e0203 */
[----:B------:R-:W-:-:S07]  /*199c0*/  IMAD.MOV.U32 R13, RZ, RZ, R2 ;  /* 0x000000ffff0d7224 */ /* 0x000fce00078e0002 */
[----:B------:R-:W-:Y:S05]  /*199d0*/  WARPSYNC.COLLECTIVE R15, `(.L_x_1636) ;  /* 0x000000000f087348 */ /* 0x000fea0003c00000 */
[----:B------:R0:W1:Y:S02]  /*199e0*/  SHFL.UP P6, R14, R13, R12, R11 ;  /* 0x0400000c0d0e7389 */ /* 0x00006400000c000b */
[----:B01----:R-:W-:Y:S01]  /*199f0*/  ENDCOLLECTIVE ;  /* 0x000000000000791b */ /* 0x003fe20003800000 */
.L_x_1636:
[----:B------:R-:W-:Y:S01]  /*19a00*/  IMAD.MOV.U32 R12, RZ, RZ, 0x10 ;  /* 0x00000010ff0c7424 */ /* 0x000fe200078e00ff */
[----:B------:R-:W-:-:S05]  /*19a10*/  SEL R3, R14, RZ, P4 ;  /* 0x000000ff0e037207 */ /* 0x000fca0002000000 */
[----:B------:R-:W-:-:S04]  /*19a20*/  IMAD.IADD R3, R2, 0x1, R3 ;  /* 0x0000000102037824 */ /* 0x000fc800078e0203 */
[----:B------:R-:W-:-:S07]  /*19a30*/  IMAD.MOV.U32 R13, RZ, RZ, R3 ;  /* 0x000000ffff0d7224 */ /* 0x000fce00078e0003 */
[----:B------:R-:W-:Y:S05]  /*19a40*/  WARPSYNC.COLLECTIVE R15, `(.L_x_1637) ;  /* 0x000000000f087348 */ /* 0x000fea0003c00000 */
[----:B------:R0:W1:Y:S02]  /*19a50*/  SHFL.UP P6, R14, R13, R12, R11 ;  /* 0x0400000c0d0e7389 */ /* 0x00006400000c000b */
[----:B01----:R-:W-:Y:S01]  /*19a60*/  ENDCOLLECTIVE ;  /* 0x000000000000791b */ /* 0x003fe20003800000 */
.L_x_1637:
        /* <DEDUP_REMOVED lines=8> */
.L_x_1638:
[----:B------:R-:W-:Y:S05]  /*19af0*/  BRA `(.L_x_1639) ;  /* 0xffffffb400807947 */ /* 0x000fea000383ffff */
.L_x_1506:
[----:B------:R-:W-:Y:S01]  /*19b00*/  BSSY B0, `(.L_x_1640) ;  /* 0x0000006000007945 */ /* 0x000fe20003800000 */
[----:B------:R-:W-:Y:S01]  /*19b10*/  PLOP3.LUT P6, PT, P6, PT, PT, 0x8, 0x0 ;  /* 0x000000000000781c */ /* 0x000fe200037ce170 */
[----:B------:R-:W-:-:S12]  /*19b20*/  IMAD.MOV.U32 R15, RZ, RZ, -0x1 ;  /* 0xffffffffff0f7424 */ /* 0x000fd800078e00ff */
[----:B01----:R-:W-:Y:S05]  /*19b30*/  WARPSYNC.COLLECTIVE R15, `(.L_x_1641) ;  /* 0x000000000f087348 */ /* 0x003fea0003c00000 */
[----:B------:R-:W-:Y:S01]  /*19b40*/  VOTE.ANY R14, PT, P6 ;  /* 0x00000000000e7806 */ /* 0x000fe200030e0100 */
[----:B01----:R-:W-:Y:S06]  /*19b50*/  ENDCOLLECTIVE ;  /* 0x000000000000791b */ /* 0x003fec0003800000 */
.L_x_1641:
[----:B------:R-:W-:Y:S05]  /*19b60*/  BSYNC B0 ;  /* 0x0000000000007941 */ /* 0x000fea0003800000 */
.L_x_1640:
        /* <DEDUP_REMOVED lines=9> */
.L_x_1642:
[----:B------:R-:W-:Y:S01]  /*19c00*/  IMAD.MOV.U32 R4, RZ, RZ, R14 ;  /* 0x000000ffff047224 */ /* 0x000fe200078e000e */
[----:B------:R-:W-:Y:S06]  /*19c10*/  BRA `(.L_x_1643) ;  /* 0xffffffb400707947 */ /* 0x000fec000383ffff */
.L_x_1508:
[----:B------:R-:W-:Y:S01]  /*19c20*/  BSSY B0, `(.L_x_1644) ;  /* 0x0000007000007945 */ /* 0x000fe20003800000 */
[----:B------:R-:W-:Y:S02]  /*19c30*/  IMAD.MOV.U32 R13, RZ, RZ, R6 ;  /* 0x000000ffff0d7224 */ /* 0x000fe400078e0006 */
[----:B------:R-:W-:Y:S02]  /*19c40*/  IMAD.MOV.U32 R11, RZ, RZ, 0x1f ;  /* 0x0000001fff0b7424 */ /* 0x000fe400078e00ff */
[----:B------:R-:W-:-:S07]  /*19c50*/  IMAD.MOV.U32 R15, RZ, RZ, -0x1 ;  /* 0xffffffffff0f7424 */ /* 0x000fce00078e00ff */
[----:B0123--:R-:W-:Y:S05]  /*19c60*/  WARPSYNC.COLLECTIVE R15, `(.L_x_1645) ;  /* 0x000000000f087348 */ /* 0x00ffea0003c00000 */
[----:B------:R4:W0:Y:S02]  /*19c70*/  SHFL.IDX P6, R14, R13, R12, R11 ;  /* 0x0000000c0d0e7389 */ /* 0x00082400000c000b */
[----:B01234-:R-:W-:Y:S01]  /*19c80*/  ENDCOLLECTIVE ;  /* 0x000000000000791b */ /* 0x01ffe20003800000 */
.L_x_1645:
[----:B------:R-:W-:Y:S05]  /*19c90*/  BSYNC B0 ;  /* 0x0000000000007941 */ /* 0x000fea0003800000 */
.L_x_1644:
[----:B------:R-:W-:Y:S05]  /*19ca0*/  BRA `(.L_x_1507) ;  /* 0xffffffb400687947 */ /* 0x000fea000383ffff */
.L_x_1512:
[----:B-1----:R1:W4:Y:S02]  /*19cb0*/  SYNCS.PHASECHK.TRANS64.TRYWAIT P0, [R7+URZ+0x28820], R0 ;  /* 0x02882000070075a7 */ /* 0x002324000800017f */
[----:B----4-:R-:W-:Y:S05]  /*19cc0*/  @!P0 NANOSLEEP.SYNCS 0x989680 ;  /* 0x009896800000895d */ /* 0x010fea0003900000 */
[----:B------:R-:W4:Y:S02]  /*19cd0*/  @!P0 SYNCS.PHASECHK.TRANS64 P0, [R7+URZ+0x28820], R0 ;  /* 0x02882000070085a7 */ /* 0x000f24000800007f */
[----:B----4-:R-:W-:Y:S05]  /*19ce0*/  @!P0 BRA `(.L_x_1512) ;  /* 0xfffffffc00f08947 */ /* 0x010fea000383ffff */
[----:B------:R-:W-:Y:S05]  /*19cf0*/  BRA `(.L_x_1646) ;  /* 0xffffffb800e07947 */ /* 0x000fea000383ffff */
.L_x_1513:
[----:B------:R-:W4:Y:S01]  /*19d00*/  S2R R2, SR_TID.X ;  /* 0x0000000000027919 */ /* 0x000f220000002100 */
[----:B------:R-:W-:Y:S01]  /*19d10*/  BSSY B0, `(.L_x_1647) ;  /* 0x000000a000007945 */ /* 0x000fe20003800000 */
[----:B------:R-:W-:Y:S02]  /*19d20*/  IMAD.MOV.U32 R12, RZ, RZ, RZ ;  /* 0x000000ffff0c7224 */ /* 0x000fe400078e00ff */
[----:B------:R-:W-:Y:S02]  /*19d30*/  IMAD.MOV.U32 R11, RZ, RZ, 0x1f ;  /* 0x0000001fff0b7424 */ /* 0x000fe400078e00ff */
[----:B------:R-:W-:Y:S01]  /*19d40*/  IMAD.MOV.U32 R15, RZ, RZ, -0x1 ;  /* 0xffffffffff0f7424 */ /* 0x000fe200078e00ff */
[----:B----4-:R-:W-:-:S04]  /*19d50*/  SHF.R.U32.HI R2, RZ, 0x5, R2 ;  /* 0x00000005ff027819 */ /* 0x010fc80000011602 */
[----:B------:R-:W-:-:S05]  /*19d60*/  LOP3.LUT R2, R2, 0x3, RZ, 0xc0, !PT ;  /* 0x0000000302027812 */ /* 0x000fca00078ec0ff */
[----:B------:R-:W-:-:S07]  /*19d70*/  IMAD.MOV.U32 R13, RZ, RZ, R2 ;  /* 0x000000ffff0d7224 */ /* 0x000fce00078e0002 */
[----:B0123--:R-:W-:Y:S05]  /*19d80*/  WARPSYNC.COLLECTIVE R15, `(.L_x_1648) ;  /* 0x000000000f087348 */ /* 0x00ffea0003c00000 */
[----:B------:R4:W0:Y:S02]  /*19d90*/  SHFL.IDX P6, R14, R13, R12, R11 ;  /* 0x0000000c0d0e7389 */ /* 0x00082400000c000b */
[----:B01234-:R-:W-:Y:S01]  /*19da0*/  ENDCOLLECTIVE ;  /* 0x000000000000791b */ /* 0x01ffe20003800000 */
.L_x_1648:
[----:B------:R-:W-:Y:S05]  /*19db0*/  BSYNC B0 ;  /* 0x0000000000007941 */ /* 0x000fea0003800000 */
.L_x_1647:
[----:B------:R-:W-:Y:S05]  /*19dc0*/  BRA `(.L_x_1649) ;  /* 0xffffffb800c87947 */ /* 0x000fea000383ffff */
.L_x_1516:
[----:B------:R-:W-:Y:S01]  /*19dd0*/  BSSY B1, `(.L_x_1650) ;  /* 0x0000006000017945 */ /* 0x000fe20003800000 */
[----:B------:R-:W-:-:S07]  /*19de0*/  IMAD.MOV.U32 R15, RZ, RZ, -0x1 ;  /* 0xffffffffff0f7424 */ /* 0x000fce00078e00ff */
[----:B0123--:R-:W-:Y:S05]  /*19df0*/  WARPSYNC.COLLECTIVE R15, `(.L_x_1651) ;  /* 0x000000000f0c7348 */ /* 0x00ffea0003c00000 */
[----:B------:R-:W-:Y:S02]  /*19e00*/  ELECT P6, UR62, PT ;  /* 0x00000000003e782f */ /* 0x000fe400038c0000 */
[----:B------:R-:W-:Y:S01]  /*19e10*/  MOV R14, UR62 ;  /* 0x0000003e000e7c02 */ /* 0x000fe20008000f00 */
[----:B0123--:R-:W-:Y:S10]  /*19e20*/  ENDCOLLECTIVE ;  /* 0x000000000000791b */ /* 0x00fff40003800000 */
.L_x_1651:
[----:B------:R-:W-:Y:S05]  /*19e30*/  BSYNC B1 ;  /* 0x0000000000017941 */ /* 0x000fea0003800000 */
.L_x_1650:
[----:B------:R-:W-:Y:S05]  /*19e40*/  BRA `(.L_x_1652) ;  /* 0xffffffb800c07947 */ /* 0x000fea000383ffff */
.L_x_1518:
[----:B-1----:R1:W4:Y:S02]  /*19e50*/  SYNCS.PHASECHK.TRANS64.TRYWAIT P1, [R5+URZ+0x28840], R0 ;  /* 0x02884000050075a7 */ /* 0x002324000802017f */
[----:B----4-:R-:W-:Y:S05]  /*19e60*/  @!P1 NANOSLEEP.SYNCS 0x989680 ;  /* 0x009896800000995d */ /* 0x010fea0003900000 */
[----:B------:R-:W4:Y:S02]  /*19e70*/  @!P1 SYNCS.PHASECHK.TRANS64 P1, [R5+URZ+0x28840], R0 ;  /* 0x02884000050095a7 */ /* 0x000f24000802007f */
[----:B----4-:R-:W-:Y:S05]  /*19e80*/  @!P1 BRA `(.L_x_1518) ;  /* 0xfffffffc00f09947 */ /* 0x010fea000383ffff */
[----:B------:R-:W-:Y:S05]  /*19e90*/  BRA `(.L_x_1653) ;  /* 0xffffffb800e07947 */ /* 0x000fea000383ffff */
.L_x_1520:
[----:B----4-:R4:W0:Y:S02]  /*19ea0*/  SYNCS.PHASECHK.TRANS64.TRYWAIT P1, [R3+URZ+0x28840], R2 ;  /* 0x02884002030075a7 */ /* 0x010824000802017f */
[----:B0-----:R-:W-:Y:S05]  /*19eb0*/  @!P1 NANOSLEEP.SYNCS 0x989680 ;  /* 0x009896800000995d */ /* 0x001fea0003900000 */
[----:B------:R-:W0:Y:S02]  /*19ec0*/  @!P1 SYNCS.PHASECHK.TRANS64 P1, [R3+URZ+0x28840], R2 ;  /* 0x02884002030095a7 */ /* 0x000e24000802007f */
[----:B0-----:R-:W-:Y:S05]  /*19ed0*/  @!P1 BRA `(.L_x_1520) ;  /* 0xfffffffc00f09947 */ /* 0x001fea000383ffff */
[----:B------:R-:W-:Y:S05]  /*19ee0*/  BRA `(.L_x_1654) ;  /* 0xffffffb800ec7947 */ /* 0x000fea000383ffff */
.L_x_1522:
[----:B------:R0:W0:Y:S02]  /*19ef0*/  SYNCS.PHASECHK.TRANS64.TRYWAIT P1, [R5+URZ+0x28860], R0 ;  /* 0x02886000050075a7 */ /* 0x000024000802017f */
[----:B0-----:R-:W-:Y:S05]  /*19f00*/  @!P1 NANOSLEEP.SYNCS 0x989680 ;  /* 0x009896800000995d */ /* 0x001fea0003900000 */
[----:B------:R-:W0:Y:S02]  /*19f10*/  @!P1 SYNCS.PHASECHK.TRANS64 P1, [R5+URZ+0x28860], R0 ;  /* 0x02886000050095a7 */ /* 0x000e24000802007f */
[----:B0-----:R-:W-:Y:S05]  /*19f20*/  @!P1 BRA `(.L_x_1522) ;  /* 0xfffffffc00f09947 */ /* 0x001fea000383ffff */
[----:B------:R-:W-:Y:S05]  /*19f30*/  BRA `(.L_x_1655) ;  /* 0xffffffb800e87947 */ /* 0x000fea000383ffff */
.L_x_1656:
        /* <DEDUP_REMOVED lines=12> */
.L_x_3482:


//--------------------- .text._ZN7cutlass13device_kernelIN5flash11enable_sm90INS1_16FlashAttnFwdSm90INS1_25CollectiveMainloopFwdSm90ILi2EN4cute5tupleIJNS5_1CILi1EEES8_S8_EEENS6_IJNS7_ILi128EEESA_SA_EEELi128ENS_6half_tEfNS_4arch4Sm90ELb0ELb1ELb0ELb1ELb1ELb1ELb0ELb1ELb1ELb1ELb0ELb0EEENS1_21CollectiveEpilogueFwdISB_S9_SC_SE_Li256ELb1ELb1ELb0ELb0EEENS1_36VarlenDynamicPersistentTileSchedulerILi128ELi128ELi256ELi128ELb0ELb1ELb1ELb1ELb0ELb1EEEEEEEEEvNT_6ParamsE --------------------------
	.section	.text._ZN7cutlass13device_kernelIN5flash11enable_sm90INS1_16FlashAttnFwdSm90INS1_25CollectiveMainloopFwdSm90ILi2EN4cute5tupleIJNS5_1CILi1EEES8_S8_EEENS6_IJNS7_ILi128EEESA_SA_EEELi128ENS_6half_tEfNS_4arch4Sm90ELb0ELb1ELb0ELb1ELb1ELb1ELb0ELb1ELb1ELb1ELb0ELb0EEENS1_21CollectiveEpilogueFwdISB_S9_SC_SE_Li256ELb1ELb1ELb0ELb0EEENS1_36VarlenDynamicPersistentTileSchedulerILi128ELi128ELi256ELi128ELb0ELb1ELb1ELb1ELb0ELb1EEEEEEEEEvNT_6ParamsE,"ax",@progbits
	.align	128
.text._ZN7cutlass13device_kernelIN5flash11enable_sm90INS1_16FlashAttnFwdSm90INS1_25CollectiveMainloopFwdSm90ILi2EN4cute5tupleIJNS5_1CILi1EEES8_S8_EEENS6_IJNS7_ILi128EEESA_SA_EEELi128ENS_6half_tEfNS_4arch4Sm90ELb0ELb1ELb0ELb1ELb1ELb1ELb0ELb1ELb1ELb1ELb0ELb0EEENS1_21CollectiveEpilogueFwdISB_S9_SC_SE_Li256ELb1ELb1ELb0ELb0EEENS1_36VarlenDynamicPersistentTileSchedulerILi128ELi128ELi256ELi128ELb0ELb1ELb1ELb1ELb0ELb1EEEEEEEEEvNT_6ParamsE:
        .type           _ZN7cutlass13device_kernelIN5flash11enable_sm90INS1_16FlashAttnFwdSm90INS1_25CollectiveMainloopFwdSm90ILi2EN4cute5tupleIJNS5_1CILi1EEES8_S8_EEENS6_IJNS7_ILi128EEESA_SA_EEELi128ENS_6half_tEfNS_4arch4Sm90ELb0ELb1ELb0ELb1ELb1ELb1ELb0ELb1ELb1ELb1ELb0ELb0EEENS1_21CollectiveEpilogueFwdISB_S9_SC_SE_Li256ELb1ELb1ELb0ELb0EEENS1_36VarlenDynamicPersistentTileSchedulerILi128ELi128ELi256ELi128ELb0ELb1ELb1ELb1ELb0ELb1EEEEEEEEEvNT_6ParamsE,@function
        .size           _ZN7cutlass13device_kernelIN5flash11enable_sm90INS1_16FlashAttnFwdSm90INS1_25CollectiveMainloopFwdSm90ILi2EN4cute5tupleIJNS5_1CILi1EEES8_S8_EEENS6_IJNS7_ILi128EEESA_SA_EEELi128ENS_6half_tEfNS_4arch4Sm90ELb0ELb1ELb0ELb1ELb1ELb1ELb0ELb1ELb1ELb1ELb0ELb0EEENS1_21CollectiveEpilogueFwdISB_S9_SC_SE_Li256ELb1ELb1ELb0ELb0EEENS1_36VarlenDynamicPersistentTileSchedulerILi128ELi128ELi256ELi128ELb0ELb1ELb1ELb1ELb0ELb1EEEEEEEEEvNT_6ParamsE,(.L_x_3483 - _ZN7cutlass13device_kernelIN5flash11enable_sm90INS1_16FlashAttnFwdSm90INS1_25CollectiveMainloopFwdSm90ILi2EN4cute5tupleIJNS5_1CILi1EEES8_S8_EEENS6_IJNS7_ILi128EEESA_SA_EEELi128ENS_6half_tEfNS_4arch4Sm90ELb0ELb1ELb0ELb1ELb1ELb1ELb0ELb1ELb1ELb1ELb0ELb0EEENS1_21CollectiveEpilogueFwdISB_S9_SC_SE_Li256ELb1ELb1ELb0ELb0EEENS1_36VarlenDynamicPersistentTileSchedulerILi128ELi128ELi256ELi128ELb0ELb1ELb1ELb1ELb0ELb1EEEEEEEEEvNT_6ParamsE)
        .other          _ZN7cutlass13device_kernelIN5flash11enable_sm90INS1_16FlashAttnFwdSm90INS1_25CollectiveMainloopFwdSm90ILi2EN4cute5tupleIJNS5_1CILi1EEES8_S8_EEENS6_IJNS7_ILi128EEESA_SA_EEELi128ENS_6half_tEfNS_4arch4Sm90ELb0ELb1ELb0ELb1ELb1ELb1ELb0ELb1ELb1ELb1ELb0ELb0EEENS1_21CollectiveEpilogueFwdISB_S9_SC_SE_Li256ELb1ELb1ELb0ELb0EEENS1_36VarlenDynamicPersistentTileSchedulerILi128ELi128ELi256ELi128ELb0ELb1ELb1ELb1ELb0ELb1EEEEEEEEEvNT_6ParamsE,@"STO_CUDA_ENTRY STV_DEFAULT"
_ZN7cutlass13device_kernelIN5flash11enable_sm90INS1_16FlashAttnFwdSm90INS1_25CollectiveMainloopFwdSm90ILi2EN4cute5tupleIJNS5_1CILi1EEES8_S8_EEENS6_IJNS7_ILi128EEESA_SA_EEELi128ENS_6half_tEfNS_4arch4Sm90ELb0ELb1ELb0ELb1ELb1ELb1ELb0ELb1ELb1ELb1ELb0ELb0EEENS1_21CollectiveEpilogueFwdISB_S9_SC_SE_Li256ELb1ELb1ELb0ELb0EEENS1_36VarlenDynamicPersistentTileSchedulerILi128ELi128ELi256ELi128ELb0ELb1ELb1ELb1ELb0ELb1EEEEEEEEEvNT_6ParamsE:
[----:B------:R-:W0:Y:S02]  /*0000*/  LDC R1, c[0x0][0x28] ;  /* 0x00000a00ff017b82 */ /* 0x000e240000000800 */
[----:B0-----:R-:W-:Y:S01]  /*0010*/  VIADD R1, R1, 0xffffffd0 ;  /* 0xffffffd001017836 */ /* 0x001fe20000000000 */
[----:B------:R-:W0:Y:S01]  /*0020*/  S2R R0, SR_TID.X ;  /* 0x0000000000007919 */ /* 0x000e220000002100 */
[----:B------:R-:W-:Y:S01]  /*0030*/  ELECT P0, URZ, PT ;  /* 0x00000000003f782f */ /* 0x000fe20003800000 */
[----:B------:R-:W-:Y:S01]  /*0040*/  BSSY B0, `(.L_x_1657) ;  /* 0x000000e000007945 */ /* 0x000fe20003800000 */
[--C-:B0-----:R-:W-:Y:S02]  /*0050*/  SHF.R.U32.HI R2, RZ, 0x5, R0.reuse ;  /* 0x00000005ff027819 */ /* 0x101fe40000011600 */
[----:B------:R-:W-:-:S03]  /*0060*/  SHF.R.U32.HI R4, RZ, 0x7, R0 ;  /* 0x00000007ff047819 */ /* 0x000fc60000011600 */
        /* <DEDUP_REMOVED lines=11> */
.L_x_1658:
[----:B------:R-:W-:Y:S05]  /*0120*/  BSYNC B0 ;  /* 0x0000000000007941 */ /* 0x000fea0003800000 */
.L_x_1657:
[----:B------:R-:W-:Y:S01]  /*0130*/  VOTEU.ANY UP0, P0 ;  /* 0x00000000003f7886 */ /* 0x000fe20000000100 */
[----:B------:R-:W0:Y:S01]  /*0140*/  SHFL.IDX PT, R4, R4, RZ, 0x1f ;  /* 0x00001fff04047589 */ /* 0x000e2200000e0000 */
[----:B------:R-:W-:Y:S01]  /*0150*/  UMOV UR4, 0x80 ;  /* 0x0000008000047882 */ /* 0x000fe20000000000 */
[----:B------:R-:W-:Y:S01]  /*0160*/  UMOV UR7, 0x100 ;  /* 0x0000010000077882 */ /* 0x000fe20000000000 */
[----:B------:R-:W-:Y:S01]  /*0170*/  VOTEU.ANY UP1, P0 ;  /* 0x00000000003f7886 */ /* 0x000fe20000020100 */
[----:B------:R-:W1:Y:S01]  /*0180*/  @UP0 S2UR UR8, SR_CgaCtaId ;  /* 0x00000000000809c3 */ /* 0x000e620000008800 */
[----:B------:R-:W2:Y:S01]  /*0190*/  SHFL.IDX PT, R3, R2, RZ, 0x1f ;  /* 0x00001fff02037589 */ /* 0x000ea200000e0000 */
[----:B------:R-:W-:Y:S01]  /*01a0*/  @UP0 UMOV UR6, 0x400 ;  /* 0x0000040000060882 */ /* 0x000fe20000000000 */
[----:B------:R-:W-:-:S04]  /*01b0*/  @UP0 UIADD3 UR4, -UR4, 0x100000, URZ ;  /* 0x0010000004040890 */ /* 0x000fc8000fffe13f */
[----:B------:R-:W-:Y:S02]  /*01c0*/  @UP0 USHF.L.U32 UR5, UR4, 0xb, URZ ;  /* 0x0000000b04050899 */ /* 0x000fe4000800063f */
[----:B------:R-:W-:Y:S01]  /*01d0*/  @UP0 USHF.L.U32 UR4, UR4, 0x1, URZ ;  /* 0x0000000104040899 */ /* 0x000fe2000800063f */
[----:B------:R-:W-:Y:S01]  /*01e0*/  VOTEU.ANY UP2, P0 ;  /* 0x00000000003f7886 */ /* 0x000fe20000040100 */
[----:B0-----:R-:W-:Y:S01]  /*01f0*/  R2UR UR9, R4 ;  /* 0x00000000040972ca */ /* 0x001fe200000e0000 */
[----:B-1----:R-:W-:Y:S01]  /*0200*/  @UP0 ULEA UR8, UR8, UR6, 0x18 ;  /* 0x0000000608080291 */ /* 0x002fe2000f8ec03f */
[----:B--2---:R-:W-:Y:S01]  /*0210*/  ISETP.NE.AND P1, PT, R3, RZ, PT ;  /* 0x000000ff0300720c */ /* 0x004fe20003f25270 */
[----:B------:R-:W-:-:S04]  /*0220*/  @UP0 UIADD3 UR6, -UR7, 0x100000, URZ ;  /* 0x0010000007060890 */ /* 0x000fc8000fffe13f */
[----:B------:R-:W-:Y:S02]  /*0230*/  @UP0 USHF.L.U32 UR7, UR6, 0xb, URZ ;  /* 0x0000000b06070899 */ /* 0x000fe4000800063f */
[----:B------:R-:W-:-:S04]  /*0240*/  @UP0 USHF.L.U32 UR6, UR6, 0x1, URZ ;  /* 0x0000000106060899 */ /* 0x000fc8000800063f */
[----:B------:R-:W-:Y:S01]  /*0250*/  UISETP.NE.AND UP0, UPT, UR9, URZ, UPT ;  /* 0x0000003f0900728c */ /* 0x000fe2000bf05270 */
[----:B------:R-:W0:Y:S02]  /*0260*/  FENCE.VIEW.ASYNC.S ;  /* 0x00000000000073c6 */ /* 0x000e240000000000 */
[----:B0-----:R0:W1:Y:S05]  /*0270*/  @UP1 SYNCS.EXCH.64 URZ, [UR8+0x28800], UR4 ;  /* 0x02880004083f15b2 */ /* 0x00106a0008000100 */
[----:B------:R0:W2:Y:S01]  /*0280*/  @UP2 SYNCS.EXCH.64 URZ, [UR8+0x28820], UR6 ;  /* 0x02882006083f25b2 */ /* 0x0000a20008000100 */
        /* <DEDUP_REMOVED lines=17> */
[----:B------:R3:W0:Y:S02]  /*03a0*/  SYNCS.EXCH.64 URZ, [UR8+0x28848], UR6 ;  /* 0x02884806083f75b2 */ /* 0x0006240008000100 */
[----:B---3--:R-:W-:Y:S01]  /*03b0*/  NOP ;  /* 0x0000000000007918 */ /* 0x008fe20000000000 */
.L_x_1659:
[----:B------:R-:W3:Y:S01]  /*03c0*/  SHFL.IDX PT, R3, R2, RZ, 0x1f ;  /* 0x00001fff02037589 */ /* 0x000ee200000e0000 */
[----:B------:R-:W-:Y:S01]  /*03d0*/  NOP ;  /* 0x0000000000007918 */ /* 0x000fe20000000000 */
[----:B---3--:R-:W-:-:S13]  /*03e0*/  ISETP.NE.AND P0, PT, R3, RZ, PT ;  /* 0x000000ff0300720c */ /* 0x008fda0003f05270 */
        /* <DEDUP_REMOVED lines=17> */
[----:B------:R3:W0:Y:S02]  /*0500*/  SYNCS.EXCH.64 URZ, [UR8+0x28868], UR6 ;  /* 0x02886806083f75b2 */ /* 0x0006240008000100 */
[----:B---3--:R-:W-:Y:S01]  /*0510*/  NOP ;  /* 0x0000000000007918 */ /* 0x008fe20000000000 */
.L_x_1660:
[----:B------:R-:W3:Y:S01]  /*0520*/  SHFL.IDX PT, R3, R2, RZ, 0x1f ;  /* 0x00001fff02037589 */ /* 0x000ee200000e0000 */
[----:B------:R-:W-:Y:S01]  /*0530*/  NOP ;  /* 0x0000000000007918 */ /* 0x000fe20000000000 */
[----:B---3--:R-:W-:-:S13]  /*0540*/  ISETP.NE.AND P0, PT, R3, RZ, PT ;  /* 0x000000ff0300720c */ /* 0x008fda0003f05270 */
        /* <DEDUP_REMOVED lines=13> */
[----:B------:R3:W0:Y:S02]  /*0620*/  SYNCS.EXCH.64 URZ, [UR6+0x28888], UR4 ;  /* 0x02888804063f75b2 */ /* 0x0006240008000100 */
[----:B---3--:R-:W-:Y:S01]  /*0630*/  NOP ;  /* 0x0000000000007918 */ /* 0x008fe20000000000 */
.L_x_1661:
        /* <DEDUP_REMOVED lines=22> */
.L_x_1662:
        /* <DEDUP_REMOVED lines=22> */
.L_x_1663:
[----:B------:R-:W-:Y:S01]  /*0900*/  PLOP3.LUT P0, PT, PT, PT, UP0, 0x80, 0x0 ;  /* 0x000000000000781c */ /* 0x000fe20003f0f008 */
[----:B------:R-:W-:Y:S01]  /*0910*/  UMOV UR36, 0x1 ;  /* 0x0000000100247882 */ /* 0x000fe20000000000 */
[----:B------:R-:W-:Y:S01]  /*0920*/  NOP ;  /* 0x0000000000007918 */ /* 0x000fe20000000000 */
[----:B------:R-:W-:Y:S01]  /*0930*/  USEL UR36, UR36, 0x2, !UP0 ;  /* 0x0000000224247887 */ /* 0x000fe2000c000000 */
[----:B------:R-:W-:Y:S01]  /*0940*/  BSSY B9, `(.L_x_1664) ;  /* 0x0002309000097945 */ /* 0x000fe20003800000 */
[----:B------:R-:W-:Y:S01]  /*0950*/  ULDC.64 UR54, c[0x0][0x208] ;  /* 0x0000820000367ab9 */ /* 0x000fe20000000a00 */
[----:B012-4-:R-:W-:Y:S07]  /*0960*/  BAR.SYNC.DEFER_BLOCKING 0x0 ;  /* 0x0000000000007b1d */ /* 0x017fee0000010000 */
[----:B------:R-:W-:Y:S05]  /*0970*/  @!P0 BRA `(.L_x_1665) ;  /* 0x000001bc00508947 */ /* 0x000fea0003800000 */
.L_x_1666:
[----:B------:R-:W-:-:S08]  /*0980*/  NOP ;  /* 0x0000000000007918 */ /* 0x000fd00000000000 */
[----:B------:R-:W0:Y:S02]  /*0990*/  USETMAXREG.TRY_ALLOC.CTAPOOL UP0, 0xe8 ;  /* 0x000000e8000079c8 */ /* 0x000e240008000600 */
[----:B0-----:R-:W-:-:S13]  /*09a0*/  PLOP3.LUT P0, PT, PT, PT, UP0, 0x80, 0x0 ;  /* 0x000000000000781c */ /* 0x001fda0003f0f008 */
[----:B------:R-:W-:Y:S05]  /*09b0*/  @!P0 BRA `(.L_x_1666) ;  /* 0xfffffffc00f08947 */ /* 0x000fea000383ffff */
[----:B------:R-:W-:Y:S01]  /*09c0*/  SHF.R.U32.HI R2, RZ, 0x7, R0 ;  /* 0x00000007ff027819 */ /* 0x000fe20000011600 */
[----:B------:R-:W0:Y:S08]  /*09d0*/  S2UR UR38, SR_CgaCtaId ;  /* 0x00000000002679c3 */ /* 0x000e300000008800 */
[----:B------:R-:W-:Y:S06]  /*09e0*/  BAR.ARV 0x8, 0x180 ;  /* 0x0206000000007b1d */ /* 0x000fec0000002000 */
[----:B------:R-:W-:Y:S01]  /*09f0*/  ISETP.NE.AND P0, PT, R2, 0x1, PT ;  /* 0x000000010200780c */ /* 0x000fe20003f05270 */
[----:B------:R-:W-:-:S12]  /*0a00*/  UMOV UR4, 0x400 ;  /* 0x0000040000047882 */ /* 0x000fd80000000000 */
[----:B------:R-:W-:Y:S06]  /*0a10*/  @!P0 BAR.ARV 0x9, 0x100 ;  /* 0x0244000000008b1d */ /* 0x000fec0000002000 */
[----:B0-----:R-:W-:Y:S02]  /*0a20*/  ULEA UR4, UR38, UR4, 0x18 ;  /* 0x0000000426047291 */ /* 0x001fe4000f8ec03f */
[----:B------:R-:W-:Y:S04]  /*0a30*/  BAR.SYNC.DEFER_BLOCKING 0x5, 0x180 ;  /* 0x0146000000007b1d */ /* 0x000fe80000010000 */
[----:B------:R-:W-:-:S02]  /*0a40*/  IMAD.U32 R18, RZ, RZ, UR4 ;  /* 0x00000004ff127e24 */ /* 0x000fc4000f8e00ff */
[----:B------:R-:W-:-:S03]  /*0a50*/  ULDC UR4, c[0x0][0xc3c] ;  /* 0x00030f0000047ab9 */ /* 0x000fc60000000800 */
[----:B------:R-:W0:Y:S01]  /*0a60*/  LDS.128 R40, [R18+0x288d0] ;  /* 0x0288d00012287984 */ /* 0x000e220000000c00 */
[----:B------:R-:W-:Y:S06]  /*0a70*/  BAR.ARV 0x4, 0x180 ;  /* 0x0106000000007b1d */ /* 0x000fec0000002000 */
[----:B0-----:R-:W-:-:S13]  /*0a80*/  ISETP.GE.AND P0, PT, R43, UR4, PT ;  /* 0x000000042b007c0c */ /* 0x001fda000bf06270 */
[----:B------:R-:W-:Y:S05]  /*0a90*/  @P0 BRA `(.L_x_1667) ;  /* 0x0000022c00cc0947 */ /* 0x000fea0003800000 */
[----:B------:R-:W-:Y:S01]  /*0aa0*/  VIADD R226, R0, 0xffffff80 ;  /* 0xffffff8000e27836 */ /* 0x000fe20000000000 */
[----:B------:R-:W-:Y:S01]  /*0ab0*/  R2UR UR40, R18 ;  /* 0x00000000122872ca */ /* 0x000fe200000e0000 */
[----:B------:R-:W-:Y:S01]  /*0ac0*/  IMAD.MOV.U32 R19, RZ, RZ, RZ ;  /* 0x000000ffff137224 */ /* 0x000fe200078e00ff */
[----:B------:R-:W-:Y:S01]  /*0ad0*/  ULOP3.LUT UR39, UR36, 0x1, URZ, 0xfc, !UPT ;  /* 0x0000000124277892 */ /* 0x000fe2000f8efc3f */
[----:B------:R-:W-:Y:S01]  /*0ae0*/  IMAD.MOV.U32 R192, RZ, RZ, RZ ;  /* 0x000000ffffc07224 */ /* 0x000fe200078e00ff */
[----:B------:R-:W-:Y:S01]  /*0af0*/  SHF.R.S32.HI R3, RZ, 0x1f, R226 ;  /* 0x0000001fff037819 */ /* 0x000fe200000114e2 */
[----:B------:R-:W-:Y:S01]  /*0b00*/  IMAD.MOV.U32 R187, RZ, RZ, RZ ;  /* 0x000000ffffbb7224 */ /* 0x000fe200078e00ff */
[----:B------:R-:W-:Y:S01]  /*0b10*/  UMOV UR37, URZ ;  /* 0x0000003f00257c82 */ /* 0x000fe20008000000 */
[----:B------:R-:W-:Y:S01]  /*0b20*/  IMAD.MOV.U32 R184, RZ, RZ, RZ ;  /* 0x000000ffffb87224 */ /* 0x000fe200078e00ff */
[CC--:B------:R-:W-:Y:S02]  /*0b30*/  LEA.HI R5, R3.reuse, R226.reuse, RZ, 0x7 ;  /* 0x000000e203057211 */ /* 0x0c0fe400078f38ff */
[----:B------:R-:W-:-:S02]  /*0b40*/  LEA.HI R2, R3, R226, RZ, 0x5 ;  /* 0x000000e203027211 */ /* 0x000fc400078f28ff */
[----:B------:R-:W-:Y:S01]  /*0b50*/  LOP3.LUT R211, R5, 0xffffff80, RZ, 0xc0, !PT ;  /* 0xffffff8005d37812 */ /* 0x000fe200078ec0ff */
[----:B------:R-:W-:Y:S01]  /*0b60*/  UIADD3 UR40, UR40, 0x10400, URZ ;  /* 0x0001040028287890 */ /* 0x000fe2000fffe03f */
[CC--:B------:R-:W-:Y:S01]  /*0b70*/  LEA.HI R0, R3.reuse, R226.reuse, RZ, 0x4 ;  /* 0x000000e203007211 */ /* 0x0c0fe200078f20ff */
[----:B------:R-:W-:Y:S01]  /*0b80*/  IMAD.SHL.U32 R2, R2, 0x20, RZ ;  /* 0x0000002002027824 */ /* 0x000fe200078e00ff */
[----:B------:R-:W-:Y:S01]  /*0b90*/  LEA.HI R10, R3, R226, RZ, 0x2 ;  /* 0x000000e2030a7211 */ /* 0x000fe200078f10ff */
[----:B------:R-:W-:Y:S01]  /*0ba0*/  IMAD.IADD R211, R226, 0x1, -R211 ;  /* 0x00000001e2d37824 */ /* 0x000fe200078e0ad3 */
[----:B------:R-:W-:Y:S02]  /*0bb0*/  LOP3.LUT R7, R0, 0x3fffff0, RZ, 0xc0, !PT ;  /* 0x03fffff000077812 */ /* 0x000fe400078ec0ff */
[----:B------:R-:W-:Y:S02]  /*0bc0*/  LOP3.LUT R2, R2, 0xfffffc00, RZ, 0xc0, !PT ;  /* 0xfffffc0002027812 */ /* 0x000fe400078ec0ff */
[----:B------:R-:W-:Y:S01]  /*0bd0*/  SHF.R.S32.HI R4, RZ, 0x1f, R211 ;  /* 0x0000001fff047819 */ /* 0x000fe200000114d3 */
[----:B------:R-:W-:Y:S01]  /*0be0*/  IMAD.IADD R7, R226, 0x1, -R7 ;  /* 0x00000001e2077824 */ /* 0x000fe200078e0a07 */
[----:B------:R-:W-:-:S02]  /*0bf0*/  LOP3.LUT R13, R10, 0xfffffffc, RZ, 0xc0, !PT ;  /* 0xfffffffc0a0d7812 */ /* 0x000fc400078ec0ff */
[----:B------:R-:W-:Y:S02]  /*0c00*/  LEA.HI R6, R4, R211, RZ, 0x2 ;  /* 0x000000d304067211 */ /* 0x000fe400078f10ff */
[----:B------:R-:W-:Y:S01]  /*0c10*/  SHF.R.S32.HI R218, RZ, 0x7, R5 ;  /* 0x00000007ffda7819 */ /* 0x000fe20000011405 */
[----:B------:R-:W-:Y:S01]  /*0c20*/  IMAD.IADD R13, R226, 0x1, -R13 ;  /* 0x00000001e20d7824 */ /* 0x000fe200078e0a0d */
[--C-:B------:R-:W-:Y:S02]  /*0c30*/  SHF.R.S32.HI R8, RZ, 0x2, R6.reuse ;  /* 0x00000002ff087819 */ /* 0x100fe40000011406 */
[----:B------:R-:W-:Y:S02]  /*0c40*/  SHF.R.S32.HI R9, RZ, 0x1f, R6 ;  /* 0x0000001fff097819 */ /* 0x000fe40000011406 */
[----:B------:R-:W-:Y:S02]  /*0c50*/  LEA.HI R188, R3, R226, RZ, 0x3 ;  /* 0x000000e203bc7211 */ /* 0x000fe400078f18ff */
[----:B------:R-:W-:-:S02]  /*0c60*/  LEA.HI R9, R9, R8, RZ, 0x3 ;  /* 0x0000000809097211 */ /* 0x000fc400078f18ff */
[----:B------:R-:W-:Y:S02]  /*0c70*/  LEA.HI R4, R4, R211, RZ, 0x5 ;  /* 0x000000d304047211 */ /* 0x000fe400078f28ff */
[----:B------:R-:W-:Y:S02]  /*0c80*/  LOP3.LUT R11, R9, 0xfffffff8, RZ, 0xc0, !PT ;  /* 0xfffffff8090b7812 */ /* 0x000fe400078ec0ff */
[----:B------:R-:W-:Y:S02]  /*0c90*/  LEA R9, R7, R2, 0x6 ;  /* 0x0000000207097211 */ /* 0x000fe400078e30ff */
[----:B------:R-:W-:Y:S01]  /*0ca0*/  SHF.R.S32.HI R7, RZ, 0x4, R0 ;  /* 0x00000004ff077819 */ /* 0x000fe20000011400 */
[----:B------:R-:W-:Y:S01]  /*0cb0*/  IMAD.IADD R11, R8, 0x1, -R11 ;  /* 0x00000001080b7824 */ /* 0x000fe200078e0a0b */
[----:B------:R-:W-:Y:S02]  /*0cc0*/  LEA.HI R5, R5, R218, RZ, 0x1 ;  /* 0x000000da05057211 */ /* 0x000fe400078f08ff */
[----:B------:R-:W-:-:S02]  /*0cd0*/  LEA.HI R0, R0, R7, RZ, 0x1 ;  /* 0x0000000700007211 */ /* 0x000fc400078f08ff */
[----:B------:R-:W-:Y:S02]  /*0ce0*/  LEA.HI R3, R3, R226, RZ, 0x6 ;  /* 0x000000e203037211 */ /* 0x000fe400078f30ff */
[----:B------:R-:W-:Y:S02]  /*0cf0*/  LOP3.LUT R207, R188, 0xfffffff8, RZ, 0xc0, !PT ;  /* 0xfffffff8bccf7812 */ /* 0x000fe400078ec0ff */
[----:B------:R-:W-:Y:S01]  /*0d00*/  LOP3.LUT R0, R0, 0x1ffffffe, RZ, 0xc0, !PT ;  /* 0x1ffffffe00007812 */ /* 0x000fe200078ec0ff */
[----:B------:R-:W-:Y:S01]  /*0d10*/  IMAD.SHL.U32 R3, R3, 0x8, RZ ;  /* 0x0000000803037824 */ /* 0x000fe200078e00ff */
[----:B------:R-:W-:Y:S02]  /*0d20*/  SHF.R.S32.HI R188, RZ, 0x3, R188 ;  /* 0x00000003ffbc7819 */ /* 0x000fe400000114bc */
[----:B------:R-:W-:Y:S01]  /*0d30*/  SHF.R.S32.HI R4, RZ, 0x5, R4 ;  /* 0x00000005ff047819 */ /* 0x000fe20000011404 */
[----:B------:R-:W-:Y:S01]  /*0d40*/  IMAD.IADD R0, R7, 0x1, -R0 ;  /* 0x0000000107007824 */ /* 0x000fe200078e0a00 */
[----:B------:R-:W-:Y:S01]  /*0d50*/  LOP3.LUT R5, R5, 0x3fffffe, RZ, 0xc0, !PT ;  /* 0x03fffffe05057812 */ /* 0x000fe200078ec0ff */
[----:B------:R-:W-:Y:S01]  /*0d60*/  IMAD.SHL.U32 R222, R188, 0x40, RZ ;  /* 0x00000040bcde7824 */ /* 0x000fe200078e00ff */
[----:B------:R-:W-:Y:S01]  /*0d70*/  LEA.HI R2, R13, R13, RZ, 0x1 ;  /* 0x0000000d0d027211 */ /* 0x000fe200078f08ff */
[----:B------:R-:W-:Y:S01]  /*0d80*/  IMAD R4, R4, 0x10, R11 ;  /* 0x0000001004047824 */ /* 0x000fe200078e020b */
[----:B------:R-:W-:Y:S01]  /*0d90*/  IADD3 R207, R226, -R207, RZ ;  /* 0x800000cfe2cf7210 */ /* 0x000fe20007ffe0ff */
[----:B------:R-:W-:Y:S01]  /*0da0*/  IMAD.IADD R5, R218, 0x1, -R5 ;  /* 0x00000001da057824 */ /* 0x000fe200078e0a05 */
[----:B------:R-:W-:Y:S01]  /*0db0*/  LOP3.LUT R2, R2, 0x1ffffffe, RZ, 0xc0, !PT ;  /* 0x1ffffffe02027812 */ /* 0x000fe200078ec0ff */
[C---:B------:R-:W-:Y:S01]  /*0dc0*/  VIADD R217, R188.reuse, 0x20 ;  /* 0x00000020bcd97836 */ /* 0x040fe20000000000 */
[----:B------:R-:W-:Y:S01]  /*0dd0*/  LOP3.LUT R204, R3, 0xfffffe00, RZ, 0xc0, !PT ;  /* 0xfffffe0003cc7812 */ /* 0x000fe200078ec0ff */
[----:B------:R-:W-:Y:S01]  /*0de0*/  VIADD R216, R188, 0x40 ;  /* 0x00000040bcd87836 */ /* 0x000fe20000000000 */
[----:B------:R-:W-:Y:S01]  /*0df0*/  LOP3.LUT R3, R222, 0x1c0, RZ, 0xc0, !PT ;  /* 0x000001c0de037812 */ /* 0x000fe200078ec0ff */
[----:B------:R-:W-:Y:S01]  /*0e00*/  VIADD R215, R188, 0x60 ;  /* 0x00000060bcd77836 */ /* 0x000fe20000000000 */
[----:B------:R-:W-:Y:S01]  /*0e10*/  LOP3.LUT R6, R6, 0x7ffffffc, RZ, 0xc0, !PT ;  /* 0x7ffffffc06067812 */ /* 0x000fe200078ec0ff */
[----:B------:R-:W-:Y:S01]  /*0e20*/  IMAD R220, R0, 0x8, R9 ;  /* 0x0000000800dc7824 */ /* 0x000fe200078e0209 */
[----:B------:R-:W-:Y:S01]  /*0e30*/  IADD3 R0, R13, -R2, RZ ;  /* 0x800000020d007210 */ /* 0x000fe20007ffe0ff */
[----:B------:R-:W-:Y:S01]  /*0e40*/  IMAD.SHL.U32 R16, R207, 0x8, RZ ;  /* 0x00000008cf107824 */ /* 0x000fe200078e00ff */
[----:B------:R-:W-:Y:S01]  /*0e50*/  SHF.R.S32.HI R2, RZ, 0x1f, R217 ;  /* 0x0000001fff027819 */ /* 0x000fe200000114d9 */
[----:B------:R-:W-:Y:S01]  /*0e60*/  IMAD R219, R5, 0x40, R4 ;  /* 0x0000004005db7824 */ /* 0x000fe200078e0204 */
[----:B------:R-:W-:Y:S01]  /*0e70*/  SHF.R.S32.HI R5, RZ, 0x1f, R216 ;  /* 0x0000001fff057819 */ /* 0x000fe200000114d8 */
[----:B------:R-:W-:Y:S01]  /*0e80*/  IMAD.SHL.U32 R199, R217, 0x40, RZ ;  /* 0x00000040d9c77824 */ /* 0x000fe200078e00ff */
[----:B------:R-:W-:Y:S01]  /*0e90*/  SHF.R.S32.HI R4, RZ, 0x1f, R215 ;  /* 0x0000001fff047819 */ /* 0x000fe200000114d7 */
[----:B------:R-:W-:Y:S01]  /*0ea0*/  IMAD.SHL.U32 R196, R215, 0x40, RZ ;  /* 0x00000040d7c47824 */ /* 0x000fe200078e00ff */
[----:B------:R-:W-:Y:S01]  /*0eb0*/  SHF.R.U32.HI R203, RZ, 0x3, R3 ;  /* 0x00000003ffcb7819 */ /* 0x000fe20000011603 */
[----:B------:R-:W-:Y:S01]  /*0ec0*/  IMAD.SHL.U32 R22, R207, 0x4, RZ ;  /* 0x00000004cf167824 */ /* 0x000fe200078e00ff */
[----:B------:R-:W-:Y:S01]  /*0ed0*/  LOP3.LUT R206, R3, 0x38, R16, 0xf8, !PT ;  /* 0x0000003803ce7812 */ /* 0x000fe200078ef810 */
[----:B------:R-:W-:Y:S01]  /*0ee0*/  IMAD.IADD R191, R211, 0x1, -R6 ;  /* 0x00000001d3bf7824 */ /* 0x000fe200078e0a06 */
[----:B------:R-:W-:Y:S01]  /*0ef0*/  LEA.HI R3, R2, R217, RZ, 0x3 ;  /* 0x000000d902037211 */ /* 0x000fe200078f18ff */
[----:B------:R-:W-:Y:S01]  /*0f00*/  VIADD R186, R22, 0x20 ;  /* 0x0000002016ba7836 */ /* 0x000fe20000000000 */
[----:B------:R-:W-:Y:S01]  /*0f10*/  LEA.HI R5, R5, R216, RZ, 0x3 ;  /* 0x000000d805057211 */ /* 0x000fe200078f18ff */
[----:B------:R-:W-:Y:S01]  /*0f20*/  VIADD R2, R16, 0x40 ;  /* 0x0000004010027836 */ /* 0x000fe20000000000 */
[----:B------:R-:W-:Y:S01]  /*0f30*/  SHF.L.U32 R197, R216, 0x6, RZ ;  /* 0x00000006d8c57819 */ /* 0x000fe200000006ff */
[----:B------:R-:W-:Y:S01]  /*0f40*/  IMAD.SHL.U32 R3, R3, 0x40, RZ ;  /* 0x0000004003037824 */ /* 0x000fe200078e00ff */
[----:B------:R-:W-:Y:S01]  /*0f50*/  LEA.HI R4, R4, R215, RZ, 0x3 ;  /* 0x000000d704047211 */ /* 0x000fe200078f18ff */
[----:B------:R-:W-:Y:S01]  /*0f60*/  IMAD.SHL.U32 R5, R5, 0x40, RZ ;  /* 0x0000004005057824 */ /* 0x000fe200078e00ff */
[----:B------:R-:W-:Y:S01]  /*0f70*/  LOP3.LUT R199, R199, 0x1c0, RZ, 0xc0, !PT ;  /* 0x000001c0c7c77812 */ /* 0x000fe200078ec0ff */
[----:B------:R-:W-:Y:S01]  /*0f80*/  IMAD R195, R0, 0x8, R219 ;  /* 0x0000000800c37824 */ /* 0x000fe200078e02db */
[----:B------:R-:W-:-:S02]  /*0f90*/  LOP3.LUT R197, R197, 0x1c0, RZ, 0xc0, !PT ;  /* 0x000001c0c5c57812 */ /* 0x000fc400078ec0ff */
[----:B------:R-:W-:Y:S02]  /*0fa0*/  LOP3.LUT R196, R196, 0x1c0, RZ, 0xc0, !PT ;  /* 0x000001c0c4c47812 */ /* 0x000fe400078ec0ff */
[----:B------:R-:W-:Y:S02]  /*0fb0*/  SHF.L.U32 R4, R4, 0x6, RZ ;  /* 0x0000000604047819 */ /* 0x000fe400000006ff */
[----:B------:R-:W-:Y:S02]  /*0fc0*/  SHF.R.U32.HI R225, RZ, 0x3, R199 ;  /* 0x00000003ffe17819 */ /* 0x000fe400000116c7 */
[--C-:B------:R-:W-:Y:S02]  /*0fd0*/  LOP3.LUT R7, R199, 0x38, R16.reuse, 0xf8, !PT ;  /* 0x00000038c7077812 */ /* 0x100fe400078ef810 */
[----:B------:R-:W-:Y:S02]  /*0fe0*/  SHF.R.U32.HI R224, RZ, 0x3, R197 ;  /* 0x00000003ffe07819 */ /* 0x000fe400000116c5 */
[----:B------:R-:W-:-:S02]  /*0ff0*/  LOP3.LUT R8, R197, 0x38, R16, 0xf8, !PT ;  /* 0x00000038c5087812 */ /* 0x000fc400078ef810 */
[----:B------:R-:W-:Y:S02]  /*1000*/  SHF.R.U32.HI R223, RZ, 0x3, R196 ;  /* 0x00000003ffdf7819 */ /* 0x000fe400000116c4 */
[----:B------:R-:W-:Y:S02]  /*1010*/  LOP3.LUT R9, R196, 0x38, R16, 0xf8, !PT ;  /* 0x00000038c4097812 */ /* 0x000fe400078ef810 */
[----:B------:R-:W-:Y:S02]  /*1020*/  LOP3.LUT R202, R3, 0xfffffe00, RZ, 0xc0, !PT ;  /* 0xfffffe0003ca7812 */ /* 0x000fe400078ec0ff */
[----:B------:R-:W-:Y:S02]  /*1030*/  LOP3.LUT R201, R5, 0xfffffe00, RZ, 0xc0, !PT ;  /* 0xfffffe0005c97812 */ /* 0x000fe400078ec0ff */
[----:B------:R-:W-:Y:S02]  /*1040*/  LOP3.LUT R200, R4, 0xfffffe00, RZ, 0xc0, !PT ;  /* 0xfffffe0004c87812 */ /* 0x000fe400078ec0ff */
[----:B------:R-:W-:-:S02]  /*1050*/  LOP3.LUT R206, R204, R206, R203, 0xf6, !PT ;  /* 0x000000ceccce7212 */ /* 0x000fc400078ef6cb */
[----:B------:R-:W-:Y:S02]  /*1060*/  LOP3.LUT R7, R202, R7, R225, 0xf6, !PT ;  /* 0x00000007ca077212 */ /* 0x000fe400078ef6e1 */
[----:B------:R-:W-:Y:S02]  /*1070*/  LOP3.LUT R8, R201, R8, R224, 0xf6, !PT ;  /* 0x00000008c9087212 */ /* 0x000fe400078ef6e0 */
[----:B------:R-:W-:Y:S02]  /*1080*/  LOP3.LUT R9, R200, R9, R223, 0xf6, !PT ;  /* 0x00000009c8097212 */ /* 0x000fe400078ef6df */
[----:B------:R-:W-:Y:S02]  /*1090*/  SHF.R.S32.HI R221, RZ, 0x1f, R188 ;  /* 0x0000001fffdd7819 */ /* 0x000fe400000114bc */
[----:B------:R-:W-:Y:S02]  /*10a0*/  SHF.R.S32.HI R23, RZ, 0x1f, R22 ;  /* 0x0000001fff177819 */ /* 0x000fe40000011416 */
[----:B------:R-:W-:-:S02]  /*10b0*/  SHF.R.S32.HI R17, RZ, 0x1f, R16 ;  /* 0x0000001fff117819 */ /* 0x000fc40000011410 */
[----:B------:R-:W-:Y:S02]  /*10c0*/  SHF.R.S32.HI R185, RZ, 0x1f, R2 ;  /* 0x0000001fffb97819 */ /* 0x000fe40000011402 */
[----:B------:R-:W-:Y:S02]  /*10d0*/  SHF.R.S32.HI R210, RZ, 0x1f, R186 ;  /* 0x0000001fffd27819 */ /* 0x000fe400000114ba */
[----:B------:R-:W-:Y:S02]  /*10e0*/  LEA R205, R206, UR40, 0x1 ;  /* 0x00000028cecd7c11 */ /* 0x000fe4000f8e08ff */
[----:B------:R-:W-:Y:S02]  /*10f0*/  LEA R214, R7, UR40, 0x1 ;  /* 0x0000002807d67c11 */ /* 0x000fe4000f8e08ff */
[----:B------:R-:W-:Y:S02]  /*1100*/  LEA R213, R8, UR40, 0x1 ;  /* 0x0000002808d57c11 */ /* 0x000fe4000f8e08ff */
[----:B------:R-:W-:-:S07]  /*1110*/  LEA R212, R9, UR40, 0x1 ;  /* 0x0000002809d47c11 */ /* 0x000fce000f8e08ff */
.L_x_1949:
[----:B------:R-:W-:Y:S05]  /*1120*/  YIELD ;  /* 0x0000000000007946 */ /* 0x000fea0003800000 */
[----:B------:R-:W-:Y:S01]  /*1130*/  ULDC.64 UR4, c[0x0][0xa28] ;  /* 0x00028a0000047ab9 */ /* 0x000fe20000000a00 */
[----:B0---4-:R-:W0:Y:S01]  /*1140*/  LDC.64 R6, c[0x0][0xa08] ;  /* 0x00028200ff067b82 */ /* 0x011e220000000a00 */
[----:B------:R-:W-:Y:S01]  /*1150*/  ISETP.NE.U32.AND P1, PT, RZ, UR4, PT ;  /* 0x00000004ff007c0c */ /* 0x000fe2000bf25070 */
[----:B------:R-:W-:Y:S02]  /*1160*/  IMAD.MOV.U32 R3, RZ, RZ, RZ ;  /* 0x000000ffff037224 */ /* 0x000fe400078e00ff */
[----:B------:R-:W-:Y:S01]  /*1170*/  IMAD.MOV.U32 R29, RZ, RZ, RZ ;  /* 0x000000ffff1d7224 */ /* 0x000fe200078e00ff */
[----:B------:R-:W-:Y:S01]  /*1180*/  ISETP.NE.AND.EX P1, PT, RZ, UR5, PT, P1 ;  /* 0x00000005ff007c0c */ /* 0x000fe2000bf25310 */
[----:B------:R-:W-:-:S02]  /*1190*/  ULDC.64 UR4, c[0x0][0xa18] ;  /* 0x0002860000047ab9 */ /* 0x000fc40000000a00 */
[----:B------:R-:W-:-:S04]  /*11a0*/  ISETP.NE.U32.AND P2, PT, RZ, UR4, PT ;  /* 0x00000004ff007c0c */ /* 0x000fc8000bf45070 */
[----:B------:R-:W-:Y:S01]  /*11b0*/  ISETP.NE.AND.EX P2, PT, RZ, UR5, PT, P2 ;  /* 0x00000005ff007c0c */ /* 0x000fe2000bf45320 */
[----:B------:R-:W-:Y:S02]  /*11c0*/  ULDC.64 UR4, c[0x0][0xa08] ;  /* 0x0002820000047ab9 */ /* 0x000fe40000000a00 */
[----:B------:R-:W-:-:S03]  /*11d0*/  ISETP.NE.U32.AND P0, PT, RZ, UR4, PT ;  /* 0x00000004ff007c0c */ /* 0x000fc6000bf05070 */
[----:B-1----:R-:W1:Y:S01]  /*11e0*/  @P1 LDC.64 R4, c[0x0][0xa28] ;  /* 0x00028a00ff041b82 */ /* 0x002e620000000a00 */
[----:B------:R-:W-:Y:S01]  /*11f0*/  ISETP.NE.AND.EX P0, PT, RZ, UR5, PT, P0 ;  /* 0x00000005ff007c0c */ /* 0x000fe2000bf05300 */
[----:B0-----:R-:W-:-:S06]  /*1200*/  IMAD.WIDE R10, R43, 0x4, R6 ;  /* 0x000000042b0a7825 */ /* 0x001fcc00078e0206 */
[----:B------:R-:W0:Y:S01]  /*1210*/  @P2 LDC.64 R8, c[0x0][0xa18] ;  /* 0x00028600ff082b82 */ /* 0x000e220000000a00 */
[----:B------:R-:W-:Y:S02]  /*1220*/  ULDC UR4, c[0x0][0x288] ;  /* 0x0000a20000047ab9 */ /* 0x000fe40000000800 */
[----:B------:R-:W-:Y:S01]  /*1230*/  IMAD.U32 R189, RZ, RZ, UR4 ;  /* 0x00000004ffbd7e24 */ /* 0x000fe2000f8e00ff */
[----:B------:R-:W-:Y:S02]  /*1240*/  ULDC.64 UR4, c[0x0][0x418] ;  /* 0x0001060000047ab9 */ /* 0x000fe40000000a00 */
[----:B--2---:R2:W5:Y:S01]  /*1250*/  @P0 LDG.E R29, desc[UR54][R10.64] ;  /* 0x000000360a1d0981 */ /* 0x004562000c1e1900 */
[----:B-1----:R-:W-:-:S05]  /*1260*/  @P1 IMAD.WIDE R4, R43, 0x4, R4 ;  /* 0x000000042b041825 */ /* 0x002fca00078e0204 */
[----:B------:R2:W5:Y:S01]  /*1270*/  @P1 LDG.E R3, desc[UR54][R4.64] ;  /* 0x0000003604031981 */ /* 0x000562000c1e1900 */
[----:B0-----:R-:W-:-:S05]  /*1280*/  @P2 IMAD.WIDE R6, R43, 0x4, R8 ;  /* 0x000000042b062825 */ /* 0x001fca00078e0208 */
        /* <DEDUP_REMOVED lines=8> */
[----:B------:R-:W-:Y:S01]  /*1310*/  IMAD.U32 R25, RZ, RZ, UR5 ;  /* 0x00000005ff197e24 */ /* 0x000fe2000f8e00ff */
[----:B------:R-:W-:Y:S01]  /*1320*/  MOV R28, UR4 ;  /* 0x00000004001c7c02 */ /* 0x000fe20008000f00 */
[----:B--2---:R-:W-:Y:S06]  /*1330*/  @P2 BRA `(.L_x_1668) ;  /* 0x0000000000242947 */ /* 0x004fec0003800000 */
        /* <DEDUP_REMOVED lines=9> */
.L_x_1668:
[----:B------:R-:W-:Y:S01]  /*13d0*/  ULDC.64 UR4, c[0x0][0xa20] ;  /* 0x0002880000047ab9 */ /* 0x000fe20000000a00 */
[----:B------:R-:W-:Y:S01]  /*13e0*/  IMAD.MOV.U32 R208, RZ, RZ, R42 ;  /* 0x000000ffffd07224 */ /* 0x000fe200078e002a */
[----:B------:R-:W-:Y:S01]  /*13f0*/  ISETP.NE.U32.AND P1, PT, RZ, UR4, PT ;  /* 0x00000004ff007c0c */ /* 0x000fe2000bf25070 */
[----:B------:R-:W-:-:S03]  /*1400*/  IMAD.MOV.U32 R209, RZ, RZ, R43 ;  /* 0x000000ffffd17224 */ /* 0x000fc600078e002b */
[----:B------:R-:W-:-:S13]  /*1410*/  ISETP.NE.AND.EX P1, PT, RZ, UR5, PT, P1 ;  /* 0x00000005ff007c0c */ /* 0x000fda000bf25310 */
[----:B------:R-:W-:Y:S05]  /*1420*/  @!P1 BRA `(.L_x_1669) ;  /* 0x0000000000109947 */ /* 0x000fea0003800000 */
[----:B------:R-:W0:Y:S02]  /*1430*/  LDC.64 R4, c[0x0][0xa20] ;  /* 0x00028800ff047b82 */ /* 0x000e240000000a00 */
[----:B0-----:R-:W-:-:S05]  /*1440*/  IMAD.WIDE R4, R43, 0x4, R4 ;  /* 0x000000042b047825 */ /* 0x001fca00078e0204 */
[----:B------:R0:W5:Y:S01]  /*1450*/  LDG.E R28, desc[UR54][R4.64] ;  /* 0x00000036041c7981 */ /* 0x000162000c1e1900 */
[----:B------:R-:W-:Y:S05]  /*1460*/  BRA `(.L_x_1670) ;  /* 0x0000000000107947 */ /* 0x000fea0003800000 */
.L_x_1669:
[----:B------:R-:W-:Y:S05]  /*1470*/  @!P0 BRA `(.L_x_1670) ;  /* 0x00000000000c8947 */ /* 0x000fea0003800000 */
[----:B------:R-:W2:Y:S04]  /*1480*/  LDG.E R5, desc[UR54][R10.64] ;  /* 0x000000360a057981 */ /* 0x000ea8000c1e1900 */
[----:B------:R-:W2:Y:S02]  /*1490*/  LDG.E R28, desc[UR54][R10.64+0x4] ;  /* 0x000004360a1c7981 */ /* 0x000ea4000c1e1900 */
[----:B--2---:R-:W-:-:S07]  /*14a0*/  IMAD.IADD R28, R28, 0x1, -R5 ;  /* 0x000000011c1c7824 */ /* 0x004fce00078e0a05 */
.L_x_1670:
[----:B------:R-:W-:Y:S01]  /*14b0*/  ULDC.64 UR4, c[0x0][0xa10] ;  /* 0x0002840000047ab9 */ /* 0x000fe20000000a00 */
[----:B------:R-:W1:Y:S01]  /*14c0*/  LDC R8, c[0x0][0x448] ;  /* 0x00011200ff087b82 */ /* 0x000e620000000800 */
[----:B------:R-:W-:-:S04]  /*14d0*/  ISETP.NE.U32.AND P0, PT, RZ, UR4, PT ;  /* 0x00000004ff007c0c */ /* 0x000fc8000bf05070 */
[----:B------:R-:W-:Y:S01]  /*14e0*/  ISETP.NE.AND.EX P0, PT, RZ, UR5, PT, P0 ;  /* 0x00000005ff007c0c */ /* 0x000fe2000bf05300 */
[----:B------:R-:W-:Y:S02]  /*14f0*/  ULDC.64 UR4, c[0x0][0xa30] ;  /* 0x00028c0000047ab9 */ /* 0x000fe40000000a00 */
[----:B------:R-:W-:Y:S01]  /*1500*/  ISETP.NE.U32.AND P1, PT, RZ, UR4, PT ;  /* 0x00000004ff007c0c */ /* 0x000fe2000bf25070 */
[----:B-----5:R-:W-:Y:S01]  /*1510*/  IMAD.MOV.U32 R24, RZ, RZ, R28 ;  /* 0x000000ffff187224 */ /* 0x020fe200078e001c */
[----:B------:R-:W2:Y:S02]  /*1520*/  LDC.64 R12, c[0x0][0x9e0] ;  /* 0x00027800ff0c7b82 */ /* 0x000ea40000000a00 */
[----:B------:R-:W-:-:S06]  /*1530*/  ISETP.NE.AND.EX P1, PT, RZ, UR5, PT, P1 ;  /* 0x00000005ff007c0c */ /* 0x000fcc000bf25310 */
[----:B0-----:R-:W0:Y:S08]  /*1540*/  @P0 LDC.64 R4, c[0x0][0xa10] ;  /* 0x00028400ff040b82 */ /* 0x001e300000000a00 */
[----:B------:R-:W3:Y:S01]  /*1550*/  @P1 LDC.64 R6, c[0x0][0xa30] ;  /* 0x00028c00ff061b82 */ /* 0x000ee20000000a00 */
[----:B0-----:R-:W-:-:S05]  /*1560*/  @P0 IMAD.WIDE R4, R43, 0x4, R4 ;  /* 0x000000042b040825 */ /* 0x001fca00078e0204 */
[----:B------:R-:W4:Y:S04]  /*1570*/  @P0 LDG.E R0, desc[UR54][R4.64] ;  /* 0x0000003604000981 */ /* 0x000f28000c1e1900 */
[----:B------:R-:W4:Y:S01]  /*1580*/  @P0 LDG.E R9, desc[UR54][R4.64+0x4] ;  /* 0x0000043604090981 */ /* 0x000f22000c1e1900 */
[----:B---3--:R-:W-:-:S05]  /*1590*/  @P1 IMAD.WIDE R6, R43, 0x4, R6 ;  /* 0x000000042b061825 */ /* 0x008fca00078e0206 */
[----:B------:R0:W5:Y:S01]  /*15a0*/  @P1 LDG.E R24, desc[UR54][R6.64] ;  /* 0x0000003606181981 */ /* 0x000162000c1e1900 */
[----:B-1----:R-:W-:Y:S01]  /*15b0*/  ISETP.NE.AND P1, PT, R8, 0x1, PT ;  /* 0x000000010800780c */ /* 0x002fe20003f25270 */
[----:B------:R-:W-:Y:S01]  /*15c0*/  IMAD.SHL.U32 R193, R41, 0x80, RZ ;  /* 0x0000008029c17824 */ /* 0x000fe200078e00ff */
[----:B--2---:R-:W-:Y:S01]  /*15d0*/  ISETP.GE.AND P2, PT, R13, 0x1, PT ;  /* 0x000000010d00780c */ /* 0x004fe20003f46270 */
[----:B------:R-:W-:-:S10]  /*15e0*/  IMAD.IADD R10, R28, 0x1, -R3 ;  /* 0x000000011c0a7824 */ /* 0x000fd400078e0a03 */
[----:B------:R-:W1:Y:S08]  /*15f0*/  @P1 LDC R11, c[0x0][0x44c] ;  /* 0x00011300ff0b1b82 */ /* 0x000e700000000800 */
[----:B------:R-:W2:Y:S01]  /*1600*/  @P1 LDC R8, c[0x0][0x450] ;  /* 0x00011400ff081b82 */ /* 0x000ea20000000800 */
[----:B----4-:R-:W-:Y:S01]  /*1610*/  @P0 IADD3 R25, -R0, R9, RZ ;  /* 0x0000000900190210 */ /* 0x010fe20007ffe1ff */
[----:B------:R-:W-:-:S04]  /*1620*/  VIADD R0, R193, 0x7f ;  /* 0x0000007fc1007836 */ /* 0x000fc80000000000 */
[----:B------:R-:W-:Y:S02]  /*1630*/  IMAD.IADD R190, R10, 0x1, R25 ;  /* 0x000000010abe7824 */ /* 0x000fe400078e0219 */
[----:B-1----:R-:W-:-:S03]  /*1640*/  @P1 IMAD.HI.U32 R3, R0, R11, RZ ;  /* 0x0000000b00031227 */ /* 0x002fc600078e00ff */
[C---:B------:R-:W-:Y:S01]  /*1650*/  IADD3 R5, R190.reuse, 0x1, -R189 ;  /* 0x00000001be057810 */ /* 0x040fe20007ffe8bd */
[----:B------:R-:W-:Y:S01]  /*1660*/  IMAD.MOV.U32 R4, RZ, RZ, R0 ;  /* 0x000000ffff047224 */ /* 0x000fe200078e0000 */
[----:B--2---:R-:W-:Y:S01]  /*1670*/  @P1 SHF.R.U32.HI R4, RZ, R8, R3 ;  /* 0x00000008ff041219 */ /* 0x004fe20000011603 */
[----:B------:R-:W-:-:S04]  /*1680*/  VIADD R0, R190, 0x7f ;  /* 0x0000007fbe007836 */ /* 0x000fc80000000000 */
[----:B0-----:R-:W-:Y:S01]  /*1690*/  IMAD.IADD R7, R5, 0x1, R4 ;  /* 0x0000000105077824 */ /* 0x001fe200078e0204 */
[----:B------:R-:W-:-:S04]  /*16a0*/  SHF.R.S32.HI R3, RZ, 0x1f, R0 ;  /* 0x0000001fff037819 */ /* 0x000fc80000011400 */
[----:B------:R-:W-:Y:S02]  /*16b0*/  LEA.HI R3, R3, R0, RZ, 0x7 ;  /* 0x0000000003037211 */ /* 0x000fe400078f38ff */
[----:B------:R-:W-:Y:S02]  /*16c0*/  IADD3 R0, R7, R12, RZ ;  /* 0x0000000c07007210 */ /* 0x000fe40007ffe0ff */
[----:B------:R-:W-:Y:S01]  /*16d0*/  SHF.R.S32.HI R96, RZ, 0x7, R3 ;  /* 0x00000007ff607819 */ /* 0x000fe20000011403 */
        /* <DEDUP_REMOVED lines=12> */
.L_x_1673:
[----:B------:R-:W-:-:S13]  /*17a0*/  ISETP.NE.AND P0, PT, R13, 0x1, PT ;  /* 0x000000010d00780c */ /* 0x000fda0003f05270 */
[----:B------:R-:W0:Y:S02]  /*17b0*/  @P0 LDC.64 R4, c[0x0][0x9e8] ;  /* 0x00027a00ff040b82 */ /* 0x000e240000000a00 */
[----:B0-----:R-:W-:-:S05]  /*17c0*/  @P0 IMAD.HI.U32 R4, R3, R4, RZ ;  /* 0x0000000403040227 */ /* 0x001fca00078e00ff */
[----:B------:R-:W-:-:S07]  /*17d0*/  @P0 SHF.R.U32.HI R3, RZ, R5, R4 ;  /* 0x00000005ff030219 */ /* 0x000fce0000011604 */
.L_x_1674:
[----:B------:R-:W-:Y:S05]  /*17e0*/  BSYNC B0 ;  /* 0x0000000000007941 */ /* 0x000fea0003800000 */
.L_x_1672:
[----:B------:R-:W-:-:S05]  /*17f0*/  IMAD R3, R3, R13, R13 ;  /* 0x0000000d03037224 */ /* 0x000fca00078e020d */
[----:B------:R-:W-:-:S07]  /*1800*/  VIMNMX R0, R0, R3, PT ;  /* 0x0000000300007248 */ /* 0x000fce0003fe0100 */
.L_x_1671:
[----:B------:R-:W0:Y:S01]  /*1810*/  @P1 LDC R4, c[0x0][0x44c] ;  /* 0x00011300ff041b82 */ /* 0x000e220000000800 */
[----:B------:R-:W-:Y:S01]  /*1820*/  IMAD.IADD R95, R190, 0x1, -R189 ;  /* 0x00000001be5f7824 */ /* 0x000fe200078e0abd */
[----:B------:R-:W-:-:S06]  /*1830*/  ULDC UR4, c[0x0][0x9dc] ;  /* 0x0002770000047ab9 */ /* 0x000fcc0000000800 */
[----:B------:R-:W1:Y:S01]  /*1840*/  @P1 LDC R6, c[0x0][0x450] ;  /* 0x00011400ff061b82 */ /* 0x000e620000000800 */
[----:B0-----:R-:W-:-:S04]  /*1850*/  @P1 IMAD.HI.U32 R3, R193, R4, RZ ;  /* 0x00000004c1031227 */ /* 0x001fc800078e00ff */
[----:B------:R-:W-:Y:S01]  /*1860*/  IMAD.MOV.U32 R4, RZ, RZ, R193 ;  /* 0x000000ffff047224 */ /* 0x000fe200078e00c1 */
[----:B-1----:R-:W-:-:S05]  /*1870*/  @P1 SHF.R.U32.HI R4, RZ, R6, R3 ;  /* 0x00000006ff041219 */ /* 0x002fca0000011603 */
[----:B------:R-:W-:-:S04]  /*1880*/  IMAD.IADD R3, R95, 0x1, R4 ;  /* 0x000000015f037824 */ /* 0x000fc800078e0204 */
[----:B------:R-:W-:Y:S01]  /*1890*/  VIADD R4, R3, -UR4 ;  /* 0x8000000403047c36 */ /* 0x000fe20008000000 */
[----:B------:R-:W-:Y:S06]  /*18a0*/  @!P2 BRA `(.L_x_1675) ;  /* 0x000000000044a947 */ /* 0x000fec0003800000 */
[----:B------:R-:W-:Y:S01]  /*18b0*/  ISETP.GT.AND P0, PT, R3, -0x1, PT ;  /* 0xffffffff0300780c */ /* 0x000fe20003f04270 */
[----:B------:R-:W-:-:S12]  /*18c0*/  BSSY B0, `(.L_x_1676) ;  /* 0x000000d000007945 */ /* 0x000fd80003800000 */
[----:B------:R-:W-:Y:S05]  /*18d0*/  @P0 BRA `(.L_x_1677) ;  /* 0x00000000001c0947 */ /* 0x000fea0003800000 */
[----:B------:R-:W-:Y:S02]  /*18e0*/  ISETP.NE.AND P0, PT, R13, 0x1, PT ;  /* 0x000000010d00780c */ /* 0x000fe40003f05270 */
[----:B------:R-:W-:-:S11]  /*18f0*/  LOP3.LUT R3, RZ, R3, RZ, 0x33, !PT ;  /* 0x00000003ff037212 */ /* 0x000fd600078e33ff */
[----:B------:R-:W0:Y:S02]  /*1900*/  @P0 LDC.64 R6, c[0x0][0x9e8] ;  /* 0x00027a00ff060b82 */ /* 0x000e240000000a00 */
[----:B0-----:R-:W-:-:S05]  /*1910*/  @P0 IMAD.HI.U32 R6, R3, R6, RZ ;  /* 0x0000000603060227 */ /* 0x001fca00078e00ff */
[----:B------:R-:W-:-:S04]  /*1920*/  @P0 SHF.R.U32.HI R3, RZ, R7, R6 ;  /* 0x00000007ff030219 */ /* 0x000fc80000011606 */
[----:B------:R-:W-:Y:S01]  /*1930*/  LOP3.LUT R3, RZ, R3, RZ, 0x33, !PT ;  /* 0x00000003ff037212 */ /* 0x000fe200078e33ff */
[----:B------:R-:W-:Y:S06]  /*1940*/  BRA `(.L_x_1678) ;  /* 0x0000000000107947 */ /* 0x000fec0003800000 */
.L_x_1677:
[----:B------:R-:W-:-:S13]  /*1950*/  ISETP.NE.AND P0, PT, R13, 0x1, PT ;  /* 0x000000010d00780c */ /* 0x000fda0003f05270 */
[----:B------:R-:W0:Y:S02]  /*1960*/  @P0 LDC.64 R6, c[0x0][0x9e8] ;  /* 0x00027a00ff060b82 */ /* 0x000e240000000a00 */
[----:B0-----:R-:W-:-:S05]  /*1970*/  @P0 IMAD.HI.U32 R6, R3, R6, RZ ;  /* 0x0000000603060227 */ /* 0x001fca00078e00ff */
[----:B------:R-:W-:-:S07]  /*1980*/  @P0 SHF.R.U32.HI R3, RZ, R7, R6 ;  /* 0x00000007ff030219 */ /* 0x000fce0000011606 */
.L_x_1678:
[----:B------:R-:W-:Y:S05]  /*1990*/  BSYNC B0 ;  /* 0x0000000000007941 */ /* 0x000fea0003800000 */
.L_x_1676:
[----:B------:R-:W-:-:S05]  /*19a0*/  IMAD R3, R3, R13, RZ ;  /* 0x0000000d03037224 */ /* 0x000fca00078e02ff */
[----:B------:R-:W-:-:S07]  /*19b0*/  VIMNMX R4, R4, R3, !PT ;  /* 0x0000000304047248 */ /* 0x000fce0007fe0100 */
.L_x_1675:
[----:B------:R-:W-:Y:S02]  /*19c0*/  IADD3 R0, R0, 0x7f, RZ ;  /* 0x0000007f00007810 */ /* 0x000fe40007ffe0ff */
[----:B------:R-:W-:Y:S02]  /*19d0*/  SHF.R.S32.HI R5, RZ, 0x1f, R4 ;  /* 0x0000001fff057819 */ /* 0x000fe40000011404 */
[----:B------:R-:W-:Y:S02]  /*19e0*/  SHF.R.S32.HI R3, RZ, 0x1f, R0 ;  /* 0x0000001fff037819 */ /* 0x000fe40000011400 */
[----:B------:R-:W-:Y:S02]  /*19f0*/  LEA.HI R5, R5, R4, RZ, 0x7 ;  /* 0x0000000405057211 */ /* 0x000fe400078f38ff */
[----:B------:R-:W-:Y:S02]  /*1a00*/  LEA.HI R3, R3, R0, RZ, 0x7 ;  /* 0x0000000003037211 */ /* 0x000fe400078f38ff */
[----:B------:R-:W-:-:S02]  /*1a10*/  SHF.R.S32.HI R5, RZ, 0x7, R5 ;  /* 0x00000007ff057819 */ /* 0x000fc40000011405 */
[----:B------:R-:W-:Y:S02]  /*1a20*/  SHF.R.S32.HI R3, RZ, 0x7, R3 ;  /* 0x00000007ff037819 */ /* 0x000fe40000011403 */
[----:B------:R-:W-:Y:S02]  /*1a30*/  VIMNMX R5, RZ, R5, !PT ;  /* 0x00000005ff057248 */ /* 0x000fe40007fe0100 */
[----:B------:R-:W-:-:S03]  /*1a40*/  VIMNMX R3, R96, R3, PT ;  /* 0x0000000360037248 */ /* 0x000fc60003fe0100 */
[--C-:B------:R-:W-:Y:S02]  /*1a50*/  IMAD R5, R5, 0x80, -R10.reuse ;  /* 0x0000008005057824 */ /* 0x100fe400078e0a0a */
[----:B------:R-:W-:-:S03]  /*1a60*/  IMAD R0, R3, 0x80, -R10 ;  /* 0x0000008003007824 */ /* 0x000fc600078e0a0a */
[----:B------:R-:W-:Y:S02]  /*1a70*/  VIMNMX R5, RZ, R5, !PT ;  /* 0x00000005ff057248 */ /* 0x000fe40007fe0100 */
[----:B------:R-:W-:Y:S02]  /*1a80*/  VIMNMX R0, R0, R25, PT ;  /* 0x0000001900007248 */ /* 0x000fe40003fe0100 */
[----:B------:R-:W-:Y:S02]  /*1a90*/  SHF.R.U32.HI R26, RZ, 0x7, R5 ;  /* 0x00000007ff1a7819 */ /* 0x000fe40000011605 */
[----:B------:R-:W-:-:S03]  /*1aa0*/  ISETP.GT.AND P0, PT, R0, R5, PT ;  /* 0x000000050000720c */ /* 0x000fc60003f04270 */
[----:B------:R-:W-:-:S10]  /*1ab0*/  IMAD.MOV.U32 R27, RZ, RZ, R26 ;  /* 0x000000ffff1b7224 */ /* 0x000fd400078e001a */
[----:B------:R-:W-:-:S05]  /*1ac0*/  @P0 VIADD R0, R0, 0x7f ;  /* 0x0000007f00000836 */ /* 0x000fca0000000000 */
[----:B------:R-:W-:-:S04]  /*1ad0*/  @P0 SHF.R.S32.HI R3, RZ, 0x1f, R0 ;  /* 0x0000001fff030819 */ /* 0x000fc80000011400 */
[----:B------:R-:W-:-:S04]  /*1ae0*/  @P0 LEA.HI R3, R3, R0, RZ, 0x7 ;  /* 0x0000000003030211 */ /* 0x000fc800078f38ff */
[----:B------:R-:W-:Y:S02]  /*1af0*/  @P0 SHF.R.S32.HI R27, RZ, 0x7, R3 ;  /* 0x00000007ff1b0819 */ /* 0x000fe40000011403 */
[----:B------:R-:W-:Y:S02]  /*1b00*/  PLOP3.LUT P0, PT, PT, PT, PT, 0x80, 0x0 ;  /* 0x000000000000781c */ /* 0x000fe40003f0f070 */
[----:B------:R-:W-:-:S13]  /*1b10*/  ISETP.GT.AND P1, PT, R27, R26, PT ;  /* 0x0000001a1b00720c */ /* 0x000fda0003f24270 */
[----:B------:R-:W-:Y:S05]  /*1b20*/  @!P1 BRA `(.L_x_1679) ;  /* 0x0000006800549947 */ /* 0x000fea0003800000 */
        /* <DEDUP_REMOVED lines=9> */
[----:B------:R-:W-:Y:S01]  /*1bc0*/  MOV R5, UR5 ;  /* 0x0000000500057c02 */ /* 0x000fe20008000f00 */
[----:B------:R-:W-:Y:S01]  /*1bd0*/  ULDC.64 UR4, c[0x4][0x88] ;  /* 0x0100220000047ab9 */ /* 0x000fe20000000a00 */
[----:B------:R-:W-:Y:S01]  /*1be0*/  IMAD.U32 R10, RZ, RZ, UR6 ;  /* 0x00000006ff0a7e24 */ /* 0x000fe2000f8e00ff */
[----:B------:R-:W-:Y:S01]  /*1bf0*/  MOV R13, RZ ;  /* 0x000000ff000d7202 */ /* 0x000fe20000000f00 */
[----:B------:R-:W-:Y:S02]  /*1c00*/  IMAD.U32 R6, RZ, RZ, UR4 ;  /* 0x00000004ff067e24 */ /* 0x000fe4000f8e00ff */
[----:B------:R-:W-:-:S02]  /*1c10*/  IMAD.U32 R7, RZ, RZ, UR5 ;  /* 0x00000005ff077e24 */ /* 0x000fc4000f8e00ff */
[----:B------:R-:W-:Y:S02]  /*1c20*/  IMAD.U32 R11, RZ, RZ, UR7 ;  /* 0x00000007ff0b7e24 */ /* 0x000fe4000f8e00ff */
[----:B------:R-:W-:Y:S02]  /*1c30*/  IMAD.MOV.U32 R8, RZ, RZ, 0x70 ;  /* 0x00000070ff087424 */ /* 0x000fe400078e00ff */
[----:B0-----:R-:W-:-:S07]  /*1c40*/  IMAD.MOV.U32 R12, RZ, RZ, 0x1 ;  /* 0x00000001ff0c7424 */ /* 0x001fce00078e00ff */
[----:B------:R-:W-:-:S07]  /*1c50*/  LEPC R20, `(.L_x_1681) ;  /* 0x000000001014794e */ /* 0x000fce0000000000 */
[----:B-1---5:R-:W-:Y:S05]  /*1c60*/  CALL.ABS.NOINC R14 ;  /* 0x000000000e007343 */ /* 0x022fea0003c00000 */
.L_x_1681:
[----:B------:R-:W-:Y:S05]  /*1c70*/  BSYNC B6 ;  /* 0x0000000000067941 */ /* 0x000fea0003800000 */
.L_x_1680:
        /* <DEDUP_REMOVED lines=13> */
[----:B------:R-:W-:Y:S02]  /*1d50*/  IMAD.U32 R6, RZ, RZ, UR4 ;  /* 0x00000004ff067e24 */ /* 0x000fe4000f8e00ff */
[----:B------:R-:W-:-:S02]  /*1d60*/  IMAD.U32 R7, RZ, RZ, UR5 ;  /* 0x00000005ff077e24 */ /* 0x000fc4000f8e00ff */
[----:B------:R-:W-:Y:S02]  /*1d70*/  IMAD.MOV.U32 R8, RZ, RZ, 0x70 ;  /* 0x00000070ff087424 */ /* 0x000fe400078e00ff */
[----:B------:R-:W-:Y:S02]  /*1d80*/  IMAD.MOV.U32 R12, RZ, RZ, 0x1 ;  /* 0x00000001ff0c7424 */ /* 0x000fe400078e00ff */
[----:B0-----:R-:W-:-:S07]  /*1d90*/  IMAD.MOV.U32 R13, RZ, RZ, RZ ;  /* 0x000000ffff0d7224 */ /* 0x001fce00078e00ff */
[----:B------:R-:W-:-:S07]  /*1da0*/  LEPC R20, `(.L_x_1683) ;  /* 0x000000001014794e */ /* 0x000fce0000000000 */
[----:B-1---5:R-:W-:Y:S05]  /*1db0*/  CALL.ABS.NOINC R14 ;  /* 0x000000000e007343 */ /* 0x022fea0003c00000 */
.L_x_1683:
[----:B------:R-:W-:Y:S05]  /*1dc0*/  BSYNC B6 ;  /* 0x0000000000067941 */ /* 0x000fea0003800000 */
.L_x_1682:
[----:B------:R-:W-:Y:S01]  /*1dd0*/  ULDC.64 UR4, c[0x0][0x9f8] ;  /* 0x00027e0000047ab9 */ /* 0x000fe20000000a00 */
[----:B------:R-:W-:Y:S01]  /*1de0*/  IMAD.MOV.U32 R0, RZ, RZ, R43 ;  /* 0x000000ffff007224 */ /* 0x000fe200078e002b */
[----:B------:R-:W-:Y:S01]  /*1df0*/  ISETP.NE.U32.AND P0, PT, RZ, UR4, PT ;  /* 0x00000004ff007c0c */ /* 0x000fe2000bf05070 */
[----:B------:R-:W0:Y:S03]  /*1e00*/  LDC R37, c[0x0][0x3f4] ;  /* 0x0000fd00ff257b82 */ /* 0x000e260000000800 */
[----:B------:R-:W-:-:S05]  /*1e10*/  ISETP.NE.AND.EX P0, PT, RZ, UR5, PT, P0 ;  /* 0x00000005ff007c0c */ /* 0x000fca000bf05300 */
[----:B------:R-:W1:Y:S08]  /*1e20*/  LDC.64 R14, c[0x0][0x3f8] ;  /* 0x0000fe00ff0e7b82 */ /* 0x000e700000000a00 */
[----:B------:R-:W2:Y:S08]  /*1e30*/  @P0 LDC.64 R4, c[0x0][0x9f8] ;  /* 0x00027e00ff040b82 */ /* 0x000eb00000000a00 */
[----:B------:R-:W3:Y:S01]  /*1e40*/  LDC.64 R34, c[0x0][0x408] ;  /* 0x00010200ff227b82 */ /* 0x000ee20000000a00 */
[----:B--2---:R-:W-:-:S05]  /*1e50*/  @P0 IMAD.WIDE R4, R43, 0x4, R4 ;  /* 0x000000042b040825 */ /* 0x004fca00078e0204 */
[----:B------:R2:W4:Y:S01]  /*1e60*/  @P0 LDG.E R0, desc[UR54][R4.64] ;  /* 0x0000003604000981 */ /* 0x000522000c1e1900 */
[----:B0-----:R-:W-:Y:S01]  /*1e70*/  ISETP.GE.AND P0, PT, R16, R37, PT ;  /* 0x000000251000720c */ /* 0x001fe20003f06270 */
[----:B-1----:R-:W-:Y:S01]  /*1e80*/  IMAD.WIDE.U32 R6, R188, R14, R22 ;  /* 0x0000000ebc067225 */ /* 0x002fe200078e0016 */
[C-C-:B---3--:R-:W-:Y:S01]  /*1e90*/  SHF.L.U64.HI R30, R34.reuse, 0x6, R35.reuse ;  /* 0x00000006221e7819 */ /* 0x148fe20000010223 */
[----:B------:R-:W0:Y:S01]  /*1ea0*/  S2R R38, SR_TID.X ;  /* 0x0000000000267919 */ /* 0x000e220000002100 */
[----:B------:R-:W-:Y:S01]  /*1eb0*/  SEL R13, R37, RZ, P0 ;  /* 0x000000ff250d7207 */ /* 0x000fe20000000000 */
[----:B------:R-:W-:Y:S01]  /*1ec0*/  IMAD R10, R221, R34, RZ ;  /* 0x00000022dd0a7224 */ /* 0x000fe200078e02ff */
[----:B------:R-:W-:Y:S01]  /*1ed0*/  SHF.L.U64.HI R31, R34, 0x7, R35 ;  /* 0x00000007221f7819 */ /* 0x000fe20000010223 */
[----:B------:R-:W-:Y:S02]  /*1ee0*/  IMAD.MOV.U32 R82, RZ, RZ, R6 ;  /* 0x000000ffff527224 */ /* 0x000fe400078e0006 */
[----:B------:R-:W-:-:S02]  /*1ef0*/  IMAD.IADD R13, R16, 0x1, R13 ;  /* 0x00000001100d7824 */ /* 0x000fc400078e020d */
[----:B--2---:R-:W-:-:S03]  /*1f00*/  IMAD.WIDE.U32 R4, R188, R34, R22 ;  /* 0x00000022bc047225 */ /* 0x004fc600078e0016 */
[----:B------:R-:W-:Y:S01]  /*1f10*/  SHF.R.S32.HI R6, RZ, 0x1f, R13 ;  /* 0x0000001fff067819 */ /* 0x000fe2000001140d */
[----:B------:R-:W-:Y:S02]  /*1f20*/  IMAD R8, R221, R14, RZ ;  /* 0x0000000edd087224 */ /* 0x000fe400078e02ff */
[----:B------:R-:W-:Y:S01]  /*1f30*/  IMAD R89, R188, R35, R10 ;  /* 0x00000023bc597224 */ /* 0x000fe200078e020a */
[CC--:B------:R-:W-:Y:S01]  /*1f40*/  LEA.HI R12, R6.reuse, R13.reuse, RZ, 0x3 ;  /* 0x0000000d060c7211 */ /* 0x0c0fe200078f18ff */
[----:B------:R-:W-:Y:S01]  /*1f50*/  IMAD.MOV.U32 R86, RZ, RZ, R4 ;  /* 0x000000ffff567224 */ /* 0x000fe200078e0004 */
[----:B------:R-:W-:Y:S01]  /*1f60*/  LEA.HI R4, R6, R13, RZ, 0x6 ;  /* 0x0000000d06047211 */ /* 0x000fe200078f30ff */
[----:B------:R-:W-:Y:S01]  /*1f70*/  IMAD.WIDE.U32 R10, R188, R34, R16 ;  /* 0x00000022bc0a7225 */ /* 0x000fe200078e0010 */
[----:B------:R-:W-:Y:S02]  /*1f80*/  LOP3.LUT R6, R199, 0x38, R12, 0xf8, !PT ;  /* 0x00000038c7067812 */ /* 0x000fe400078ef80c */
[----:B------:R-:W-:Y:S01]  /*1f90*/  LOP3.LUT R41, R12, 0xfffffff8, RZ, 0xc0, !PT ;  /* 0xfffffff80c297812 */ /* 0x000fe200078ec0ff */
[C---:B------:R-:W-:Y:S01]  /*1fa0*/  IMAD R85, R188.reuse, R15, R8 ;  /* 0x0000000fbc557224 */ /* 0x040fe200078e0208 */
[----:B------:R-:W-:Y:S01]  /*1fb0*/  MOV R88, R10 ;  /* 0x0000000a00587202 */ /* 0x000fe20000000f00 */
[----:B------:R-:W-:Y:S01]  /*1fc0*/  IMAD.WIDE.U32 R8, R188, R14, R16 ;  /* 0x0000000ebc087225 */ /* 0x000fe200078e0010 */
[----:B------:R-:W-:-:S02]  /*1fd0*/  LOP3.LUT R6, R6, R225, RZ, 0x3c, !PT ;  /* 0x000000e106067212 */ /* 0x000fc400078e3cff */
[----:B------:R-:W-:Y:S01]  /*1fe0*/  SHF.R.S32.HI R81, RZ, 0x3, R12 ;  /* 0x00000003ff517819 */ /* 0x000fe2000001140c */
[----:B------:R-:W-:Y:S01]  /*1ff0*/  IMAD.IADD R87, R5, 0x1, R89 ;  /* 0x0000000105577824 */ /* 0x000fe200078e0259 */
[----:B------:R-:W-:Y:S01]  /*2000*/  LOP3.LUT R5, R12, 0x38, RZ, 0xc0, !PT ;  /* 0x000000380c057812 */ /* 0x000fe200078ec0ff */
[----:B------:R-:W-:Y:S01]  /*2010*/  IMAD.IADD R89, R89, 0x1, R11 ;  /* 0x0000000159597824 */ /* 0x000fe200078e020b */
[----:B-----5:R-:W-:Y:S01]  /*2020*/  SHF.R.S32.HI R11, RZ, 0x1f, R24 ;  /* 0x0000001fff0b7819 */ /* 0x020fe20000011418 */
[----:B------:R-:W-:Y:S01]  /*2030*/  IMAD.SHL.U32 R4, R4, 0x80, RZ ;  /* 0x0000008004047824 */ /* 0x000fe200078e00ff */
[----:B0-----:R-:W-:Y:S01]  /*2040*/  SHF.R.U32.HI R38, RZ, 0x7, R38 ;  /* 0x00000007ff267819 */ /* 0x001fe20000011626 */
[----:B------:R-:W-:Y:S01]  /*2050*/  IMAD.IADD R83, R7, 0x1, R85 ;  /* 0x0000000107537824 */ /* 0x000fe200078e0255 */
[----:B------:R-:W-:Y:S01]  /*2060*/  IADD3 R85, R85, R9, RZ ;  /* 0x0000000955557210 */ /* 0x000fe20007ffe0ff */
[----:B------:R-:W-:Y:S01]  /*2070*/  IMAD.MOV.U32 R84, RZ, RZ, R8 ;  /* 0x000000ffff547224 */ /* 0x000fe200078e0008 */
[----:B------:R-:W-:Y:S01]  /*2080*/  ISETP.NE.AND P6, PT, R38, 0x1, PT ;  /* 0x000000012600780c */ /* 0x000fe20003fc5270 */
[----:B------:R-:W-:Y:S01]  /*2090*/  IMAD R13, R11, R14, RZ ;  /* 0x0000000e0b0d7224 */ /* 0x000fe200078e02ff */
[--C-:B------:R-:W-:Y:S01]  /*20a0*/  LOP3.LUT R9, R197, 0x38, R12.reuse, 0xf8, !PT ;  /* 0x00000038c5097812 */ /* 0x100fe200078ef80c */
[-C--:B------:R-:W-:Y:S01]  /*20b0*/  IMAD R11, R11, R34.reuse, RZ ;  /* 0x000000220b0b7224 */ /* 0x080fe200078e02ff */
[----:B------:R-:W-:Y:S01]  /*20c0*/  LOP3.LUT R8, R196, 0x38, R12, 0xf8, !PT ;  /* 0x00000038c4087812 */ /* 0x000fe200078ef80c */
[----:B------:R-:W-:Y:S01]  /*20d0*/  IMAD.WIDE.U32 R88, R24, R34, R88 ;  /* 0x0000002218587225 */ /* 0x000fe200078e0058 */
[----:B------:R-:W-:-:S02]  /*20e0*/  LOP3.LUT R7, R4, 0xffffe000, RZ, 0xc0, !PT ;  /* 0xffffe00004077812 */ /* 0x000fc400078ec0ff */
[----:B------:R-:W-:Y:S01]  /*20f0*/  LOP3.LUT R4, R5, 0x1c0, R222, 0xf8, !PT ;  /* 0x000001c005047812 */ /* 0x000fe200078ef8de */
[C---:B------:R-:W-:Y:S01]  /*2100*/  IMAD R11, R24.reuse, R35, R11 ;  /* 0x00000023180b7224 */ /* 0x040fe200078e020b */
[----:B------:R-:W-:Y:S01]  /*2110*/  LOP3.LUT R10, R9, R224, RZ, 0x3c, !PT ;  /* 0x000000e0090a7212 */ /* 0x000fe200078e3cff */
[----:B------:R-:W-:Y:S01]  /*2120*/  IMAD R13, R24, R15, R13 ;  /* 0x0000000f180d7224 */ /* 0x000fe200078e020d */
[----:B------:R-:W-:Y:S01]  /*2130*/  LOP3.LUT R9, R8, R223, RZ, 0x3c, !PT ;  /* 0x000000df08097212 */ /* 0x000fe200078e3cff */
[----:B------:R-:W-:Y:S05]  /*2140*/  @!P6 WARPSYNC.ALL ;  /* 0x000000000000e948 */ /* 0x000fea0003800000 */
[----:B------:R-:W-:Y:S01]  /*2150*/  LOP3.LUT R8, R4, R203, RZ, 0x3c, !PT ;  /* 0x000000cb04087212 */ /* 0x000fe200078e3cff */
[-C--:B------:R-:W-:Y:S01]  /*2160*/  IMAD.WIDE.U32 R82, R24, R14.reuse, R82 ;  /* 0x0000000e18527225 */ /* 0x080fe200078e0052 */
[-C--:B------:R-:W-:Y:S01]  /*2170*/  IADD3 R4, R6, R7.reuse, R202 ;  /* 0x0000000706047210 */ /* 0x080fe20007ffe0ca */
[----:B------:R-:W-:Y:S01]  /*2180*/  ULDC UR4, c[0x0][0x2f4] ;  /* 0x0000bd0000047ab9 */ /* 0x000fe20000000800 */
[-C--:B------:R-:W-:Y:S01]  /*2190*/  IADD3 R5, R10, R7.reuse, R201 ;  /* 0x000000070a057210 */ /* 0x080fe20007ffe0c9 */
[----:B------:R-:W-:Y:S01]  /*21a0*/  IMAD.WIDE.U32 R84, R24, R14, R84 ;  /* 0x0000000e18547225 */ /* 0x000fe200078e0054 */
[----:B------:R-:W-:-:S02]  /*21b0*/  IADD3 R6, R9, R7, R200 ;  /* 0x0000000709067210 */ /* 0x000fc40007ffe0c8 */
[----:B------:R-:W-:Y:S01]  /*21c0*/  IADD3 R7, R8, R7, R204 ;  /* 0x0000000708077210 */ /* 0x000fe20007ffe0cc */
[----:B------:R-:W-:Y:S01]  /*21d0*/  IMAD.WIDE.U32 R86, R24, R34, R86 ;  /* 0x0000002218567225 */ /* 0x000fe200078e0056 */
[C-C-:B------:R-:W-:Y:S02]  /*21e0*/  SHF.L.U64.HI R8, R14.reuse, 0x5, R15.reuse ;  /* 0x000000050e087819 */ /* 0x140fe4000001020f */
[----:B------:R-:W-:Y:S01]  /*21f0*/  SHF.L.U64.HI R9, R14, 0x6, R15 ;  /* 0x000000060e097819 */ /* 0x000fe2000001020f */
[----:B------:R-:W-:Y:S01]  /*2200*/  IMAD.IADD R3, R29, 0x1, R28 ;  /* 0x000000011d037824 */ /* 0x000fe200078e021c */
[C---:B------:R-:W-:Y:S01]  /*2210*/  SHF.L.U64.HI R29, R34.reuse, 0x5, R35 ;  /* 0x00000005221d7819 */ /* 0x040fe20000010223 */
[----:B------:R-:W-:Y:S01]  /*2220*/  IMAD.SHL.U32 R32, R34, 0x20, RZ ;  /* 0x0000002022207824 */ /* 0x000fe200078e00ff */
[----:B------:R-:W-:Y:S01]  /*2230*/  SHF.L.U64.HI R10, R14, 0x7, R15 ;  /* 0x000000070e0a7819 */ /* 0x000fe2000001020f */
[C---:B------:R-:W-:Y:S01]  /*2240*/  IMAD.SHL.U32 R33, R34.reuse, 0x40, RZ ;  /* 0x0000004022217824 */ /* 0x040fe200078e00ff */
[----:B------:R-:W-:Y:S01]  /*2250*/  SHF.L.U32 R34, R34, 0x7, RZ ;  /* 0x0000000722227819 */ /* 0x000fe200000006ff */
[----:B------:R-:W-:Y:S01]  /*2260*/  VIADD R94, R38, 0x8 ;  /* 0x00000008265e7836 */ /* 0x000fe20000000000 */
[----:B------:R-:W-:Y:S01]  /*2270*/  SHF.R.S32.HI R35, RZ, 0x1f, R42 ;  /* 0x0000001fff237819 */ /* 0x000fe2000001142a */
[----:B------:R-:W-:Y:S01]  /*2280*/  IMAD.SHL.U32 R20, R14, 0x20, RZ ;  /* 0x000000200e147824 */ /* 0x000fe200078e00ff */
[----:B------:R-:W-:Y:S01]  /*2290*/  ISETP.GE.AND P1, PT, R16, UR4, PT ;  /* 0x0000000410007c0c */ /* 0x000fe2000bf26270 */
[----:B------:R-:W-:Y:S01]  /*22a0*/  IMAD.SHL.U32 R21, R14, 0x40, RZ ;  /* 0x000000400e157824 */ /* 0x000fe200078e00ff */
[----:B------:R-:W-:Y:S01]  /*22b0*/  ISETP.GE.AND P2, PT, R2, UR4, PT ;  /* 0x0000000402007c0c */ /* 0x000fe2000bf46270 */
[----:B------:R-:W-:Y:S01]  /*22c0*/  IMAD.SHL.U32 R28, R14, 0x80, RZ ;  /* 0x000000800e1c7824 */ /* 0x000fe200078e00ff */
[----:B------:R-:W-:Y:S01]  /*22d0*/  IADD3 R80, R11, R89, RZ ;  /* 0x000000590b507210 */ /* 0x000fe20007ffe0ff */
[----:B------:R-:W-:Y:S01]  /*22e0*/  IMAD R36, R207, 0x20, R188 ;  /* 0x00000020cf247824 */ /* 0x000fe200078e02bc */
[----:B------:R-:W-:Y:S01]  /*22f0*/  SHF.R.S32.HI R90, RZ, 0x1f, R41 ;  /* 0x0000001fff5a7819 */ /* 0x000fe20000011429 */
[----:B------:R-:W-:-:S02]  /*2300*/  IMAD.SHL.U32 R37, R37, 0x2, RZ ;  /* 0x0000000225257824 */ /* 0x000fc400078e00ff */
[----:B------:R-:W-:Y:S02]  /*2310*/  IMAD.IADD R39, R83, 0x1, R13 ;  /* 0x0000000153277824 */ /* 0x000fe400078e020d */
[----:B------:R-:W-:Y:S02]  /*2320*/  IMAD.IADD R40, R13, 0x1, R85 ;  /* 0x000000010d287824 */ /* 0x000fe400078e0255 */
[----:B------:R-:W-:Y:S01]  /*2330*/  IMAD.IADD R43, R87, 0x1, R11 ;  /* 0x00000001572b7824 */ /* 0x000fe200078e020b */
[----:B------:R-:W-:Y:S01]  /*2340*/  @!P6 BAR.SYNC.DEFER_BLOCKING 0x9, 0x100 ;  /* 0x024400000000eb1d */ /* 0x000fe20000010000 */
[----:B----4-:R-:W-:-:S07]  /*2350*/  SHF.R.S32.HI R38, RZ, 0x1f, R0 ;  /* 0x0000001fff267819 */ /* 0x010fce0000011400 */
.L_x_1781:
[----:B------:R-:W0:Y:S01]  /*2360*/  LDC R100, c[0x0][0x430] ;  /* 0x00010c00ff647b82 */ /* 0x000e220000000800 */
[----:B------:R-:W-:Y:S01]  /*2370*/  VIADD R27, R27, 0xffffffff ;  /* 0xffffffff1b1b7836 */ /* 0x000fe20000000000 */
[----:B------:R-:W-:-:S03]  /*2380*/  MOV R101, RZ ;  /* 0x000000ff00657202 */ /* 0x000fc60000000f00 */
[----:B---3--:R-:W-:-:S03]  /*2390*/  IMAD R44, R27, 0x80, R36 ;  /* 0x000000801b2c7824 */ /* 0x008fc600078e0224 */
[----:B-1----:R-:W1:Y:S01]  /*23a0*/  LDC R107, c[0x0][0x3f4] ;  /* 0x0000fd00ff6b7b82 */ /* 0x002e620000000800 */
[----:B------:R-:W-:Y:S01]  /*23b0*/  IMAD.IADD R45, R3, 0x1, R44 ;  /* 0x00000001032d7824 */ /* 0x000fe200078e022c */
[----:B------:R-:W-:-:S03]  /*23c0*/  ISETP.GE.AND P3, PT, R44, R25, PT ;  /* 0x000000192c00720c */ /* 0x000fc60003f66270 */
[----:B------:R-:W-:Y:S01]  /*23d0*/  IMAD.MOV.U32 R11, RZ, RZ, R45 ;  /* 0x000000ffff0b7224 */ /* 0x000fe200078e002d */
[----:B------:R-:W-:Y:S02]  /*23e0*/  ISETP.GT.OR P3, PT, R36, 0x7f, P3 ;  /* 0x0000007f2400780c */ /* 0x000fe40001f64670 */
[----:B0-----:R-:W-:-:S11]  /*23f0*/  ISETP.NE.AND P4, PT, R100, 0x1, PT ;  /* 0x000000016400780c */ /* 0x001fd60003f85270 */
[----:B------:R-:W0:Y:S08]  /*2400*/  @!P3 LDC.64 R14, c[0x0][0x428] ;  /* 0x00010a00ff0ebb82 */ /* 0x000e300000000a00 */
[----:B--2---:R-:W2:Y:S08]  /*2410*/  @!P3 LDC.64 R46, c[0x0][0x418] ;  /* 0x00010600ff2ebb82 */ /* 0x004eb00000000a00 */
[----:B------:R-:W3:Y:S08]  /*2420*/  @P4 LDC R12, c[0x0][0x434] ;  /* 0x00010d00ff0c4b82 */ /* 0x000ef00000000800 */
[----:B------:R-:W4:Y:S01]  /*2430*/  @P4 LDC R13, c[0x0][0x438] ;  /* 0x00010e00ff0d4b82 */ /* 0x000f220000000800 */
[----:B---3--:R-:W-:-:S05]  /*2440*/  @P4 IMAD.HI.U32 R12, R45, R12, RZ ;  /* 0x0000000c2d0c4227 */ /* 0x008fca00078e00ff */
[----:B----4-:R-:W-:Y:S01]  /*2450*/  @P4 SHF.R.U32.HI R11, RZ, R13, R12 ;  /* 0x0000000dff0b4219 */ /* 0x010fe2000001160c */
[----:B0-----:R-:W-:-:S03]  /*2460*/  @!P3 IMAD R12, R38, R14, RZ ;  /* 0x0000000e260cb224 */ /* 0x001fc600078e02ff */
[--C-:B------:R-:W-:Y:S01]  /*2470*/  @!P3 SHF.R.S32.HI R13, RZ, 0x1f, R11.reuse ;  /* 0x0000001fff0db819 */ /* 0x100fe2000001140b */
[----:B------:R-:W-:Y:S02]  /*2480*/  @!P3 IMAD R15, R0, R15, R12 ;  /* 0x0000000f000fb224 */ /* 0x000fe400078e020c */
[----:B------:R-:W-:-:S04]  /*2490*/  @!P3 IMAD.MOV.U32 R12, RZ, RZ, R11 ;  /* 0x000000ffff0cb224 */ /* 0x000fc800078e000b */
[----:B------:R-:W-:-:S04]  /*24a0*/  @!P3 IMAD.WIDE.U32 R12, R0, R14, R12 ;  /* 0x0000000e000cb225 */ /* 0x000fc800078e000c */
[----:B------:R-:W-:Y:S01]  /*24b0*/  @!P3 IMAD.IADD R13, R13, 0x1, R15 ;  /* 0x000000010d0db824 */ /* 0x000fe200078e020f */
        /* <DEDUP_REMOVED lines=10> */
[----:B------:R-:W-:Y:S01]  /*2560*/  P2R R92, PR, RZ, 0x10 ;  /* 0x00000010ff5c7803 */ /* 0x000fe20000000000 */
[----:B------:R-:W-:Y:S01]  /*2570*/  IMAD R93, R93, 0x2, R18 ;  /* 0x000000025d5d7824 */ /* 0x000fe200078e0212 */
[----:B0-----:R-:W-:Y:S06]  /*2580*/  @!P3 BRA `(.L_x_1685) ;  /* 0x00000050000cb947 */ /* 0x001fec0003800000 */
[----:B------:R-:W-:Y:S01]  /*2590*/  SHF.R.S32.HI R99, RZ, 0x1f, R100 ;  /* 0x0000001fff637819 */ /* 0x000fe20000011464 */
[----:B------:R-:W-:Y:S01]  /*25a0*/  ULDC.64 UR4, c[0x0][0x300] ;  /* 0x0000c00000047ab9 */ /* 0x000fe20000000a00 */
[----:B-----5:R-:W-:Y:S01]  /*25b0*/  SHF.R.S32.HI R98, RZ, 0x1f, R101 ;  /* 0x0000001fff627819 */ /* 0x020fe20000011465 */
[C---:B------:R-:W-:Y:S01]  /*25c0*/  IMAD.WIDE.U32 R12, R100.reuse, UR4, RZ ;  /* 0x00000004640c7c25 */ /* 0x040fe2000f8e00ff */
[----:B------:R-:W-:Y:S02]  /*25d0*/  ULDC.U8 UR6, c[0x0][0x410] ;  /* 0x0001040000067ab9 */ /* 0x000fe40000000000 */
[----:B------:R-:W-:Y:S01]  /*25e0*/  ISETP.NE.AND P3, PT, RZ, UR6, PT ;  /* 0x00000006ff007c0c */ /* 0x000fe2000bf65270 */
[----:B------:R-:W-:Y:S02]  /*25f0*/  IMAD R11, R99, UR4, RZ ;  /* 0x00000004630b7c24 */ /* 0x000fe4000f8e02ff */
[----:B------:R-:W-:Y:S02]  /*2600*/  IMAD R44, R31, R27, RZ ;  /* 0x0000001b1f2c7224 */ /* 0x000fe400078e02ff */
[----:B------:R-:W-:Y:S01]  /*2610*/  IMAD R11, R100, UR5, R11 ;  /* 0x00000005640b7c24 */ /* 0x000fe2000f8e020b */
[----:B------:R-:W-:Y:S01]  /*2620*/  ULDC.64 UR4, c[0x0][0x310] ;  /* 0x0000c40000047ab9 */ /* 0x000fe20000000a00 */
[----:B------:R-:W-:-:S02]  /*2630*/  IMAD R97, R27, -0x80, R25 ;  /* 0xffffff801b617824 */ /* 0x000fc400078e0219 */
[----:B------:R-:W-:Y:S02]  /*2640*/  IMAD R14, R98, UR4, RZ ;  /* 0x00000004620e7c24 */ /* 0x000fe4000f8e02ff */
[----:B------:R-:W-:Y:S01]  /*2650*/  IMAD.IADD R13, R13, 0x1, R11 ;  /* 0x000000010d0d7824 */ /* 0x000fe200078e020b */
[----:B------:R-:W-:Y:S01]  /*2660*/  SHF.R.S32.HI R11, RZ, 0x1f, R27 ;  /* 0x0000001fff0b7819 */ /* 0x000fe2000001141b */
[----:B------:R-:W-:Y:S01]  /*2670*/  IMAD R15, R101, UR5, R14 ;  /* 0x00000005650f7c24 */ /* 0x000fe2000f8e020e */
[----:B------:R-:W-:Y:S01]  /*2680*/  VIMNMX R97, R97, 0x80, PT ;  /* 0x0000008061617848 */ /* 0x000fe20003fe0100 */
[----:B------:R-:W-:Y:S01]  /*2690*/  IMAD.WIDE.U32 R12, R101, UR4, R12 ;  /* 0x00000004650c7c25 */ /* 0x000fe2000f8e000c */
[----:B------:R-:W-:-:S03]  /*26a0*/  ULDC.64 UR4, c[0x0][0x308] ;  /* 0x0000c20000047ab9 */ /* 0x000fc60000000a00 */
[----:B------:R-:W-:Y:S02]  /*26b0*/  IMAD R14, R10, R27, RZ ;  /* 0x0000001b0a0e7224 */ /* 0x000fe400078e02ff */
[----:B------:R-:W-:Y:S02]  /*26c0*/  IMAD.IADD R13, R13, 0x1, R15 ;  /* 0x000000010d0d7824 */ /* 0x000fe400078e020f */
[----:B------:R-:W-:Y:S02]  /*26d0*/  IMAD R15, R35, UR4, RZ ;  /* 0x00000004230f7c24 */ /* 0x000fe4000f8e02ff */
[C---:B------:R-:W-:Y:S02]  /*26e0*/  IMAD R91, R11.reuse, R28, R14 ;  /* 0x0000001c0b5b7224 */ /* 0x040fe400078e020e */
[----:B------:R-:W-:Y:S02]  /*26f0*/  IMAD R11, R11, R34, R44 ;  /* 0x000000220b0b7224 */ /* 0x000fe400078e022c */
[----:B------:R-:W-:-:S02]  /*2700*/  IMAD R103, R42, UR5, R15 ;  /* 0x000000052a677c24 */ /* 0x000fc4000f8e020f */
[----:B------:R-:W-:Y:S01]  /*2710*/  IMAD.WIDE.U32 R44, R42, UR4, R12 ;  /* 0x000000042a2c7c25 */ /* 0x000fe2000f8e000c */
[----:B------:R-:W-:-:S03]  /*2720*/  ULDC.64 UR4, c[0x0][0x2e8] ;  /* 0x0000ba0000047ab9 */ /* 0x000fc60000000a00 */
[----:B------:R-:W-:Y:S01]  /*2730*/  IMAD.IADD R103, R45, 0x1, R103 ;  /* 0x000000012d677824 */ /* 0x000fe200078e0267 */
[----:B------:R-:W-:Y:S01]  /*2740*/  LEA R108, P4, R44, UR4, 0x1 ;  /* 0x000000042c6c7c11 */ /* 0x000fe2000f8808ff */
[----:B------:R-:W-:-:S03]  /*2750*/  IMAD.WIDE.U32 R14, R28, R27, RZ ;  /* 0x0000001b1c0e7225 */ /* 0x000fc600078e00ff */
[----:B------:R-:W-:Y:S01]  /*2760*/  LEA.HI.X R103, R44, UR5, R103, 0x1, P4 ;  /* 0x000000052c677c11 */ /* 0x000fe2000a0f0c67 */
        /* <DEDUP_REMOVED lines=33> */
.L_x_1688:
[----:B------:R-:W-:Y:S05]  /*2980*/  BSYNC B1 ;  /* 0x0000000000017941 */ /* 0x000fea0003800000 */
.L_x_1687:
        /* <DEDUP_REMOVED lines=12> */
[----:B------:R-:W-:Y:S01]  /*2a50*/  P2R R122, PR, RZ, 0x8 ;  /* 0x00000008ff7a7803 */ /* 0x000fe20000000000 */
[----:B------:R-:W-:Y:S01]  /*2a60*/  IMAD.MOV.U32 R46, RZ, RZ, R74 ;  /* 0x000000ffff2e7224 */ /* 0x000fe200078e004a */
[----:B------:R-:W-:-:S02]  /*2a70*/  PRMT R120, R120, 0x5410, R47 ;  /* 0x0000541078787816 */ /* 0x000fc4000000002f */
[----:B------:R-:W-:Y:S02]  /*2a80*/  CS2R R64, SRZ ;  /* 0x0000000000407805 */ /* 0x000fe4000001ff00 */
[----:B------:R-:W-:Y:S02]  /*2a90*/  PRMT R115, R44, 0x5410, R45 ;  /* 0x000054102c737816 */ /* 0x000fe4000000002d */
[----:B------:R-:W-:Y:S02]  /*2aa0*/  CS2R R62, SRZ ;  /* 0x00000000003e7805 */ /* 0x000fe4000001ff00 */
[----:B------:R-:W-:Y:S02]  /*2ab0*/  PRMT R121, R46, 0x7610, R121 ;  /* 0x000076102e797816 */ /* 0x000fe40000000079 */
        /* <DEDUP_REMOVED lines=22> */
.L_x_1690:
[----:B------:R-:W-:Y:S05]  /*2c20*/  BSYNC B1 ;  /* 0x0000000000017941 */ /* 0x000fea0003800000 */
.L_x_1689:
[----:B------:R-:W-:Y:S01]  /*2c30*/  ISETP.GE.AND P3, PT, R216, R97, PT ;  /* 0x00000061d800720c */ /* 0x000fe20003f66270 */
[----:B0----5:R-:W-:Y:S01]  /*2c40*/  IMAD.MOV.U32 R44, RZ, RZ, R60 ;  /* 0x000000ffff2c7224 */ /* 0x021fe200078e003c */
[----:B------:R-:W-:Y:S01]  /*2c50*/  MOV R46, R64 ;  /* 0x00000040002e7202 */ /* 0x000fe20000000f00 */
[----:B------:R-:W-:Y:S01]  /*2c60*/  IMAD.MOV.U32 R45, RZ, RZ, R61 ;  /* 0x000000ffff2d7224 */ /* 0x000fe200078e003d */
[----:B------:R-:W-:Y:S01]  /*2c70*/  BSSY B1, `(.L_x_1691) ;  /* 0x0000027000017945 */ /* 0x000fe20003800000 */
[----:B------:R-:W-:Y:S01]  /*2c80*/  IMAD.MOV.U32 R47, RZ, RZ, R65 ;  /* 0x000000ffff2f7224 */ /* 0x000fe200078e0041 */
[----:B------:R-:W-:Y:S02]  /*2c90*/  CS2R R52, SRZ ;  /* 0x0000000000347805 */ /* 0x000fe4000001ff00 */
[----:B------:R-:W-:Y:S02]  /*2ca0*/  CS2R R56, SRZ ;  /* 0x0000000000387805 */ /* 0x000fe4000001ff00 */
[----:B------:R-:W-:Y:S01]  /*2cb0*/  PRMT R106, R44, 0x5410, R45 ;  /* 0x000054102c6a7816 */ /* 0x000fe2000000002d */
[----:B------:R-:W-:Y:S01]  /*2cc0*/  IMAD.MOV.U32 R44, RZ, RZ, R62 ;  /* 0x000000ffff2c7224 */ /* 0x000fe200078e003e */
[----:B------:R-:W-:Y:S01]  /*2cd0*/  PRMT R112, R46, 0x5410, R47 ;  /* 0x000054102e707816 */ /* 0x000fe2000000002f */
[----:B------:R-:W-:Y:S01]  /*2ce0*/  IMAD.MOV.U32 R45, RZ, RZ, R63 ;  /* 0x000000ffff2d7224 */ /* 0x000fe200078e003f */
[----:B------:R-:W-:Y:S01]  /*2cf0*/  CS2R R54, SRZ ;  /* 0x0000000000367805 */ /* 0x000fe2000001ff00 */
[----:B------:R-:W-:Y:S01]  /*2d00*/  IMAD.MOV.U32 R46, RZ, RZ, R66 ;  /* 0x000000ffff2e7224 */ /* 0x000fe200078e0042 */
[----:B------:R-:W-:Y:S01]  /*2d10*/  CS2R R58, SRZ ;  /* 0x00000000003a7805 */ /* 0x000fe2000001ff00 */
[----:B------:R-:W-:Y:S01]  /*2d20*/  IMAD.MOV.U32 R47, RZ, RZ, R67 ;  /* 0x000000ffff2f7224 */ /* 0x000fe200078e0043 */
[----:B------:R-:W-:-:S02]  /*2d30*/  PRMT R109, R44, 0x5410, R45 ;  /* 0x000054102c6d7816 */ /* 0x000fc4000000002d */
[----:B------:R-:W-:Y:S02]  /*2d40*/  CS2R R44, SRZ ;  /* 0x00000000002c7805 */ /* 0x000fe4000001ff00 */
[----:B------:R-:W-:Y:S02]  /*2d50*/  CS2R R48, SRZ ;  /* 0x0000000000307805 */ /* 0x000fe4000001ff00 */
        /* <DEDUP_REMOVED lines=24> */
.L_x_1692:
[----:B------:R-:W-:Y:S05]  /*2ee0*/  BSYNC B1 ;  /* 0x0000000000017941 */ /* 0x000fea0003800000 */
.L_x_1691:
[----:B------:R-:W-:Y:S01]  /*2ef0*/  ISETP.GE.AND P4, PT, R215, R97, PT ;  /* 0x00000061d700720c */ /* 0x000fe20003f86270 */
[----:B------:R-:W-:-:S12]  /*2f00*/  BSSY B1, `(.L_x_1693) ;  /* 0x000001e000017945 */ /* 0x000fd80003800000 */
[----:B------:R-:W-:Y:S05]  /*2f10*/  @P4 BRA `(.L_x_1694) ;  /* 0x0000000000704947 */ /* 0x000fea0003800000 */
[----:B------:R-:W1:Y:S01]  /*2f20*/  LDC.64 R44, c[0x0][0x3f8] ;  /* 0x0000fe00ff2c7b82 */ /* 0x000e620000000a00 */
[----:B------:R-:W-:Y:S01]  /*2f30*/  IMAD.MOV.U32 R15, RZ, RZ, R91 ;  /* 0x000000ffff0f7224 */ /* 0x000fe200078e005b */
[----:B------:R-:W-:Y:S01]  /*2f40*/  MOV R13, R11 ;  /* 0x0000000b000d7202 */ /* 0x000fe20000000f00 */
[----:B------:R-:W-:Y:S01]  /*2f50*/  ULDC.64 UR4, c[0x0][0x3e8] ;  /* 0x0000fa0000047ab9 */ /* 0x000fe20000000a00 */
[----:B------:R-:W-:Y:S02]  /*2f60*/  CS2R R48, SRZ ;  /* 0x0000000000307805 */ /* 0x000fe4000001ff00 */
[----:B------:R-:W-:Y:S01]  /*2f70*/  CS2R R50, SRZ ;  /* 0x0000000000327805 */ /* 0x000fe2000001ff00 */
[----:B-1----:R-:W-:-:S04]  /*2f80*/  IMAD.WIDE.U32 R14, R44, 0x60, R14 ;  /* 0x000000602c0e7825 */ /* 0x002fc800078e000e */
[----:B------:R-:W-:Y:S01]  /*2f90*/  IMAD R46, R45, 0x60, RZ ;  /* 0x000000602d2e7824 */ /* 0x000fe200078e02ff */
[----:B------:R-:W-:-:S04]  /*2fa0*/  IADD3 R45, P5, R82, R14, RZ ;  /* 0x0000000e522d7210 */ /* 0x000fc80007fbe0ff */
[----:B------:R-:W-:Y:S02]  /*2fb0*/  IADD3.X R46, R39, R15, R46, P5, !PT ;  /* 0x0000000f272e7210 */ /* 0x000fe40002ffe42e */
        /* <DEDUP_REMOVED lines=18> */
.L_x_1694:
[----:B------:R-:W-:Y:S05]  /*30e0*/  BSYNC B1 ;  /* 0x0000000000017941 */ /* 0x000fea0003800000 */
.L_x_1693:
[----:B-----5:R-:W-:Y:S01]  /*30f0*/  IMAD.MOV.U32 R11, RZ, RZ, R52 ;  /* 0x000000ffff0b7224 */ /* 0x020fe200078e0034 */
[----:B------:R-:W-:Y:S01]  /*3100*/  UISETP.NE.AND UP0, UPT, UR39, 0x3, UPT ;  /* 0x000000032700788c */ /* 0x000fe2000bf05270 */
[----:B-1----:R-:W-:Y:S02]  /*3110*/  IMAD.MOV.U32 R12, RZ, RZ, R53 ;  /* 0x000000ffff0c7224 */ /* 0x002fe400078e0035 */
[----:B------:R-:W-:Y:S02]  /*3120*/  IMAD.MOV.U32 R13, RZ, RZ, R56 ;  /* 0x000000ffff0d7224 */ /* 0x000fe400078e0038 */
[----:B------:R-:W-:Y:S01]  /*3130*/  IMAD.MOV.U32 R14, RZ, RZ, R57 ;  /* 0x000000ffff0e7224 */ /* 0x000fe200078e0039 */
[----:B------:R-:W-:Y:S01]  /*3140*/  PRMT R116, R11, 0x5410, R12 ;  /* 0x000054100b747816 */ /* 0x000fe2000000000c */
[----:B------:R-:W-:Y:S01]  /*3150*/  IMAD.MOV.U32 R11, RZ, RZ, R54 ;  /* 0x000000ffff0b7224 */ /* 0x000fe200078e0036 */
[----:B------:R-:W-:Y:S01]  /*3160*/  PLOP3.LUT P5, PT, PT, PT, UP0, 0x80, 0x0 ;  /* 0x000000000000781c */ /* 0x000fe20003faf008 */
[----:B------:R-:W-:Y:S01]  /*3170*/  IMAD.MOV.U32 R12, RZ, RZ, R55 ;  /* 0x000000ffff0c7224 */ /* 0x000fe200078e0037 */
[----:B------:R-:W-:Y:S01]  /*3180*/  PRMT R118, R13, 0x5410, R14 ;  /* 0x000054100d767816 */ /* 0x000fe2000000000e */
[----:B------:R-:W-:Y:S01]  /*3190*/  IMAD.MOV.U32 R14, RZ, RZ, R59 ;  /* 0x000000ffff0e7224 */ /* 0x000fe200078e003b */
[----:B------:R-:W-:-:S02]  /*31a0*/  MOV R13, R58 ;  /* 0x0000003a000d7202 */ /* 0x000fc40000000f00 */
[----:B------:R-:W-:Y:S01]  /*31b0*/  PRMT R117, R11, 0x5410, R12 ;  /* 0x000054100b757816 */ /* 0x000fe2000000000c */
[----:B------:R-:W-:Y:S01]  /*31c0*/  IMAD.MOV.U32 R11, RZ, RZ, R44 ;  /* 0x000000ffff0b7224 */ /* 0x000fe200078e002c */
[----:B------:R-:W-:Y:S01]  /*31d0*/  PRMT R119, R13, 0x5410, R14 ;  /* 0x000054100d777816 */ /* 0x000fe2000000000e */
[----:B------:R-:W-:Y:S02]  /*31e0*/  IMAD.MOV.U32 R12, RZ, RZ, R45 ;  /* 0x000000ffff0c7224 */ /* 0x000fe400078e002d */
[----:B------:R-:W-:Y:S02]  /*31f0*/  IMAD.MOV.U32 R13, RZ, RZ, R48 ;  /* 0x000000ffff0d7224 */ /* 0x000fe400078e0030 */
[----:B------:R-:W-:Y:S01]  /*3200*/  IMAD.MOV.U32 R14, RZ, RZ, R49 ;  /* 0x000000ffff0e7224 */ /* 0x000fe200078e0031 */
[----:B0-----:R-:W-:Y:S01]  /*3210*/  PRMT R78, R11, 0x5410, R12 ;  /* 0x000054100b4e7816 */ /* 0x001fe2000000000c */
[----:B------:R-:W-:Y:S01]  /*3220*/  IMAD.MOV.U32 R11, RZ, RZ, R46 ;  /* 0x000000ffff0b7224 */ /* 0x000fe200078e002e */
[----:B------:R-:W-:-:S02]  /*3230*/  MOV R12, R47 ;  /* 0x0000002f000c7202 */ /* 0x000fc40000000f00 */
[----:B------:R-:W-:Y:S01]  /*3240*/  PRMT R110, R13, 0x5410, R14 ;  /* 0x000054100d6e7816 */ /* 0x000fe2000000000e */
[----:B------:R-:W-:Y:S01]  /*3250*/  IMAD.MOV.U32 R13, RZ, RZ, R50 ;  /* 0x000000ffff0d7224 */ /* 0x000fe200078e0032 */
[----:B------:R-:W-:Y:S01]  /*3260*/  PRMT R104, R11, 0x5410, R12 ;  /* 0x000054100b687816 */ /* 0x000fe2000000000c */
[----:B------:R-:W-:-:S05]  /*3270*/  IMAD.MOV.U32 R14, RZ, RZ, R51 ;  /* 0x000000ffff0e7224 */ /* 0x000fca00078e0033 */
[----:B------:R-:W-:Y:S01]  /*3280*/  PRMT R111, R13, 0x5410, R14 ;  /* 0x000054100d6f7816 */ /* 0x000fe2000000000e */
[----:B------:R-:W-:Y:S06]  /*3290*/  @!P5 BRA `(.L_x_1695) ;  /* 0x000000000004d947 */ /* 0x000fec0003800000 */
[----:B------:R-:W-:Y:S01]  /*32a0*/  BPT.TRAP 0x1 ;  /* 0x000000040000795c */ /* 0x000fe20000300000 */
.L_x_1695:
[----:B------:R-:W-:Y:S01]  /*32b0*/  IMAD R91, R19, 0x8, R18 ;  /* 0x00000008135b7824 */ /* 0x000fe200078e0212 */
[----:B------:R-:W-:Y:S01]  /*32c0*/  SHF.L.U32 R102, R192, 0x1f, RZ ;  /* 0x0000001fc0667819 */ /* 0x000fe200000006ff */
[----:B------:R-:W-:Y:S03]  /*32d0*/  BSSY B1, `(.L_x_1696) ;  /* 0x0000003000017945 */ /* 0x000fe60003800000 */
[----:B------:R-:W0:Y:S02]  /*32e0*/  SYNCS.PHASECHK.TRANS64.TRYWAIT P6, [R91+URZ+0x28890], R102 ;  /* 0x028890665b0075a7 */ /* 0x000e2400080c017f */
[----:B0-----:R-:W-:Y:S05]  /*32f0*/  @!P6 BRA `(.L_x_1697) ;  /* 0x0000020400bce947 */ /* 0x001fea0003800000 */
.L_x_2086:
[----:B------:R-:W-:Y:S05]  /*3300*/  BSYNC B1 ;  /* 0x0000000000017941 */ /* 0x000fea0003800000 */
.L_x_1696:
[----:B------:R-:W-:-:S03]  /*3310*/  UMOV UR4, 0xffffffff ;  /* 0xffffffff00047882 */ /* 0x000fc60000000000 */
[----:B------:R-:W-:Y:S05]  /*3320*/  BRA.DIV UR4, `(.L_x_1698) ;  /* 0x0000020604c47947 */ /* 0x000fea000b800000 */
[----:B------:R1:W2:Y:S04]  /*3330*/  SHFL.IDX PT, R79, R103, RZ, 0x181f ;  /* 0x00181fff674f7589 */ /* 0x0002a800000e0000 */
[----:B------:R1:W3:Y:S02]  /*3340*/  SHFL.IDX PT, R105, R108, RZ, 0x181f ;  /* 0x00181fff6c697589 */ /* 0x0002e400000e0000 */
.L_x_2090:
        /* <DEDUP_REMOVED lines=51> */
.L_x_1704:
[----:B------:R-:W-:Y:S05]  /*3680*/  BSYNC B3 ;  /* 0x0000000000037941 */ /* 0x000fea0003800000 */
.L_x_1703:
[----:B0-----:R4:W-:Y:S02]  /*3690*/  ST.E.128 desc[UR54][R76.64], R12 ;  /* 0x0000000c4c007985 */ /* 0x0019e4000c101d36 */
.L_x_1702:
[----:B------:R-:W-:Y:S05]  /*36a0*/  BSYNC B2 ;  /* 0x0000000000027941 */ /* 0x000fea0003800000 */
.L_x_1701:
        /* <DEDUP_REMOVED lines=21> */
[C---:B------:R-:W-:Y:S01]  /*3800*/  FMUL.FTZ R120, R68.reuse, R71 ;  /* 0x0000004744787220 */ /* 0x040fe20000410000 */
[C---:B------:R-:W-:Y:S01]  /*3810*/  FMUL.FTZ R74, R13.reuse, R74 ;  /* 0x0000004a0d4a7220 */ /* 0x040fe20000410000 */
[----:B------:R-:W-:Y:S01]  /*3820*/  FFMA.FTZ R76, R13, R70, -R76 ;  /* 0x000000460d4c7223 */ /* 0x000fe2000001084c */
[----:B------:R-:W-:Y:S01]  /*3830*/  FFMA.FTZ R77, R68, R69, R75 ;  /* 0x00000045444d7223 */ /* 0x000fe2000001004b */
[----:B------:R-:W-:-:S02]  /*3840*/  HADD2.F32 R68, -RZ, R115.H0_H0 ;  /* 0x20000073ff447230 */ /* 0x000fc40000004100 */
[----:B------:R-:W-:Y:S01]  /*3850*/  FFMA.FTZ R71, R11, R70, R74 ;  /* 0x000000460b477223 */ /* 0x000fe2000001004a */
[----:B------:R-:W-:Y:S02]  /*3860*/  HADD2.F32 R11, -RZ, R12.H1_H1 ;  /* 0x3000000cff0b7230 */ /* 0x000fe40000004100 */
[----:B------:R-:W-:Y:S01]  /*3870*/  FFMA.FTZ R120, R15, R69, -R120 ;  /* 0x000000450f787223 */ /* 0x000fe20000010878 */
[----:B------:R-:W-:Y:S02]  /*3880*/  HADD2.F32 R13, -RZ, R14.H1_H1 ;  /* 0x3000000eff0d7230 */ /* 0x000fe40000004100 */
[----:B------:R-:W-:Y:S02]  /*3890*/  HADD2.F32 R115, -RZ, R115.H1_H1 ;  /* 0x30000073ff737230 */ /* 0x000fe40000004100 */
[----:B------:R-:W-:Y:S01]  /*38a0*/  FMUL.FTZ R69, R11, R68 ;  /* 0x000000440b457220 */ /* 0x000fe20000410000 */
[----:B------:R-:W-:Y:S02]  /*38b0*/  HADD2.F32 R12, -RZ, R12.H0_H0 ;  /* 0x2000000cff0c7230 */ /* 0x000fe40000004100 */
[----:B------:R-:W-:-:S02]  /*38c0*/  HADD2.F32 R14, -RZ, R14.H0_H0 ;  /* 0x2000000eff0e7230 */ /* 0x000fc40000004100 */
[-C--:B------:R-:W-:Y:S01]  /*38d0*/  FMUL.FTZ R75, R13, R115.reuse ;  /* 0x000000730d4b7220 */ /* 0x080fe20000410000 */
        /* <DEDUP_REMOVED lines=12> */
.L_x_1706:
[----:B------:R-:W-:Y:S05]  /*39a0*/  BSYNC B2 ;  /* 0x0000000000027941 */ /* 0x000fea0003800000 */
.L_x_1705:
[----:B0-----:R0:W-:Y:S02]  /*39b0*/  ST.E.128 desc[UR54][R72.64], R12 ;  /* 0x0000000c48007985 */ /* 0x0011e4000c101d36 */
.L_x_1700:
[----:B------:R-:W-:Y:S05]  /*39c0*/  BSYNC B1 ;  /* 0x0000000000017941 */ /* 0x000fea0003800000 */
.L_x_1699:
[----:B------:R-:W-:-:S03]  /*39d0*/  UMOV UR4, 0xffffffff ;  /* 0xffffffff00047882 */ /* 0x000fc60000000000 */
[----:B------:R-:W-:Y:S05]  /*39e0*/  BRA.DIV UR4, `(.L_x_1707) ;  /* 0x0000020204607947 */ /* 0x000fea000b800000 */
[----:B------:R1:W1:Y:S04]  /*39f0*/  SHFL.IDX PT, R71, R103, 0x1, 0x181f ;  /* 0x00381f0067477f89 */ /* 0x00026800000e0000 */
[----:B0-----:R0:W0:Y:S02]  /*3a00*/  SHFL.IDX PT, R73, R108, 0x1, 0x181f ;  /* 0x00381f006c497f89 */ /* 0x00102400000e0000 */
.L_x_2094:
        /* <DEDUP_REMOVED lines=51> */
.L_x_1713:
[----:B------:R-:W-:Y:S05]  /*3d40*/  BSYNC B3 ;  /* 0x0000000000037941 */ /* 0x000fea0003800000 */
.L_x_1712:
[----:B--2---:R0:W-:Y:S02]  /*3d50*/  ST.E.128 desc[UR54][R68.64], R12 ;  /* 0x0000000c44007985 */ /* 0x0041e4000c101d36 */
.L_x_1711:
[----:B------:R-:W-:Y:S05]  /*3d60*/  BSYNC B2 ;  /* 0x0000000000027941 */ /* 0x000fea0003800000 */
.L_x_1710:
        /* <DEDUP_REMOVED lines=47> */
.L_x_1715:
[----:B------:R-:W-:Y:S05]  /*4060*/  BSYNC B2 ;  /* 0x0000000000027941 */ /* 0x000fea0003800000 */
.L_x_1714:
[----:B----4-:R0:W-:Y:S02]  /*4070*/  ST.E.128 desc[UR54][R64.64], R12 ;  /* 0x0000000c40007985 */ /* 0x0101e4000c101d36 */
.L_x_1709:
[----:B------:R-:W-:Y:S05]  /*4080*/  BSYNC B1 ;  /* 0x0000000000017941 */ /* 0x000fea0003800000 */
.L_x_1708:
[----:B------:R-:W-:-:S03]  /*4090*/  UMOV UR4, 0xffffffff ;  /* 0xffffffff00047882 */ /* 0x000fc60000000000 */
[----:B------:R-:W-:Y:S05]  /*40a0*/  BRA.DIV UR4, `(.L_x_1716) ;  /* 0x000001fa04fc7947 */ /* 0x000fea000b800000 */
[----:B------:R0:W0:Y:S04]  /*40b0*/  SHFL.IDX PT, R61, R103, 0x2, 0x181f ;  /* 0x00581f00673d7f89 */ /* 0x00002800000e0000 */
[----:B------:R0:W0:Y:S02]  /*40c0*/  SHFL.IDX PT, R63, R108, 0x2, 0x181f ;  /* 0x00581f006c3f7f89 */ /* 0x00002400000e0000 */
.L_x_2098:
[----:B------:R-:W-:Y:S04]  /*40d0*/  BSSY B1, `(.L_x_1717) ;  /* 0x0000066000017945 */ /* 0x000fe80003800000 */
[----:B------:R-:W-:Y:S05]  /*40e0*/  @P3 BRA `(.L_x_1718) ;  /* 0x0000000400903947 */ /* 0x000fea0003800000 */
[----:B------:R-:W-:Y:S04]  /*40f0*/  BSSY B2, `(.L_x_1719) ;  /* 0x0000032000027945 */ /* 0x000fe80003800000 */
[----:B------:R-:W-:Y:S05]  /*4100*/  @P1 BRA `(.L_x_1720) ;  /* 0x0000000000c01947 */ /* 0x000fea0003800000 */
[----:B0---4-:R0:W4:Y:S01]  /*4110*/  LDS.128 R12, [R93+0x1a400] ;  /* 0x01a400005d0c7984 */ /* 0x0111220000000c00 */
[C---:B------:R-:W-:Y:S01]  /*4120*/  LEA R64, P3, R16.reuse, R63, 0x1 ;  /* 0x0000003f10407211 */ /* 0x040fe200078608ff */
[----:B------:R-:W-:Y:S03]  /*4130*/  BSSY B3, `(.L_x_1721) ;  /* 0x000002c000037945 */ /* 0x000fe60003800000 */
[----:B------:R-:W-:Y:S02]  /*4140*/  LEA.HI.X R65, R16, R61, R17, 0x1, P3 ;  /* 0x0000003d10417211 */ /* 0x000fe400018f0c11 */
        /* <DEDUP_REMOVED lines=42> */
.L_x_1722:
[----:B------:R-:W-:Y:S05]  /*43f0*/  BSYNC B3 ;  /* 0x0000000000037941 */ /* 0x000fea0003800000 */
.L_x_1721:
[----:B----4-:R0:W-:Y:S02]  /*4400*/  ST.E.128 desc[UR54][R64.64], R12 ;  /* 0x0000000c40007985 */ /* 0x0101e4000c101d36 */
.L_x_1720:
[----:B------:R-:W-:Y:S05]  /*4410*/  BSYNC B2 ;  /* 0x0000000000027941 */ /* 0x000fea0003800000 */
.L_x_1719:
        /* <DEDUP_REMOVED lines=47> */
.L_x_1724:
[----:B------:R-:W-:Y:S05]  /*4710*/  BSYNC B2 ;  /* 0x0000000000027941 */ /* 0x000fea0003800000 */
.L_x_1723:
[----:B----4-:R0:W-:Y:S02]  /*4720*/  ST.E.128 desc[UR54][R56.64], R12 ;  /* 0x0000000c38007985 */ /* 0x0101e4000c101d36 */
.L_x_1718:
[----:B------:R-:W-:Y:S05]  /*4730*/  BSYNC B1 ;  /* 0x0000000000017941 */ /* 0x000fea0003800000 */
.L_x_1717:
[----:B------:R-:W-:-:S03]  /*4740*/  UMOV UR4, 0xffffffff ;  /* 0xffffffff00047882 */ /* 0x000fc60000000000 */
[----:B------:R-:W-:Y:S05]  /*4750*/  BRA.DIV UR4, `(.L_x_1725) ;  /* 0x000001f6049c7947 */ /* 0x000fea000b800000 */
[----:B01----:R-:W0:Y:S04]  /*4760*/  SHFL.IDX PT, R103, R103, 0x3, 0x181f ;  /* 0x00781f0067677f89 */ /* 0x003e2800000e0000 */
[----:B------:R1:W0:Y:S02]  /*4770*/  SHFL.IDX PT, R53, R108, 0x3, 0x181f ;  /* 0x00781f006c357f89 */ /* 0x00022400000e0000 */
.L_x_2102:
[----:B------:R-:W-:Y:S05]  /*4780*/  @P4 BRA `(.L_x_1726) ;  /* 0x0000003400384947 */ /* 0x000fea0003800000 */
[----:B------:R-:W-:Y:S04]  /*4790*/  BSSY B1, `(.L_x_1727) ;  /* 0x0000032000017945 */ /* 0x000fe80003800000 */
[----:B------:R-:W-:Y:S05]  /*47a0*/  @P1 BRA `(.L_x_1728) ;  /* 0x0000000000c01947 */ /* 0x000fea0003800000 */
[----:B----4-:R4:W1:Y:S01]  /*47b0*/  LDS.128 R12, [R93+0x1b400] ;  /* 0x01b400005d0c7984 */ /* 0x0108620000000c00 */
[C---:B0-----:R-:W-:Y:S01]  /*47c0*/  LEA R54, P3, R16.reuse, R53, 0x1 ;  /* 0x0000003510367211 */ /* 0x041fe200078608ff */
[----:B------:R-:W-:Y:S03]  /*47d0*/  BSSY B2, `(.L_x_1729) ;  /* 0x000002c000027945 */ /* 0x000fe60003800000 */
[----:B------:R-:W-:Y:S02]  /*47e0*/  LEA.HI.X R55, R16, R103, R17, 0x1, P3 ;  /* 0x0000006710377211 */ /* 0x000fe400018f0c11 */
[----:B------:R-:W-:-:S13]  /*47f0*/  ISETP.GE.AND P3, PT, R22, R107, PT ;  /* 0x0000006b1600720c */ /* 0x000fda0003f66270 */
[----:B----4-:R-:W-:Y:S05]  /*4800*/  @P3 BRA `(.L_x_1730) ;  /* 0x0000000000a03947 */ /* 0x010fea0003800000 */
[----:B------:R-:W-:Y:S01]  /*4810*/  SHF.R.U64 R11, R48, 0x10, R49 ;  /* 0x00000010300b7819 */ /* 0x000fe20000001231 */
[--C-:B-1----:R-:W-:Y:S01]  /*4820*/  HADD2.F32 R48, -RZ, R15.reuse.H1_H1 ;  /* 0x3000000fff307230 */ /* 0x102fe20000004100 */
        /* <DEDUP_REMOVED lines=38> */
.L_x_1730:
[----:B------:R-:W-:Y:S05]  /*4a90*/  BSYNC B2 ;  /* 0x0000000000027941 */ /* 0x000fea0003800000 */
.L_x_1729:
[----:B-1----:R0:W-:Y:S02]  /*4aa0*/  ST.E.128 desc[UR54][R54.64], R12 ;  /* 0x0000000c36007985 */ /* 0x0021e4000c101d36 */
.L_x_1728:
[----:B------:R-:W-:Y:S05]  /*4ab0*/  BSYNC B1 ;  /* 0x0000000000017941 */ /* 0x000fea0003800000 */
.L_x_1727:
        /* <DEDUP_REMOVED lines=47> */
.L_x_1732:
[----:B------:R-:W-:Y:S05]  /*4db0*/  BSYNC B1 ;  /* 0x0000000000017941 */ /* 0x000fea0003800000 */
.L_x_1731:
[----:B----4-:R0:W-:Y:S01]  /*4dc0*/  ST.E.128 desc[UR54][R48.64], R12 ;  /* 0x0000000c30007985 */ /* 0x0101e2000c101d36 */
[----:B------:R-:W-:Y:S05]  /*4dd0*/  BRA `(.L_x_1726) ;  /* 0x0000002c00a47947 */ /* 0x000fea0003800000 */
.L_x_1686:
        /* <DEDUP_REMOVED lines=25> */
[----:B------:R-:W-:-:S05]  /*4f70*/  @!P5 IADD3 R48, P6, R88, R12, RZ ;  /* 0x0000000c5830d210 */ /* 0x000fca0007fde0ff */
[----:B------:R-:W-:Y:S01]  /*4f80*/  @!P5 IMAD.X R49, R11, 0x1, R80, P6 ;  /* 0x000000010b31d824 */ /* 0x000fe200030e0650 */
[----:B0-----:R-:W-:-:S04]  /*4f90*/  @!P5 LEA R62, P6, R48, R62, 0x1 ;  /* 0x0000003e303ed211 */ /* 0x001fc800078c08ff */
[----:B------:R-:W-:Y:S02]  /*4fa0*/  @!P5 LEA.HI.X R63, R48, R63, R49, 0x1, P6 ;  /* 0x0000003f303fd211 */ /* 0x000fe400030f0c31 */
[----:B------:R-:W-:Y:S02]  /*4fb0*/  CS2R R54, SRZ ;  /* 0x0000000000367805 */ /* 0x000fe4000001ff00 */
[----:B------:R-:W-:Y:S02]  /*4fc0*/  @!P4 LEA R68, P6, R46, R68, 0x1 ;  /* 0x000000442e44c211 */ /* 0x000fe400078c08ff */
[----:B------:R-:W-:Y:S02]  /*4fd0*/  CS2R R52, SRZ ;  /* 0x0000000000347805 */ /* 0x000fe4000001ff00 */
[----:B------:R-:W-:Y:S02]  /*4fe0*/  CS2R R58, SRZ ;  /* 0x00000000003a7805 */ /* 0x000fe4000001ff00 */
[----:B------:R-:W-:-:S02]  /*4ff0*/  CS2R R56, SRZ ;  /* 0x0000000000387805 */ /* 0x000fc4000001ff00 */
[----:B------:R-:W-:Y:S02]  /*5000*/  @!P4 LEA.HI.X R69, R46, R69, R47, 0x1, P6 ;  /* 0x000000452e45c211 */ /* 0x000fe400030f0c2f */
[----:B------:R-:W-:Y:S02]  /*5010*/  CS2R R46, SRZ ;  /* 0x00000000002e7805 */ /* 0x000fe4000001ff00 */
[C---:B-1----:R-:W-:Y:S02]  /*5020*/  @!P4 LEA R70, P6, R44.reuse, R70, 0x1 ;  /* 0x000000462c46c211 */ /* 0x042fe400078c08ff */
[----:B------:R-:W-:Y:S01]  /*5030*/  CS2R R48, SRZ ;  /* 0x0000000000307805 */ /* 0x000fe2000001ff00 */
[----:B------:R-:W5:Y:S01]  /*5040*/  @!P4 LDG.E.128 R52, desc[UR54][R68.64] ;  /* 0x000000364434c981 */ /* 0x000f62000c1e1d00 */
[----:B------:R-:W-:Y:S02]  /*5050*/  @!P4 LEA.HI.X R71, R44, R71, R45, 0x1, P6 ;  /* 0x000000472c47c211 */ /* 0x000fe400030f0c2d */
[----:B------:R-:W-:-:S02]  /*5060*/  CS2R R44, SRZ ;  /* 0x00000000002c7805 */ /* 0x000fc4000001ff00 */
[----:B------:R0:W5:Y:S04]  /*5070*/  @!P5 LDG.E.128 R48, desc[UR54][R62.64] ;  /* 0x000000363e30d981 */ /* 0x000168000c1e1d00 */
[----:B------:R-:W5:Y:S01]  /*5080*/  @!P4 LDG.E.128 R56, desc[UR54][R70.64] ;  /* 0x000000364638c981 */ /* 0x000f62000c1e1d00 */
[----:B--2---:R-:W-:-:S03]  /*5090*/  @!P3 LEA R76, P4, R66, R76, 0x1 ;  /* 0x0000004c424cb211 */ /* 0x004fc600078808ff */
[----:B------:R1:W5:Y:S01]  /*50a0*/  @!P5 LDG.E.128 R44, desc[UR54][R60.64] ;  /* 0x000000363c2cd981 */ /* 0x000362000c1e1d00 */
        /* <DEDUP_REMOVED lines=12> */
[----:B------:R0:W5:Y:S01]  /*5170*/  @!P3 LDG.E.128 R60, desc[UR54][R76.64] ;  /* 0x000000364c3cb981 */ /* 0x000162000c1e1d00 */
[----:B------:R-:W-:Y:S02]  /*5180*/  CS2R R74, SRZ ;  /* 0x00000000004a7805 */ /* 0x000fe4000001ff00 */
[----:B------:R-:W-:Y:S01]  /*5190*/  CS2R R72, SRZ ;  /* 0x0000000000487805 */ /* 0x000fe2000001ff00 */
[----:B------:R0:W5:Y:S01]  /*51a0*/  @!P3 LDG.E.128 R64, desc[UR54][R78.64] ;  /* 0x000000364e40b981 */ /* 0x000162000c1e1d00 */
[----:B------:R-:W-:Y:S01]  /*51b0*/  ISETP.GE.AND P3, PT, R16, R107, PT ;  /* 0x0000006b1000720c */ /* 0x000fe20003f66270 */
[----:B------:R-:W-:-:S12]  /*51c0*/  @P4 BRA `(.L_x_1734) ;  /* 0x0000000000504947 */ /* 0x000fd80003800000 */
[----:B------:R-:W1:Y:S01]  /*51d0*/  LDC.64 R70, c[0x0][0x3f8] ;  /* 0x0000fe00ff467b82 */ /* 0x000e620000000a00 */
[----:B------:R-:W-:Y:S01]  /*51e0*/  IMAD.MOV.U32 R15, RZ, RZ, R91 ;  /* 0x000000ffff0f7224 */ /* 0x000fe200078e005b */
[----:B------:R-:W-:Y:S01]  /*51f0*/  MOV R13, R11 ;  /* 0x0000000b000d7202 */ /* 0x000fe20000000f00 */
[----:B------:R-:W-:Y:S01]  /*5200*/  ULDC.64 UR4, c[0x0][0x3e8] ;  /* 0x0000fa0000047ab9 */ /* 0x000fe20000000a00 */
[----:B------:R-:W-:-:S04]  /*5210*/  ULDC.64 UR6, c[0x0][0x400] ;  /* 0x0001000000067ab9 */ /* 0x000fc80000000a00 */
[----:B------:R-:W2:Y:S01]  /*5220*/  LDC.64 R68, c[0x0][0x408] ;  /* 0x00010200ff447b82 */ /* 0x000ea20000000a00 */
[----:B-1----:R-:W-:-:S04]  /*5230*/  IMAD.WIDE.U32 R14, R70, 0x60, R14 ;  /* 0x00000060460e7825 */ /* 0x002fc800078e000e */
[----:B------:R-:W-:Y:S01]  /*5240*/  IMAD R71, R71, 0x60, RZ ;  /* 0x0000006047477824 */ /* 0x000fe200078e02ff */
[----:B------:R-:W-:Y:S01]  /*5250*/  IADD3 R14, P4, R84, R14, RZ ;  /* 0x0000000e540e7210 */ /* 0x000fe20007f9e0ff */
[----:B--2---:R-:W-:-:S03]  /*5260*/  IMAD.WIDE.U32 R12, R68, 0x60, R12 ;  /* 0x00000060440c7825 */ /* 0x004fc600078e000c */
        /* <DEDUP_REMOVED lines=10> */
.L_x_1734:
[----:B------:R-:W-:Y:S05]  /*5310*/  BSYNC B1 ;  /* 0x0000000000017941 */ /* 0x000fea0003800000 */
.L_x_1733:
[----:B-----5:R-:W-:Y:S01]  /*5320*/  IMAD.MOV.U32 R11, RZ, RZ, R70 ;  /* 0x000000ffff0b7224 */ /* 0x020fe200078e0046 */
[----:B------:R-:W-:Y:S01]  /*5330*/  UISETP.NE.AND UP0, UPT, UR39, 0x3, UPT ;  /* 0x000000032700788c */ /* 0x000fe2000bf05270 */
[----:B------:R-:W-:Y:S02]  /*5340*/  IMAD.MOV.U32 R12, RZ, RZ, R71 ;  /* 0x000000ffff0c7224 */ /* 0x000fe400078e0047 */
        /* <DEDUP_REMOVED lines=49> */
[----:B------:R-:W-:-:S04]  /*5660*/  PRMT R117, R11, 0x5410, R12 ;  /* 0x000054100b757816 */ /* 0x000fc8000000000c */
[----:B------:R-:W-:Y:S01]  /*5670*/  PRMT R118, R13, 0x5410, R14 ;  /* 0x000054100d767816 */ /* 0x000fe2000000000e */
[----:B------:R-:W-:Y:S06]  /*5680*/  @!P5 BRA `(.L_x_1735) ;  /* 0x000000000004d947 */ /* 0x000fec0003800000 */
[----:B------:R-:W-:Y:S01]  /*5690*/  BPT.TRAP 0x1 ;  /* 0x000000040000795c */ /* 0x000fe20000300000 */
.L_x_1735:
[----:B------:R-:W-:Y:S01]  /*56a0*/  IMAD R91, R19, 0x8, R18 ;  /* 0x00000008135b7824 */ /* 0x000fe200078e0212 */
[----:B------:R-:W-:Y:S01]  /*56b0*/  SHF.L.U32 R102, R192, 0x1f, RZ ;  /* 0x0000001fc0667819 */ /* 0x000fe200000006ff */
[----:B------:R-:W1:Y:S01]  /*56c0*/  LDC R110, c[0x0][0x2f4] ;  /* 0x0000bd00ff6e7b82 */ /* 0x000e620000000800 */
[----:B------:R-:W-:Y:S02]  /*56d0*/  BSSY B1, `(.L_x_1736) ;  /* 0x0000003000017945 */ /* 0x000fe40003800000 */
[----:B------:R-:W2:Y:S02]  /*56e0*/  SYNCS.PHASECHK.TRANS64.TRYWAIT P4, [R91+URZ+0x28890], R102 ;  /* 0x028890665b0075a7 */ /* 0x000ea4000808017f */
[----:B--2---:R-:W-:Y:S05]  /*56f0*/  @!P4 BRA `(.L_x_1737) ;  /* 0x000001e80000c947 */ /* 0x004fea0003800000 */
.L_x_2103:
[----:B------:R-:W-:Y:S05]  /*5700*/  BSYNC B1 ;  /* 0x0000000000017941 */ /* 0x000fea0003800000 */
.L_x_1736:
[----:B------:R-:W-:Y:S01]  /*5710*/  UMOV UR4, 0xffffffff ;  /* 0xffffffff00047882 */ /* 0x000fe20000000000 */
[----:B-1----:R-:W-:Y:S02]  /*5720*/  IMAD.IADD R112, R110, 0x1, -R37 ;  /* 0x000000016e707824 */ /* 0x002fe400078e0a25 */
[----:B------:R-:W-:Y:S05]  /*5730*/  BRA.DIV UR4, `(.L_x_1738) ;  /* 0x000001ea04047947 */ /* 0x000fea000b800000 */
[----:B------:R1:W3:Y:S04]  /*5740*/  SHFL.IDX PT, R107, R103, RZ, 0x181f ;  /* 0x00181fff676b7589 */ /* 0x0002e800000e0000 */
[----:B------:R1:W4:Y:S02]  /*5750*/  SHFL.IDX PT, R106, R108, RZ, 0x181f ;  /* 0x00181fff6c6a7589 */ /* 0x00032400000e0000 */
.L_x_2107:
[----:B------:R-:W-:Y:S01]  /*5760*/  ISETP.GE.OR P4, PT, R188, R97, P1 ;  /* 0x00000061bc00720c */ /* 0x000fe20000f86670 */
[----:B------:R-:W-:-:S12]  /*5770*/  BSSY B1, `(.L_x_1739) ;  /* 0x0000074000017945 */ /* 0x000fd80003800000 */
[----:B------:R-:W-:Y:S05]  /*5780*/  @P4 BRA `(.L_x_1740) ;  /* 0x0000000400c84947 */ /* 0x000fea0003800000 */
[----:B------:R-:W-:Y:S01]  /*5790*/  SEL R11, R37, R112, !P0 ;  /* 0x00000070250b7207 */ /* 0x000fe20004000000 */
[----:B------:R-:W-:Y:S01]  /*57a0*/  BSSY B2, `(.L_x_1741) ;  /* 0x000006c000027945 */ /* 0x000fe20003800000 */
[C---:B----4-:R-:W-:Y:S02]  /*57b0*/  LEA R104, P4, R41.reuse, R106, 0x1 ;  /* 0x0000006a29687211 */ /* 0x050fe400078808ff */
[----:B------:R-:W-:Y:S02]  /*57c0*/  SHF.R.S32.HI R12, RZ, 0x1f, R11 ;  /* 0x0000001fff0c7819 */ /* 0x000fe4000001140b */
[----:B---3--:R-:W-:Y:S02]  /*57d0*/  LEA.HI.X R105, R41, R107, R90, 0x1, P4 ;  /* 0x0000006b29697211 */ /* 0x008fe400020f0c5a */
[----:B------:R-:W-:-:S04]  /*57e0*/  LEA.HI R12, R12, R11, RZ, 0x4 ;  /* 0x0000000b0c0c7211 */ /* 0x000fc800078f20ff */
[----:B------:R-:W-:-:S04]  /*57f0*/  LEA.HI.SX32 R12, R12, R81, 0x1c ;  /* 0x000000510c0c7211 */ /* 0x000fc800078fe2ff */
[----:B------:R-:W-:Y:S02]  /*5800*/  SHF.R.S32.HI R13, RZ, 0x1f, R12 ;  /* 0x0000001fff0d7819 */ /* 0x000fe4000001140c */
[----:B------:R-:W-:Y:S02]  /*5810*/  SHF.L.U32 R11, R12, 0x3, RZ ;  /* 0x000000030c0b7819 */ /* 0x000fe400000006ff */
[----:B------:R-:W-:Y:S02]  /*5820*/  LEA.HI R12, R13, R12, RZ, 0x3 ;  /* 0x0000000c0d0c7211 */ /* 0x000fe400078f18ff */
[----:B------:R-:W-:-:S03]  /*5830*/  LOP3.LUT R13, R11, 0x38, RZ, 0xc0, !PT ;  /* 0x000000380b0d7812 */ /* 0x000fc600078ec0ff */
[----:B------:R-:W-:Y:S01]  /*5840*/  IMAD.SHL.U32 R14, R12, 0x400, RZ ;  /* 0x000004000c0e7824 */ /* 0x000fe200078e00ff */
[----:B------:R-:W-:-:S04]  /*5850*/  LOP3.LUT R12, R13, 0x1c0, R222, 0xf8, !PT ;  /* 0x000001c00d0c7812 */ /* 0x000fc800078ef8de */
[----:B------:R-:W-:Y:S02]  /*5860*/  LOP3.LUT R13, R14, 0x7fffe000, RZ, 0xc0, !PT ;  /* 0x7fffe0000e0d7812 */ /* 0x000fe400078ec0ff */
[----:B------:R-:W-:-:S04]  /*5870*/  LOP3.LUT R12, R12, R203, RZ, 0x3c, !PT ;  /* 0x000000cb0c0c7212 */ /* 0x000fc800078e3cff */
[----:B------:R-:W-:Y:S01]  /*5880*/  IADD3 R12, R12, R13, R204 ;  /* 0x0000000d0c0c7210 */ /* 0x000fe20007ffe0cc */
[----:B------:R-:W-:-:S04]  /*5890*/  IMAD R13, R19, 0x4000, R7 ;  /* 0x00004000130d7824 */ /* 0x000fc800078e0207 */
[----:B------:R-:W-:Y:S02]  /*58a0*/  IMAD R15, R19, 0x4000, R12 ;  /* 0x00004000130f7824 */ /* 0x000fe400078e020c */
[--C-:B------:R-:W-:Y:S02]  /*58b0*/  IMAD R13, R13, 0x2, R18.reuse ;  /* 0x000000020d0d7824 */ /* 0x100fe400078e0212 */
[----:B0-----:R-:W-:-:S04]  /*58c0*/  IMAD R76, R15, 0x2, R18 ;  /* 0x000000020f4c7824 */ /* 0x001fc800078e0212 */
[----:B------:R-:W0:Y:S04]  /*58d0*/  LDS.128 R12, [R13+0x18400] ;  /* 0x018400000d0c7984 */ /* 0x000e280000000c00 */
[----:B------:R-:W3:Y:S01]  /*58e0*/  LDS.128 R76, [R76+0x18400] ;  /* 0x018400004c4c7984 */ /* 0x000ee20000000c00 */
[----:B------:R-:W-:Y:S05]  /*58f0*/  @P3 BRA `(.L_x_1742) ;  /* 0x0000000400583947 */ /* 0x000fea0003800000 */
[----:B------:R-:W-:Y:S02]  /*5900*/  SHF.R.U32.HI R128, RZ, 0x10, R49 ;  /* 0x00000010ff807819 */ /* 0x000fe40000011631 */
[--C-:B------:R-:W-:Y:S02]  /*5910*/  SHF.R.U64 R124, R44, 0x10, R45.reuse ;  /* 0x000000102c7c7819 */ /* 0x100fe4000000122d */
[----:B------:R-:W-:Y:S01]  /*5920*/  SHF.R.U32.HI R130, RZ, 0x10, R45 ;  /* 0x00000010ff827819 */ /* 0x000fe2000001162d */
[----:B------:R-:W-:Y:S01]  /*5930*/  HADD2.F32 R128, -RZ, R128.H0_H0 ;  /* 0x20000080ff807230 */ /* 0x000fe20000004100 */
[--C-:B------:R-:W-:Y:S01]  /*5940*/  SHF.R.U64 R45, R50, 0x10, R51.reuse ;  /* 0x00000010322d7819 */ /* 0x100fe20000001233 */
[----:B------:R-:W-:Y:S01]  /*5950*/  HADD2.F32 R124, -RZ, R124.H0_H0 ;  /* 0x2000007cff7c7230 */ /* 0x000fe20000004100 */
[----:B------:R-:W-:Y:S01]  /*5960*/  SHF.R.U32.HI R129, RZ, 0x10, R51 ;  /* 0x00000010ff817819 */ /* 0x000fe20000011633 */
[--C-:B------:R-:W-:Y:S01]  /*5970*/  HADD2.F32 R51, -RZ, R127.reuse.H0_H0 ;  /* 0x2000007fff337230 */ /* 0x100fe20000004100 */
[--C-:B------:R-:W-:Y:S01]  /*5980*/  SHF.R.U64 R44, R46, 0x10, R47.reuse ;  /* 0x000000102e2c7819 */ /* 0x100fe2000000122f */
[----:B------:R-:W-:Y:S01]  /*5990*/  HADD2.F32 R127, -RZ, R127.H1_H1 ;  /* 0x3000007fff7f7230 */ /* 0x000fe20000004100 */
[----:B------:R-:W-:Y:S01]  /*59a0*/  SHF.R.U32.HI R131, RZ, 0x10, R47 ;  /* 0x00000010ff837819 */ /* 0x000fe2000001162f */
[----:B0-----:R-:W-:Y:S01]  /*59b0*/  IMAD.MOV.U32 R47, RZ, RZ, R12 ;  /* 0x000000ffff2f7224 */ /* 0x001fe200078e000c */
[----:B------:R-:W-:Y:S01]  /*59c0*/  SHF.R.U64 R48, R48, 0x10, R49 ;  /* 0x0000001030307819 */ /* 0x000fe20000001231 */
[--C-:B---3--:R-:W-:Y:S01]  /*59d0*/  HADD2.F32 R46, -RZ, R77.reuse.H0_H0 ;  /* 0x2000004dff2e7230 */ /* 0x108fe20000004100 */
[----:B------:R-:W-:Y:S01]  /*59e0*/  MOV R49, R15 ;  /* 0x0000000f00317202 */ /* 0x000fe20000000f00 */
[----:B------:R-:W-:-:S02]  /*59f0*/  HADD2.F32 R77, -RZ, R77.H1_H1 ;  /* 0x3000004dff4d7230 */ /* 0x000fc40000004100 */
[--C-:B------:R-:W-:Y:S02]  /*5a00*/  HADD2.F32 R12, -RZ, R13.reuse.H0_H0 ;  /* 0x2000000dff0c7230 */ /* 0x100fe40000004100 */
        /* <DEDUP_REMOVED lines=10> */
[----:B------:R-:W-:-:S02]  /*5ab0*/  HADD2.F32 R51, -RZ, R79.H0_H0 ;  /* 0x2000004fff337230 */ /* 0x000fc40000004100 */
[--C-:B------:R-:W-:Y:S01]  /*5ac0*/  HADD2.F32 R127, -RZ, R126.reuse.H1_H1 ;  /* 0x3000007eff7f7230 */ /* 0x100fe20000004100 */
[----:B------:R-:W-:Y:S01]  /*5ad0*/  F2FP.F16.F32.PACK_AB R15, R15, R12 ;  /* 0x0000000c0f0f723e */ /* 0x000fe200000000ff */
[----:B------:R-:W-:Y:S01]  /*5ae0*/  HADD2.F32 R79, -RZ, R79.H1_H1 ;  /* 0x3000004fff4f7230 */ /* 0x000fe20000004100 */
[----:B------:R-:W-:Y:S01]  /*5af0*/  F2FP.F16.F32.PACK_AB R46, R46, R13 ;  /* 0x0000000d2e2e723e */ /* 0x000fe200000000ff */
[----:B------:R-:W-:Y:S02]  /*5b00*/  HADD2.F32 R50, -RZ, R49.H0_H0 ;  /* 0x20000031ff327230 */ /* 0x000fe40000004100 */
[----:B------:R-:W-:Y:S02]  /*5b10*/  HADD2.F32 R128, -RZ, R129.H0_H0 ;  /* 0x20000081ff807230 */ /* 0x000fe40000004100 */
[-C--:B------:R-:W-:Y:S01]  /*5b20*/  FMUL.FTZ R129, R51, R127.reuse ;  /* 0x0000007f33817220 */ /* 0x080fe20000410000 */
[----:B------:R-:W-:Y:S02]  /*5b30*/  HADD2.F32 R77, -RZ, R126.H0_H0 ;  /* 0x2000007eff4d7230 */ /* 0x000fe40000004100 */
[----:B------:R-:W-:Y:S01]  /*5b40*/  FMUL.FTZ R130, R50, R127 ;  /* 0x0000007f32827220 */ /* 0x000fe20000410000 */
[----:B------:R-:W-:-:S02]  /*5b50*/  HADD2.F32 R49, -RZ, R49.H1_H1 ;  /* 0x30000031ff317230 */ /* 0x000fc40000004100 */
[-C--:B------:R-:W-:Y:S01]  /*5b60*/  FMUL.FTZ R132, R79, R128.reuse ;  /* 0x000000804f847220 */ /* 0x080fe20000410000 */
[----:B------:R-:W-:Y:S02]  /*5b70*/  HADD2.F32 R126, -RZ, R131.H0_H0 ;  /* 0x20000083ff7e7230 */ /* 0x000fe40000004100 */
[-C--:B------:R-:W-:Y:S01]  /*5b80*/  FFMA.FTZ R130, R51, R77.reuse, R130 ;  /* 0x0000004d33827223 */ /* 0x080fe20000010082 */
[----:B------:R-:W-:Y:S02]  /*5b90*/  HADD2.F32 R51, -RZ, R48.H0_H0 ;  /* 0x20000030ff337230 */ /* 0x000fe40000004100 */
[C---:B------:R-:W-:Y:S01]  /*5ba0*/  FMUL.FTZ R128, R49.reuse, R128 ;  /* 0x0000008031807220 */ /* 0x040fe20000410000 */
[----:B------:R-:W-:Y:S01]  /*5bb0*/  FFMA.FTZ R129, R50, R77, -R129 ;  /* 0x0000004d32817223 */ /* 0x000fe20000010881 */
[-C--:B------:R-:W-:Y:S01]  /*5bc0*/  FFMA.FTZ R132, R49, R126.reuse, -R132 ;  /* 0x0000007e31847223 */ /* 0x080fe20000010884 */
[----:B------:R-:W-:Y:S02]  /*5bd0*/  HADD2.F32 R49, -RZ, R76.H0_H0 ;  /* 0x2000004cff317230 */ /* 0x000fe40000004100 */
[----:B------:R-:W-:Y:S01]  /*5be0*/  FFMA.FTZ R127, R79, R126, R128 ;  /* 0x0000007e4f7f7223 */ /* 0x000fe20000010080 */
[----:B------:R-:W-:-:S02]  /*5bf0*/  HADD2.F32 R48, -RZ, R47.H0_H0 ;  /* 0x2000002fff307230 */ /* 0x000fc40000004100 */
[----:B------:R-:W-:Y:S01]  /*5c00*/  HADD2.F32 R76, -RZ, R76.H1_H1 ;  /* 0x3000004cff4c7230 */ /* 0x000fe20000004100 */
[----:B------:R-:W-:Y:S01]  /*5c10*/  F2FP.F16.F32.PACK_AB R129, R132, R129 ;  /* 0x000000818481723e */ /* 0x000fe200000000ff */
[----:B------:R-:W-:Y:S01]  /*5c20*/  HADD2.F32 R50, -RZ, R125.H1_H1 ;  /* 0x3000007dff327230 */ /* 0x000fe20000004100 */
[----:B------:R-:W-:Y:S01]  /*5c30*/  F2FP.F16.F32.PACK_AB R127, R127, R130 ;  /* 0x000000827f7f723e */ /* 0x000fe200000000ff */
[----:B------:R-:W-:Y:S02]  /*5c40*/  HADD2.F32 R47, -RZ, R47.H1_H1 ;  /* 0x3000002fff2f7230 */ /* 0x000fe40000004100 */
[-C--:B------:R-:W-:Y:S01]  /*5c50*/  FMUL.FTZ R128, R76, R51.reuse ;  /* 0x000000334c807220 */ /* 0x080fe20000410000 */
[----:B------:R-:W-:Y:S02]  /*5c60*/  HADD2.F32 R125, -RZ, R125.H0_H0 ;  /* 0x2000007dff7d7230 */ /* 0x000fe40000004100 */
[----:B------:R-:W-:Y:S02]  /*5c70*/  IMAD.MOV.U32 R13, RZ, RZ, R15 ;  /* 0x000000ffff0d7224 */ /* 0x000fe400078e000f */
[C---:B------:R-:W-:Y:S01]  /*5c80*/  FMUL.FTZ R51, R47.reuse, R51 ;  /* 0x000000332f337220 */ /* 0x040fe20000410000 */
[-C--:B------:R-:W-:Y:S01]  /*5c90*/  FFMA.FTZ R128, R47, R124.reuse, -R128 ;  /* 0x0000007c2f807223 */ /* 0x080fe20000010880 */
[-C--:B------:R-:W-:Y:S01]  /*5ca0*/  FMUL.FTZ R77, R49, R125.reuse ;  /* 0x0000007d314d7220 */ /* 0x080fe20000410000 */
[----:B------:R-:W-:Y:S01]  /*5cb0*/  FMUL.FTZ R126, R48, R125 ;  /* 0x0000007d307e7220 */ /* 0x000fe20000410000 */
[----:B------:R-:W-:Y:S01]  /*5cc0*/  FFMA.FTZ R79, R76, R124, R51 ;  /* 0x0000007c4c4f7223 */ /* 0x000fe20000010033 */
[----:B------:R-:W-:-:S02]  /*5cd0*/  HADD2.F32 R51, -RZ, R45.H0_H0 ;  /* 0x2000002dff337230 */ /* 0x000fc40000004100 */
[-C--:B------:R-:W-:Y:S01]  /*5ce0*/  FFMA.FTZ R77, R48, R50.reuse, -R77 ;  /* 0x00000032304d7223 */ /* 0x080fe2000001084d */
[----:B------:R-:W-:Y:S01]  /*5cf0*/  FFMA.FTZ R126, R49, R50, R126 ;  /* 0x00000032317e7223 */ /* 0x000fe2000001007e */
[----:B------:R-:W-:Y:S02]  /*5d00*/  HADD2.F32 R47, -RZ, R78.H0_H0 ;  /* 0x2000004eff2f7230 */ /* 0x000fe40000004100 */
[----:B------:R-:W-:Y:S01]  /*5d10*/  HADD2.F32 R50, -RZ, R123.H0_H0 ;  /* 0x2000007bff327230 */ /* 0x000fe20000004100 */
[----:B------:R-:W-:Y:S01]  /*5d20*/  F2FP.F16.F32.PACK_AB R12, R128, R77 ;  /* 0x0000004d800c723e */ /* 0x000fe200000000ff */
[----:B------:R-:W-:Y:S01]  /*5d30*/  HADD2.F32 R45, -RZ, R14.H0_H0 ;  /* 0x2000000eff2d7230 */ /* 0x000fe20000004100 */
[----:B------:R-:W-:Y:S01]  /*5d40*/  F2FP.F16.F32.PACK_AB R76, R79, R126 ;  /* 0x0000007e4f4c723e */ /* 0x000fe200000000ff */
[----:B------:R-:W-:Y:S02]  /*5d50*/  HADD2.F32 R78, -RZ, R78.H1_H1 ;  /* 0x3000004eff4e7230 */ /* 0x000fe40000004100 */
[----:B------:R-:W-:-:S02]  /*5d60*/  HADD2.F32 R14, -RZ, R14.H1_H1 ;  /* 0x3000000eff0e7230 */ /* 0x000fc40000004100 */
[----:B------:R-:W-:Y:S02]  /*5d70*/  HADD2.F32 R48, -RZ, R123.H1_H1 ;  /* 0x3000007bff307230 */ /* 0x000fe40000004100 */
[-C--:B------:R-:W-:Y:S01]  /*5d80*/  FMUL.FTZ R123, R78, R51.reuse ;  /* 0x000000334e7b7220 */ /* 0x080fe20000410000 */
[----:B------:R-:W-:Y:S02]  /*5d90*/  HADD2.F32 R49, -RZ, R44.H0_H0 ;  /* 0x2000002cff317230 */ /* 0x000fe40000004100 */
[-C--:B------:R-:W-:Y:S01]  /*5da0*/  FMUL.FTZ R44, R47, R50.reuse ;  /* 0x000000322f2c7220 */ /* 0x080fe20000410000 */
[C---:B------:R-:W-:Y:S01]  /*5db0*/  FMUL.FTZ R50, R45.reuse, R50 ;  /* 0x000000322d327220 */ /* 0x040fe20000410000 */
[C---:B------:R-:W-:Y:S01]  /*5dc0*/  FMUL.FTZ R51, R14.reuse, R51 ;  /* 0x000000330e337220 */ /* 0x040fe20000410000 */
[----:B------:R-:W-:Y:S02]  /*5dd0*/  IMAD.MOV.U32 R77, RZ, RZ, R46 ;  /* 0x000000ffff4d7224 */ /* 0x000fe400078e002e */
[-C--:B------:R-:W-:Y:S01]  /*5de0*/  FFMA.FTZ R44, R45, R48.reuse, -R44 ;  /* 0x000000302d2c7223 */ /* 0x080fe2000001082c */
[----:B------:R-:W-:Y:S01]  /*5df0*/  FFMA.FTZ R50, R47, R48, R50 ;  /* 0x000000302f327223 */ /* 0x000fe20000010032 */
[-C--:B------:R-:W-:Y:S01]  /*5e00*/  FFMA.FTZ R123, R14, R49.reuse, -R123 ;  /* 0x000000310e7b7223 */ /* 0x080fe2000001087b */
[----:B------:R-:W-:Y:S01]  /*5e10*/  FFMA.FTZ R51, R78, R49, R51 ;  /* 0x000000314e337223 */ /* 0x000fe20000010033 */
[----:B------:R-:W-:-:S02]  /*5e20*/  IMAD.MOV.U32 R15, RZ, RZ, R129 ;  /* 0x000000ffff0f7224 */ /* 0x000fc400078e0081 */
[----:B------:R-:W-:Y:S01]  /*5e30*/  IMAD.MOV.U32 R79, RZ, RZ, R127 ;  /* 0x000000ffff4f7224 */ /* 0x000fe200078e007f */
[----:B------:R-:W-:Y:S02]  /*5e40*/  F2FP.F16.F32.PACK_AB R14, R123, R44 ;  /* 0x0000002c7b0e723e */ /* 0x000fe400000000ff */
[----:B------:R-:W-:-:S07]  /*5e50*/  F2FP.F16.F32.PACK_AB R78, R51, R50 ;  /* 0x00000032334e723e */ /* 0x000fce00000000ff */
.L_x_1742:
[----:B------:R-:W-:Y:S05]  /*5e60*/  BSYNC B2 ;  /* 0x0000000000027941 */ /* 0x000fea0003800000 */
.L_x_1741:
[----:B------:R-:W-:Y:S01]  /*5e70*/  ISETP.GE.AND P4, PT, R11, R110, PT ;  /* 0x0000006e0b00720c */ /* 0x000fe20003f86270 */
[----:B0-----:R0:W-:-:S12]  /*5e80*/  ST.E.128 desc[UR54][R104.64], R12 ;  /* 0x0000000c68007985 */ /* 0x0011d8000c101d36 */
[----:B------:R-:W-:-:S05]  /*5e90*/  @!P4 IMAD.WIDE R106, R11, 0x2, R106 ;  /* 0x000000020b6ac825 */ /* 0x000fca00078e026a */
[----:B---3--:R0:W-:Y:S02]  /*5ea0*/  @!P4 ST.E.128 desc[UR54][R106.64], R76 ;  /* 0x0000004c6a00c985 */ /* 0x0081e4000c101d36 */
.L_x_1740:
[----:B------:R-:W-:Y:S05]  /*5eb0*/  BSYNC B1 ;  /* 0x0000000000017941 */ /* 0x000fea0003800000 */
.L_x_1739:
[----:B------:R-:W-:-:S03]  /*5ec0*/  UMOV UR4, 0xffffffff ;  /* 0xffffffff00047882 */ /* 0x000fc60000000000 */
[----:B------:R-:W-:Y:S05]  /*5ed0*/  BRA.DIV UR4, `(.L_x_1743) ;  /* 0x000001e204687947 */ /* 0x000fea000b800000 */
[----:B------:R0:W0:Y:S04]  /*5ee0*/  SHFL.IDX PT, R51, R103, 0x1, 0x181f ;  /* 0x00381f0067337f89 */ /* 0x00002800000e0000 */
[----:B------:R0:W0:Y:S02]  /*5ef0*/  SHFL.IDX PT, R50, R108, 0x1, 0x181f ;  /* 0x00381f006c327f89 */ /* 0x00002400000e0000 */
.L_x_2111:
[----:B------:R-:W-:Y:S01]  /*5f00*/  ISETP.GE.OR P4, PT, R217, R97, P1 ;  /* 0x00000061d900720c */ /* 0x000fe20000f86670 */
[----:B------:R-:W-:-:S12]  /*5f10*/  BSSY B1, `(.L_x_1744) ;  /* 0x0000075000017945 */ /* 0x000fd80003800000 */
        /* <DEDUP_REMOVED lines=15> */
[----:B------:R-:W-:Y:S02]  /*6010*/  IADD3 R12, R13, R12, R202 ;  /* 0x0000000c0d0c7210 */ /* 0x000fe40007ffe0ca */
[----:B------:R-:W-:-:S03]  /*6020*/  LEA R13, R19, R4, 0xe ;  /* 0x00000004130d7211 */ /* 0x000fc600078e70ff */
[----:B------:R-:W-:Y:S02]  /*6030*/  IMAD R15, R19, 0x4000, R12 ;  /* 0x00004000130f7824 */ /* 0x000fe400078e020c */
[--C-:B------:R-:W-:Y:S02]  /*6040*/  IMAD R13, R13, 0x2, R18.reuse ;  /* 0x000000020d0d7824 */ /* 0x100fe400078e0212 */
[----:B------:R-:W-:-:S04]  /*6050*/  IMAD R44, R15, 0x2, R18 ;  /* 0x000000020f2c7824 */ /* 0x000fc800078e0212 */
[----:B------:R-:W0:Y:S04]  /*6060*/  LDS.128 R12, [R13+0x18400] ;  /* 0x018400000d0c7984 */ /* 0x000e280000000c00 */
[----:B------:R-:W0:Y:S01]  /*6070*/  LDS.128 R44, [R44+0x18400] ;  /* 0x018400002c2c7984 */ /* 0x000e220000000c00 */
[----:B------:R-:W-:Y:S05]  /*6080*/  @P3 BRA `(.L_x_1747) ;  /* 0x0000000400603947 */ /* 0x000fea0003800000 */
[----:B---3--:R-:W-:Y:S02]  /*6090*/  SHF.R.U64 R107, R56, 0x10, R57 ;  /* 0x00000010386b7819 */ /* 0x008fe40000001239 */
[----:B------:R-:W-:Y:S02]  /*60a0*/  SHF.R.U64 R123, R52, 0x10, R53 ;  /* 0x00000010347b7819 */ /* 0x000fe40000001235 */
[----:B------:R-:W-:Y:S01]  /*60b0*/  SHF.R.U32.HI R56, RZ, 0x10, R57 ;  /* 0x00000010ff387819 */ /* 0x000fe20000011639 */
[----:B------:R-:W-:Y:S01]  /*60c0*/  HADD2.F32 R57, -RZ, R122.H1_H1 ;  /* 0x3000007aff397230 */ /* 0x000fe20000004100 */
[----:B------:R-:W-:Y:S01]  /*60d0*/  SHF.R.U32.HI R76, RZ, 0x10, R53 ;  /* 0x00000010ff4c7819 */ /* 0x000fe20000011635 */
[----:B0-----:R-:W-:Y:S01]  /*60e0*/  IMAD.MOV.U32 R53, RZ, RZ, R44 ;  /* 0x000000ffff357224 */ /* 0x001fe200078e002c */
[----:B------:R-:W-:Y:S01]  /*60f0*/  SHF.R.U64 R52, R54, 0x10, R55 ;  /* 0x0000001036347819 */ /* 0x000fe20000001237 */
[----:B------:R-:W-:Y:S01]  /*6100*/  IMAD.MOV.U32 R54, RZ, RZ, R46 ;  /* 0x000000ffff367224 */ /* 0x000fe200078e002e */
[----:B----4-:R-:W-:Y:S01]  /*6110*/  SHF.R.U64 R106, R58, 0x10, R59 ;  /* 0x000000103a6a7819 */ /* 0x010fe2000000123b */
[----:B------:R-:W-:Y:S01]  /*6120*/  IMAD.MOV.U32 R44, RZ, RZ, R14 ;  /* 0x000000ffff2c7224 */ /* 0x000fe200078e000e */
[----:B------:R-:W-:Y:S01]  /*6130*/  SHF.R.U32.HI R78, RZ, 0x10, R55 ;  /* 0x00000010ff4e7819 */ /* 0x000fe20000011637 */
[----:B------:R-:W-:Y:S01]  /*6140*/  HADD2.F32 R46, -RZ, R45.H0_H0 ;  /* 0x2000002dff2e7230 */ /* 0x000fe20000004100 */
[----:B------:R-:W-:Y:S01]  /*6150*/  SHF.R.U32.HI R77, RZ, 0x10, R59 ;  /* 0x00000010ff4d7819 */ /* 0x000fe2000001163b */
[----:B------:R-:W-:-:S02]  /*6160*/  HADD2.F32 R14, -RZ, R13.H0_H0 ;  /* 0x2000000dff0e7230 */ /* 0x000fc40000004100 */
[----:B------:R-:W-:Y:S02]  /*6170*/  HADD2.F32 R45, -RZ, R45.H1_H1 ;  /* 0x3000002dff2d7230 */ /* 0x000fe40000004100 */
[-C--:B------:R-:W-:Y:S01]  /*6180*/  FMUL.FTZ R59, R46, R57.reuse ;  /* 0x000000392e3b7220 */ /* 0x080fe20000410000 */
[----:B------:R-:W-:Y:S02]  /*6190*/  HADD2.F32 R58, -RZ, R56.H0_H0 ;  /* 0x20000038ff3a7230 */ /* 0x000fe40000004100 */
[----:B------:R-:W-:Y:S01]  /*61a0*/  FMUL.FTZ R57, R14, R57 ;  /* 0x000000390e397220 */ /* 0x000fe20000410000 */
[----:B------:R-:W-:Y:S02]  /*61b0*/  HADD2.F32 R55, -RZ, R120.H1_H1 ;  /* 0x30000078ff377230 */ /* 0x000fe40000004100 */
[----:B------:R-:W-:Y:S02]  /*61c0*/  HADD2.F32 R13, -RZ, R13.H1_H1 ;  /* 0x3000000dff0d7230 */ /* 0x000fe40000004100 */
[----:B------:R-:W-:-:S02]  /*61d0*/  HADD2.F32 R56, -RZ, R76.H0_H0 ;  /* 0x2000004cff387230 */ /* 0x000fc40000004100 */
[-C--:B------:R-:W-:Y:S01]  /*61e0*/  FMUL.FTZ R76, R45, R58.reuse ;  /* 0x0000003a2d4c7220 */ /* 0x080fe20000410000 */
[-C--:B------:R-:W-:Y:S01]  /*61f0*/  FFMA.FTZ R59, R14, R55.reuse, -R59 ;  /* 0x000000370e3b7223 */ /* 0x080fe2000001083b */
[----:B------:R-:W-:Y:S01]  /*6200*/  FFMA.FTZ R57, R46, R55, R57 ;  /* 0x000000372e397223 */ /* 0x000fe20000010039 */
[C---:B------:R-:W-:Y:S01]  /*6210*/  FMUL.FTZ R58, R13.reuse, R58 ;  /* 0x0000003a0d3a7220 */ /* 0x040fe20000410000 */
[-C--:B------:R-:W-:Y:S01]  /*6220*/  FFMA.FTZ R76, R13, R56.reuse, -R76 ;  /* 0x000000380d4c7223 */ /* 0x080fe2000001084c */
[----:B------:R-:W-:Y:S02]  /*6230*/  HADD2.F32 R55, -RZ, R121.H1_H1 ;  /* 0x30000079ff377230 */ /* 0x000fe40000004100 */
[----:B------:R-:W-:Y:S02]  /*6240*/  HADD2.F32 R14, -RZ, R47.H0_H0 ;  /* 0x2000002fff0e7230 */ /* 0x000fe40000004100 */
[----:B------:R-:W-:Y:S01]  /*6250*/  FFMA.FTZ R58, R45, R56, R58 ;  /* 0x000000382d3a7223 */ /* 0x000fe2000001003a */
[----:B------:R-:W-:-:S02]  /*6260*/  HADD2.F32 R13, -RZ, R15.H0_H0 ;  /* 0x2000000fff0d7230 */ /* 0x000fc40000004100 */
[----:B------:R-:W-:Y:S02]  /*6270*/  HADD2.F32 R46, -RZ, R78.H0_H0 ;  /* 0x2000004eff2e7230 */ /* 0x000fe40000004100 */
[-C--:B------:R-:W-:Y:S01]  /*6280*/  FMUL.FTZ R78, R14, R55.reuse ;  /* 0x000000370e4e7220 */ /* 0x080fe20000410000 */
[----:B------:R-:W-:Y:S02]  /*6290*/  HADD2.F32 R45, -RZ, R119.H1_H1 ;  /* 0x30000077ff2d7230 */ /* 0x000fe40000004100 */
[----:B------:R-:W-:Y:S01]  /*62a0*/  FMUL.FTZ R55, R13, R55 ;  /* 0x000000370d377220 */ /* 0x000fe20000410000 */
[----:B------:R-:W-:Y:S01]  /*62b0*/  HADD2.F32 R47, -RZ, R47.H1_H1 ;  /* 0x3000002fff2f7230 */ /* 0x000fe20000004100 */
[----:B------:R-:W-:Y:S01]  /*62c0*/  F2FP.F16.F32.PACK_AB R57, R58, R57 ;  /* 0x000000393a39723e */ /* 0x000fe200000000ff */
[----:B------:R-:W-:Y:S02]  /*62d0*/  HADD2.F32 R56, -RZ, R77.H0_H0 ;  /* 0x2000004dff387230 */ /* 0x000fe40000004100 */
[----:B------:R-:W-:Y:S01]  /*62e0*/  FFMA.FTZ R79, R14, R45, R55 ;  /* 0x0000002d0e4f7223 */ /* 0x000fe20000010037 */
[----:B------:R-:W-:-:S02]  /*62f0*/  HADD2.F32 R15, -RZ, R15.H1_H1 ;  /* 0x3000000fff0f7230 */ /* 0x000fc40000004100 */
[----:B------:R-:W-:Y:S01]  /*6300*/  FFMA.FTZ R78, R13, R45, -R78 ;  /* 0x0000002d0d4e7223 */ /* 0x000fe2000001084e */
[----:B------:R-:W-:Y:S02]  /*6310*/  HADD2.F32 R122, -RZ, R122.H0_H0 ;  /* 0x2000007aff7a7230 */ /* 0x000fe40000004100 */
[-C--:B------:R-:W-:Y:S01]  /*6320*/  FMUL.FTZ R104, R47, R56.reuse ;  /* 0x000000382f687220 */ /* 0x080fe20000410000 */
[----:B------:R-:W-:Y:S02]  /*6330*/  HADD2.F32 R14, -RZ, R53.H0_H0 ;  /* 0x20000035ff0e7230 */ /* 0x000fe40000004100 */
[C---:B------:R-:W-:Y:S01]  /*6340*/  FMUL.FTZ R56, R15.reuse, R56 ;  /* 0x000000380f387220 */ /* 0x040fe20000410000 */
[----:B------:R-:W-:Y:S02]  /*6350*/  HADD2.F32 R45, -RZ, R107.H0_H0 ;  /* 0x2000006bff2d7230 */ /* 0x000fe40000004100 */
[----:B------:R-:W-:Y:S01]  /*6360*/  FFMA.FTZ R105, R15, R46, -R104 ;  /* 0x0000002e0f697223 */ /* 0x000fe20000010868 */
[----:B------:R-:W-:-:S02]  /*6370*/  HADD2.F32 R53, -RZ, R53.H1_H1 ;  /* 0x30000035ff357230 */ /* 0x000fc40000004100 */
[----:B------:R-:W-:Y:S01]  /*6380*/  FFMA.FTZ R104, R47, R46, R56 ;  /* 0x0000002e2f687223 */ /* 0x000fe20000010038 */
[----:B------:R-:W-:Y:S02]  /*6390*/  HADD2.F32 R120, -RZ, R120.H0_H0 ;  /* 0x20000078ff787230 */ /* 0x000fe40000004100 */
[-C--:B------:R-:W-:Y:S01]  /*63a0*/  FMUL.FTZ R46, R14, R122.reuse ;  /* 0x0000007a0e2e7220 */ /* 0x080fe20000410000 */
[--C-:B------:R-:W-:Y:S02]  /*63b0*/  HADD2.F32 R13, -RZ, R12.reuse.H0_H0 ;  /* 0x2000000cff0d7230 */ /* 0x100fe40000004100 */
[----:B------:R-:W-:Y:S01]  /*63c0*/  FMUL.FTZ R55, R53, R45 ;  /* 0x0000002d35377220 */ /* 0x000fe20000410000 */
[----:B------:R-:W-:Y:S01]  /*63d0*/  HADD2.F32 R12, -RZ, R12.H1_H1 ;  /* 0x3000000cff0c7230 */ /* 0x000fe20000004100 */
[----:B------:R-:W-:Y:S01]  /*63e0*/  F2FP.F16.F32.PACK_AB R79, R104, R79 ;  /* 0x0000004f684f723e */ /* 0x000fe200000000ff */
        /* <DEDUP_REMOVED lines=24> */
[----:B------:R-:W-:Y:S01]  /*6570*/  F2FP.F16.F32.PACK_AB R12, R55, R46 ;  /* 0x0000002e370c723e */ /* 0x000fe200000000ff */
[----:B------:R-:W-:Y:S01]  /*6580*/  IMAD.MOV.U32 R47, RZ, RZ, R79 ;  /* 0x000000ffff2f7224 */ /* 0x000fe200078e004f */
[----:B------:R-:W-:-:S02]  /*6590*/  F2FP.F16.F32.PACK_AB R15, R105, R78 ;  /* 0x0000004e690f723e */ /* 0x000fc400000000ff */
[----:B------:R-:W-:Y:S02]  /*65a0*/  F2FP.F16.F32.PACK_AB R46, R44, R53 ;  /* 0x000000352c2e723e */ /* 0x000fe400000000ff */
[----:B------:R-:W-:Y:S01]  /*65b0*/  F2FP.F16.F32.PACK_AB R78, R45, R14 ;  /* 0x0000000e2d4e723e */ /* 0x000fe200000000ff */
[----:B------:R-:W-:Y:S01]  /*65c0*/  IMAD.MOV.U32 R45, RZ, RZ, R57 ;  /* 0x000000ffff2d7224 */ /* 0x000fe200078e0039 */
[----:B------:R-:W-:Y:S01]  /*65d0*/  F2FP.F16.F32.PACK_AB R13, R76, R59 ;  /* 0x0000003b4c0d723e */ /* 0x000fe200000000ff */
[----:B------:R-:W-:Y:S01]  /*65e0*/  IMAD.MOV.U32 R14, RZ, RZ, R46 ;  /* 0x000000ffff0e7224 */ /* 0x000fe200078e002e */
[----:B------:R-:W-:Y:S01]  /*65f0*/  MOV R44, R56 ;  /* 0x00000038002c7202 */ /* 0x000fe20000000f00 */
[----:B------:R-:W-:-:S07]  /*6600*/  IMAD.MOV.U32 R46, RZ, RZ, R78 ;  /* 0x000000ffff2e7224 */ /* 0x000fce00078e004e */
.L_x_1747:
[----:B------:R-:W-:Y:S05]  /*6610*/  BSYNC B2 ;  /* 0x0000000000027941 */ /* 0x000fea0003800000 */
.L_x_1746:
[----:B------:R-:W-:Y:S01]  /*6620*/  ISETP.GE.AND P4, PT, R11, R110, PT ;  /* 0x0000006e0b00720c */ /* 0x000fe20003f86270 */
[----:B0-----:R0:W-:-:S12]  /*6630*/  ST.E.128 desc[UR54][R48.64], R12 ;  /* 0x0000000c30007985 */ /* 0x0011d8000c101d36 */
[----:B------:R-:W-:-:S05]  /*6640*/  @!P4 IMAD.WIDE R50, R11, 0x2, R50 ;  /* 0x000000020b32c825 */ /* 0x000fca00078e0232 */
[----:B------:R0:W-:Y:S02]  /*6650*/  @!P4 ST.E.128 desc[UR54][R50.64], R44 ;  /* 0x0000002c3200c985 */ /* 0x0001e4000c101d36 */
.L_x_1745:
[----:B------:R-:W-:Y:S05]  /*6660*/  BSYNC B1 ;  /* 0x0000000000017941 */ /* 0x000fea0003800000 */
.L_x_1744:
[----:B------:R-:W-:-:S03]  /*6670*/  UMOV UR4, 0xffffffff ;  /* 0xffffffff00047882 */ /* 0x000fc60000000000 */
[----:B------:R-:W-:Y:S05]  /*6680*/  BRA.DIV UR4, `(.L_x_1748) ;  /* 0x000001da04c87947 */ /* 0x000fea000b800000 */
[----:B0-----:R0:W0:Y:S04]  /*6690*/  SHFL.IDX PT, R45, R103, 0x2, 0x181f ;  /* 0x00581f00672d7f89 */ /* 0x00102800000e0000 */
[----:B------:R0:W0:Y:S02]  /*66a0*/  SHFL.IDX PT, R14, R108, 0x2, 0x181f ;  /* 0x00581f006c0e7f89 */ /* 0x00002400000e0000 */
.L_x_2115:
[----:B------:R-:W-:Y:S01]  /*66b0*/  ISETP.GE.OR P4, PT, R216, R97, P1 ;  /* 0x00000061d800720c */ /* 0x000fe20000f86670 */
[----:B------:R-:W-:-:S12]  /*66c0*/  BSSY B1, `(.L_x_1749) ;  /* 0x0000075000017945 */ /* 0x000fd80003800000 */
[----:B------:R-:W-:Y:S05]  /*66d0*/  @P4 BRA `(.L_x_1750) ;  /* 0x0000000400cc4947 */ /* 0x000fea0003800000 */
[----:B------:R-:W-:Y:S01]  /*66e0*/  SEL R11, R37, R112, !P0 ;  /* 0x00000070250b7207 */ /* 0x000fe20004000000 */
[----:B0-----:R-:W-:Y:S01]  /*66f0*/  IMAD.MOV.U32 R50, RZ, RZ, R14 ;  /* 0x000000ffff327224 */ /* 0x001fe200078e000e */
[C---:B------:R-:W-:Y:S01]  /*6700*/  LEA R48, P4, R41.reuse, R14, 0x1 ;  /* 0x0000000e29307211 */ /* 0x040fe200078808ff */
[----:B------:R-:W-:Y:S01]  /*6710*/  IMAD.MOV.U32 R51, RZ, RZ, R45 ;  /* 0x000000ffff337224 */ /* 0x000fe200078e002d */
[----:B------:R-:W-:Y:S01]  /*6720*/  SHF.R.S32.HI R12, RZ, 0x1f, R11 ;  /* 0x0000001fff0c7819 */ /* 0x000fe2000001140b */
[----:B------:R-:W-:Y:S01]  /*6730*/  BSSY B2, `(.L_x_1751) ;  /* 0x0000069000027945 */ /* 0x000fe20003800000 */
        /* <DEDUP_REMOVED lines=8> */
[----:B------:R-:W-:Y:S02]  /*67c0*/  LOP3.LUT R12, R13, R224, RZ, 0x3c, !PT ;  /* 0x000000e00d0c7212 */ /* 0x000fe400078e3cff */
[----:B------:R-:W-:Y:S02]  /*67d0*/  LEA R13, R19, R5, 0xe ;  /* 0x00000005130d7211 */ /* 0x000fe400078e70ff */
[----:B------:R-:W-:-:S03]  /*67e0*/  LOP3.LUT R15, R15, 0x7fffe000, RZ, 0xc0, !PT ;  /* 0x7fffe0000f0f7812 */ /* 0x000fc600078ec0ff */
[----:B------:R-:W-:Y:S01]  /*67f0*/  IMAD R13, R13, 0x2, R18 ;  /* 0x000000020d0d7824 */ /* 0x000fe200078e0212 */
[----:B------:R-:W-:-:S05]  /*6800*/  IADD3 R12, R12, R15, R201 ;  /* 0x0000000f0c0c7210 */ /* 0x000fca0007ffe0c9 */
[----:B------:R-:W-:-:S04]  /*6810*/  IMAD R15, R19, 0x4000, R12 ;  /* 0x00004000130f7824 */ /* 0x000fc800078e020c */
[----:B------:R-:W-:Y:S02]  /*6820*/  IMAD R44, R15, 0x2, R18 ;  /* 0x000000020f2c7824 */ /* 0x000fe400078e0212 */
[----:B------:R-:W0:Y:S04]  /*6830*/  LDS.128 R12, [R13+0x18400] ;  /* 0x018400000d0c7984 */ /* 0x000e280000000c00 */
[----:B------:R-:W0:Y:S01]  /*6840*/  LDS.128 R44, [R44+0x18400] ;  /* 0x018400002c2c7984 */ /* 0x000e220000000c00 */
[----:B------:R-:W-:Y:S05]  /*6850*/  @P3 BRA `(.L_x_1752) ;  /* 0x0000000400583947 */ /* 0x000fea0003800000 */
[----:B------:R-:W-:Y:S01]  /*6860*/  SHF.R.U32.HI R56, RZ, 0x10, R65 ;  /* 0x00000010ff387819 */ /* 0x000fe20000011641 */
[----:B0-----:R-:W-:Y:S01]  /*6870*/  IMAD.MOV.U32 R52, RZ, RZ, R44 ;  /* 0x000000ffff347224 */ /* 0x001fe200078e002c */
[----:B------:R-:W-:Y:S01]  /*6880*/  MOV R44, R14 ;  /* 0x0000000e002c7202 */ /* 0x000fe20000000f00 */
[----:B------:R-:W-:Y:S01]  /*6890*/  IMAD.MOV.U32 R53, RZ, RZ, R46 ;  /* 0x000000ffff357224 */ /* 0x000fe200078e002e */
[--C-:B------:R-:W-:Y:S01]  /*68a0*/  SHF.R.U32.HI R54, RZ, 0x10, R61.reuse ;  /* 0x00000010ff367819 */ /* 0x100fe2000001163d */
        /* <DEDUP_REMOVED lines=9> */
[----:B------:R-:W-:Y:S01]  /*6940*/  SHF.R.U32.HI R66, RZ, 0x10, R67 ;  /* 0x00000010ff427819 */ /* 0x000fe20000011643 */
[----:B------:R-:W-:-:S02]  /*6950*/  HADD2.F32 R57, -RZ, R118.H1_H1 ;  /* 0x30000076ff397230 */ /* 0x000fc40000004100 */
[-C--:B------:R-:W-:Y:S01]  /*6960*/  FMUL.FTZ R58, R45, R56.reuse ;  /* 0x000000382d3a7220 */ /* 0x080fe20000410000 */
[----:B------:R-:W-:Y:S02]  /*6970*/  HADD2.F32 R54, -RZ, R54.H0_H0 ;  /* 0x20000036ff367230 */ /* 0x000fe40000004100 */
[C---:B------:R-:W-:Y:S01]  /*6980*/  FMUL.FTZ R56, R13.reuse, R56 ;  /* 0x000000380d387220 */ /* 0x040fe20000410000 */
[----:B------:R-:W-:Y:S02]  /*6990*/  HADD2.F32 R55, -RZ, R116.H1_H1 ;  /* 0x30000074ff377230 */ /* 0x000fe40000004100 */
[-C--:B------:R-:W-:Y:S01]  /*69a0*/  FMUL.FTZ R59, R46, R57.reuse ;  /* 0x000000392e3b7220 */ /* 0x080fe20000410000 */
[C---:B------:R-:W-:Y:S01]  /*69b0*/  FMUL.FTZ R57, R14.reuse, R57 ;  /* 0x000000390e397220 */ /* 0x040fe20000410000 */
[-C--:B------:R-:W-:Y:S01]  /*69c0*/  FFMA.FTZ R58, R13, R54.reuse, -R58 ;  /* 0x000000360d3a7223 */ /* 0x080fe2000001083a */
[----:B------:R-:W-:Y:S01]  /*69d0*/  FFMA.FTZ R60, R45, R54, R56 ;  /* 0x000000362d3c7223 */ /* 0x000fe20000010038 */
[----:B------:R-:W-:Y:S01]  /*69e0*/  FFMA.FTZ R59, R14, R55, -R59 ;  /* 0x000000370e3b7223 */ /* 0x000fe2000001083b */
[----:B------:R-:W-:-:S02]  /*69f0*/  HADD2.F32 R54, -RZ, R117.H1_H1 ;  /* 0x30000075ff367230 */ /* 0x000fc40000004100 */
[----:B------:R-:W-:Y:S01]  /*6a00*/  FFMA.FTZ R57, R46, R55, R57 ;  /* 0x000000372e397223 */ /* 0x000fe20000010039 */
[----:B------:R-:W-:Y:S01]  /*6a10*/  HADD2.F32 R13, -RZ, R15.H0_H0 ;  /* 0x2000000fff0d7230 */ /* 0x000fe20000004100 */
[----:B------:R-:W-:Y:S01]  /*6a20*/  SHF.R.U64 R76, R64, 0x10, R65 ;  /* 0x00000010404c7819 */ /* 0x000fe20000001241 */
[----:B------:R-:W-:Y:S02]  /*6a30*/  HADD2.F32 R14, -RZ, R47.H0_H0 ;  /* 0x2000002fff0e7230 */ /* 0x000fe40000004100 */
[----:B------:R-:W-:Y:S02]  /*6a40*/  HADD2.F32 R45, -RZ, R115.H1_H1 ;  /* 0x30000073ff2d7230 */ /* 0x000fe40000004100 */
[----:B------:R-:W-:Y:S01]  /*6a50*/  FMUL.FTZ R55, R13, R54 ;  /* 0x000000360d377220 */ /* 0x000fe20000410000 */
[----:B------:R-:W-:Y:S01]  /*6a60*/  HADD2.F32 R47, -RZ, R47.H1_H1 ;  /* 0x3000002fff2f7230 */ /* 0x000fe20000004100 */
[----:B------:R-:W-:Y:S01]  /*6a70*/  F2FP.F16.F32.PACK_AB R57, R60, R57 ;  /* 0x000000393c39723e */ /* 0x000fe200000000ff */
[----:B------:R-:W-:-:S02]  /*6a80*/  HADD2.F32 R56, -RZ, R66.H0_H0 ;  /* 0x20000042ff387230 */ /* 0x000fc40000004100 */
[CC--:B------:R-:W-:Y:S01]  /*6a90*/  FFMA.FTZ R63, R14.reuse, R45.reuse, R55 ;  /* 0x0000002d0e3f7223 */ /* 0x0c0fe20000010037 */
[----:B------:R-:W-:Y:S02]  /*6aa0*/  HADD2.F32 R46, -RZ, R62.H0_H0 ;  /* 0x2000003eff2e7230 */ /* 0x000fe40000004100 */
[----:B------:R-:W-:Y:S01]  /*6ab0*/  FMUL.FTZ R62, R14, R54 ;  /* 0x000000360e3e7220 */ /* 0x000fe20000410000 */
[----:B------:R-:W-:Y:S02]  /*6ac0*/  HADD2.F32 R15, -RZ, R15.H1_H1 ;  /* 0x3000000fff0f7230 */ /* 0x000fe40000004100 */
[----:B------:R-:W-:Y:S01]  /*6ad0*/  FMUL.FTZ R54, R47, R56 ;  /* 0x000000382f367220 */ /* 0x000fe20000410000 */
[----:B------:R-:W-:Y:S02]  /*6ae0*/  HADD2.F32 R14, -RZ, R52.H0_H0 ;  /* 0x20000034ff0e7230 */ /* 0x000fe40000004100 */
[----:B------:R-:W-:Y:S01]  /*6af0*/  FFMA.FTZ R62, R13, R45, -R62 ;  /* 0x0000002d0d3e7223 */ /* 0x000fe2000001083e */
[----:B------:R-:W-:-:S02]  /*6b00*/  HADD2.F32 R118, -RZ, R118.H0_H0 ;  /* 0x20000076ff767230 */ /* 0x000fc40000004100 */
[C---:B------:R-:W-:Y:S01]  /*6b10*/  FMUL.FTZ R56, R15.reuse, R56 ;  /* 0x000000380f387220 */ /* 0x040fe20000410000 */
[----:B------:R-:W-:Y:S02]  /*6b20*/  HADD2.F32 R45, -RZ, R76.H0_H0 ;  /* 0x2000004cff2d7230 */ /* 0x000fe40000004100 */
[-C--:B------:R-:W-:Y:S01]  /*6b30*/  FFMA.FTZ R65, R15, R46.reuse, -R54 ;  /* 0x0000002e0f417223 */ /* 0x080fe20000010836 */
[----:B------:R-:W-:Y:S02]  /*6b40*/  HADD2.F32 R13, -RZ, R12.H0_H0 ;  /* 0x2000000cff0d7230 */ /* 0x000fe40000004100 */
[----:B------:R-:W-:Y:S01]  /*6b50*/  FFMA.FTZ R64, R47, R46, R56 ;  /* 0x0000002e2f407223 */ /* 0x000fe20000010038 */
[----:B------:R-:W-:Y:S02]  /*6b60*/  HADD2.F32 R52, -RZ, R52.H1_H1 ;  /* 0x30000034ff347230 */ /* 0x000fe40000004100 */
[----:B------:R-:W-:Y:S01]  /*6b70*/  FMUL.FTZ R46, R14, R118 ;  /* 0x000000760e2e7220 */ /* 0x000fe20000410000 */
[----:B------:R-:W-:-:S02]  /*6b80*/  HADD2.F32 R12, -RZ, R12.H1_H1 ;  /* 0x3000000cff0c7230 */ /* 0x000fc40000004100 */
[C---:B------:R-:W-:Y:S01]  /*6b90*/  FMUL.FTZ R47, R13.reuse, R118 ;  /* 0x000000760d2f7220 */ /* 0x040fe20000410000 */
[----:B------:R-:W-:Y:S02]  /*6ba0*/  HADD2.F32 R116, -RZ, R116.H0_H0 ;  /* 0x20000074ff747230 */ /* 0x000fe40000004100 */
[-C--:B------:R-:W-:Y:S01]  /*6bb0*/  FMUL.FTZ R55, R52, R45.reuse ;  /* 0x0000002d34377220 */ /* 0x080fe20000410000 */
[----:B------:R-:W-:Y:S02]  /*6bc0*/  HADD2.F32 R15, -RZ, R78.H0_H0 ;  /* 0x2000004eff0f7230 */ /* 0x000fe40000004100 */
[----:B------:R-:W-:Y:S01]  /*6bd0*/  FMUL.FTZ R45, R12, R45 ;  /* 0x0000002d0c2d7220 */ /* 0x000fe20000410000 */
[----:B------:R-:W-:Y:S02]  /*6be0*/  HADD2.F32 R117, -RZ, R117.H0_H0 ;  /* 0x20000075ff757230 */ /* 0x000fe40000004100 */
[----:B------:R-:W-:Y:S01]  /*6bf0*/  FFMA.FTZ R46, R13, R116, -R46 ;  /* 0x000000740d2e7223 */ /* 0x000fe2000001082e */
[----:B------:R-:W-:-:S02]  /*6c00*/  HADD2.F32 R13, -RZ, R53.H0_H0 ;  /* 0x20000035ff0d7230 */ /* 0x000fc40000004100 */
[-C--:B------:R-:W-:Y:S01]  /*6c10*/  FFMA.FTZ R55, R12, R15.reuse, -R55 ;  /* 0x0000000f0c377223 */ /* 0x080fe20000010837 */
[----:B------:R-:W-:Y:S01]  /*6c20*/  FFMA.FTZ R52, R52, R15, R45 ;  /* 0x0000000f34347223 */ /* 0x000fe2000001002d */
[--C-:B------:R-:W-:Y:S02]  /*6c30*/  HADD2.F32 R12, -RZ, R44.reuse.H0_H0 ;  /* 0x2000002cff0c7230 */ /* 0x100fe40000004100 */
[----:B------:R-:W-:Y:S01]  /*6c40*/  FFMA.FTZ R47, R14, R116, R47 ;  /* 0x000000740e2f7223 */ /* 0x000fe2000001002f */
[----:B------:R-:W-:Y:S02]  /*6c50*/  HADD2.F32 R15, -RZ, R61.H0_H0 ;  /* 0x2000003dff0f7230 */ /* 0x000fe40000004100 */
[-C--:B------:R-:W-:Y:S01]  /*6c60*/  FMUL.FTZ R45, R13, R117.reuse ;  /* 0x000000750d2d7220 */ /* 0x080fe20000410000 */
[----:B------:R-:W-:Y:S02]  /*6c70*/  HADD2.F32 R53, -RZ, R53.H1_H1 ;  /* 0x30000035ff357230 */ /* 0x000fe40000004100 */
[----:B------:R-:W-:Y:S01]  /*6c80*/  FMUL.FTZ R54, R12, R117 ;  /* 0x000000750c367220 */ /* 0x000fe20000410000 */
[----:B------:R-:W-:Y:S01]  /*6c90*/  HADD2.F32 R44, -RZ, R44.H1_H1 ;  /* 0x3000002cff2c7230 */ /* 0x000fe20000004100 */
[----:B------:R-:W-:Y:S01]  /*6ca0*/  F2FP.F16.F32.PACK_AB R63, R64, R63 ;  /* 0x0000003f403f723e */ /* 0x000fe200000000ff */
[----:B------:R-:W-:-:S02]  /*6cb0*/  HADD2.F32 R115, -RZ, R115.H0_H0 ;  /* 0x20000073ff737230 */ /* 0x000fc40000004100 */
        /* <DEDUP_REMOVED lines=11> */
[----:B------:R-:W-:Y:S01]  /*6d70*/  F2FP.F16.F32.PACK_AB R14, R44, R45 ;  /* 0x0000002d2c0e723e */ /* 0x000fe200000000ff */
[----:B------:R-:W-:Y:S01]  /*6d80*/  IMAD.MOV.U32 R44, RZ, RZ, R56 ;  /* 0x000000ffff2c7224 */ /* 0x000fe200078e0038 */
[----:B------:R-:W-:Y:S01]  /*6d90*/  F2FP.F16.F32.PACK_AB R13, R58, R59 ;  /* 0x0000003b3a0d723e */ /* 0x000fe200000000ff */
[----:B------:R-:W-:Y:S01]  /*6da0*/  IMAD.MOV.U32 R45, RZ, RZ, R57 ;  /* 0x000000ffff2d7224 */ /* 0x000fe200078e0039 */
[----:B------:R-:W-:-:S07]  /*6db0*/  F2FP.F16.F32.PACK_AB R46, R53, R54 ;  /* 0x00000036352e723e */ /* 0x000fce00000000ff */
.L_x_1752:
[----:B------:R-:W-:Y:S05]  /*6dc0*/  BSYNC B2 ;  /* 0x0000000000027941 */ /* 0x000fea0003800000 */
.L_x_1751:
[----:B------:R-:W-:Y:S01]  /*6dd0*/  ISETP.GE.AND P4, PT, R11, R110, PT ;  /* 0x0000006e0b00720c */ /* 0x000fe20003f86270 */
[----:B0-----:R0:W-:-:S12]  /*6de0*/  ST.E.128 desc[UR54][R48.64], R12 ;  /* 0x0000000c30007985 */ /* 0x0011d8000c101d36 */
[----:B------:R-:W-:-:S05]  /*6df0*/  @!P4 IMAD.WIDE R50, R11, 0x2, R50 ;  /* 0x000000020b32c825 */ /* 0x000fca00078e0232 */
[----:B------:R0:W-:Y:S02]  /*6e00*/  @!P4 ST.E.128 desc[UR54][R50.64], R44 ;  /* 0x0000002c3200c985 */ /* 0x0001e4000c101d36 */
.L_x_1750:
[----:B------:R-:W-:Y:S05]  /*6e10*/  BSYNC B1 ;  /* 0x0000000000017941 */ /* 0x000fea0003800000 */
.L_x_1749:
[----:B------:R-:W-:-:S03]  /*6e20*/  UMOV UR4, 0xffffffff ;  /* 0xffffffff00047882 */ /* 0x000fc60000000000 */
[----:B------:R-:W-:Y:S05]  /*6e30*/  BRA.DIV UR4, `(.L_x_1753) ;  /* 0x000001d604247947 */ /* 0x000fea000b800000 */
[----:B01----:R-:W0:Y:S04]  /*6e40*/  SHFL.IDX PT, R103, R103, 0x3, 0x181f ;  /* 0x00781f0067677f89 */ /* 0x003e2800000e0000 */
[----:B------:R-:W1:Y:S02]  /*6e50*/  SHFL.IDX PT, R108, R108, 0x3, 0x181f ;  /* 0x00781f006c6c7f89 */ /* 0x000e6400000e0000 */
.L_x_2119:
[----:B------:R-:W-:-:S13]  /*6e60*/  ISETP.GE.OR P4, PT, R215, R97, P1 ;  /* 0x00000061d700720c */ /* 0x000fda0000f86670 */
[----:B------:R-:W-:Y:S05]  /*6e70*/  @P4 BRA `(.L_x_1726) ;  /* 0x0000000c007c4947 */ /* 0x000fea0003800000 */
[----:B------:R-:W-:Y:S01]  /*6e80*/  SEL R112, R37, R112, !P0 ;  /* 0x0000007025707207 */ /* 0x000fe20004000000 */
[----:B------:R-:W-:Y:S01]  /*6e90*/  BSSY B1, `(.L_x_1754) ;  /* 0x000006b000017945 */ /* 0x000fe20003800000 */
[C---:B-1----:R-:W-:Y:S02]  /*6ea0*/  LEA R48, P4, R41.reuse, R108, 0x1 ;  /* 0x0000006c29307211 */ /* 0x042fe400078808ff */
[----:B------:R-:W-:Y:S02]  /*6eb0*/  SHF.R.S32.HI R11, RZ, 0x1f, R112 ;  /* 0x0000001fff0b7819 */ /* 0x000fe40000011470 */
[----:B0-----:R-:W-:Y:S02]  /*6ec0*/  LEA.HI.X R49, R41, R103, R90, 0x1, P4 ;  /* 0x0000006729317211 */ /* 0x001fe400020f0c5a */
        /* <DEDUP_REMOVED lines=15> */
[----:B------:R-:W1:Y:S01]  /*6fc0*/  LDS.128 R44, [R44+0x18400] ;  /* 0x018400002c2c7984 */ /* 0x000e620000000c00 */
[----:B------:R-:W-:Y:S05]  /*6fd0*/  @P3 BRA `(.L_x_1755) ;  /* 0x0000000400583947 */ /* 0x000fea0003800000 */
[----:B------:R-:W-:Y:S01]  /*6fe0*/  SHF.R.U32.HI R54, RZ, 0x10, R73 ;  /* 0x00000010ff367819 */ /* 0x000fe20000011649 */
[----:B-1----:R-:W-:Y:S01]  /*6ff0*/  IMAD.MOV.U32 R50, RZ, RZ, R44 ;  /* 0x000000ffff327224 */ /* 0x002fe200078e002c */
[----:B------:R-:W-:Y:S01]  /*7000*/  SHF.R.U32.HI R52, RZ, 0x10, R69 ;  /* 0x00000010ff347819 */ /* 0x000fe20000011645 */
[----:B------:R-:W-:Y:S01]  /*7010*/  IMAD.MOV.U32 R51, RZ, RZ, R46 ;  /* 0x000000ffff337224 */ /* 0x000fe200078e002e */
[--C-:B------:R-:W-:Y:S01]  /*7020*/  SHF.R.U64 R63, R74, 0x10, R75.reuse ;  /* 0x000000104a3f7819 */ /* 0x100fe2000000124b */
[----:B0-----:R-:W-:Y:S01]  /*7030*/  IMAD.MOV.U32 R44, RZ, RZ, R14 ;  /* 0x000000ffff2c7224 */ /* 0x001fe200078e000e */
[----:B------:R-:W-:Y:S01]  /*7040*/  SHF.R.U32.HI R74, RZ, 0x10, R75 ;  /* 0x00000010ff4a7819 */ /* 0x000fe2000001164b */
[--C-:B------:R-:W-:Y:S01]  /*7050*/  HADD2.F32 R46, -RZ, R45.reuse.H0_H0 ;  /* 0x2000002dff2e7230 */ /* 0x100fe20000004100 */
[--C-:B------:R-:W-:Y:S01]  /*7060*/  SHF.R.U64 R65, R70, 0x10, R71.reuse ;  /* 0x0000001046417819 */ /* 0x100fe20000001247 */
[----:B------:R-:W-:Y:S01]  /*7070*/  HADD2.F32 R45, -RZ, R45.H1_H1 ;  /* 0x3000002dff2d7230 */ /* 0x000fe20000004100 */
[----:B------:R-:W-:Y:S01]  /*7080*/  SHF.R.U32.HI R70, RZ, 0x10, R71 ;  /* 0x00000010ff467819 */ /* 0x000fe20000011647 */
[--C-:B------:R-:W-:Y:S01]  /*7090*/  HADD2.F32 R14, -RZ, R13.reuse.H0_H0 ;  /* 0x2000000dff0e7230 */ /* 0x100fe20000004100 */
[----:B------:R-:W-:Y:S01]  /*70a0*/  SHF.R.U64 R64, R72, 0x10, R73 ;  /* 0x0000001048407819 */ /* 0x000fe20000001249 */
[----:B------:R-:W-:Y:S01]  /*70b0*/  HADD2.F32 R54, -RZ, R54.H0_H0 ;  /* 0x20000036ff367230 */ /* 0x000fe20000004100 */
[----:B------:R-:W-:Y:S01]  /*70c0*/  SHF.R.U64 R66, R68, 0x10, R69 ;  /* 0x0000001044427819 */ /* 0x000fe20000001245 */
[----:B------:R-:W-:-:S02]  /*70d0*/  HADD2.F32 R13, -RZ, R13.H1_H1 ;  /* 0x3000000dff0d7230 */ /* 0x000fc40000004100 */
[----:B------:R-:W-:Y:S02]  /*70e0*/  HADD2.F32 R55, -RZ, R109.H0_H0 ;  /* 0x2000006dff377230 */ /* 0x000fe40000004100 */
[-C--:B------:R-:W-:Y:S01]  /*70f0*/  FMUL.FTZ R56, R45, R54.reuse ;  /* 0x000000362d387220 */ /* 0x080fe20000410000 */
[----:B------:R-:W-:Y:S02]  /*7100*/  HADD2.F32 R52, -RZ, R52.H0_H0 ;  /* 0x20000034ff347230 */ /* 0x000fe40000004100 */
[C---:B------:R-:W-:Y:S01]  /*7110*/  FMUL.FTZ R54, R13.reuse, R54 ;  /* 0x000000360d367220 */ /* 0x040fe20000410000 */
[----:B------:R-:W-:Y:S02]  /*7120*/  HADD2.F32 R53, -RZ, R113.H0_H0 ;  /* 0x20000071ff357230 */ /* 0x000fe40000004100 */
[-C--:B------:R-:W-:Y:S01]  /*7130*/  FMUL.FTZ R57, R46, R55.reuse ;  /* 0x000000372e397220 */ /* 0x080fe20000410000 */
[C---:B------:R-:W-:Y:S01]  /*7140*/  FMUL.FTZ R55, R14.reuse, R55 ;  /* 0x000000370e377220 */ /* 0x040fe20000410000 */
[-C--:B------:R-:W-:Y:S01]  /*7150*/  FFMA.FTZ R56, R13, R52.reuse, -R56 ;  /* 0x000000340d387223 */ /* 0x080fe20000010838 */
[----:B------:R-:W-:Y:S01]  /*7160*/  FFMA.FTZ R58, R45, R52, R54 ;  /* 0x000000342d3a7223 */ /* 0x000fe20000010036 */
[----:B------:R-:W-:Y:S01]  /*7170*/  FFMA.FTZ R57, R14, R53, -R57 ;  /* 0x000000350e397223 */ /* 0x000fe20000010839 */
[----:B------:R-:W-:-:S02]  /*7180*/  HADD2.F32 R52, -RZ, R111.H0_H0 ;  /* 0x2000006fff347230 */ /* 0x000fc40000004100 */
[----:B------:R-:W-:Y:S01]  /*7190*/  FFMA.FTZ R55, R46, R53, R55 ;  /* 0x000000352e377223 */ /* 0x000fe20000010037 */
[----:B------:R-:W-:Y:S02]  /*71a0*/  HADD2.F32 R13, -RZ, R15.H0_H0 ;  /* 0x2000000fff0d7230 */ /* 0x000fe40000004100 */
[--C-:B------:R-:W-:Y:S02]  /*71b0*/  HADD2.F32 R14, -RZ, R47.reuse.H0_H0 ;  /* 0x2000002fff0e7230 */ /* 0x100fe40000004100 */
[----:B------:R-:W-:Y:S02]  /*71c0*/  HADD2.F32 R45, -RZ, R114.H0_H0 ;  /* 0x20000072ff2d7230 */ /* 0x000fe40000004100 */
[-C--:B------:R-:W-:Y:S01]  /*71d0*/  FMUL.FTZ R53, R13, R52.reuse ;  /* 0x000000340d357220 */ /* 0x080fe20000410000 */
[----:B------:R-:W-:Y:S02]  /*71e0*/  HADD2.F32 R47, -RZ, R47.H1_H1 ;  /* 0x3000002fff2f7230 */ /* 0x000fe40000004100 */
[----:B------:R-:W-:Y:S01]  /*71f0*/  FMUL.FTZ R60, R14, R52 ;  /* 0x000000340e3c7220 */ /* 0x000fe20000410000 */
[----:B------:R-:W-:-:S02]  /*7200*/  HADD2.F32 R54, -RZ, R74.H0_H0 ;  /* 0x2000004aff367230 */ /* 0x000fc40000004100 */
[-C--:B------:R-:W-:Y:S01]  /*7210*/  FFMA.FTZ R59, R14, R45.reuse, R53 ;  /* 0x0000002d0e3b7223 */ /* 0x080fe20000010035 */
[----:B------:R-:W-:Y:S02]  /*7220*/  HADD2.F32 R15, -RZ, R15.H1_H1 ;  /* 0x3000000fff0f7230 */ /* 0x000fe40000004100 */
[----:B------:R-:W-:Y:S01]  /*7230*/  FFMA.FTZ R60, R13, R45, -R60 ;  /* 0x0000002d0d3c7223 */ /* 0x000fe2000001083c */
[----:B------:R-:W-:Y:S02]  /*7240*/  HADD2.F32 R46, -RZ, R70.H0_H0 ;  /* 0x20000046ff2e7230 */ /* 0x000fe40000004100 */
[-C--:B------:R-:W-:Y:S01]  /*7250*/  FMUL.FTZ R52, R47, R54.reuse ;  /* 0x000000362f347220 */ /* 0x080fe20000410000 */
[----:B------:R-:W-:Y:S02]  /*7260*/  HADD2.F32 R14, -RZ, R50.H0_H0 ;  /* 0x20000032ff0e7230 */ /* 0x000fe40000004100 */
[----:B------:R-:W-:Y:S01]  /*7270*/  FMUL.FTZ R54, R15, R54 ;  /* 0x000000360f367220 */ /* 0x000fe20000410000 */
[----:B------:R-:W-:-:S02]  /*7280*/  HADD2.F32 R109, -RZ, R109.H1_H1 ;  /* 0x3000006dff6d7230 */ /* 0x000fc40000004100 */
[-C--:B------:R-:W-:Y:S01]  /*7290*/  FFMA.FTZ R61, R15, R46.reuse, -R52 ;  /* 0x0000002e0f3d7223 */ /* 0x080fe20000010834 */
[----:B------:R-:W-:Y:S02]  /*72a0*/  HADD2.F32 R45, -RZ, R64.H0_H0 ;  /* 0x20000040ff2d7230 */ /* 0x000fe40000004100 */
[----:B------:R-:W-:Y:S01]  /*72b0*/  FFMA.FTZ R62, R47, R46, R54 ;  /* 0x0000002e2f3e7223 */ /* 0x000fe20000010036 */
[----:B------:R-:W-:Y:S02]  /*72c0*/  HADD2.F32 R13, -RZ, R12.H0_H0 ;  /* 0x2000000cff0d7230 */ /* 0x000fe40000004100 */
[----:B------:R-:W-:Y:S01]  /*72d0*/  FMUL.FTZ R46, R14, R109 ;  /* 0x0000006d0e2e7220 */ /* 0x000fe20000410000 */
[----:B------:R-:W-:Y:S01]  /*72e0*/  HADD2.F32 R50, -RZ, R50.H1_H1 ;  /* 0x30000032ff327230 */ /* 0x000fe20000004100 */
[----:B------:R-:W-:Y:S01]  /*72f0*/  F2FP.F16.F32.PACK_AB R55, R58, R55 ;  /* 0x000000373a37723e */ /* 0x000fe200000000ff */
[----:B------:R-:W-:Y:S02]  /*7300*/  HADD2.F32 R12, -RZ, R12.H1_H1 ;  /* 0x3000000cff0c7230 */ /* 0x000fe40000004100 */
[----:B------:R-:W-:Y:S01]  /*7310*/  FMUL.FTZ R109, R13, R109 ;  /* 0x0000006d0d6d7220 */ /* 0x000fe20000410000 */
[----:B------:R-:W-:-:S02]  /*7320*/  HADD2.F32 R113, -RZ, R113.H1_H1 ;  /* 0x30000071ff717230 */ /* 0x000fc40000004100 */
[-C--:B------:R-:W-:Y:S01]  /*7330*/  FMUL.FTZ R47, R50, R45.reuse ;  /* 0x0000002d322f7220 */ /* 0x080fe20000410000 */
[----:B------:R-:W-:Y:S02]  /*7340*/  HADD2.F32 R15, -RZ, R66.H0_H0 ;  /* 0x20000042ff0f7230 */ /* 0x000fe40000004100 */
[C---:B------:R-:W-:Y:S01]  /*7350*/  FMUL.FTZ R45, R12.reuse, R45 ;  /* 0x0000002d0c2d7220 */ /* 0x040fe20000410000 */
[----:B------:R-:W-:Y:S02]  /*7360*/  HADD2.F32 R111, -RZ, R111.H1_H1 ;  /* 0x3000006fff6f7230 */ /* 0x000fe40000004100 */
[----:B------:R-:W-:Y:S01]  /*7370*/  FFMA.FTZ R46, R13, R113, -R46 ;  /* 0x000000710d2e7223 */ /* 0x000fe2000001082e */
[----:B------:R-:W-:Y:S02]  /*7380*/  HADD2.F32 R13, -RZ, R51.H0_H0 ;  /* 0x20000033ff0d7230 */ /* 0x000fe40000004100 */
[-C--:B------:R-:W-:Y:S01]  /*7390*/  FFMA.FTZ R47, R12, R15.reuse, -R47 ;  /* 0x0000000f0c2f7223 */ /* 0x080fe2000001082f */
[----:B------:R-:W-:Y:S01]  /*73a0*/  FFMA.FTZ R50, R50, R15, R45 ;  /* 0x0000000f32327223 */ /* 0x000fe2000001002d */
[----:B------:R-:W-:-:S02]  /*73b0*/  HADD2.F32 R15, -RZ, R63.H0_H0 ;  /* 0x2000003fff0f7230 */ /* 0x000fc40000004100 */
[----:B------:R-:W-:Y:S01]  /*73c0*/  FFMA.FTZ R109, R14, R113, R109 ;  /* 0x000000710e6d7223 */ /* 0x000fe2000001006d */
[--C-:B------:R-:W-:Y:S02]  /*73d0*/  HADD2.F32 R12, -RZ, R44.reuse.H0_H0 ;  /* 0x2000002cff0c7230 */ /* 0x100fe40000004100 */
[----:B------:R-:W-:Y:S01]  /*73e0*/  FMUL.FTZ R45, R13, R111 ;  /* 0x0000006f0d2d7220 */ /* 0x000fe20000410000 */
[----:B------:R-:W-:Y:S01]  /*73f0*/  HADD2.F32 R51, -RZ, R51.H1_H1 ;  /* 0x30000033ff337230 */ /* 0x000fe20000004100 */
[----:B------:R-:W-:Y:S01]  /*7400*/  F2FP.F16.F32.PACK_AB R59, R62, R59 ;  /* 0x0000003b3e3b723e */ /* 0x000fe200000000ff */
[----:B------:R-:W-:Y:S02]  /*7410*/  HADD2.F32 R44, -RZ, R44.H1_H1 ;  /* 0x3000002cff2c7230 */ /* 0x000fe40000004100 */
[----:B------:R-:W-:Y:S01]  /*7420*/  FMUL.FTZ R52, R12, R111 ;  /* 0x0000006f0c347220 */ /* 0x000fe20000410000 */
[----:B------:R-:W-:Y:S02]  /*7430*/  HADD2.F32 R114, -RZ, R114.H1_H1 ;  /* 0x30000072ff727230 */ /* 0x000fe40000004100 */
        /* <DEDUP_REMOVED lines=9> */
[----:B------:R-:W-:Y:S01]  /*74d0*/  F2FP.F16.F32.PACK_AB R12, R47, R46 ;  /* 0x0000002e2f0c723e */ /* 0x000fe200000000ff */
[----:B------:R-:W-:Y:S01]  /*74e0*/  IMAD.MOV.U32 R47, RZ, RZ, R59 ;  /* 0x000000ffff2f7224 */ /* 0x000fe200078e003b */
[----:B------:R-:W-:Y:S01]  /*74f0*/  F2FP.F16.F32.PACK_AB R14, R44, R45 ;  /* 0x0000002d2c0e723e */ /* 0x000fe200000000ff */
[----:B------:R-:W-:Y:S01]  /*7500*/  IMAD.MOV.U32 R45, RZ, RZ, R55 ;  /* 0x000000ffff2d7224 */ /* 0x000fe200078e0037 */
[----:B------:R-:W-:-:S02]  /*7510*/  F2FP.F16.F32.PACK_AB R13, R56, R57 ;  /* 0x00000039380d723e */ /* 0x000fc400000000ff */
[----:B------:R-:W-:Y:S02]  /*7520*/  F2FP.F16.F32.PACK_AB R46, R51, R52 ;  /* 0x00000034332e723e */ /* 0x000fe400000000ff */
[----:B------:R-:W-:-:S07]  /*7530*/  MOV R44, R54 ;  /* 0x00000036002c7202 */ /* 0x000fce0000000f00 */
.L_x_1755:
[----:B------:R-:W-:Y:S05]  /*7540*/  BSYNC B1 ;  /* 0x0000000000017941 */ /* 0x000fea0003800000 */
.L_x_1754:
[----:B0-----:R0:W-:Y:S01]  /*7550*/  ST.E.128 desc[UR54][R48.64], R12 ;  /* 0x0000000c30007985 */ /* 0x0011e2000c101d36 */
[----:B------:R-:W-:Y:S01]  /*7560*/  ISETP.GE.AND P3, PT, R11, R110, PT ;  /* 0x0000006e0b00720c */ /* 0x000fe20003f66270 */
[----:B------:R-:W-:-:S12]  /*7570*/  IMAD.MOV.U32 R109, RZ, RZ, R103 ;  /* 0x000000ffff6d7224 */ /* 0x000fd800078e0067 */
[----:B------:R-:W-:Y:S05]  /*7580*/  @P3 BRA `(.L_x_1726) ;  /* 0x0000000400b83947 */ /* 0x000fea0003800000 */
[----:B0-----:R-:W-:-:S05]  /*7590*/  IMAD.WIDE R12, R11, 0x2, R108 ;  /* 0x000000020b0c7825 */ /* 0x001fca00078e026c */
[----:B-1----:R0:W-:Y:S01]  /*75a0*/  ST.E.128 desc[UR54][R12.64], R44 ;  /* 0x0000002c0c007985 */ /* 0x0021e2000c101d36 */
[----:B------:R-:W-:Y:S05]  /*75b0*/  BRA `(.L_x_1726) ;  /* 0x0000000400ac7947 */ /* 0x000fea0003800000 */
.L_x_1685:
[----:B------:R-:W-:-:S06]  /*75c0*/  UISETP.NE.AND UP0, UPT, UR39, 0x3, UPT ;  /* 0x000000032700788c */ /* 0x000fcc000bf05270 */
[----:B------:R-:W-:-:S13]  /*75d0*/  PLOP3.LUT P5, PT, PT, PT, UP0, 0x80, 0x0 ;  /* 0x000000000000781c */ /* 0x000fda0003faf008 */
[----:B------:R-:W-:Y:S05]  /*75e0*/  @!P5 BRA `(.L_x_1756) ;  /* 0x000000000004d947 */ /* 0x000fea0003800000 */
[----:B------:R-:W-:Y:S01]  /*75f0*/  BPT.TRAP 0x1 ;  /* 0x000000040000795c */ /* 0x000fe20000300000 */
.L_x_1756:
[----:B------:R-:W-:Y:S01]  /*7600*/  IMAD R91, R19, 0x8, R18 ;  /* 0x00000008135b7824 */ /* 0x000fe200078e0212 */
[----:B------:R-:W-:Y:S01]  /*7610*/  SHF.L.U32 R102, R192, 0x1f, RZ ;  /* 0x0000001fc0667819 */ /* 0x000fe200000006ff */
[----:B------:R-:W-:Y:S01]  /*7620*/  BSSY B1, `(.L_x_1757) ;  /* 0x0000004000017945 */ /* 0x000fe20003800000 */
[----:B------:R-:W-:Y:S02]  /*7630*/  SHF.R.S32.HI R99, RZ, 0x1f, R100 ;  /* 0x0000001fff637819 */ /* 0x000fe40000011464 */
[----:B------:R-:W0:Y:S02]  /*7640*/  SYNCS.PHASECHK.TRANS64.TRYWAIT P3, [R91+URZ+0x28890], R102 ;  /* 0x028890665b0075a7 */ /* 0x000e24000806017f */
[----:B0-----:R-:W-:Y:S05]  /*7650*/  @!P3 BRA `(.L_x_1758) ;  /* 0x000001cc0068b947 */ /* 0x001fea0003800000 */
.L_x_2120:
[----:B------:R-:W-:Y:S05]  /*7660*/  BSYNC B1 ;  /* 0x0000000000017941 */ /* 0x000fea0003800000 */
.L_x_1757:
        /* <DEDUP_REMOVED lines=13> */
[----:B------:R-:W-:Y:S02]  /*7740*/  IMAD R15, R35, UR4, RZ ;  /* 0x00000004230f7c24 */ /* 0x000fe4000f8e02ff */
[----:B------:R-:W-:Y:S02]  /*7750*/  IMAD.IADD R13, R13, 0x1, R11 ;  /* 0x000000010d0d7824 */ /* 0x000fe400078e020b */
[C---:B------:R-:W-:Y:S02]  /*7760*/  IMAD R15, R42.reuse, UR5, R15 ;  /* 0x000000052a0f7c24 */ /* 0x040fe4000f8e020f */
[----:B------:R-:W-:Y:S01]  /*7770*/  IMAD.WIDE.U32 R12, R42, UR4, R12 ;  /* 0x000000042a0c7c25 */ /* 0x000fe2000f8e000c */
[----:B------:R-:W-:-:S03]  /*7780*/  ULDC.64 UR4, c[0x0][0x2e8] ;  /* 0x0000ba0000047ab9 */ /* 0x000fc60000000a00 */
[----:B------:R-:W-:Y:S01]  /*7790*/  IMAD.IADD R47, R97, 0x1, -R188 ;  /* 0x00000001612f7824 */ /* 0x000fe200078e0abc */
[----:B------:R-:W-:Y:S02]  /*77a0*/  IADD3 R15, R13, R15, RZ ;  /* 0x0000000f0d0f7210 */ /* 0x000fe40007ffe0ff */
[----:B------:R-:W-:Y:S01]  /*77b0*/  LEA R44, P3, R12, UR4, 0x1 ;  /* 0x000000040c2c7c11 */ /* 0x000fe2000f8608ff */
[----:B------:R-:W-:-:S03]  /*77c0*/  UMOV UR4, 0xffffffff ;  /* 0xffffffff00047882 */ /* 0x000fc60000000000 */
[----:B------:R-:W-:Y:S02]  /*77d0*/  LEA.HI.X R46, R12, UR5, R15, 0x1, P3 ;  /* 0x000000050c2e7c11 */ /* 0x000fe400098f0c0f */
[----:B------:R-:W-:Y:S01]  /*77e0*/  ISETP.GE.AND P3, PT, R47, 0x1, PT ;  /* 0x000000012f00780c */ /* 0x000fe20003f66270 */
[----:B------:R-:W-:-:S12]  /*77f0*/  BRA.DIV UR4, `(.L_x_1759) ;  /* 0x000001ce04147947 */ /* 0x000fd8000b800000 */
[----:B------:R1:W2:Y:S04]  /*7800*/  SHFL.IDX PT, R45, R46, RZ, 0x181f ;  /* 0x00181fff2e2d7589 */ /* 0x0002a800000e0000 */
[----:B------:R1:W3:Y:S02]  /*7810*/  SHFL.IDX PT, R14, R44, RZ, 0x181f ;  /* 0x00181fff2c0e7589 */ /* 0x0002e400000e0000 */
.L_x_2124:
        /* <DEDUP_REMOVED lines=13> */
.L_x_1761:
[----:B------:R-:W-:Y:S05]  /*78f0*/  BSYNC B1 ;  /* 0x0000000000017941 */ /* 0x000fea0003800000 */
.L_x_1760:
[----:B------:R-:W-:-:S03]  /*7900*/  UMOV UR4, 0xffffffff ;  /* 0xffffffff00047882 */ /* 0x000fc60000000000 */
[----:B------:R-:W-:Y:S05]  /*7910*/  BRA.DIV UR4, `(.L_x_1762) ;  /* 0x000001ce04147947 */ /* 0x000fea000b800000 */
[----:B--2---:R2:W0:Y:S04]  /*7920*/  SHFL.IDX PT, R45, R46, 0x1, 0x181f ;  /* 0x00381f002e2d7f89 */ /* 0x00442800000e0000 */
[----:B---34-:R2:W3:Y:S02]  /*7930*/  SHFL.IDX PT, R14, R44, 0x1, 0x181f ;  /* 0x00381f002c0e7f89 */ /* 0x0184e400000e0000 */
.L_x_2128:
        /* <DEDUP_REMOVED lines=14> */
.L_x_1764:
[----:B------:R-:W-:Y:S05]  /*7a20*/  BSYNC B1 ;  /* 0x0000000000017941 */ /* 0x000fea0003800000 */
.L_x_1763:
[----:B------:R-:W-:-:S03]  /*7a30*/  UMOV UR4, 0xffffffff ;  /* 0xffffffff00047882 */ /* 0x000fc60000000000 */
[----:B------:R-:W-:Y:S05]  /*7a40*/  BRA.DIV UR4, `(.L_x_1765) ;  /* 0x000001ce04107947 */ /* 0x000fea000b800000 */
[----:B0-----:R0:W0:Y:S04]  /*7a50*/  SHFL.IDX PT, R45, R46, 0x2, 0x181f ;  /* 0x00581f002e2d7f89 */ /* 0x00102800000e0000 */
[----:B---34-:R3:W4:Y:S02]  /*7a60*/  SHFL.IDX PT, R14, R44, 0x2, 0x181f ;  /* 0x00581f002c0e7f89 */ /* 0x01872400000e0000 */
.L_x_2132:
        /* <DEDUP_REMOVED lines=14> */
.L_x_1767:
[----:B------:R-:W-:Y:S05]  /*7b50*/  BSYNC B1 ;  /* 0x0000000000017941 */ /* 0x000fea0003800000 */
.L_x_1766:
[----:B------:R-:W-:-:S03]  /*7b60*/  UMOV UR4, 0xffffffff ;  /* 0xffffffff00047882 */ /* 0x000fc60000000000 */
[----:B------:R-:W-:Y:S05]  /*7b70*/  BRA.DIV UR4, `(.L_x_1768) ;  /* 0x000001ce040c7947 */ /* 0x000fea000b800000 */
[----:B0-----:R0:W0:Y:S04]  /*7b80*/  SHFL.IDX PT, R45, R46, 0x3, 0x181f ;  /* 0x00781f002e2d7f89 */ /* 0x00102800000e0000 */
[----:B----4-:R4:W0:Y:S02]  /*7b90*/  SHFL.IDX PT, R14, R44, 0x3, 0x181f ;  /* 0x00781f002c0e7f89 */ /* 0x01082400000e0000 */
.L_x_2136:
        /* <DEDUP_REMOVED lines=13> */
.L_x_1726:
[----:B------:R-:W-:Y:S05]  /*7c70*/  BSYNC B0 ;  /* 0x0000000000007941 */ /* 0x000fea0003800000 */
.L_x_1684:
[----:B------:R-:W5:Y:S01]  /*7c80*/  S2R R11, SR_TID.X ;  /* 0x00000000000b7919 */ /* 0x000f620000002100 */
[----:B------:R-:W-:Y:S01]  /*7c90*/  @!PT LDS RZ, [RZ] ;  /* 0x00000000fffff984 */ /* 0x000fe20000000800 */
[----:B------:R-:W-:Y:S01]  /*7ca0*/  @!PT LDS RZ, [RZ] ;  /* 0x00000000fffff984 */ /* 0x000fe20000000800 */
[----:B------:R-:W-:Y:S01]  /*7cb0*/  @!PT LDS RZ, [RZ] ;  /* 0x00000000fffff984 */ /* 0x000fe20000000800 */
[----:B------:R-:W-:Y:S01]  /*7cc0*/  @!PT LDS RZ, [RZ] ;  /* 0x00000000fffff984 */ /* 0x000fe20000000800 */
[----:B------:R2:W-:Y:S06]  /*7cd0*/  MEMBAR.ALL.CTA ;  /* 0x0000000000007992 */ /* 0x0005ec0000008000 */
[----:B--2---:R-:W2:Y:S01]  /*7ce0*/  FENCE.VIEW.ASYNC.S ;  /* 0x00000000000073c6 */ /* 0x004ea20000000000 */
[----:B------:R-:W-:Y:S05]  /*7cf0*/  WARPSYNC.ALL ;  /* 0x0000000000007948 */ /* 0x000fea0003800000 */
[----:B------:R-:W-:Y:S01]  /*7d00*/  BSSY B0, `(.L_x_1769) ;  /* 0x0000009000007945 */ /* 0x000fe20003800000 */
[----:B-----5:R-:W-:Y:S01]  /*7d10*/  LOP3.LUT R11, R11, 0x7f, RZ, 0xc0, !PT ;  /* 0x0000007f0b0b7812 */ /* 0x020fe200078ec0ff */
[----:B--2---:R2:W-:Y:S03]  /*7d20*/  BAR.SYNC.DEFER_BLOCKING R94, 0x80 ;  /* 0x0002005e0000751d */ /* 0x0045e60000010000 */
[----:B------:R-:W-:-:S13]  /*7d30*/  ISETP.NE.AND P3, PT, R11, RZ, PT ;  /* 0x000000ff0b00720c */ /* 0x000fda0003f65270 */
[----:B------:R-:W-:-:S05]  /*7d40*/  @!P3 VIADD R11, R91, 0x288a0 ;  /* 0x000288a05b0bb836 */ /* 0x000fca0000000000 */
[----:B------:R-:W-:-:S04]  /*7d50*/  @!P3 PRMT R11, RZ, 0x654, R11 ;  /* 0x00000654ff0bb816 */ /* 0x000fc8000000000b */
[----:B------:R2:W-:Y:S01]  /*7d60*/  @!P3 SYNCS.ARRIVE.TRANS64.RED.A1T0 RZ, [R11+URZ], RZ ;  /* 0x000000ff0bffb9a7 */ /* 0x0005e2000810043f */
[----:B------:R-:W-:Y:S05]  /*7d70*/  @!P5 BRA `(.L_x_1770) ;  /* 0x000000000004d947 */ /* 0x000fea0003800000 */
[----:B------:R-:W-:Y:S01]  /*7d80*/  BPT.TRAP 0x1 ;  /* 0x000000040000795c */ /* 0x000fe20000300000 */
.L_x_1770:
[----:B------:R-:W-:Y:S05]  /*7d90*/  BSYNC B0 ;  /* 0x0000000000007941 */ /* 0x000fea0003800000 */
.L_x_1769:
[----:B------:R-:W5:Y:S01]  /*7da0*/  SYNCS.PHASECHK.TRANS64.TRYWAIT P4, [R91+URZ+0x288b0], R102 ;  /* 0x0288b0665b0075a7 */ /* 0x000f62000808017f */
[----:B------:R-:W-:Y:S01]  /*7db0*/  ULDC UR41, c[0x0][0x2f4] ;  /* 0x0000bd0000297ab9 */ /* 0x000fe20000000800 */
[----:B------:R-:W-:Y:S04]  /*7dc0*/  BSSY B0, `(.L_x_1771) ;  /* 0x0000002000007945 */ /* 0x000fe80003800000 */
[----:B-----5:R-:W-:Y:S05]  /*7dd0*/  @!P4 BRA `(.L_x_1772) ;  /* 0x000001c800bcc947 */ /* 0x020fea0003800000 */
.L_x_2137:
[----:B------:R-:W-:Y:S05]  /*7de0*/  BSYNC B0 ;  /* 0x0000000000007941 */ /* 0x000fea0003800000 */
.L_x_1771:
[----:B------:R-:W-:Y:S01]  /*7df0*/  ULDC.64 UR4, c[0x0][0x328] ;  /* 0x0000ca0000047ab9 */ /* 0x000fe20000000a00 */
[----:B------:R-:W-:Y:S01]  /*7e00*/  IMAD.IADD R97, R97, 0x1, -R188 ;  /* 0x0000000161617824 */ /* 0x000fe200078e0abc */
[----:B------:R-:W-:Y:S01]  /*7e10*/  BSSY B0, `(.L_x_1773) ;  /* 0x0000020000007945 */ /* 0x000fe20003800000 */
[----:B------:R-:W-:Y:S02]  /*7e20*/  IMAD R99, R99, UR4, RZ ;  /* 0x0000000463637c24 */ /* 0x000fe4000f8e02ff */
[----:B0---4-:R-:W-:-:S04]  /*7e30*/  IMAD.WIDE.U32 R12, R100, UR4, RZ ;  /* 0x00000004640c7c25 */ /* 0x011fc8000f8e00ff */
[----:B------:R-:W-:Y:S01]  /*7e40*/  IMAD R99, R100, UR5, R99 ;  /* 0x0000000564637c24 */ /* 0x000fe2000f8e0263 */
[----:B------:R-:W-:Y:S02]  /*7e50*/  ULDC.64 UR4, c[0x0][0x338] ;  /* 0x0000ce0000047ab9 */ /* 0x000fe40000000a00 */
[----:B------:R-:W-:Y:S02]  /*7e60*/  IMAD R98, R98, UR4, RZ ;  /* 0x0000000462627c24 */ /* 0x000fe4000f8e02ff */
[----:B------:R-:W-:Y:S02]  /*7e70*/  IMAD.IADD R13, R13, 0x1, R99 ;  /* 0x000000010d0d7824 */ /* 0x000fe400078e0263 */
[C---:B--2---:R-:W-:Y:S02]  /*7e80*/  IMAD R11, R101.reuse, UR5, R98 ;  /* 0x00000005650b7c24 */ /* 0x044fe4000f8e0262 */
[----:B------:R-:W-:Y:S01]  /*7e90*/  IMAD.WIDE.U32 R12, R101, UR4, R12 ;  /* 0x00000004650c7c25 */ /* 0x000fe2000f8e000c */
[----:B------:R-:W-:-:S03]  /*7ea0*/  ULDC.64 UR4, c[0x0][0x330] ;  /* 0x0000cc0000047ab9 */ /* 0x000fc60000000a00 */
[----:B------:R-:W-:Y:S02]  /*7eb0*/  IMAD R15, R35, UR4, RZ ;  /* 0x00000004230f7c24 */ /* 0x000fe4000f8e02ff */
[----:B------:R-:W-:Y:S02]  /*7ec0*/  IMAD.IADD R13, R13, 0x1, R11 ;  /* 0x000000010d0d7824 */ /* 0x000fe400078e020b */
[C---:B------:R-:W-:Y:S02]  /*7ed0*/  IMAD R11, R42.reuse, UR5, R15 ;  /* 0x000000052a0b7c24 */ /* 0x040fe4000f8e020f */
[----:B------:R-:W-:Y:S01]  /*7ee0*/  IMAD.WIDE.U32 R12, R42, UR4, R12 ;  /* 0x000000042a0c7c25 */ /* 0x000fe2000f8e000c */
[----:B------:R-:W-:-:S03]  /*7ef0*/  ULDC.64 UR4, c[0x0][0x318] ;  /* 0x0000c60000047ab9 */ /* 0x000fc60000000a00 */
[----:B------:R-:W-:Y:S01]  /*7f00*/  IMAD.IADD R11, R13, 0x1, R11 ;  /* 0x000000010d0b7824 */ /* 0x000fe200078e020b */
[----:B------:R-:W-:-:S04]  /*7f10*/  LEA R48, P4, R12, UR4, 0x1 ;  /* 0x000000040c307c11 */ /* 0x000fc8000f8808ff */
[----:B------:R-:W-:Y:S01]  /*7f20*/  LEA.HI.X R11, R12, UR5, R11, 0x1, P4 ;  /* 0x000000050c0b7c11 */ /* 0x000fe2000a0f0c0b */
[----:B-1----:R0:W1:Y:S01]  /*7f30*/  SHFL.IDX PT, R47, R48, RZ, 0x181f ;  /* 0x00181fff302f7589 */ /* 0x00206200000e0000 */
[----:B------:R-:W-:-:S03]  /*7f40*/  ISETP.GE.AND P4, PT, R97, 0x1, PT ;  /* 0x000000016100780c */ /* 0x000fc60003f86270 */
[----:B------:R0:W2:Y:S10]  /*7f50*/  SHFL.IDX PT, R13, R11, RZ, 0x181f ;  /* 0x00181fff0b0d7589 */ /* 0x0000b400000e0000 */
[----:B0-----:R-:W-:Y:S05]  /*7f60*/  @!P4 BRA `(.L_x_1774) ;  /* 0x000000000028c947 */ /* 0x001fea0003800000 */
[----:B------:R-:W-:-:S13]  /*7f70*/  ISETP.GE.AND P4, PT, R16, UR41, PT ;  /* 0x0000002910007c0c */ /* 0x000fda000bf86270 */
[----:B-1-3--:R-:W-:-:S04]  /*7f80*/  @!P4 LEA R44, P5, R16, R47, 0x1 ;  /* 0x0000002f102cc211 */ /* 0x00afc800078a08ff */
[----:B--2---:R-:W-:Y:S02]  /*7f90*/  @!P4 LEA.HI.X R45, R16, R13, R17, 0x1, P5 ;  /* 0x0000000d102dc211 */ /* 0x004fe400028f0c11 */
[----:B------:R-:W-:-:S13]  /*7fa0*/  ISETP.GE.AND P5, PT, R2, UR41, PT ;  /* 0x0000002902007c0c */ /* 0x000fda000bfa6270 */
[----:B------:R-:W-:-:S04]  /*7fb0*/  @!P5 LEA R46, P6, R2, R47, 0x1 ;  /* 0x0000002f022ed211 */ /* 0x000fc800078c08ff */
[----:B------:R-:W-:Y:S02]  /*7fc0*/  @!P5 LEA.HI.X R47, R2, R13, R185, 0x1, P6 ;  /* 0x0000000d022fd211 */ /* 0x000fe400030f0cb9 */
[----:B------:R-:W0:Y:S04]  /*7fd0*/  @!P4 LDS.128 R12, [R93+0x400] ;  /* 0x000400005d0cc984 */ /* 0x000e280000000c00 */
[----:B0-----:R-:W-:Y:S04]  /*7fe0*/  @!P4 ST.E.128 desc[UR54][R44.64], R12 ;  /* 0x0000000c2c00c985 */ /* 0x001fe8000c101d36 */
[----:B------:R-:W0:Y:S04]  /*7ff0*/  @!P5 LDS.128 R12, [R93+0x4400] ;  /* 0x004400005d0cd984 */ /* 0x000e280000000c00 */
[----:B0-----:R0:W-:Y:S02]  /*8000*/  @!P5 ST.E.128 desc[UR54][R46.64], R12 ;  /* 0x0000000c2e00d985 */ /* 0x0011e4000c101d36 */
.L_x_1774:
[----:B------:R-:W-:Y:S05]  /*8010*/  BSYNC B0 ;  /* 0x0000000000007941 */ /* 0x000fea0003800000 */
.L_x_1773:
[----:B------:R-:W-:Y:S01]  /*8020*/  ISETP.GE.AND P4, PT, R97, 0x21, PT ;  /* 0x000000216100780c */ /* 0x000fe20003f86270 */
[----:B0-2---:R0:W2:Y:S01]  /*8030*/  SHFL.IDX PT, R13, R11, 0x1, 0x181f ;  /* 0x00381f000b0d7f89 */ /* 0x0050a200000e0000 */
[----:B------:R-:W-:Y:S03]  /*8040*/  BSSY B0, `(.L_x_1775) ;  /* 0x000000d000007945 */ /* 0x000fe60003800000 */
[----:B-1----:R0:W1:Y:S08]  /*8050*/  SHFL.IDX PT, R47, R48, 0x1, 0x181f ;  /* 0x00381f00302f7f89 */ /* 0x00207000000e0000 */
        /* <DEDUP_REMOVED lines=11> */
.L_x_1776:
[----:B------:R-:W-:Y:S05]  /*8110*/  BSYNC B0 ;  /* 0x0000000000007941 */ /* 0x000fea0003800000 */
.L_x_1775:
        /* <DEDUP_REMOVED lines=15> */
.L_x_1778:
[----:B------:R-:W-:Y:S05]  /*8210*/  BSYNC B0 ;  /* 0x0000000000007941 */ /* 0x000fea0003800000 */
.L_x_1777:
[----:B------:R-:W-:Y:S01]  /*8220*/  ISETP.GE.AND P4, PT, R97, 0x61, PT ;  /* 0x000000616100780c */ /* 0x000fe20003f86270 */
[----:B------:R-:W4:Y:S01]  /*8230*/  SHFL.IDX PT, R11, R11, 0x3, 0x181f ;  /* 0x00781f000b0b7f89 */ /* 0x000f2200000e0000 */
[----:B------:R-:W-:Y:S03]  /*8240*/  BSSY B0, `(.L_x_1779) ;  /* 0x000000d000007945 */ /* 0x000fe60003800000 */
[----:B01----:R0:W1:Y:S08]  /*8250*/  SHFL.IDX PT, R47, R48, 0x3, 0x181f ;  /* 0x00781f00302f7f89 */ /* 0x00307000000e0000 */
[----:B0-----:R-:W-:Y:S05]  /*8260*/  @!P4 BRA `(.L_x_1780) ;  /* 0x000000000028c947 */ /* 0x001fea0003800000 */
[----:B------:R-:W-:-:S13]  /*8270*/  ISETP.GE.AND P4, PT, R16, UR41, PT ;  /* 0x0000002910007c0c */ /* 0x000fda000bf86270 */
[----:B--2---:R-:W0:Y:S01]  /*8280*/  @!P4 LDS.128 R12, [R93+0x3400] ;  /* 0x003400005d0cc984 */ /* 0x004e220000000c00 */
[----:B-1-3--:R-:W-:-:S04]  /*8290*/  @!P4 LEA R44, P5, R16, R47, 0x1 ;  /* 0x0000002f102cc211 */ /* 0x00afc800078a08ff */
[----:B----4-:R-:W-:Y:S02]  /*82a0*/  @!P4 LEA.HI.X R45, R16, R11, R17, 0x1, P5 ;  /* 0x0000000b102dc211 */ /* 0x010fe400028f0c11 */
[----:B------:R-:W-:-:S13]  /*82b0*/  ISETP.GE.AND P5, PT, R2, UR41, PT ;  /* 0x0000002902007c0c */ /* 0x000fda000bfa6270 */
[----:B------:R-:W-:-:S04]  /*82c0*/  @!P5 LEA R46, P6, R2, R47, 0x1 ;  /* 0x0000002f022ed211 */ /* 0x000fc800078c08ff */
[----:B------:R-:W-:Y:S01]  /*82d0*/  @!P5 LEA.HI.X R47, R2, R11, R185, 0x1, P6 ;  /* 0x0000000b022fd211 */ /* 0x000fe200030f0cb9 */
[----:B0-----:R-:W-:Y:S04]  /*82e0*/  @!P4 ST.E.128 desc[UR54][R44.64], R12 ;  /* 0x0000000c2c00c985 */ /* 0x001fe8000c101d36 */
[----:B------:R-:W0:Y:S04]  /*82f0*/  @!P5 LDS.128 R12, [R93+0x7400] ;  /* 0x007400005d0cd984 */ /* 0x000e280000000c00 */
[----:B0-----:R0:W-:Y:S02]  /*8300*/  @!P5 ST.E.128 desc[UR54][R46.64], R12 ;  /* 0x0000000c2e00d985 */ /* 0x0011e4000c101d36 */
.L_x_1780:
[----:B------:R-:W-:Y:S05]  /*8310*/  BSYNC B0 ;  /* 0x0000000000007941 */ /* 0x000fea0003800000 */
.L_x_1779:
        /* <DEDUP_REMOVED lines=22> */
.L_x_1679:
[----:B------:R-:W0:Y:S01]  /*8480*/  LDC R0, c[0x0][0x448] ;  /* 0x00011200ff007b82 */ /* 0x000e220000000800 */
[----:B------:R-:W-:-:S07]  /*8490*/  IADD3 R5, R190, 0x1, -R189 ;  /* 0x00000001be057810 */ /* 0x000fce0007ffe8bd */
[----:B------:R-:W4:Y:S01]  /*84a0*/  LDC.64 R6, c[0x0][0x9e0] ;  /* 0x00027800ff067b82 */ /* 0x000f220000000a00 */
[----:B0-----:R-:W-:Y:S01]  /*84b0*/  ISETP.NE.AND P1, PT, R0, 0x1, PT ;  /* 0x000000010000780c */ /* 0x001fe20003f25270 */
[----:B------:R-:W-:Y:S01]  /*84c0*/  VIADD R0, R193, 0x7f ;  /* 0x0000007fc1007836 */ /* 0x000fe20000000000 */
[----:B----4-:R-:W-:-:S11]  /*84d0*/  ISETP.GE.AND P2, PT, R7, 0x1, PT ;  /* 0x000000010700780c */ /* 0x010fd60003f46270 */
[----:B------:R-:W0:Y:S08]  /*84e0*/  @P1 LDC R3, c[0x0][0x44c] ;  /* 0x00011300ff031b82 */ /* 0x000e300000000800 */
[----:B------:R-:W4:Y:S01]  /*84f0*/  @P1 LDC R4, c[0x0][0x450] ;  /* 0x00011400ff041b82 */ /* 0x000f220000000800 */
[----:B0-----:R-:W-:-:S05]  /*8500*/  @P1 IMAD.HI.U32 R3, R0, R3, RZ ;  /* 0x0000000300031227 */ /* 0x001fca00078e00ff */
[----:B----4-:R-:W-:-:S05]  /*8510*/  @P1 SHF.R.U32.HI R0, RZ, R4, R3 ;  /* 0x00000004ff001219 */ /* 0x010fca0000011603 */
[----:B------:R-:W-:Y:S01]  /*8520*/  IMAD.IADD R5, R5, 0x1, R0 ;  /* 0x0000000105057824 */ /* 0x000fe200078e0200 */
[----:B------:R-:W-:Y:S06]  /*8530*/  @P0 BRA `(.L_x_1782) ;  /* 0x00000000000c0947 */ /* 0x000fec0003800000 */
[----:B------:R-:W0:Y:S01]  /*8540*/  FENCE.VIEW.ASYNC.G ;  /* 0x00000000000073c6 */ /* 0x000e220000000100 */
[----:B------:R-:W-:Y:S05]  /*8550*/  WARPSYNC.ALL ;  /* 0x0000000000007948 */ /* 0x000fea0003800000 */
[----:B0-----:R-:W-:Y:S06]  /*8560*/  BAR.ARV 0xc, 0x180 ;  /* 0x0306000000007b1d */ /* 0x001fec0000002000 */
.L_x_1782:
        /* <DEDUP_REMOVED lines=13> */
.L_x_1785:
[----:B------:R-:W-:-:S13]  /*8640*/  ISETP.NE.AND P0, PT, R7, 0x1, PT ;  /* 0x000000010700780c */ /* 0x000fda0003f05270 */
[----:B------:R-:W0:Y:S02]  /*8650*/  @P0 LDC.64 R4, c[0x0][0x9e8] ;  /* 0x00027a00ff040b82 */ /* 0x000e240000000a00 */
[----:B0-----:R-:W-:-:S05]  /*8660*/  @P0 IMAD.HI.U32 R4, R3, R4, RZ ;  /* 0x0000000403040227 */ /* 0x001fca00078e00ff */
[----:B------:R-:W-:-:S07]  /*8670*/  @P0 SHF.R.U32.HI R3, RZ, R5, R4 ;  /* 0x00000005ff030219 */ /* 0x000fce0000011604 */
.L_x_1786:
[----:B------:R-:W-:Y:S05]  /*8680*/  BSYNC B0 ;  /* 0x0000000000007941 */ /* 0x000fea0003800000 */
.L_x_1784:
[----:B------:R-:W-:-:S05]  /*8690*/  IMAD R3, R3, R7, R7 ;  /* 0x0000000703037224 */ /* 0x000fca00078e0207 */
[----:B------:R-:W-:-:S07]  /*86a0*/  VIMNMX R0, R0, R3, PT ;  /* 0x0000000300007248 */ /* 0x000fce0003fe0100 */
.L_x_1783:
[----:B------:R-:W0:Y:S01]  /*86b0*/  @P1 LDC R4, c[0x0][0x44c] ;  /* 0x00011300ff041b82 */ /* 0x000e220000000800 */
[----:B------:R-:W-:Y:S01]  /*86c0*/  IADD3 R0, R0, 0x7f, RZ ;  /* 0x0000007f00007810 */ /* 0x000fe20007ffe0ff */
[----:B------:R-:W-:-:S03]  /*86d0*/  ULDC UR4, c[0x0][0x9dc] ;  /* 0x0002770000047ab9 */ /* 0x000fc60000000800 */
[----:B------:R-:W-:-:S03]  /*86e0*/  SHF.R.S32.HI R3, RZ, 0x1f, R0 ;  /* 0x0000001fff037819 */ /* 0x000fc60000011400 */
[----:B------:R-:W4:Y:S01]  /*86f0*/  @P1 LDC R6, c[0x0][0x450] ;  /* 0x00011400ff061b82 */ /* 0x000f220000000800 */
[----:B------:R-:W-:-:S04]  /*8700*/  LEA.HI R3, R3, R0, RZ, 0x7 ;  /* 0x0000000003037211 */ /* 0x000fc800078f38ff */
[----:B------:R-:W-:-:S04]  /*8710*/  SHF.R.S32.HI R3, RZ, 0x7, R3 ;  /* 0x00000007ff037819 */ /* 0x000fc80000011403 */
[----:B------:R-:W-:Y:S01]  /*8720*/  VIMNMX R89, R96, R3, PT ;  /* 0x0000000360597248 */ /* 0x000fe20003fe0100 */
[----:B0-----:R-:W-:-:S04]  /*8730*/  @P1 IMAD.HI.U32 R5, R193, R4, RZ ;  /* 0x00000004c1051227 */ /* 0x001fc800078e00ff */
[----:B------:R-:W-:Y:S01]  /*8740*/  IMAD.MOV.U32 R4, RZ, RZ, R193 ;  /* 0x000000ffff047224 */ /* 0x000fe200078e00c1 */
[----:B----4-:R-:W-:-:S05]  /*8750*/  @P1 SHF.R.U32.HI R4, RZ, R6, R5 ;  /* 0x00000006ff041219 */ /* 0x010fca0000011605 */
        /* <DEDUP_REMOVED lines=13> */
.L_x_1789:
[----:B------:R-:W-:-:S13]  /*8830*/  ISETP.NE.AND P0, PT, R7, 0x1, PT ;  /* 0x000000010700780c */ /* 0x000fda0003f05270 */
[----:B------:R-:W0:Y:S02]  /*8840*/  @P0 LDC.64 R4, c[0x0][0x9e8] ;  /* 0x00027a00ff040b82 */ /* 0x000e240000000a00 */
[----:B0-----:R-:W-:-:S05]  /*8850*/  @P0 IMAD.HI.U32 R4, R0, R4, RZ ;  /* 0x0000000400040227 */ /* 0x001fca00078e00ff */
[----:B------:R-:W-:-:S07]  /*8860*/  @P0 SHF.R.U32.HI R0, RZ, R5, R4 ;  /* 0x00000005ff000219 */ /* 0x000fce0000011604 */
.L_x_1790:
[----:B------:R-:W-:Y:S05]  /*8870*/  BSYNC B0 ;  /* 0x0000000000007941 */ /* 0x000fea0003800000 */
.L_x_1788:
[----:B------:R-:W-:-:S05]  /*8880*/  IMAD R0, R0, R7, RZ ;  /* 0x0000000700007224 */ /* 0x000fca00078e02ff */
[----:B------:R-:W-:-:S07]  /*8890*/  VIMNMX R3, R3, R0, !PT ;  /* 0x0000000003037248 */ /* 0x000fce0007fe0100 */
.L_x_1787:
[----:B------:R-:W-:Y:S02]  /*88a0*/  SHF.R.S32.HI R0, RZ, 0x1f, R3 ;  /* 0x0000001fff007819 */ /* 0x000fe40000011403 */
[----:B------:R-:W-:Y:S02]  /*88b0*/  CS2R R20, SRZ ;  /* 0x0000000000147805 */ /* 0x000fe4000001ff00 */
[----:B------:R-:W-:Y:S02]  /*88c0*/  PLOP3.LUT P0, PT, PT, PT, PT, 0x80, 0x0 ;  /* 0x000000000000781c */ /* 0x000fe40003f0f070 */
[----:B------:R-:W-:Y:S02]  /*88d0*/  CS2R R150, SRZ ;  /* 0x0000000000967805 */ /* 0x000fe4000001ff00 */
[----:B------:R-:W-:Y:S02]  /*88e0*/  LEA.HI R0, R0, R3, RZ, 0x7 ;  /* 0x0000000300007211 */ /* 0x000fe400078f38ff */
[----:B------:R-:W-:-:S02]  /*88f0*/  CS2R R148, SRZ ;  /* 0x0000000000947805 */ /* 0x000fc4000001ff00 */
[----:B------:R-:W-:Y:S02]  /*8900*/  CS2R R146, SRZ ;  /* 0x0000000000927805 */ /* 0x000fe4000001ff00 */
[----:B------:R-:W-:Y:S02]  /*8910*/  CS2R R144, SRZ ;  /* 0x0000000000907805 */ /* 0x000fe4000001ff00 */
[----:B------:R-:W-:Y:S02]  /*8920*/  SHF.R.S32.HI R0, RZ, 0x7, R0 ;  /* 0x00000007ff007819 */ /* 0x000fe40000011400 */
[----:B------:R-:W-:Y:S01]  /*8930*/  CS2R R34, SRZ ;  /* 0x0000000000227805 */ /* 0x000fe2000001ff00 */
[----:B------:R-:W-:Y:S01]  /*8940*/  IMAD.MOV.U32 R142, RZ, RZ, RZ ;  /* 0x000000ffff8e7224 */ /* 0x000fe200078e00ff */
[----:B------:R-:W-:Y:S02]  /*8950*/  CS2R R32, SRZ ;  /* 0x0000000000207805 */ /* 0x000fe4000001ff00 */
[----:B------:R-:W-:Y:S01]  /*8960*/  VIMNMX R198, RZ, R0, !PT ;  /* 0x00000000ffc67248 */ /* 0x000fe20007fe0100 */
[----:B------:R-:W-:Y:S01]  /*8970*/  IMAD.MOV.U32 R141, RZ, RZ, RZ ;  /* 0x000000ffff8d7224 */ /* 0x000fe200078e00ff */
[----:B------:R-:W-:Y:S01]  /*8980*/  MOV R137, RZ ;  /* 0x000000ff00897202 */ /* 0x000fe20000000f00 */
[----:B------:R-:W-:Y:S01]  /*8990*/  IMAD.MOV.U32 R138, RZ, RZ, RZ ;  /* 0x000000ffff8a7224 */ /* 0x000fe200078e00ff */
[----:B------:R-:W-:-:S02]  /*89a0*/  ISETP.GT.AND P1, PT, R89, R198, PT ;  /* 0x000000c65900720c */ /* 0x000fc40003f24270 */
[----:B------:R-:W-:Y:S01]  /*89b0*/  CS2R R30, SRZ ;  /* 0x00000000001e7805 */ /* 0x000fe2000001ff00 */
[----:B------:R-:W-:Y:S01]  /*89c0*/  IMAD.MOV.U32 R134, RZ, RZ, RZ ;  /* 0x000000ffff867224 */ /* 0x000fe200078e00ff */
[----:B------:R-:W-:Y:S01]  /*89d0*/  CS2R R130, SRZ ;  /* 0x0000000000827805 */ /* 0x000fe2000001ff00 */
[----:B------:R-:W-:Y:S01]  /*89e0*/  IMAD.MOV.U32 R133, RZ, RZ, RZ ;  /* 0x000000ffff857224 */ /* 0x000fe200078e00ff */
        /* <DEDUP_REMOVED lines=11> */
[----:B---3--:R-:W-:Y:S02]  /*8aa0*/  CS2R R106, SRZ ;  /* 0x00000000006a7805 */ /* 0x008fe4000001ff00 */
[----:B------:R-:W-:Y:S02]  /*8ab0*/  CS2R R104, SRZ ;  /* 0x0000000000687805 */ /* 0x000fe4000001ff00 */
[----:B------:R-:W-:Y:S02]  /*8ac0*/  CS2R R102, SRZ ;  /* 0x0000000000667805 */ /* 0x000fe4000001ff00 */
[----:B------:R-:W-:Y:S02]  /*8ad0*/  CS2R R100, SRZ ;  /* 0x0000000000647805 */ /* 0x000fe4000001ff00 */
[----:B------:R-:W-:-:S02]  /*8ae0*/  CS2R R98, SRZ ;  /* 0x0000000000627805 */ /* 0x000fc4000001ff00 */
[----:B------:R-:W-:Y:S02]  /*8af0*/  CS2R R96, SRZ ;  /* 0x0000000000607805 */ /* 0x000fe4000001ff00 */
[----:B------:R-:W-:Y:S01]  /*8b00*/  CS2R R6, SRZ ;  /* 0x0000000000067805 */ /* 0x000fe2000001ff00 */
[----:B------:R-:W-:Y:S01]  /*8b10*/  IMAD.MOV.U32 R94, RZ, RZ, RZ ;  /* 0x000000ffff5e7224 */ /* 0x000fe200078e00ff */
[----:B------:R-:W-:Y:S01]  /*8b20*/  CS2R R90, SRZ ;  /* 0x00000000005a7805 */ /* 0x000fe2000001ff00 */
[----:B------:R-:W-:Y:S02]  /*8b30*/  IMAD.MOV.U32 R93, RZ, RZ, RZ ;  /* 0x000000ffff5d7224 */ /* 0x000fe400078e00ff */
[----:B------:R-:W-:Y:S02]  /*8b40*/  IMAD.MOV.U32 R3, RZ, RZ, RZ ;  /* 0x000000ffff037224 */ /* 0x000fe400078e00ff */
[----:B------:R-:W-:Y:S01]  /*8b50*/  IMAD.MOV.U32 R88, RZ, RZ, RZ ;  /* 0x000000ffff587224 */ /* 0x000fe200078e00ff */
[----:B------:R-:W-:Y:S06]  /*8b60*/  @!P1 BRA `(.L_x_1791) ;  /* 0x0000011800c09947 */ /* 0x000fec0003800000 */
[----:B------:R-:W-:-:S03]  /*8b70*/  UMOV UR4, 0xffffffff ;  /* 0xffffffff00047882 */ /* 0x000fc60000000000 */
[----:B------:R-:W-:Y:S05]  /*8b80*/  BRA.DIV UR4, `(.L_x_1792) ;  /* 0x000001be04647947 */ /* 0x000fea000b800000 */
[----:B------:R0:W3:Y:S02]  /*8b90*/  SHFL.IDX PT, R194, R218, RZ, 0x1f ;  /* 0x00001fffdac27589 */ /* 0x0000e400000e0000 */
.L_x_2140:
[----:B---3--:R-:W-:-:S04]  /*8ba0*/  LEA.HI R0, R194, R194, RZ, 0x1 ;  /* 0x000000c2c2007211 */ /* 0x008fc800078f08ff */
[----:B------:R-:W-:Y:S01]  /*8bb0*/  LOP3.LUT R3, R0, 0x1e, RZ, 0xc0, !PT ;  /* 0x0000001e00037812 */ /* 0x000fe200078ec0ff */
[----:B------:R-:W-:-:S03]  /*8bc0*/  IMAD.U32 R0, RZ, RZ, UR40 ;  /* 0x00000028ff007e24 */ /* 0x000fc6000f8e00ff */
[----:B------:R-:W-:Y:S02]  /*8bd0*/  IADD3 R3, R194, -R3, RZ ;  /* 0x80000003c2037210 */ /* 0x000fe40007ffe0ff */
[----:B------:R-:W-:Y:S02]  /*8be0*/  LOP3.LUT P0, RZ, R0, 0x3ff, RZ, 0xc0, !PT ;  /* 0x000003ff00ff7812 */ /* 0x000fe4000780c0ff */
[----:B------:R-:W-:Y:S02]  /*8bf0*/  LEA R3, R3, UR40, 0xd ;  /* 0x0000002803037c11 */ /* 0x000fe4000f8e68ff */
[----:B------:R-:W-:Y:S02]  /*8c00*/  P2R R25, PR, RZ, 0x1 ;  /* 0x00000001ff197803 */ /* 0x000fe40000000000 */
[----:B------:R-:W-:-:S04]  /*8c10*/  SHF.R.U32.HI R3, RZ, 0x4, R3 ;  /* 0x00000004ff037819 */ /* 0x000fc80000011603 */
[----:B------:R-:W-:-:S03]  /*8c20*/  LOP3.LUT R42, R3, 0x3fff, RZ, 0xc0, !PT ;  /* 0x00003fff032a7812 */ /* 0x000fc600078ec0ff */
[----:B------:R-:W-:Y:S05]  /*8c30*/  @!P0 BRA `(.L_x_1793) ;  /* 0x0000000000408947 */ /* 0x000fea0003800000 */
[----:B------:R-:W-:Y:S01]  /*8c40*/  MOV R0, 0x0 ;  /* 0x0000000000007802 */ /* 0x000fe20000000f00 */
[----:B------:R-:W-:Y:S01]  /*8c50*/  ULDC.64 UR4, c[0x4][0x80] ;  /* 0x0100200000047ab9 */ /* 0x000fe20000000a00 */
[----:B------:R-:W-:Y:S01]  /*8c60*/  ULDC.64 UR6, c[0x4][0x88] ;  /* 0x0100220000067ab9 */ /* 0x000fe20000000a00 */
[----:B------:R-:W-:Y:S01]  /*8c70*/  IMAD.U32 R4, RZ, RZ, UR4 ;  /* 0x00000004ff047e24 */ /* 0x000fe2000f8e00ff */
[----:B------:R3:W4:Y:S01]  /*8c80*/  LDC.64 R14, c[0x4][R0] ;  /* 0x01000000000e7b82 */ /* 0x0007220000000a00 */
        /* <DEDUP_REMOVED lines=8> */
[----:B--23--:R-:W-:-:S07]  /*8d10*/  IMAD.MOV.U32 R13, RZ, RZ, RZ ;  /* 0x000000ffff0d7224 */ /* 0x00cfce00078e00ff */
[----:B------:R-:W-:-:S07]  /*8d20*/  LEPC R20, `(.L_x_1793) ;  /* 0x000000001014794e */ /* 0x000fce0000000000 */
[----:B01--45:R-:W-:Y:S05]  /*8d30*/  CALL.ABS.NOINC R14 ;  /* 0x000000000e007343 */ /* 0x033fea0003c00000 */
.L_x_1793:
[----:B------:R-:W-:Y:S02]  /*8d40*/  ULDC UR4, c[0x0][0x3f4] ;  /* 0x0000fd0000047ab9 */ /* 0x000fe40000000800 */
[----:B------:R-:W-:-:S13]  /*8d50*/  ISETP.LT.AND P0, PT, RZ, UR4, PT ;  /* 0x00000004ff007c0c */ /* 0x000fda000bf01270 */
[----:B------:R-:W-:Y:S05]  /*8d60*/  @P0 BRA `(.L_x_1794) ;  /* 0x0000000000400947 */ /* 0x000fea0003800000 */
[----:B------:R-:W-:-:S04]  /*8d70*/  ULEA.HI UR4, UR37, UR37, URZ, 0x1 ;  /* 0x0000002525047291 */ /* 0x000fc8000f8f083f */
[----:B------:R-:W-:-:S04]  /*8d80*/  ULOP3.LUT UR4, UR4, 0xfffffffe, URZ, 0xc0, !UPT ;  /* 0xfffffffe04047892 */ /* 0x000fc8000f8ec03f */
[----:B------:R-:W-:-:S06]  /*8d90*/  UIADD3 UR4, UR37, -UR4, URZ ;  /* 0x8000000425047290 */ /* 0x000fcc000fffe03f */
[----:B------:R-:W-:-:S05]  /*8da0*/  IMAD.U32 R3, RZ, RZ, UR4 ;  /* 0x00000004ff037e24 */ /* 0x000fca000f8e00ff */
[----:B------:R-:W-:-:S04]  /*8db0*/  SHF.L.U32 R3, R3, 0x1f, RZ ;  /* 0x0000001f03037819 */ /* 0x000fc800000006ff */
[----:B------:R3:W4:Y:S03]  /*8dc0*/  SYNCS.PHASECHK.TRANS64.TRYWAIT P0, [R18+URZ+0x28800], R3 ;  /* 0x02880003120075a7 */ /* 0x000726000800017f */
[----:B----4-:R-:W-:Y:S05]  /*8dd0*/  @!P0 NANOSLEEP.SYNCS 0x989680 ;  /* 0x009896800000895d */ /* 0x010fea0003900000 */
[----:B------:R-:W4:Y:S01]  /*8de0*/  @!P0 SYNCS.PHASECHK.TRANS64 P0, [R18+URZ+0x28800], R3 ;  /* 0x02880003120085a7 */ /* 0x000f22000800007f */
[----:B------:R-:W-:Y:S04]  /*8df0*/  BSSY B0, `(.L_x_1795) ;  /* 0x0000006000007945 */ /* 0x000fe80003800000 */
[----:B----4-:R-:W-:Y:S05]  /*8e00*/  @P0 BRA `(.L_x_1796) ;  /* 0x0000000000100947 */ /* 0x010fea0003800000 */
.L_x_1797:
[----:B----4-:R4:W0:Y:S02]  /*8e10*/  SYNCS.PHASECHK.TRANS64.TRYWAIT P0, [R18+URZ+0x28800], R3 ;  /* 0x02880003120075a7 */ /* 0x010824000800017f */
[----:B0-----:R-:W-:Y:S05]  /*8e20*/  @!P0 NANOSLEEP.SYNCS 0x989680 ;  /* 0x009896800000895d */ /* 0x001fea0003900000 */
[----:B------:R-:W0:Y:S02]  /*8e30*/  @!P0 SYNCS.PHASECHK.TRANS64 P0, [R18+URZ+0x28800], R3 ;  /* 0x02880003120085a7 */ /* 0x000e24000800007f */
[----:B0-----:R-:W-:Y:S05]  /*8e40*/  @!P0 BRA `(.L_x_1797) ;  /* 0xfffffffc00f08947 */ /* 0x001fea000383ffff */
.L_x_1796:
[----:B------:R-:W-:Y:S05]  /*8e50*/  BSYNC B0 ;  /* 0x0000000000007941 */ /* 0x000fea0003800000 */
.L_x_1795:
[----:B------:R-:W-:Y:S05]  /*8e60*/  BRA `(.L_x_1798) ;  /* 0x0000004c00a07947 */ /* 0x000fea0003800000 */
.L_x_1794:
[----:B------:R-:W-:Y:S01]  /*8e70*/  ISETP.NE.AND P0, PT, R25, RZ, PT ;  /* 0x000000ff1900720c */ /* 0x000fe20003f05270 */
[----:B------:R-:W-:Y:S01]  /*8e80*/  ULDC.64 UR4, c[0x0][0x3f8] ;  /* 0x0000fe0000047ab9 */ /* 0x000fe20000000a00 */
[----:B-----5:R-:W-:Y:S01]  /*8e90*/  SHF.R.S32.HI R0, RZ, 0x1f, R24 ;  /* 0x0000001fff007819 */ /* 0x020fe20000011418 */
[----:B------:R-:W-:Y:S01]  /*8ea0*/  ULDC.64 UR6, c[0x0][0x408] ;  /* 0x0001020000067ab9 */ /* 0x000fe20000000a00 */
[----:B------:R-:W-:-:S04]  /*8eb0*/  IMAD.WIDE.U32 R26, R24, UR4, RZ ;  /* 0x00000004181a7c25 */ /* 0x000fc8000f8e00ff */
[C---:B------:R-:W-:Y:S02]  /*8ec0*/  IMAD R3, R0.reuse, UR4, RZ ;  /* 0x0000000400037c24 */ /* 0x040fe4000f8e02ff */
[----:B------:R-:W-:Y:S02]  /*8ed0*/  IMAD R5, R0, UR6, RZ ;  /* 0x0000000600057c24 */ /* 0x000fe4000f8e02ff */
[C---:B------:R-:W-:Y:S02]  /*8ee0*/  IMAD R3, R24.reuse, UR5, R3 ;  /* 0x0000000518037c24 */ /* 0x040fe4000f8e0203 */
[C---:B------:R-:W-:Y:S02]  /*8ef0*/  IMAD R5, R24.reuse, UR7, R5 ;  /* 0x0000000718057c24 */ /* 0x040fe4000f8e0205 */
[----:B------:R-:W-:-:S04]  /*8f00*/  IMAD.WIDE.U32 R24, R24, UR6, RZ ;  /* 0x0000000618187c25 */ /* 0x000fc8000f8e00ff */
[----:B------:R-:W-:Y:S02]  /*8f10*/  IMAD.IADD R29, R3, 0x1, R27 ;  /* 0x00000001031d7824 */ /* 0x000fe400078e021b */
[----:B------:R-:W-:Y:S01]  /*8f20*/  IMAD.IADD R31, R5, 0x1, R25 ;  /* 0x00000001051f7824 */ /* 0x000fe200078e0219 */
[----:B------:R-:W-:Y:S06]  /*8f30*/  @!P0 BRA `(.L_x_1799) ;  /* 0x0000000000408947 */ /* 0x000fec0003800000 */
[----:B------:R-:W-:Y:S01]  /*8f40*/  MOV R0, 0x0 ;  /* 0x0000000000007802 */ /* 0x000fe20000000f00 */
[----:B------:R-:W-:Y:S01]  /*8f50*/  ULDC.64 UR4, c[0x4][0x80] ;  /* 0x0100200000047ab9 */ /* 0x000fe20000000a00 */
[----:B------:R-:W-:Y:S01]  /*8f60*/  ULDC.64 UR6, c[0x4][0x20] ;  /* 0x0100080000067ab9 */ /* 0x000fe20000000a00 */
[----:B------:R-:W-:Y:S01]  /*8f70*/  MOV R4, UR4 ;  /* 0x0000000400047c02 */ /* 0x000fe20008000f00 */
[----:B------:R3:W4:Y:S01]  /*8f80*/  LDC.64 R14, c[0x4][R0] ;  /* 0x01000000000e7b82 */ /* 0x0007220000000a00 */
        /* <DEDUP_REMOVED lines=8> */
[----:B--23--:R-:W-:-:S07]  /*9010*/  IMAD.MOV.U32 R13, RZ, RZ, RZ ;  /* 0x000000ffff0d7224 */ /* 0x00cfce00078e00ff */
[----:B------:R-:W-:-:S07]  /*9020*/  LEPC R20, `(.L_x_1799) ;  /* 0x000000001014794e */ /* 0x000fce0000000000 */
[----:B01--4-:R-:W-:Y:S05]  /*9030*/  CALL.ABS.NOINC R14 ;  /* 0x000000000e007343 */ /* 0x013fea0003c00000 */
.L_x_1799:
[----:B------:R-:W-:Y:S01]  /*9040*/  ULDC.U8 UR4, c[0x0][0x410] ;  /* 0x0001040000047ab9 */ /* 0x000fe20000000000 */
[----:B------:R-:W-:Y:S01]  /*9050*/  IMAD.IADD R57, R188, 0x1, R193 ;  /* 0x00000001bc397824 */ /* 0x000fe200078e02c1 */
[----:B------:R-:W-:Y:S01]  /*9060*/  ISETP.NE.AND P0, PT, RZ, UR4, PT ;  /* 0x00000004ff007c0c */ /* 0x000fe2000bf05270 */
[----:B------:R-:W-:Y:S02]  /*9070*/  BSSY B0, `(.L_x_1800) ;  /* 0x00004bf000007945 */ /* 0x000fe40003800000 */
[----:B------:R-:W-:-:S10]  /*9080*/  IMAD R3, R207, 0x20, R57 ;  /* 0x00000020cf037824 */ /* 0x000fd400078e0239 */
[----:B------:R-:W-:Y:S05]  /*9090*/  @!P0 BRA `(.L_x_1801) ;  /* 0x0000002400b88947 */ /* 0x000fea0003800000 */
[----:B------:R-:W3:Y:S01]  /*90a0*/  LDC R64, c[0x0][0x448] ;  /* 0x00011200ff407b82 */ /* 0x000ee20000000800 */
[----:B------:R-:W-:Y:S01]  /*90b0*/  ULDC.64 UR4, c[0x0][0x3f8] ;  /* 0x0000fe0000047ab9 */ /* 0x000fe20000000a00 */
[----:B------:R-:W-:Y:S01]  /*90c0*/  ULDC.64 UR6, c[0x0][0x408] ;  /* 0x0001020000067ab9 */ /* 0x000fe20000000a00 */
[----:B------:R-:W-:Y:S01]  /*90d0*/  MOV R11, R31 ;  /* 0x0000001f000b7202 */ /* 0x000fe20000000f00 */
[----:B------:R-:W-:Y:S02]  /*90e0*/  IMAD.MOV.U32 R8, RZ, RZ, R26 ;  /* 0x000000ffff087224 */ /* 0x000fe400078e001a */
[----:B------:R-:W-:Y:S02]  /*90f0*/  IMAD.MOV.U32 R9, RZ, RZ, R29 ;  /* 0x000000ffff097224 */ /* 0x000fe400078e001d */
[----:B------:R-:W-:Y:S01]  /*9100*/  IMAD.MOV.U32 R10, RZ, RZ, R24 ;  /* 0x000000ffff0a7224 */ /* 0x000fe200078e0018 */
[----:B---3--:R-:W-:-:S13]  /*9110*/  ISETP.NE.AND P0, PT, R64, 0x1, PT ;  /* 0x000000014000780c */ /* 0x008fda0003f05270 */
[----:B------:R-:W3:Y:S08]  /*9120*/  @P0 LDC R0, c[0x0][0x44c] ;  /* 0x00011300ff000b82 */ /* 0x000ef00000000800 */
[----:B------:R-:W4:Y:S01]  /*9130*/  @P0 LDC R5, c[0x0][0x450] ;  /* 0x00011400ff050b82 */ /* 0x000f220000000800 */
[----:B---3--:R-:W-:-:S05]  /*9140*/  @P0 IMAD.HI.U32 R0, R3, R0, RZ ;  /* 0x0000000003000227 */ /* 0x008fca00078e00ff */
[----:B----4-:R-:W-:-:S04]  /*9150*/  @P0 SHF.R.U32.HI R3, RZ, R5, R0 ;  /* 0x00000005ff030219 */ /* 0x010fc80000011600 */
[----:B------:R-:W-:Y:S01]  /*9160*/  SHF.R.S32.HI R0, RZ, 0x1f, R3 ;  /* 0x0000001fff007819 */ /* 0x000fe20000011403 */
[----:B------:R-:W-:-:S04]  /*9170*/  IMAD.WIDE.U32 R8, R3, UR4, R8 ;  /* 0x0000000403087c25 */ /* 0x000fc8000f8e0008 */
[C---:B------:R-:W-:Y:S02]  /*9180*/  IMAD R4, R0.reuse, UR4, RZ ;  /* 0x0000000400047c24 */ /* 0x040fe4000f8e02ff */
[----:B------:R-:W-:Y:S02]  /*9190*/  IMAD R0, R0, UR6, RZ ;  /* 0x0000000600007c24 */ /* 0x000fe4000f8e02ff */
[C---:B--2---:R-:W-:Y:S01]  /*91a0*/  IMAD R13, R3.reuse, UR5, R4 ;  /* 0x00000005030d7c24 */ /* 0x044fe2000f8e0204 */
[----:B------:R-:W-:Y:S01]  /*91b0*/  ULDC.64 UR4, c[0x0][0x3e8] ;  /* 0x0000fa0000047ab9 */ /* 0x000fe20000000a00 */
[C---:B------:R-:W-:Y:S01]  /*91c0*/  IMAD.WIDE.U32 R10, R3.reuse, UR6, R10 ;  /* 0x00000006030a7c25 */ /* 0x040fe2000f8e000a */
[----:B------:R-:W-:Y:S01]  /*91d0*/  LEA R5, P0, R8, UR4, 0x1 ;  /* 0x0000000408057c11 */ /* 0x000fe2000f8008ff */
[----:B------:R-:W-:Y:S02]  /*91e0*/  UMOV UR4, 0xffffffff ;  /* 0xffffffff00047882 */ /* 0x000fe40000000000 */
[----:B------:R-:W-:Y:S01]  /*91f0*/  IMAD R3, R3, UR7, R0 ;  /* 0x0000000703037c24 */ /* 0x000fe2000f8e0200 */
[----:B------:R-:W-:Y:S01]  /*9200*/  ULDC.64 UR6, c[0x0][0x400] ;  /* 0x0001000000067ab9 */ /* 0x000fe20000000a00 */
[----:B------:R-:W-:Y:S01]  /*9210*/  IMAD.IADD R9, R9, 0x1, R13 ;  /* 0x0000000109097824 */ /* 0x000fe200078e020d */
[----:B------:R-:W-:Y:S01]  /*9220*/  LEA R7, P1, R10, UR6, 0x1 ;  /* 0x000000060a077c11 */ /* 0x000fe2000f8208ff */
[----:B------:R-:W-:-:S03]  /*9230*/  IMAD.IADD R3, R11, 0x1, R3 ;  /* 0x000000010b037824 */ /* 0x000fc600078e0203 */
[----:B------:R-:W-:Y:S02]  /*9240*/  LEA.HI.X R6, R8, UR5, R9, 0x1, P0 ;  /* 0x0000000508067c11 */ /* 0x000fe400080f0c09 */
[----:B------:R-:W-:Y:S01]  /*9250*/  LEA.HI.X R8, R10, UR7, R3, 0x1, P1 ;  /* 0x000000070a087c11 */ /* 0x000fe200088f0c03 */
[----:B------:R-:W-:Y:S06]  /*9260*/  BRA.DIV UR4, `(.L_x_1802) ;  /* 0x000001b604d87947 */ /* 0x000fec000b800000 */
[----:B------:R2:W3:Y:S04]  /*9270*/  SHFL.IDX PT, R0, R6, RZ, 0x181f ;  /* 0x00181fff06007589 */ /* 0x0004e800000e0000 */
[----:B------:R2:W4:Y:S04]  /*9280*/  SHFL.IDX PT, R3, R5, RZ, 0x181f ;  /* 0x00181fff05037589 */ /* 0x00052800000e0000 */
[----:B------:R2:W0:Y:S04]  /*9290*/  SHFL.IDX PT, R4, R8, RZ, 0x181f ;  /* 0x00181fff08047589 */ /* 0x00042800000e0000 */
[----:B------:R2:W0:Y:S02]  /*92a0*/  SHFL.IDX PT, R14, R7, RZ, 0x181f ;  /* 0x00181fff070e7589 */ /* 0x00042400000e0000 */
.L_x_2146:
[----:B------:R-:W-:Y:S01]  /*92b0*/  IMAD R64, R189, R64, RZ ;  /* 0x00000040bd407224 */ /* 0x000fe200078e02ff */
[----:B------:R-:W-:Y:S01]  /*92c0*/  BSSY B1, `(.L_x_1803) ;  /* 0x000001e000017945 */ /* 0x000fe20003800000 */
[----:B------:R-:W-:Y:S02]  /*92d0*/  CS2R R48, SRZ ;  /* 0x0000000000307805 */ /* 0x000fe4000001ff00 */
[----:B------:R-:W-:Y:S02]  /*92e0*/  CS2R R44, SRZ ;  /* 0x00000000002c7805 */ /* 0x000fe4000001ff00 */
[----:B-1----:R-:W-:Y:S02]  /*92f0*/  CS2R R46, SRZ ;  /* 0x00000000002e7805 */ /* 0x002fe4000001ff00 */
[----:B------:R-:W-:Y:S02]  /*9300*/  ISETP.GE.AND P0, PT, R57, R64, PT ;  /* 0x000000403900720c */ /* 0x000fe40003f06270 */
[----:B------:R-:W-:-:S11]  /*9310*/  CS2R R40, SRZ ;  /* 0x0000000000287805 */ /* 0x000fd6000001ff00 */
[----:B------:R-:W-:Y:S05]  /*9320*/  @P0 BRA `(.L_x_1804) ;  /* 0x00000000005c0947 */ /* 0x000fea0003800000 */
[----:B------:R-:W-:Y:S01]  /*9330*/  ULDC UR4, c[0x0][0x3f4] ;  /* 0x0000fd0000047ab9 */ /* 0x000fe20000000800 */
[----:B------:R-:W-:Y:S02]  /*9340*/  CS2R R40, SRZ ;  /* 0x0000000000287805 */ /* 0x000fe4000001ff00 */
[----:B------:R-:W-:Y:S02]  /*9350*/  ISETP.GE.AND P4, PT, R22, UR4, PT ;  /* 0x0000000416007c0c */ /* 0x000fe4000bf86270 */
[----:B------:R-:W-:Y:S02]  /*9360*/  CS2R R44, SRZ ;  /* 0x00000000002c7805 */ /* 0x000fe4000001ff00 */
[----:B------:R-:W-:-:S09]  /*9370*/  ISETP.GE.AND P5, PT, R186, UR4, PT ;  /* 0x00000004ba007c0c */ /* 0x000fd2000bfa6270 */
[C---:B------:R-:W-:Y:S01]  /*9380*/  @!P4 IMAD.SHL.U32 R12, R22.reuse, 0x2, RZ ;  /* 0x00000002160cc824 */ /* 0x040fe200078e00ff */
[----:B------:R-:W-:-:S03]  /*9390*/  @!P4 SHF.L.U64.HI R13, R22, 0x1, R23 ;  /* 0x00000001160dc819 */ /* 0x000fc60000010217 */
[C---:B------:R-:W-:Y:S01]  /*93a0*/  @!P5 IMAD.SHL.U32 R15, R186.reuse, 0x2, RZ ;  /* 0x00000002ba0fd824 */ /* 0x040fe200078e00ff */
[----:B------:R-:W-:Y:S02]  /*93b0*/  @!P5 SHF.L.U64.HI R9, R186, 0x1, R210 ;  /* 0x00000001ba09d819 */ /* 0x000fe400000102d2 */
[CC--:B----4-:R-:W-:Y:S02]  /*93c0*/  @!P4 IADD3 R10, P0, R3.reuse, R12.reuse, RZ ;  /* 0x0000000c030ac210 */ /* 0x0d0fe40007f1e0ff */
[----:B0-----:R-:W-:Y:S02]  /*93d0*/  @!P4 IADD3 R12, P1, R14, R12, RZ ;  /* 0x0000000c0e0cc210 */ /* 0x001fe40007f3e0ff */
[-C--:B------:R-:W-:Y:S01]  /*93e0*/  @!P5 IADD3 R20, P2, R3, R15.reuse, RZ ;  /* 0x0000000f0314d210 */ /* 0x080fe20007f5e0ff */
[----:B---3--:R-:W-:Y:S01]  /*93f0*/  @!P4 IMAD.X R11, R0, 0x1, R13, P0 ;  /* 0x00000001000bc824 */ /* 0x008fe200000e060d */
[----:B------:R-:W-:Y:S02]  /*9400*/  @!P5 IADD3 R14, P3, R14, R15, RZ ;  /* 0x0000000f0e0ed210 */ /* 0x000fe40007f7e0ff */
[----:B------:R-:W-:-:S02]  /*9410*/  CS2R R46, SRZ ;  /* 0x00000000002e7805 */ /* 0x000fc4000001ff00 */
[----:B------:R-:W-:Y:S01]  /*9420*/  CS2R R48, SRZ ;  /* 0x0000000000307805 */ /* 0x000fe2000001ff00 */
[--C-:B------:R-:W-:Y:S01]  /*9430*/  @!P5 IMAD.X R21, R0, 0x1, R9.reuse, P2 ;  /* 0x000000010015d824 */ /* 0x100fe200010e0609 */
[C---:B------:R-:W-:Y:S01]  /*9440*/  @!P4 IADD3.X R13, R4.reuse, R13, RZ, P1, !PT ;  /* 0x0000000d040dc210 */ /* 0x040fe20000ffe4ff */
[----:B------:R-:W-:Y:S01]  /*9450*/  @!P5 IMAD.X R15, R4, 0x1, R9, P3 ;  /* 0x00000001040fd824 */ /* 0x000fe200018e0609 */
[----:B------:R1:W5:Y:S04]  /*9460*/  @!P4 LD.E.64 R46, desc[UR54][R10.64] ;  /* 0x000000360a2ec980 */ /* 0x000368000c101b00 */
[----:B------:R1:W5:Y:S04]  /*9470*/  @!P5 LD.E.64 R40, desc[UR54][R20.64] ;  /* 0x000000361428d980 */ /* 0x000368000c101b00 */
[----:B------:R1:W5:Y:S04]  /*9480*/  @!P5 LD.E.64 R44, desc[UR54][R14.64] ;  /* 0x000000360e2cd980 */ /* 0x000368000c101b00 */
[----:B------:R1:W5:Y:S02]  /*9490*/  @!P4 LD.E.64 R48, desc[UR54][R12.64] ;  /* 0x000000360c30c980 */ /* 0x000364000c101b00 */
.L_x_1804:
[----:B------:R-:W-:Y:S05]  /*94a0*/  BSYNC B1 ;  /* 0x0000000000017941 */ /* 0x000fea0003800000 */
.L_x_1803:
[----:B---3-5:R-:W-:Y:S01]  /*94b0*/  IMAD.MOV.U32 R0, RZ, RZ, R48 ;  /* 0x000000ffff007224 */ /* 0x028fe200078e0030 */
[----:B------:R-:W-:Y:S01]  /*94c0*/  UMOV UR4, 0xffffffff ;  /* 0xffffffff00047882 */ /* 0x000fe20000000000 */
[----:B0-----:R-:W-:Y:S01]  /*94d0*/  IMAD.MOV.U32 R4, RZ, RZ, R44 ;  /* 0x000000ffff047224 */ /* 0x001fe200078e002c */
[----:B------:R-:W-:Y:S01]  /*94e0*/  CS2R R38, SRZ ;  /* 0x0000000000267805 */ /* 0x000fe2000001ff00 */
[----:B------:R-:W-:Y:S01]  /*94f0*/  IMAD.MOV.U32 R9, RZ, RZ, R45 ;  /* 0x000000ffff097224 */ /* 0x000fe200078e002d */
[----:B------:R-:W-:Y:S01]  /*9500*/  PRMT R65, R0, 0x7610, R65 ;  /* 0x0000761000417816 */ /* 0x000fe20000000041 */
[----:B----4-:R-:W-:Y:S01]  /*9510*/  IMAD.MOV.U32 R3, RZ, RZ, R49 ;  /* 0x000000ffff037224 */ /* 0x010fe200078e0031 */
[----:B------:R-:W-:Y:S01]  /*9520*/  PRMT R60, R4, 0x7610, R60 ;  /* 0x00007610043c7816 */ /* 0x000fe2000000003c */
[----:B------:R-:W-:Y:S01]  /*9530*/  IMAD.MOV.U32 R0, RZ, RZ, R46 ;  /* 0x000000ffff007224 */ /* 0x000fe200078e002e */
[----:B------:R-:W-:Y:S01]  /*9540*/  PRMT R59, R59, 0x5410, R9 ;  /* 0x000054103b3b7816 */ /* 0x000fe20000000009 */
[----:B------:R-:W-:Y:S01]  /*9550*/  IMAD.MOV.U32 R4, RZ, RZ, R40 ;  /* 0x000000ffff047224 */ /* 0x000fe200078e0028 */
[----:B------:R-:W-:Y:S01]  /*9560*/  PRMT R70, R3, 0x7610, R70 ;  /* 0x0000761003467816 */ /* 0x000fe20000000046 */
[----:B------:R-:W-:Y:S01]  /*9570*/  IMAD.MOV.U32 R9, RZ, RZ, R41 ;  /* 0x000000ffff097224 */ /* 0x000fe200078e0029 */
[----:B------:R-:W-:-:S02]  /*9580*/  MOV R3, R47 ;  /* 0x0000002f00037202 */ /* 0x000fc40000000f00 */
[----:B------:R-:W-:Y:S02]  /*9590*/  PRMT R65, R65, 0x5410, R0 ;  /* 0x0000541041417816 */ /* 0x000fe40000000000 */
[----:B------:R-:W-:Y:S02]  /*95a0*/  PRMT R70, R70, 0x5410, R3 ;  /* 0x0000541046467816 */ /* 0x000fe40000000003 */
[----:B------:R-:W-:Y:S02]  /*95b0*/  PRMT R60, R60, 0x5410, R4 ;  /* 0x000054103c3c7816 */ /* 0x000fe40000000004 */
[----:B------:R-:W-:Y:S01]  /*95c0*/  PRMT R59, R9, 0x7610, R59 ;  /* 0x00007610093b7816 */ /* 0x000fe2000000003b */
[----:B------:R-:W-:Y:S06]  /*95d0*/  BRA.DIV UR4, `(.L_x_1805) ;  /* 0x000001b6046c7947 */ /* 0x000fec000b800000 */
[----:B------:R0:W3:Y:S04]  /*95e0*/  SHFL.IDX PT, R0, R6, 0x1, 0x181f ;  /* 0x00381f0006007f89 */ /* 0x0000e800000e0000 */
[----:B------:R0:W4:Y:S04]  /*95f0*/  SHFL.IDX PT, R3, R5, 0x1, 0x181f ;  /* 0x00381f0005037f89 */ /* 0x00012800000e0000 */
[----:B------:R0:W0:Y:S04]  /*9600*/  SHFL.IDX PT, R4, R8, 0x1, 0x181f ;  /* 0x00381f0008047f89 */ /* 0x00002800000e0000 */
[----:B-1----:R1:W0:Y:S02]  /*9610*/  SHFL.IDX PT, R14, R7, 0x1, 0x181f ;  /* 0x00381f00070e7f89 */ /* 0x00222400000e0000 */
.L_x_2152:
[----:B------:R-:W-:Y:S01]  /*9620*/  VIADD R9, R57, 0x20 ;  /* 0x0000002039097836 */ /* 0x000fe20000000000 */
[----:B------:R-:W-:Y:S01]  /*9630*/  BSSY B1, `(.L_x_1806) ;  /* 0x000001d000017945 */ /* 0x000fe20003800000 */
[----:B------:R-:W-:Y:S02]  /*9640*/  CS2R R34, SRZ ;  /* 0x0000000000227805 */ /* 0x000fe4000001ff00 */
[----:B------:R-:W-:Y:S02]  /*9650*/  CS2R R36, SRZ ;  /* 0x0000000000247805 */ /* 0x000fe4000001ff00 */
[----:B------:R-:W-:Y:S02]  /*9660*/  CS2R R32, SRZ ;  /* 0x0000000000207805 */ /* 0x000fe4000001ff00 */
[----:B------:R-:W-:-:S13]  /*9670*/  ISETP.GE.AND P0, PT, R9, R64, PT ;  /* 0x000000400900720c */ /* 0x000fda0003f06270 */
        /* <DEDUP_REMOVED lines=11> */
[-C--:B------:R-:W-:Y:S02]  /*9730*/  @!P5 IADD3 R20, P2, R3, R11.reuse, RZ ;  /* 0x0000000b0314d210 */ /* 0x080fe40007f5e0ff */
[C---:B0-----:R-:W-:Y:S02]  /*9740*/  @!P4 IADD3 R12, P1, R14.reuse, R12, RZ ;  /* 0x0000000c0e0cc210 */ /* 0x041fe40007f3e0ff */
[----:B------:R-:W-:Y:S01]  /*9750*/  @!P5 IADD3 R14, P3, R14, R11, RZ ;  /* 0x0000000b0e0ed210 */ /* 0x000fe20007f7e0ff */
[----:B---3--:R-:W-:Y:S01]  /*9760*/  @!P5 IMAD.X R21, R0, 0x1, R15, P2 ;  /* 0x000000010015d824 */ /* 0x008fe200010e060f */
[----:B------:R-:W-:-:S02]  /*9770*/  CS2R R36, SRZ ;  /* 0x0000000000247805 */ /* 0x000fc4000001ff00 */
[----:B------:R-:W-:Y:S02]  /*9780*/  CS2R R38, SRZ ;  /* 0x0000000000267805 */ /* 0x000fe4000001ff00 */
[----:B------:R-:W-:Y:S01]  /*9790*/  @!P4 IADD3.X R11, R0, R9, RZ, P0, !PT ;  /* 0x00000009000bc210 */ /* 0x000fe200007fe4ff */
[C---:B------:R-:W-:Y:S01]  /*97a0*/  @!P4 IMAD.X R13, R4.reuse, 0x1, R9, P1 ;  /* 0x00000001040dc824 */ /* 0x040fe200008e0609 */
[----:B------:R0:W5:Y:S01]  /*97b0*/  @!P5 LD.E.64 R32, desc[UR54][R20.64] ;  /* 0x000000361420d980 */ /* 0x000162000c101b00 */
[----:B------:R-:W-:-:S03]  /*97c0*/  @!P5 IMAD.X R15, R4, 0x1, R15, P3 ;  /* 0x00000001040fd824 */ /* 0x000fc600018e060f */
[----:B------:R0:W5:Y:S04]  /*97d0*/  @!P4 LD.E.64 R36, desc[UR54][R10.64] ;  /* 0x000000360a24c980 */ /* 0x000168000c101b00 */
[----:B------:R0:W5:Y:S04]  /*97e0*/  @!P5 LD.E.64 R34, desc[UR54][R14.64] ;  /* 0x000000360e22d980 */ /* 0x000168000c101b00 */
[----:B------:R0:W5:Y:S02]  /*97f0*/  @!P4 LD.E.64 R38, desc[UR54][R12.64] ;  /* 0x000000360c26c980 */ /* 0x000164000c101b00 */
.L_x_1807:
[----:B------:R-:W-:Y:S05]  /*9800*/  BSYNC B1 ;  /* 0x0000000000017941 */ /* 0x000fea0003800000 */
.L_x_1806:
[----:B----45:R-:W-:Y:S01]  /*9810*/  IMAD.MOV.U32 R3, RZ, RZ, R39 ;  /* 0x000000ffff037224 */ /* 0x030fe200078e0027 */
[----:B------:R-:W-:Y:S01]  /*9820*/  UMOV UR4, 0xffffffff ;  /* 0xffffffff00047882 */ /* 0x000fe20000000000 */
[----:B0-----:R-:W-:Y:S02]  /*9830*/  IMAD.MOV.U32 R4, RZ, RZ, R34 ;  /* 0x000000ffff047224 */ /* 0x001fe400078e0022 */
[----:B------:R-:W-:Y:S01]  /*9840*/  IMAD.MOV.U32 R9, RZ, RZ, R35 ;  /* 0x000000ffff097224 */ /* 0x000fe200078e0023 */
[----:B------:R-:W-:Y:S01]  /*9850*/  PRMT R55, R55, 0x5410, R3 ;  /* 0x0000541037377816 */ /* 0x000fe20000000003 */
[----:B---3--:R-:W-:Y:S02]  /*9860*/  IMAD.MOV.U32 R0, RZ, RZ, R38 ;  /* 0x000000ffff007224 */ /* 0x008fe400078e0026 */
        /* <DEDUP_REMOVED lines=8> */
[----:B------:R-:W-:Y:S01]  /*98f0*/  PRMT R52, R4, 0x5410, R9 ;  /* 0x0000541004347816 */ /* 0x000fe20000000009 */
[----:B------:R-:W-:Y:S06]  /*9900*/  BRA.DIV UR4, `(.L_x_1808) ;  /* 0x000001b604107947 */ /* 0x000fec000b800000 */
[----:B------:R0:W3:Y:S04]  /*9910*/  SHFL.IDX PT, R0, R6, 0x2, 0x181f ;  /* 0x00581f0006007f89 */ /* 0x0000e800000e0000 */
[----:B------:R0:W4:Y:S04]  /*9920*/  SHFL.IDX PT, R3, R5, 0x2, 0x181f ;  /* 0x00581f0005037f89 */ /* 0x00012800000e0000 */
[----:B------:R0:W0:Y:S04]  /*9930*/  SHFL.IDX PT, R4, R8, 0x2, 0x181f ;  /* 0x00581f0008047f89 */ /* 0x00002800000e0000 */
[----:B------:R0:W0:Y:S02]  /*9940*/  SHFL.IDX PT, R14, R7, 0x2, 0x181f ;  /* 0x00581f00070e7f89 */ /* 0x00002400000e0000 */
.L_x_2158:
[----:B------:R-:W-:Y:S01]  /*9950*/  VIADD R9, R57, 0x40 ;  /* 0x0000004039097836 */ /* 0x000fe20000000000 */
[----:B------:R-:W-:Y:S01]  /*9960*/  BSSY B1, `(.L_x_1809) ;  /* 0x000001e000017945 */ /* 0x000fe20003800000 */
[----:B------:R-:W-:Y:S02]  /*9970*/  CS2R R30, SRZ ;  /* 0x00000000001e7805 */ /* 0x000fe4000001ff00 */
[----:B------:R-:W-:Y:S02]  /*9980*/  CS2R R20, SRZ ;  /* 0x0000000000147805 */ /* 0x000fe4000001ff00 */
[----:B------:R-:W-:Y:S02]  /*9990*/  CS2R R28, SRZ ;  /* 0x00000000001c7805 */ /* 0x000fe4000001ff00 */
        /* <DEDUP_REMOVED lines=13> */
[C---:B0-----:R-:W-:Y:S02]  /*9a70*/  @!P4 IADD3 R12, P1, R14.reuse, R12, RZ ;  /* 0x0000000c0e0cc210 */ /* 0x041fe40007f3e0ff */
[-C--:B------:R-:W-:Y:S02]  /*9a80*/  @!P5 IADD3 R26, P2, R3, R11.reuse, RZ ;  /* 0x0000000b031ad210 */ /* 0x080fe40007f5e0ff */
[----:B------:R-:W-:Y:S02]  /*9a90*/  @!P5 IADD3 R14, P3, R14, R11, RZ ;  /* 0x0000000b0e0ed210 */ /* 0x000fe40007f7e0ff */
[----:B------:R-:W-:-:S02]  /*9aa0*/  CS2R R28, SRZ ;  /* 0x00000000001c7805 */ /* 0x000fc4000001ff00 */
[C---:B---3--:R-:W-:Y:S02]  /*9ab0*/  @!P5 IADD3.X R27, R0.reuse, R15, RZ, P2, !PT ;  /* 0x0000000f001bd210 */ /* 0x048fe400017fe4ff */
[----:B------:R-:W-:Y:S01]  /*9ac0*/  CS2R R30, SRZ ;  /* 0x00000000001e7805 */ /* 0x000fe2000001ff00 */
[--C-:B------:R-:W-:Y:S02]  /*9ad0*/  @!P4 IMAD.X R11, R0, 0x1, R9.reuse, P0 ;  /* 0x00000001000bc824 */ /* 0x100fe400000e0609 */
[C---:B------:R-:W-:Y:S01]  /*9ae0*/  @!P4 IMAD.X R13, R4.reuse, 0x1, R9, P1 ;  /* 0x00000001040dc824 */ /* 0x040fe200008e0609 */
[----:B------:R0:W5:Y:S01]  /*9af0*/  @!P5 LD.E.64 R24, desc[UR54][R26.64] ;  /* 0x000000361a18d980 */ /* 0x000162000c101b00 */
[----:B------:R-:W-:-:S03]  /*9b00*/  @!P5 IMAD.X R15, R4, 0x1, R15, P3 ;  /* 0x00000001040fd824 */ /* 0x000fc600018e060f */
[----:B------:R0:W5:Y:S04]  /*9b10*/  @!P4 LD.E.64 R28, desc[UR54][R10.64] ;  /* 0x000000360a1cc980 */ /* 0x000168000c101b00 */
[----:B------:R0:W5:Y:S04]  /*9b20*/  @!P5 LD.E.64 R20, desc[UR54][R14.64] ;  /* 0x000000360e14d980 */ /* 0x000168000c101b00 */
[----:B------:R0:W5:Y:S02]  /*9b30*/  @!P4 LD.E.64 R30, desc[UR54][R12.64] ;  /* 0x000000360c1ec980 */ /* 0x000164000c101b00 */
.L_x_1810:
[----:B------:R-:W-:Y:S05]  /*9b40*/  BSYNC B1 ;  /* 0x0000000000017941 */ /* 0x000fea0003800000 */
.L_x_1809:
[----:B---3-5:R-:W-:Y:S01]  /*9b50*/  IMAD.MOV.U32 R0, RZ, RZ, R30 ;  /* 0x000000ffff007224 */ /* 0x028fe200078e001e */
[----:B------:R-:W-:Y:S01]  /*9b60*/  MOV R9, R21 ;  /* 0x0000001500097202 */ /* 0x000fe20000000f00 */
[----:B----4-:R-:W-:Y:S01]  /*9b70*/  IMAD.MOV.U32 R3, RZ, RZ, R31 ;  /* 0x000000ffff037224 */ /* 0x010fe200078e001f */
[----:B------:R-:W-:Y:S01]  /*9b80*/  UMOV UR4, 0xffffffff ;  /* 0xffffffff00047882 */ /* 0x000fe20000000000 */
[----:B0-----:R-:W-:Y:S01]  /*9b90*/  IMAD.MOV.U32 R4, RZ, RZ, R20 ;  /* 0x000000ffff047224 */ /* 0x001fe200078e0014 */
[----:B------:R-:W-:Y:S02]  /*9ba0*/  CS2R R26, SRZ ;  /* 0x00000000001a7805 */ /* 0x000fe4000001ff00 */
[----:B------:R-:W-:Y:S01]  /*9bb0*/  PRMT R53, R0, 0x5410, R3 ;  /* 0x0000541000357816 */ /* 0x000fe20000000003 */
[----:B------:R-:W-:Y:S01]  /*9bc0*/  IMAD.MOV.U32 R0, RZ, RZ, R28 ;  /* 0x000000ffff007224 */ /* 0x000fe200078e001c */
[----:B------:R-:W-:Y:S01]  /*9bd0*/  PRMT R43, R4, 0x5410, R9 ;  /* 0x00005410042b7816 */ /* 0x000fe20000000009 */
[----:B------:R-:W-:-:S02]  /*9be0*/  IMAD.MOV.U32 R3, RZ, RZ, R29 ;  /* 0x000000ffff037224 */ /* 0x000fc400078e001d */
[----:B------:R-:W-:Y:S02]  /*9bf0*/  IMAD.MOV.U32 R4, RZ, RZ, R24 ;  /* 0x000000ffff047224 */ /* 0x000fe400078e0018 */
[----:B------:R-:W-:Y:S01]  /*9c00*/  IMAD.MOV.U32 R9, RZ, RZ, R25 ;  /* 0x000000ffff097224 */ /* 0x000fe200078e0019 */
[----:B------:R-:W-:-:S04]  /*9c10*/  PRMT R54, R0, 0x5410, R3 ;  /* 0x0000541000367816 */ /* 0x000fc80000000003 */
[----:B------:R-:W-:Y:S01]  /*9c20*/  PRMT R50, R4, 0x5410, R9 ;  /* 0x0000541004327816 */ /* 0x000fe20000000009 */
[----:B------:R-:W-:Y:S06]  /*9c30*/  BRA.DIV UR4, `(.L_x_1811) ;  /* 0x000001b204b47947 */ /* 0x000fec000b800000 */
[----:B------:R0:W3:Y:S04]  /*9c40*/  SHFL.IDX PT, R0, R6, 0x3, 0x181f ;  /* 0x00781f0006007f89 */ /* 0x0000e800000e0000 */
[----:B------:R0:W4:Y:S04]  /*9c50*/  SHFL.IDX PT, R3, R5, 0x3, 0x181f ;  /* 0x00781f0005037f89 */ /* 0x00012800000e0000 */
[----:B------:R0:W0:Y:S04]  /*9c60*/  SHFL.IDX PT, R4, R8, 0x3, 0x181f ;  /* 0x00781f0008047f89 */ /* 0x00002800000e0000 */
[----:B------:R0:W0:Y:S02]  /*9c70*/  SHFL.IDX PT, R14, R7, 0x3, 0x181f ;  /* 0x00781f00070e7f89 */ /* 0x00002400000e0000 */
.L_x_2164:
[----:B------:R-:W-:Y:S01]  /*9c80*/  VIADD R57, R57, 0x60 ;  /* 0x0000006039397836 */ /* 0x000fe20000000000 */
[----:B------:R-:W-:Y:S01]  /*9c90*/  BSSY B1, `(.L_x_1812) ;  /* 0x000001d000017945 */ /* 0x000fe20003800000 */
[----:B------:R-:W-:Y:S02]  /*9ca0*/  CS2R R10, SRZ ;  /* 0x00000000000a7805 */ /* 0x000fe4000001ff00 */
[----:B------:R-:W-:Y:S02]  /*9cb0*/  CS2R R12, SRZ ;  /* 0x00000000000c7805 */ /* 0x000fe4000001ff00 */
[----:B0-2---:R-:W-:Y:S02]  /*9cc0*/  CS2R R8, SRZ ;  /* 0x0000000000087805 */ /* 0x005fe4000001ff00 */
[----:B------:R-:W-:-:S13]  /*9cd0*/  ISETP.GE.AND P0, PT, R57, R64, PT ;  /* 0x000000403900720c */ /* 0x000fda0003f06270 */
[----:B------:R-:W-:Y:S05]  /*9ce0*/  @P0 BRA `(.L_x_1813) ;  /* 0x00000000005c0947 */ /* 0x000fea0003800000 */
[----:B------:R-:W-:Y:S01]  /*9cf0*/  ULDC UR4, c[0x0][0x3f4] ;  /* 0x0000fd0000047ab9 */ /* 0x000fe20000000800 */
[----:B------:R-:W-:Y:S02]  /*9d00*/  CS2R R8, SRZ ;  /* 0x0000000000087805 */ /* 0x000fe4000001ff00 */
[----:B------:R-:W-:Y:S02]  /*9d10*/  ISETP.GE.AND P4, PT, R22, UR4, PT ;  /* 0x0000000416007c0c */ /* 0x000fe4000bf86270 */
[----:B------:R-:W-:-:S11]  /*9d20*/  ISETP.GE.AND P5, PT, R186, UR4, PT ;  /* 0x00000004ba007c0c */ /* 0x000fd6000bfa6270 */
[C---:B------:R-:W-:Y:S01]  /*9d30*/  @!P4 IMAD.SHL.U32 R56, R22.reuse, 0x2, RZ ;  /* 0x000000021638c824 */ /* 0x040fe200078e00ff */
[----:B------:R-:W-:Y:S02]  /*9d40*/  @!P4 SHF.L.U64.HI R5, R22, 0x1, R23 ;  /* 0x000000011605c819 */ /* 0x000fe40000010217 */
[----:B------:R-:W-:Y:S02]  /*9d50*/  @!P5 SHF.L.U32 R15, R186, 0x1, RZ ;  /* 0x00000001ba0fd819 */ /* 0x000fe400000006ff */
[-C--:B----4-:R-:W-:Y:S02]  /*9d60*/  @!P4 IADD3 R6, P0, R3, R56.reuse, RZ ;  /* 0x000000380306c210 */ /* 0x090fe40007f1e0ff */
[----:B------:R-:W-:Y:S02]  /*9d70*/  @!P4 IADD3 R56, P1, R14, R56, RZ ;  /* 0x000000380e38c210 */ /* 0x000fe40007f3e0ff */
[----:B------:R-:W-:Y:S02]  /*9d80*/  @!P5 SHF.L.U64.HI R11, R186, 0x1, R210 ;  /* 0x00000001ba0bd819 */ /* 0x000fe400000102d2 */
[----:B------:R-:W-:-:S02]  /*9d90*/  CS2R R12, SRZ ;  /* 0x00000000000c7805 */ /* 0x000fc4000001ff00 */
[-C--:B------:R-:W-:Y:S02]  /*9da0*/  @!P5 IADD3 R62, P2, R3, R15.reuse, RZ ;  /* 0x0000000f033ed210 */ /* 0x080fe40007f5e0ff */
[----:B------:R-:W-:Y:S02]  /*9db0*/  CS2R R26, SRZ ;  /* 0x00000000001a7805 */ /* 0x000fe4000001ff00 */
[----:B------:R-:W-:Y:S01]  /*9dc0*/  @!P5 IADD3 R14, P3, R14, R15, RZ ;  /* 0x0000000f0e0ed210 */ /* 0x000fe20007f7e0ff */
[C---:B-1-3--:R-:W-:Y:S02]  /*9dd0*/  @!P4 IMAD.X R7, R0.reuse, 0x1, R5, P0 ;  /* 0x000000010007c824 */ /* 0x04afe400000e0605 */
[--C-:B------:R-:W-:Y:S02]  /*9de0*/  @!P5 IMAD.X R63, R0, 0x1, R11.reuse, P2 ;  /* 0x00000001003fd824 */ /* 0x100fe400010e060b */
[C---:B------:R-:W-:Y:S01]  /*9df0*/  @!P5 IMAD.X R15, R4.reuse, 0x1, R11, P3 ;  /* 0x00000001040fd824 */ /* 0x040fe200018e060b */
[----:B------:R-:W-:Y:S01]  /*9e00*/  CS2R R10, SRZ ;  /* 0x00000000000a7805 */ /* 0x000fe2000001ff00 */
[----:B------:R-:W-:Y:S01]  /*9e10*/  @!P4 IMAD.X R57, R4, 0x1, R5, P1 ;  /* 0x000000010439c824 */ /* 0x000fe200008e0605 */
[----:B------:R0:W5:Y:S04]  /*9e20*/  @!P5 LD.E.64 R8, desc[UR54][R62.64] ;  /* 0x000000363e08d980 */ /* 0x000168000c101b00 */
[----:B------:R0:W5:Y:S04]  /*9e30*/  @!P5 LD.E.64 R10, desc[UR54][R14.64] ;  /* 0x000000360e0ad980 */ /* 0x000168000c101b00 */
[----:B------:R0:W5:Y:S04]  /*9e40*/  @!P4 LD.E.64 R12, desc[UR54][R6.64] ;  /* 0x00000036060cc980 */ /* 0x000168000c101b00 */
[----:B------:R0:W5:Y:S02]  /*9e50*/  @!P4 LD.E.64 R26, desc[UR54][R56.64] ;  /* 0x00000036381ac980 */ /* 0x000164000c101b00 */
.L_x_1813:
[----:B------:R-:W-:Y:S05]  /*9e60*/  BSYNC B1 ;  /* 0x0000000000017941 */ /* 0x000fea0003800000 */
.L_x_1812:
[----:B------:R-:W-:Y:S01]  /*9e70*/  ULEA.HI UR4, UR37, UR37, URZ, 0x1 ;  /* 0x0000002525047291 */ /* 0x000fe2000f8f083f */
[----:B----45:R-:W-:Y:S01]  /*9e80*/  IMAD.MOV.U32 R3, RZ, RZ, R26 ;  /* 0x000000ffff037224 */ /* 0x030fe200078e001a */
[----:B------:R-:W-:Y:S01]  /*9e90*/  MOV R4, R27 ;  /* 0x0000001b00047202 */ /* 0x000fe20000000f00 */
[----:B0-----:R-:W-:Y:S01]  /*9ea0*/  IMAD.MOV.U32 R6, RZ, RZ, R12 ;  /* 0x000000ffff067224 */ /* 0x001fe200078e000c */
[----:B------:R-:W-:Y:S01]  /*9eb0*/  ULOP3.LUT UR4, UR4, 0xfffffffe, URZ, 0xc0, !UPT ;  /* 0xfffffffe04047892 */ /* 0x000fe2000f8ec03f */
[----:B-1----:R-:W-:Y:S01]  /*9ec0*/  IMAD.MOV.U32 R7, RZ, RZ, R13 ;  /* 0x000000ffff077224 */ /* 0x002fe200078e000d */
[----:B------:R-:W-:Y:S01]  /*9ed0*/  PRMT R15, R3, 0x5410, R4 ;  /* 0x00005410030f7816 */ /* 0x000fe20000000004 */
[----:B------:R-:W-:Y:S01]  /*9ee0*/  IMAD.MOV.U32 R3, RZ, RZ, R10 ;  /* 0x000000ffff037224 */ /* 0x000fe200078e000a */
[----:B------:R-:W-:Y:S01]  /*9ef0*/  UIADD3 UR4, UR37, -UR4, URZ ;  /* 0x8000000425047290 */ /* 0x000fe2000fffe03f */
[----:B------:R-:W-:Y:S01]  /*9f00*/  IMAD.MOV.U32 R4, RZ, RZ, R11 ;  /* 0x000000ffff047224 */ /* 0x000fe200078e000b */
[----:B---3--:R-:W-:Y:S01]  /*9f10*/  VIADDMNMX R0, R64, -R193, 0x80, PT ;  /* 0x0000008040007446 */ /* 0x008fe200038009c1 */
[----:B------:R-:W-:Y:S01]  /*9f20*/  BSSY B1, `(.L_x_1814) ;  /* 0x000000a000017945 */ /* 0x000fe20003800000 */
[----:B------:R-:W-:Y:S01]  /*9f30*/  PRMT R56, R6, 0x5410, R7 ;  /* 0x0000541006387816 */ /* 0x000fe20000000007 */
[----:B------:R-:W-:Y:S01]  /*9f40*/  IMAD.MOV.U32 R6, RZ, RZ, R9 ;  /* 0x000000ffff067224 */ /* 0x000fe200078e0009 */
[----:B------:R-:W-:Y:S01]  /*9f50*/  PRMT R3, R3, 0x5410, R4 ;  /* 0x0000541003037816 */ /* 0x000fe20000000004 */
[----:B------:R-:W-:Y:S01]  /*9f60*/  IMAD.U32 R5, RZ, RZ, UR4 ;  /* 0x00000004ff057e24 */ /* 0x000fe2000f8e00ff */
[----:B------:R-:W-:Y:S01]  /*9f70*/  ISETP.GE.AND P1, PT, R188, R0, PT ;  /* 0x00000000bc00720c */ /* 0x000fe20003f26270 */
[----:B------:R-:W-:-:S03]  /*9f80*/  IMAD.MOV.U32 R4, RZ, RZ, R8 ;  /* 0x000000ffff047224 */ /* 0x000fc600078e0008 */
[----:B------:R-:W-:-:S04]  /*9f90*/  SHF.L.U32 R5, R5, 0x1f, RZ ;  /* 0x0000001f05057819 */ /* 0x000fc800000006ff */
[----:B------:R-:W0:Y:S02]  /*9fa0*/  SYNCS.PHASECHK.TRANS64.TRYWAIT P0, [R18+URZ+0x28800], R5 ;  /* 0x02880005120075a7 */ /* 0x000e24000800017f */
[----:B0-----:R-:W-:Y:S05]  /*9fb0*/  @!P0 BRA `(.L_x_1815) ;  /* 0x000001b000448947 */ /* 0x001fea0003800000 */
.L_x_2165:
[----:B------:R-:W-:Y:S05]  /*9fc0*/  BSYNC B1 ;  /* 0x0000000000017941 */ /* 0x000fea0003800000 */
.L_x_1814:
[----:B------:R-:W-:Y:S01]  /*9fd0*/  BSSY B1, `(.L_x_1816) ;  /* 0x000005e000017945 */ /* 0x000fe20003800000 */
[----:B------:R-:W-:-:S03]  /*9fe0*/  PRMT R14, R4, 0x5410, R6 ;  /* 0x00005410040e7816 */ /* 0x000fc60000000006 */
[----:B------:R-:W-:Y:S05]  /*9ff0*/  @P1 BRA `(.L_x_1817) ;  /* 0x00000004006c1947 */ /* 0x000fea0003800000 */
[----:B0-----:R-:W0:Y:S01]  /*a000*/  LDC R5, c[0x0][0x3f4] ;  /* 0x0000fd00ff057b82 */ /* 0x001e220000000800 */
[----:B------:R-:W-:Y:S01]  /*a010*/  BSSY B2, `(.L_x_1818) ;  /* 0x000002e000027945 */ /* 0x000fe20003800000 */
[-C--:B0-----:R-:W-:Y:S02]  /*a020*/  ISETP.GE.AND P0, PT, R22, R5.reuse, PT ;  /* 0x000000051600720c */ /* 0x081fe40003f06270 */
[----:B------:R-:W-:-:S11]  /*a030*/  ISETP.GE.AND P1, PT, R186, R5, PT ;  /* 0x00000005ba00720c */ /* 0x000fd60003f26270 */
[----:B------:R-:W-:Y:S05]  /*a040*/  @P0 BRA `(.L_x_1819) ;  /* 0x0000000000a80947 */ /* 0x000fea0003800000 */
[----:B------:R-:W0:Y:S01]  /*a050*/  LDS.128 R4, [R205] ;  /* 0x00000000cd047984 */ /* 0x000e220000000c00 */
[----:B------:R-:W-:Y:S01]  /*a060*/  SHF.R.U32.HI R61, RZ, 0x10, R47 ;  /* 0x00000010ff3d7819 */ /* 0x000fe2000001162f */
[--C-:B------:R-:W-:Y:S01]  /*a070*/  HADD2.F32 R62, -RZ, R65.reuse.H0_H0 ;  /* 0x20000041ff3e7230 */ /* 0x100fe20000004100 */
[--C-:B------:R-:W-:Y:S01]  /*a080*/  SHF.R.U32.HI R63, RZ, 0x10, R49.reuse ;  /* 0x00000010ff3f7819 */ /* 0x100fe20000011631 */
[----:B------:R-:W-:Y:S01]  /*a090*/  HADD2.F32 R57, -RZ, R65.H1_H1 ;  /* 0x30000041ff397230 */ /* 0x000fe20000004100 */
[----:B------:R-:W-:Y:S01]  /*a0a0*/  SHF.R.U64 R67, R48, 0x10, R49 ;  /* 0x0000001030437819 */ /* 0x000fe20000001231 */
[----:B------:R-:W-:Y:S01]  /*a0b0*/  HADD2.F32 R61, -RZ, R61.H0_H0 ;  /* 0x2000003dff3d7230 */ /* 0x000fe20000004100 */
[----:B------:R-:W-:Y:S01]  /*a0c0*/  SHF.R.U64 R69, R46, 0x10, R47 ;  /* 0x000000102e457819 */ /* 0x000fe2000000122f */
[----:B------:R-:W-:Y:S02]  /*a0d0*/  HADD2.F32 R63, -RZ, R63.H0_H0 ;  /* 0x2000003fff3f7230 */ /* 0x000fe40000004100 */
[----:B0-----:R-:W-:-:S02]  /*a0e0*/  HADD2.F32 R48, -RZ, R7.H0_H0 ;  /* 0x20000007ff307230 */ /* 0x001fc40000004100 */
[----:B------:R-:W-:Y:S02]  /*a0f0*/  HADD2.F32 R49, -RZ, R7.H1_H1 ;  /* 0x30000007ff317230 */ /* 0x000fe40000004100 */
[--C-:B------:R-:W-:Y:S02]  /*a100*/  HADD2.F32 R7, -RZ, R4.reuse.H0_H0 ;  /* 0x20000004ff077230 */ /* 0x100fe40000004100 */
[----:B------:R-:W-:Y:S02]  /*a110*/  HADD2.F32 R4, -RZ, R4.H1_H1 ;  /* 0x30000004ff047230 */ /* 0x000fe40000004100 */
[C---:B------:R-:W-:Y:S01]  /*a120*/  FMUL.FTZ R66, R49.reuse, R61 ;  /* 0x0000003d31427220 */ /* 0x040fe20000410000 */
[----:B------:R-:W-:Y:S01]  /*a130*/  FMUL.FTZ R65, R49, R63 ;  /* 0x0000003f31417220 */ /* 0x000fe20000410000 */
[--C-:B------:R-:W-:Y:S02]  /*a140*/  HADD2.F32 R46, -RZ, R6.reuse.H0_H0 ;  /* 0x20000006ff2e7230 */ /* 0x100fe40000004100 */
[----:B------:R-:W-:Y:S01]  /*a150*/  FMUL.FTZ R64, R4, R62 ;  /* 0x0000003e04407220 */ /* 0x000fe20000410000 */
[----:B------:R-:W-:-:S02]  /*a160*/  HADD2.F32 R47, -RZ, R6.H1_H1 ;  /* 0x30000006ff2f7230 */ /* 0x000fc40000004100 */
[C---:B------:R-:W-:Y:S01]  /*a170*/  FFMA.FTZ R68, R48.reuse, R63, R66 ;  /* 0x0000003f30447223 */ /* 0x040fe20000010042 */
[--C-:B------:R-:W-:Y:S02]  /*a180*/  HADD2.F32 R6, -RZ, R5.reuse.H0_H0 ;  /* 0x20000005ff067230 */ /* 0x100fe40000004100 */
[----:B------:R-:W-:Y:S01]  /*a190*/  FFMA.FTZ R65, R48, R61, -R65 ;  /* 0x0000003d30417223 */ /* 0x000fe20000010841 */
[-C--:B------:R-:W-:Y:S01]  /*a1a0*/  FMUL.FTZ R66, R4, R57.reuse ;  /* 0x0000003904427220 */ /* 0x080fe20000410000 */
[C---:B------:R-:W-:Y:S01]  /*a1b0*/  FFMA.FTZ R64, R7.reuse, R57, -R64 ;  /* 0x0000003907407223 */ /* 0x040fe20000010840 */
[----:B------:R-:W-:Y:S02]  /*a1c0*/  HADD2.F32 R5, -RZ, R5.H1_H1 ;  /* 0x30000005ff057230 */ /* 0x000fe40000004100 */
[--C-:B------:R-:W-:Y:S02]  /*a1d0*/  HADD2.F32 R57, -RZ, R70.reuse.H0_H0 ;  /* 0x20000046ff397230 */ /* 0x100fe40000004100 */
[----:B------:R-:W-:Y:S01]  /*a1e0*/  FFMA.FTZ R61, R7, R62, R66 ;  /* 0x0000003e073d7223 */ /* 0x000fe20000010042 */
[----:B------:R-:W-:-:S02]  /*a1f0*/  HADD2.F32 R48, -RZ, R70.H1_H1 ;  /* 0x30000046ff307230 */ /* 0x000fc40000004100 */
[----:B------:R-:W-:Y:S02]  /*a200*/  HADD2.F32 R49, -RZ, R67.H0_H0 ;  /* 0x20000043ff317230 */ /* 0x000fe40000004100 */
[C---:B------:R-:W-:Y:S01]  /*a210*/  FMUL.FTZ R63, R47.reuse, R57 ;  /* 0x000000392f3f7220 */ /* 0x040fe20000410000 */
[----:B------:R-:W-:Y:S02]  /*a220*/  HADD2.F32 R4, -RZ, R69.H0_H0 ;  /* 0x20000045ff047230 */ /* 0x000fe40000004100 */
[-C--:B------:R-:W-:Y:S01]  /*a230*/  FMUL.FTZ R66, R47, R48.reuse ;  /* 0x000000302f427220 */ /* 0x080fe20000410000 */
[C---:B------:R-:W-:Y:S01]  /*a240*/  FMUL.FTZ R7, R5.reuse, R49 ;  /* 0x0000003105077220 */ /* 0x040fe20000410000 */
[C---:B------:R-:W-:Y:S01]  /*a250*/  FFMA.FTZ R63, R46.reuse, R48, -R63 ;  /* 0x000000302e3f7223 */ /* 0x040fe2000001083f */
[-C--:B------:R-:W-:Y:S01]  /*a260*/  FMUL.FTZ R62, R5, R4.reuse ;  /* 0x00000004053e7220 */ /* 0x080fe20000410000 */
[----:B------:R-:W-:Y:S01]  /*a270*/  FFMA.FTZ R66, R46, R57, R66 ;  /* 0x000000392e427223 */ /* 0x000fe20000010042 */
[----:B------:R-:W-:Y:S01]  /*a280*/  FFMA.FTZ R5, R6, R4, -R7 ;  /* 0x0000000406057223 */ /* 0x000fe20000010807 */
[----:B------:R-:W-:Y:S01]  /*a290*/  F2FP.F16.F32.PACK_AB R7, R68, R65 ;  /* 0x000000414407723e */ /* 0x000fe200000000ff */
[----:B------:R-:W-:Y:S01]  /*a2a0*/  FFMA.FTZ R62, R6, R49, R62 ;  /* 0x00000031063e7223 */ /* 0x000fe2000001003e */
[----:B------:R-:W-:-:S02]  /*a2b0*/  F2FP.F16.F32.PACK_AB R4, R61, R64 ;  /* 0x000000403d04723e */ /* 0x000fc400000000ff */
[----:B------:R-:W-:Y:S02]  /*a2c0*/  F2FP.F16.F32.PACK_AB R6, R66, R63 ;  /* 0x0000003f4206723e */ /* 0x000fe400000000ff */
[----:B------:R-:W-:-:S05]  /*a2d0*/  F2FP.F16.F32.PACK_AB R5, R62, R5 ;  /* 0x000000053e05723e */ /* 0x000fca00000000ff */
[----:B------:R0:W-:Y:S02]  /*a2e0*/  STS.128 [R205], R4 ;  /* 0x00000004cd007388 */ /* 0x0001e40000000c00 */
.L_x_1819:
[----:B------:R-:W-:Y:S05]  /*a2f0*/  BSYNC B2 ;  /* 0x0000000000027941 */ /* 0x000fea0003800000 */
.L_x_1818:
[----:B------:R-:W-:Y:S05]  /*a300*/  @P1 BRA `(.L_x_1817) ;  /* 0x0000000000a81947 */ /* 0x000fea0003800000 */
[----:B0-----:R-:W0:Y:S01]  /*a310*/  LDS.128 R4, [R205+0x4000] ;  /* 0x00400000cd047984 */ /* 0x001e220000000c00 */
[----:B------:R-:W-:Y:S01]  /*a320*/  SHF.R.U32.HI R48, RZ, 0x10, R45 ;  /* 0x00000010ff307819 */ /* 0x000fe2000001162d */
[--C-:B------:R-:W-:Y:S01]  /*a330*/  HADD2.F32 R46, -RZ, R60.reuse.H1_H1 ;  /* 0x3000003cff2e7230 */ /* 0x100fe20000004100 */
[----:B------:R-:W-:Y:S01]  /*a340*/  SHF.R.U32.HI R47, RZ, 0x10, R41 ;  /* 0x00000010ff2f7819 */ /* 0x000fe20000011629 */
[----:B------:R-:W-:Y:S01]  /*a350*/  HADD2.F32 R60, -RZ, R60.H0_H0 ;  /* 0x2000003cff3c7230 */ /* 0x000fe20000004100 */
[----:B------:R-:W-:Y:S01]  /*a360*/  SHF.R.U64 R61, R44, 0x10, R45 ;  /* 0x000000102c3d7819 */ /* 0x000fe2000000122d */
[----:B------:R-:W-:Y:S01]  /*a370*/  HADD2.F32 R48, -RZ, R48.H0_H0 ;  /* 0x20000030ff307230 */ /* 0x000fe20000004100 */
[----:B------:R-:W-:Y:S01]  /*a380*/  SHF.R.U64 R63, R40, 0x10, R41 ;  /* 0x00000010283f7819 */ /* 0x000fe20000001229 */
[----:B------:R-:W-:Y:S02]  /*a390*/  HADD2.F32 R47, -RZ, R47.H0_H0 ;  /* 0x2000002fff2f7230 */ /* 0x000fe40000004100 */
[----:B0-----:R-:W-:-:S02]  /*a3a0*/  HADD2.F32 R45, -RZ, R7.H1_H1 ;  /* 0x30000007ff2d7230 */ /* 0x001fc40000004100 */
[----:B------:R-:W-:Y:S02]  /*a3b0*/  HADD2.F32 R44, -RZ, R7.H0_H0 ;  /* 0x20000007ff2c7230 */ /* 0x000fe40000004100 */
[--C-:B------:R-:W-:Y:S02]  /*a3c0*/  HADD2.F32 R7, -RZ, R4.reuse.H0_H0 ;  /* 0x20000004ff077230 */ /* 0x100fe40000004100 */
[CC--:B------:R-:W-:Y:S01]  /*a3d0*/  FMUL.FTZ R49, R45.reuse, R48.reuse ;  /* 0x000000302d317220 */ /* 0x0c0fe20000410000 */
[----:B------:R-:W-:Y:S01]  /*a3e0*/  FMUL.FTZ R45, R45, R47 ;  /* 0x0000002f2d2d7220 */ /* 0x000fe20000410000 */
[----:B------:R-:W-:Y:S02]  /*a3f0*/  HADD2.F32 R4, -RZ, R4.H1_H1 ;  /* 0x30000004ff047230 */ /* 0x000fe40000004100 */
[--C-:B------:R-:W-:Y:S02]  /*a400*/  HADD2.F32 R40, -RZ, R6.reuse.H0_H0 ;  /* 0x20000006ff287230 */ /* 0x100fe40000004100 */
[----:B------:R-:W-:Y:S01]  /*a410*/  FFMA.FTZ R64, R44, R48, R45 ;  /* 0x000000302c407223 */ /* 0x000fe2000001002d */
[----:B------:R-:W-:-:S02]  /*a420*/  HADD2.F32 R41, -RZ, R6.H1_H1 ;  /* 0x30000006ff297230 */ /* 0x000fc40000004100 */
[----:B------:R-:W-:Y:S01]  /*a430*/  FMUL.FTZ R62, R4, R60 ;  /* 0x0000003c043e7220 */ /* 0x000fe20000410000 */
[----:B------:R-:W-:Y:S02]  /*a440*/  HADD2.F32 R45, -RZ, R59.H1_H1 ;  /* 0x3000003bff2d7230 */ /* 0x000fe40000004100 */
[----:B------:R-:W-:Y:S01]  /*a450*/  FFMA.FTZ R57, R44, R47, -R49 ;  /* 0x0000002f2c397223 */ /* 0x000fe20000010831 */
[----:B------:R-:W-:Y:S02]  /*a460*/  HADD2.F32 R6, -RZ, R5.H0_H0 ;  /* 0x20000005ff067230 */ /* 0x000fe40000004100 */
[-C--:B------:R-:W-:Y:S01]  /*a470*/  FMUL.FTZ R48, R4, R46.reuse ;  /* 0x0000002e04307220 */ /* 0x080fe20000410000 */
[----:B------:R-:W-:Y:S02]  /*a480*/  HADD2.F32 R59, -RZ, R59.H0_H0 ;  /* 0x2000003bff3b7230 */ /* 0x000fe40000004100 */
[----:B------:R-:W-:Y:S01]  /*a490*/  FFMA.FTZ R62, R7, R46, -R62 ;  /* 0x0000002e073e7223 */ /* 0x000fe2000001083e */
[----:B------:R-:W-:-:S02]  /*a4a0*/  HADD2.F32 R5, -RZ, R5.H1_H1 ;  /* 0x30000005ff057230 */ /* 0x000fc40000004100 */
[----:B------:R-:W-:Y:S01]  /*a4b0*/  FFMA.FTZ R47, R7, R60, R48 ;  /* 0x0000003c072f7223 */ /* 0x000fe20000010030 */
        /* <DEDUP_REMOVED lines=14> */
[----:B------:R1:W-:Y:S02]  /*a5a0*/  STS.128 [R205+0x4000], R4 ;  /* 0x00400004cd007388 */ /* 0x0003e40000000c00 */
.L_x_1817:
[----:B------:R-:W-:Y:S05]  /*a5b0*/  BSYNC B1 ;  /* 0x0000000000017941 */ /* 0x000fea0003800000 */
.L_x_1816:
[----:B------:R-:W-:Y:S01]  /*a5c0*/  ISETP.GE.AND P0, PT, R217, R0, PT ;  /* 0x00000000d900720c */ /* 0x000fe20003f06270 */
[----:B------:R-:W-:-:S12]  /*a5d0*/  BSSY B1, `(.L_x_1820) ;  /* 0x000005d000017945 */ /* 0x000fd80003800000 */
[----:B------:R-:W-:Y:S05]  /*a5e0*/  @P0 BRA `(.L_x_1821) ;  /* 0x00000004006c0947 */ /* 0x000fea0003800000 */
[----:B01----:R-:W0:Y:S01]  /*a5f0*/  LDC R5, c[0x0][0x3f4] ;  /* 0x0000fd00ff057b82 */ /* 0x003e220000000800 */
[----:B------:R-:W-:Y:S01]  /*a600*/  BSSY B2, `(.L_x_1822) ;  /* 0x000002e000027945 */ /* 0x000fe20003800000 */
[-C--:B0-----:R-:W-:Y:S02]  /*a610*/  ISETP.GE.AND P0, PT, R22, R5.reuse, PT ;  /* 0x000000051600720c */ /* 0x081fe40003f06270 */
[----:B------:R-:W-:-:S11]  /*a620*/  ISETP.GE.AND P1, PT, R186, R5, PT ;  /* 0x00000005ba00720c */ /* 0x000fd60003f26270 */
[----:B------:R-:W-:Y:S05]  /*a630*/  @P0 BRA `(.L_x_1823) ;  /* 0x0000000000a80947 */ /* 0x000fea0003800000 */
[----:B------:R-:W0:Y:S01]  /*a640*/  LDS.128 R4, [R205+0x1000] ;  /* 0x00100000cd047984 */ /* 0x000e220000000c00 */
        /* <DEDUP_REMOVED lines=41> */
.L_x_1823:
[----:B------:R-:W-:Y:S05]  /*a8e0*/  BSYNC B2 ;  /* 0x0000000000027941 */ /* 0x000fea0003800000 */
.L_x_1822:
[----:B------:R-:W-:Y:S05]  /*a8f0*/  @P1 BRA `(.L_x_1821) ;  /* 0x0000000000a81947 */ /* 0x000fea0003800000 */
[----:B0-----:R-:W0:Y:S01]  /*a900*/  LDS.128 R4, [R205+0x5000] ;  /* 0x00500000cd047984 */ /* 0x001e220000000c00 */
[----:B------:R-:W-:Y:S01]  /*a910*/  SHF.R.U32.HI R37, RZ, 0x10, R33 ;  /* 0x00000010ff257819 */ /* 0x000fe20000011621 */
[----:B------:R-:W-:Y:S01]  /*a920*/  HADD2.F32 R36, -RZ, R52.H0_H0 ;  /* 0x20000034ff247230 */ /* 0x000fe20000004100 */
[--C-:B------:R-:W-:Y:S01]  /*a930*/  SHF.R.U32.HI R39, RZ, 0x10, R35.reuse ;  /* 0x00000010ff277819 */ /* 0x100fe20000011623 */
[----:B------:R-:W-:Y:S01]  /*a940*/  HADD2.F32 R38, -RZ, R51.H0_H0 ;  /* 0x20000033ff267230 */ /* 0x000fe20000004100 */
[----:B------:R-:W-:Y:S01]  /*a950*/  SHF.R.U64 R45, R34, 0x10, R35 ;  /* 0x00000010222d7819 */ /* 0x000fe20000001223 */
[----:B------:R-:W-:Y:S01]  /*a960*/  HADD2.F32 R37, -RZ, R37.H0_H0 ;  /* 0x20000025ff257230 */ /* 0x000fe20000004100 */
[----:B------:R-:W-:Y:S01]  /*a970*/  SHF.R.U64 R47, R32, 0x10, R33 ;  /* 0x00000010202f7819 */ /* 0x000fe20000001221 */
[----:B------:R-:W-:Y:S02]  /*a980*/  HADD2.F32 R39, -RZ, R39.H0_H0 ;  /* 0x20000027ff277230 */ /* 0x000fe40000004100 */
[----:B------:R-:W-:-:S02]  /*a990*/  HADD2.F32 R51, -RZ, R51.H1_H1 ;  /* 0x30000033ff337230 */ /* 0x000fc40000004100 */
[----:B------:R-:W-:Y:S02]  /*a9a0*/  HADD2.F32 R52, -RZ, R52.H1_H1 ;  /* 0x30000034ff347230 */ /* 0x000fe40000004100 */
[--C-:B0-----:R-:W-:Y:S02]  /*a9b0*/  HADD2.F32 R35, -RZ, R7.reuse.H1_H1 ;  /* 0x30000007ff237230 */ /* 0x101fe40000004100 */
[----:B------:R-:W-:Y:S02]  /*a9c0*/  HADD2.F32 R34, -RZ, R7.H0_H0 ;  /* 0x20000007ff227230 */ /* 0x000fe40000004100 */
[--C-:B------:R-:W-:Y:S02]  /*a9d0*/  HADD2.F32 R7, -RZ, R4.reuse.H0_H0 ;  /* 0x20000004ff077230 */ /* 0x100fe40000004100 */
[C---:B------:R-:W-:Y:S01]  /*a9e0*/  FMUL.FTZ R44, R35.reuse, R37 ;  /* 0x00000025232c7220 */ /* 0x040fe20000410000 */
[----:B------:R-:W-:Y:S02]  /*a9f0*/  HADD2.F32 R4, -RZ, R4.H1_H1 ;  /* 0x30000004ff047230 */ /* 0x000fe40000004100 */
[----:B------:R-:W-:Y:S01]  /*aa00*/  FMUL.FTZ R41, R35, R39 ;  /* 0x0000002723297220 */ /* 0x000fe20000410000 */
[----:B------:R-:W-:-:S02]  /*aa10*/  HADD2.F32 R32, -RZ, R6.H0_H0 ;  /* 0x20000006ff207230 */ /* 0x000fc40000004100 */
[----:B------:R-:W-:Y:S01]  /*aa20*/  FFMA.FTZ R46, R34, R39, R44 ;  /* 0x00000027222e7223 */ /* 0x000fe2000001002c */
[----:B------:R-:W-:Y:S02]  /*aa30*/  HADD2.F32 R33, -RZ, R6.H1_H1 ;  /* 0x30000006ff217230 */ /* 0x000fe40000004100 */
[----:B------:R-:W-:Y:S01]  /*aa40*/  FMUL.FTZ R40, R4, R38 ;  /* 0x0000002604287220 */ /* 0x000fe20000410000 */
[--C-:B------:R-:W-:Y:S02]  /*aa50*/  HADD2.F32 R6, -RZ, R5.reuse.H0_H0 ;  /* 0x20000005ff067230 */ /* 0x100fe40000004100 */
[----:B------:R-:W-:Y:S01]  /*aa60*/  FFMA.FTZ R41, R34, R37, -R41 ;  /* 0x0000002522297223 */ /* 0x000fe20000010829 */
[-C--:B------:R-:W-:Y:S01]  /*aa70*/  FMUL.FTZ R44, R4, R36.reuse ;  /* 0x00000024042c7220 */ /* 0x080fe20000410000 */
[----:B------:R-:W-:Y:S02]  /*aa80*/  HADD2.F32 R5, -RZ, R5.H1_H1 ;  /* 0x30000005ff057230 */ /* 0x000fe40000004100 */
[----:B------:R-:W-:Y:S01]  /*aa90*/  FFMA.FTZ R40, R7, R36, -R40 ;  /* 0x0000002407287223 */ /* 0x000fe20000010828 */
[----:B------:R-:W-:-:S02]  /*aaa0*/  HADD2.F32 R34, -RZ, R45.H0_H0 ;  /* 0x2000002dff227230 */ /* 0x000fc40000004100 */
[----:B------:R-:W-:Y:S01]  /*aab0*/  FFMA.FTZ R35, R7, R38, R44 ;  /* 0x0000002607237223 */ /* 0x000fe2000001002c */
[----:B------:R-:W-:Y:S02]  /*aac0*/  HADD2.F32 R4, -RZ, R47.H0_H0 ;  /* 0x2000002fff047230 */ /* 0x000fe40000004100 */
[CC--:B------:R-:W-:Y:S01]  /*aad0*/  FMUL.FTZ R37, R33.reuse, R51.reuse ;  /* 0x0000003321257220 */ /* 0x0c0fe20000410000 */
[----:B------:R-:W-:Y:S01]  /*aae0*/  FMUL.FTZ R36, R33, R52 ;  /* 0x0000003421247220 */ /* 0x000fe20000410000 */
[C---:B------:R-:W-:Y:S01]  /*aaf0*/  FMUL.FTZ R7, R5.reuse, R34 ;  /* 0x0000002205077220 */ /* 0x040fe20000410000 */
[----:B------:R-:W-:Y:S01]  /*ab00*/  FMUL.FTZ R33, R5, R4 ;  /* 0x0000000405217220 */ /* 0x000fe20000410000 */
[C---:B------:R-:W-:Y:S01]  /*ab10*/  FFMA.FTZ R37, R32.reuse, R52, -R37 ;  /* 0x0000003420257223 */ /* 0x040fe20000010825 */
[----:B------:R-:W-:Y:S01]  /*ab20*/  FFMA.FTZ R36, R32, R51, R36 ;  /* 0x0000003320247223 */ /* 0x000fe20000010024 */
[C---:B------:R-:W-:Y:S01]  /*ab30*/  FFMA.FTZ R5, R6.reuse, R4, -R7 ;  /* 0x0000000406057223 */ /* 0x040fe20000010807 */
[----:B------:R-:W-:Y:S01]  /*ab40*/  FFMA.FTZ R34, R6, R34, R33 ;  /* 0x0000002206227223 */ /* 0x000fe20000010021 */
[----:B------:R-:W-:-:S02]  /*ab50*/  F2FP.F16.F32.PACK_AB R7, R46, R41 ;  /* 0x000000292e07723e */ /* 0x000fc400000000ff */
[----:B------:R-:W-:Y:S02]  /*ab60*/  F2FP.F16.F32.PACK_AB R6, R36, R37 ;  /* 0x000000252406723e */ /* 0x000fe400000000ff */
[----:B------:R-:W-:Y:S02]  /*ab70*/  F2FP.F16.F32.PACK_AB R4, R35, R40 ;  /* 0x000000282304723e */ /* 0x000fe400000000ff */
[----:B------:R-:W-:-:S05]  /*ab80*/  F2FP.F16.F32.PACK_AB R5, R34, R5 ;  /* 0x000000052205723e */ /* 0x000fca00000000ff */
[----:B------:R2:W-:Y:S02]  /*ab90*/  STS.128 [R205+0x5000], R4 ;  /* 0x00500004cd007388 */ /* 0x0005e40000000c00 */
.L_x_1821:
[----:B------:R-:W-:Y:S05]  /*aba0*/  BSYNC B1 ;  /* 0x0000000000017941 */ /* 0x000fea0003800000 */
.L_x_1820:
[----:B------:R-:W-:Y:S01]  /*abb0*/  ISETP.GE.AND P0, PT, R216, R0, PT ;  /* 0x00000000d800720c */ /* 0x000fe20003f06270 */
[----:B------:R-:W-:-:S12]  /*abc0*/  BSSY B1, `(.L_x_1824) ;  /* 0x000005d000017945 */ /* 0x000fd80003800000 */
[----:B------:R-:W-:Y:S05]  /*abd0*/  @P0 BRA `(.L_x_1825) ;  /* 0x00000004006c0947 */ /* 0x000fea0003800000 */
[----:B012---:R-:W0:Y:S01]  /*abe0*/  LDC R5, c[0x0][0x3f4] ;  /* 0x0000fd00ff057b82 */ /* 0x007e220000000800 */
[----:B------:R-:W-:Y:S01]  /*abf0*/  BSSY B2, `(.L_x_1826) ;  /* 0x000002e000027945 */ /* 0x000fe20003800000 */
[-C--:B0-----:R-:W-:Y:S02]  /*ac00*/  ISETP.GE.AND P0, PT, R22, R5.reuse, PT ;  /* 0x000000051600720c */ /* 0x081fe40003f06270 */
[----:B------:R-:W-:-:S11]  /*ac10*/  ISETP.GE.AND P1, PT, R186, R5, PT ;  /* 0x00000005ba00720c */ /* 0x000fd60003f26270 */
[----:B------:R-:W-:Y:S05]  /*ac20*/  @P0 BRA `(.L_x_1827) ;  /* 0x0000000000a80947 */ /* 0x000fea0003800000 */
[----:B------:R-:W0:Y:S01]  /*ac30*/  LDS.128 R4, [R205+0x2000] ;  /* 0x00200000cd047984 */ /* 0x000e220000000c00 */
        /* <DEDUP_REMOVED lines=41> */
.L_x_1827:
[----:B------:R-:W-:Y:S05]  /*aed0*/  BSYNC B2 ;  /* 0x0000000000027941 */ /* 0x000fea0003800000 */
.L_x_1826:
[----:B------:R-:W-:Y:S05]  /*aee0*/  @P1 BRA `(.L_x_1825) ;  /* 0x0000000000a81947 */ /* 0x000fea0003800000 */
[----:B0-----:R-:W0:Y:S01]  /*aef0*/  LDS.128 R4, [R205+0x6000] ;  /* 0x00600000cd047984 */ /* 0x001e220000000c00 */
[----:B------:R-:W-:Y:S01]  /*af00*/  SHF.R.U32.HI R29, RZ, 0x10, R25 ;  /* 0x00000010ff1d7819 */ /* 0x000fe20000011619 */
[----:B------:R-:W-:Y:S01]  /*af10*/  HADD2.F32 R28, -RZ, R50.H0_H0 ;  /* 0x20000032ff1c7230 */ /* 0x000fe20000004100 */
[----:B------:R-:W-:Y:S01]  /*af20*/  SHF.R.U32.HI R31, RZ, 0x10, R21 ;  /* 0x00000010ff1f7819 */ /* 0x000fe20000011615 */
        /* <DEDUP_REMOVED lines=38> */
.L_x_1825:
[----:B------:R-:W-:Y:S05]  /*b190*/  BSYNC B1 ;  /* 0x0000000000017941 */ /* 0x000fea0003800000 */
.L_x_1824:
[----:B------:R-:W-:-:S13]  /*b1a0*/  ISETP.GE.AND P0, PT, R215, R0, PT ;  /* 0x00000000d700720c */ /* 0x000fda0003f06270 */
[----:B------:R-:W-:Y:S05]  /*b1b0*/  @P0 BRA `(.L_x_1828) ;  /* 0x0000002800a80947 */ /* 0x000fea0003800000 */
[----:B0123--:R-:W0:Y:S01]  /*b1c0*/  LDC R5, c[0x0][0x3f4] ;  /* 0x0000fd00ff057b82 */ /* 0x00fe220000000800 */
[----:B------:R-:W-:Y:S01]  /*b1d0*/  BSSY B1, `(.L_x_1829) ;  /* 0x000002e000017945 */ /* 0x000fe20003800000 */
[-C--:B0-----:R-:W-:Y:S02]  /*b1e0*/  ISETP.GE.AND P0, PT, R22, R5.reuse, PT ;  /* 0x000000051600720c */ /* 0x081fe40003f06270 */
[----:B------:R-:W-:-:S11]  /*b1f0*/  ISETP.GE.AND P1, PT, R186, R5, PT ;  /* 0x00000005ba00720c */ /* 0x000fd60003f26270 */
[----:B------:R-:W-:Y:S05]  /*b200*/  @P0 BRA `(.L_x_1830) ;  /* 0x0000000000a80947 */ /* 0x000fea0003800000 */
[----:B------:R-:W0:Y:S01]  /*b210*/  LDS.128 R4, [R205+0x3000] ;  /* 0x00300000cd047984 */ /* 0x000e220000000c00 */
[----:B------:R-:W-:Y:S01]  /*b220*/  SHF.R.U32.HI R24, RZ, 0x10, R13 ;  /* 0x00000010ff187819 */ /* 0x000fe2000001160d */
[----:B------:R-:W-:Y:S01]  /*b230*/  HADD2.F32 R21, -RZ, R56.H0_H0 ;  /* 0x20000038ff157230 */ /* 0x000fe20000004100 */
[--C-:B------:R-:W-:Y:S01]  /*b240*/  SHF.R.U64 R30, R26, 0x10, R27.reuse ;  /* 0x000000101a1e7819 */ /* 0x100fe2000000121b */
[--C-:B------:R-:W-:Y:S01]  /*b250*/  HADD2.F32 R25, -RZ, R15.reuse.H0_H0 ;  /* 0x2000000fff197230 */ /* 0x100fe20000004100 */
[----:B------:R-:W-:Y:S01]  /*b260*/  SHF.R.U32.HI R26, RZ, 0x10, R27 ;  /* 0x00000010ff1a7819 */ /* 0x000fe2000001161b */
[----:B------:R-:W-:Y:S01]  /*b270*/  HADD2.F32 R24, -RZ, R24.H0_H0 ;  /* 0x20000018ff187230 */ /* 0x000fe20000004100 */
[----:B------:R-:W-:Y:S01]  /*b280*/  SHF.R.U64 R32, R12, 0x10, R13 ;  /* 0x000000100c207819 */ /* 0x000fe2000000120d */
[----:B------:R-:W-:Y:S02]  /*b290*/  HADD2.F32 R15, -RZ, R15.H1_H1 ;  /* 0x3000000fff0f7230 */ /* 0x000fe40000004100 */
[----:B------:R-:W-:-:S02]  /*b2a0*/  HADD2.F32 R26, -RZ, R26.H0_H0 ;  /* 0x2000001aff1a7230 */ /* 0x000fc40000004100 */
        /* <DEDUP_REMOVED lines=8> */
[C---:B------:R-:W-:Y:S01]  /*b330*/  FFMA.FTZ R31, R13.reuse, R26, R29 ;  /* 0x0000001a0d1f7223 */ /* 0x040fe2000001001d */
[----:B------:R-:W-:Y:S02]  /*b340*/  HADD2.F32 R12, -RZ, R6.H1_H1 ;  /* 0x30000006ff0c7230 */ /* 0x000fe40000004100 */
[C---:B------:R-:W-:Y:S01]  /*b350*/  FMUL.FTZ R27, R4.reuse, R25 ;  /* 0x00000019041b7220 */ /* 0x040fe20000410000 */
[--C-:B------:R-:W-:Y:S02]  /*b360*/  HADD2.F32 R6, -RZ, R5.reuse.H0_H0 ;  /* 0x20000005ff067230 */ /* 0x100fe40000004100 */
[----:B------:R-:W-:Y:S01]  /*b370*/  FFMA.FTZ R28, R13, R24, -R28 ;  /* 0x000000180d1c7223 */ /* 0x000fe2000001081c */
[-C--:B------:R-:W-:Y:S01]  /*b380*/  FMUL.FTZ R29, R4, R21.reuse ;  /* 0x00000015041d7220 */ /* 0x080fe20000410000 */
[----:B------:R-:W-:Y:S02]  /*b390*/  HADD2.F32 R5, -RZ, R5.H1_H1 ;  /* 0x30000005ff057230 */ /* 0x000fe40000004100 */
[----:B------:R-:W-:Y:S01]  /*b3a0*/  FFMA.FTZ R27, R0, R21, -R27 ;  /* 0x00000015001b7223 */ /* 0x000fe2000001081b */
[----:B------:R-:W-:-:S02]  /*b3b0*/  HADD2.F32 R13, -RZ, R30.H0_H0 ;  /* 0x2000001eff0d7230 */ /* 0x000fc40000004100 */
[C---:B------:R-:W-:Y:S01]  /*b3c0*/  FMUL.FTZ R20, R12.reuse, R15 ;  /* 0x0000000f0c147220 */ /* 0x040fe20000410000 */
[----:B------:R-:W-:Y:S02]  /*b3d0*/  HADD2.F32 R4, -RZ, R32.H0_H0 ;  /* 0x20000020ff047230 */ /* 0x000fe40000004100 */
[-C--:B------:R-:W-:Y:S01]  /*b3e0*/  FMUL.FTZ R24, R12, R56.reuse ;  /* 0x000000380c187220 */ /* 0x080fe20000410000 */
[----:B------:R-:W-:Y:S01]  /*b3f0*/  FFMA.FTZ R0, R0, R25, R29 ;  /* 0x0000001900007223 */ /* 0x000fe2000001001d */
[----:B------:R-:W-:Y:S01]  /*b400*/  FMUL.FTZ R21, R5, R13 ;  /* 0x0000000d05157220 */ /* 0x000fe20000410000 */
[----:B------:R-:W-:Y:S01]  /*b410*/  FFMA.FTZ R20, R7, R56, -R20 ;  /* 0x0000003807147223 */ /* 0x000fe20000010814 */
[-C--:B------:R-:W-:Y:S01]  /*b420*/  FMUL.FTZ R12, R5, R4.reuse ;  /* 0x00000004050c7220 */ /* 0x080fe20000410000 */
[----:B------:R-:W-:Y:S01]  /*b430*/  FFMA.FTZ R15, R7, R15, R24 ;  /* 0x0000000f070f7223 */ /* 0x000fe20000010018 */
[C---:B------:R-:W-:Y:S01]  /*b440*/  FFMA.FTZ R5, R6.reuse, R4, -R21 ;  /* 0x0000000406057223 */ /* 0x040fe20000010815 */
[----:B------:R-:W-:Y:S01]  /*b450*/  F2FP.F16.F32.PACK_AB R7, R31, R28 ;  /* 0x0000001c1f07723e */ /* 0x000fe200000000ff */
[----:B------:R-:W-:Y:S01]  /*b460*/  FFMA.FTZ R12, R6, R13, R12 ;  /* 0x0000000d060c7223 */ /* 0x000fe2000001000c */
[----:B------:R-:W-:-:S02]  /*b470*/  F2FP.F16.F32.PACK_AB R4, R0, R27 ;  /* 0x0000001b0004723e */ /* 0x000fc400000000ff */
[----:B------:R-:W-:Y:S02]  /*b480*/  F2FP.F16.F32.PACK_AB R6, R15, R20 ;  /* 0x000000140f06723e */ /* 0x000fe400000000ff */
[----:B------:R-:W-:-:S05]  /*b490*/  F2FP.F16.F32.PACK_AB R5, R12, R5 ;  /* 0x000000050c05723e */ /* 0x000fca00000000ff */
[----:B------:R0:W-:Y:S02]  /*b4a0*/  STS.128 [R205+0x3000], R4 ;  /* 0x00300004cd007388 */ /* 0x0001e40000000c00 */
.L_x_1830:
[----:B------:R-:W-:Y:S05]  /*b4b0*/  BSYNC B1 ;  /* 0x0000000000017941 */ /* 0x000fea0003800000 */
.L_x_1829:
[----:B------:R-:W-:Y:S05]  /*b4c0*/  @P1 BRA `(.L_x_1828) ;  /* 0x0000002400e41947 */ /* 0x000fea0003800000 */
[----:B0-----:R-:W0:Y:S01]  /*b4d0*/  LDS.128 R4, [R205+0x7000] ;  /* 0x00700000cd047984 */ /* 0x001e220000000c00 */
[----:B------:R-:W-:Y:S01]  /*b4e0*/  SHF.R.U32.HI R15, RZ, 0x10, R11 ;  /* 0x00000010ff0f7819 */ /* 0x000fe2000001160b */
[----:B------:R-:W-:Y:S01]  /*b4f0*/  HADD2.F32 R13, -RZ, R3.H0_H0 ;  /* 0x20000003ff0d7230 */ /* 0x000fe20000004100 */
[----:B------:R-:W-:Y:S02]  /*b500*/  SHF.R.U32.HI R12, RZ, 0x10, R9 ;  /* 0x00000010ff0c7819 */ /* 0x000fe40000011609 */
[----:B------:R-:W-:Y:S01]  /*b510*/  SHF.R.U64 R24, R10, 0x10, R11 ;  /* 0x000000100a187819 */ /* 0x000fe2000000120b */
[----:B------:R-:W-:Y:S01]  /*b520*/  HADD2.F32 R15, -RZ, R15.H0_H0 ;  /* 0x2000000fff0f7230 */ /* 0x000fe20000004100 */
[----:B------:R-:W-:Y:S01]  /*b530*/  SHF.R.U64 R26, R8, 0x10, R9 ;  /* 0x00000010081a7819 */ /* 0x000fe20000001209 */
[----:B------:R-:W-:Y:S02]  /*b540*/  HADD2.F32 R12, -RZ, R12.H0_H0 ;  /* 0x2000000cff0c7230 */ /* 0x000fe40000004100 */
[----:B------:R-:W-:-:S02]  /*b550*/  HADD2.F32 R11, -RZ, R14.H0_H0 ;  /* 0x2000000eff0b7230 */ /* 0x000fc40000004100 */
[----:B------:R-:W-:Y:S02]  /*b560*/  HADD2.F32 R14, -RZ, R14.H1_H1 ;  /* 0x3000000eff0e7230 */ /* 0x000fe40000004100 */
[--C-:B0-----:R-:W-:Y:S02]  /*b570*/  HADD2.F32 R10, -RZ, R7.reuse.H1_H1 ;  /* 0x30000007ff0a7230 */ /* 0x101fe40000004100 */
[----:B------:R-:W-:Y:S02]  /*b580*/  HADD2.F32 R9, -RZ, R7.H0_H0 ;  /* 0x20000007ff097230 */ /* 0x000fe40000004100 */
[--C-:B------:R-:W-:Y:S02]  /*b590*/  HADD2.F32 R0, -RZ, R4.reuse.H0_H0 ;  /* 0x20000004ff007230 */ /* 0x100fe40000004100 */
[C---:B------:R-:W-:Y:S01]  /*b5a0*/  FMUL.FTZ R20, R10.reuse, R15 ;  /* 0x0000000f0a147220 */ /* 0x040fe20000410000 */
[----:B------:R-:W-:Y:S01]  /*b5b0*/  FMUL.FTZ R10, R10, R12 ;  /* 0x0000000c0a0a7220 */ /* 0x000fe20000410000 */
[----:B------:R-:W-:-:S02]  /*b5c0*/  HADD2.F32 R4, -RZ, R4.H1_H1 ;  /* 0x30000004ff047230 */ /* 0x000fc40000004100 */
[C---:B------:R-:W-:Y:S01]  /*b5d0*/  FFMA.FTZ R20, R9.reuse, R12, -R20 ;  /* 0x0000000c09147223 */ /* 0x040fe20000010814 */
[----:B------:R-:W-:Y:S01]  /*b5e0*/  FFMA.FTZ R25, R9, R15, R10 ;  /* 0x0000000f09197223 */ /* 0x000fe2000001000a */
[--C-:B------:R-:W-:Y:S02]  /*b5f0*/  HADD2.F32 R7, -RZ, R6.reuse.H0_H0 ;  /* 0x20000006ff077230 */ /* 0x100fe40000004100 */
[C---:B------:R-:W-:Y:S01]  /*b600*/  FMUL.FTZ R21, R4.reuse, R13 ;  /* 0x0000000d04157220 */ /* 0x040fe20000410000 */
[----:B------:R-:W-:Y:S02]  /*b610*/  HADD2.F32 R8, -RZ, R6.H1_H1 ;  /* 0x30000006ff087230 */ /* 0x000fe40000004100 */
[-C--:B------:R-:W-:Y:S01]  /*b620*/  FMUL.FTZ R15, R4, R11.reuse ;  /* 0x0000000b040f7220 */ /* 0x080fe20000410000 */
[----:B------:R-:W-:Y:S02]  /*b630*/  HADD2.F32 R9, -RZ, R3.H1_H1 ;  /* 0x30000003ff097230 */ /* 0x000fe40000004100 */
[----:B------:R-:W-:Y:S01]  /*b640*/  FFMA.FTZ R21, R0, R11, -R21 ;  /* 0x0000000b00157223 */ /* 0x000fe20000010815 */
[----:B------:R-:W-:-:S02]  /*b650*/  HADD2.F32 R6, -RZ, R5.H0_H0 ;  /* 0x20000005ff067230 */ /* 0x000fc40000004100 */
[----:B------:R-:W-:Y:S01]  /*b660*/  FFMA.FTZ R0, R0, R13, R15 ;  /* 0x0000000d00007223 */ /* 0x000fe2000001000f */
[----:B------:R-:W-:Y:S02]  /*b670*/  HADD2.F32 R5, -RZ, R5.H1_H1 ;  /* 0x30000005ff057230 */ /* 0x000fe40000004100 */
[CC--:B------:R-:W-:Y:S01]  /*b680*/  FMUL.FTZ R10, R8.reuse, R9.reuse ;  /* 0x00000009080a7220 */ /* 0x0c0fe20000410000 */
[----:B------:R-:W-:Y:S02]  /*b690*/  HADD2.F32 R4, -RZ, R24.H0_H0 ;  /* 0x20000018ff047230 */ /* 0x000fe40000004100 */
[-C--:B------:R-:W-:Y:S01]  /*b6a0*/  FMUL.FTZ R8, R8, R14.reuse ;  /* 0x0000000e08087220 */ /* 0x080fe20000410000 */
[----:B------:R-:W-:Y:S02]  /*b6b0*/  HADD2.F32 R3, -RZ, R26.H0_H0 ;  /* 0x2000001aff037230 */ /* 0x000fe40000004100 */
[----:B------:R-:W-:Y:S01]  /*b6c0*/  FFMA.FTZ R10, R7, R14, -R10 ;  /* 0x0000000e070a7223 */ /* 0x000fe2000001080a */
[----:B------:R-:W-:Y:S01]  /*b6d0*/  FMUL.FTZ R11, R5, R4 ;  /* 0x00000004050b7220 */ /* 0x000fe20000410000 */
[----:B------:R-:W-:Y:S01]  /*b6e0*/  FFMA.FTZ R9, R7, R9, R8 ;  /* 0x0000000907097223 */ /* 0x000fe20000010008 */
[-C--:B------:R-:W-:Y:S01]  /*b6f0*/  FMUL.FTZ R13, R5, R3.reuse ;  /* 0x00000003050d7220 */ /* 0x080fe20000410000 */
[----:B------:R-:W-:Y:S01]  /*b700*/  F2FP.F16.F32.PACK_AB R7, R25, R20 ;  /* 0x000000141907723e */ /* 0x000fe200000000ff */
[----:B------:R-:W-:-:S02]  /*b710*/  FFMA.FTZ R5, R6, R3, -R11 ;  /* 0x0000000306057223 */ /* 0x000fc4000001080b */
[----:B------:R-:W-:Y:S01]  /*b720*/  FFMA.FTZ R8, R6, R4, R13 ;  /* 0x0000000406087223 */ /* 0x000fe2000001000d */
[----:B------:R-:W-:Y:S02]  /*b730*/  F2FP.F16.F32.PACK_AB R6, R9, R10 ;  /* 0x0000000a0906723e */ /* 0x000fe400000000ff */
[----:B------:R-:W-:Y:S02]  /*b740*/  F2FP.F16.F32.PACK_AB R4, R0, R21 ;  /* 0x000000150004723e */ /* 0x000fe400000000ff */
[----:B------:R-:W-:-:S05]  /*b750*/  F2FP.F16.F32.PACK_AB R5, R8, R5 ;  /* 0x000000050805723e */ /* 0x000fca00000000ff */
[----:B------:R0:W-:Y:S01]  /*b760*/  STS.128 [R205+0x7000], R4 ;  /* 0x00700004cd007388 */ /* 0x0001e20000000c00 */
[----:B------:R-:W-:Y:S05]  /*b770*/  BRA `(.L_x_1828) ;  /* 0x0000002400387947 */ /* 0x000fea0003800000 */
.L_x_1801:
[----:B------:R-:W3:Y:S01]  /*b780*/  LDC R0, c[0x0][0x448] ;  /* 0x00011200ff007b82 */ /* 0x000ee20000000800 */
[----:B------:R-:W-:Y:S01]  /*b790*/  ULDC.64 UR4, c[0x0][0x3f8] ;  /* 0x0000fe0000047ab9 */ /* 0x000fe20000000a00 */
[----:B------:R-:W-:Y:S01]  /*b7a0*/  MOV R27, R29 ;  /* 0x0000001d001b7202 */ /* 0x000fe20000000f00 */
[----:B------:R-:W-:Y:S01]  /*b7b0*/  ULDC.64 UR6, c[0x0][0x408] ;  /* 0x0001020000067ab9 */ /* 0x000fe20000000a00 */
        /* <DEDUP_REMOVED lines=10> */
[C---:B------:R-:W-:Y:S01]  /*b860*/  IMAD R5, R3.reuse, UR5, R6 ;  /* 0x0000000503057c24 */ /* 0x040fe2000f8e0206 */
        /* <DEDUP_REMOVED lines=12> */
[----:B------:R-:W3:Y:S01]  /*b930*/  LDC R56, c[0x0][0x3f4] ;  /* 0x0000fd00ff387b82 */ /* 0x000ee20000000800 */
[----:B------:R-:W4:Y:S01]  /*b940*/  SHFL.IDX PT, R4, R10, RZ, 0x181f ;  /* 0x00181fff0a047589 */ /* 0x000f2200000e0000 */
[----:B------:R-:W-:-:S03]  /*b950*/  IMAD R0, R189, R0, RZ ;  /* 0x00000000bd007224 */ /* 0x000fc600078e02ff */
[----:B------:R-:W5:Y:S04]  /*b960*/  SHFL.IDX PT, R3, R43, RZ, 0x181f ;  /* 0x00181fff2b037589 */ /* 0x000f6800000e0000 */
[----:B------:R-:W0:Y:S04]  /*b970*/  SHFL.IDX PT, R14, R44, RZ, 0x181f ;  /* 0x00181fff2c0e7589 */ /* 0x000e2800000e0000 */
[----:B------:R-:W1:Y:S01]  /*b980*/  SHFL.IDX PT, R5, R45, RZ, 0x181f ;  /* 0x00181fff2d057589 */ /* 0x000e6200000e0000 */
[----:B---3--:R-:W-:-:S04]  /*b990*/  ISETP.GE.AND P0, PT, R16, R56, PT ;  /* 0x000000381000720c */ /* 0x008fc80003f06270 */
[----:B------:R-:W-:-:S13]  /*b9a0*/  ISETP.GE.OR P1, PT, R57, R0, P0 ;  /* 0x000000003900720c */ /* 0x000fda0000726670 */
[C---:B------:R-:W-:Y:S01]  /*b9b0*/  @!P1 IMAD.SHL.U32 R7, R16.reuse, 0x2, RZ ;  /* 0x0000000210079824 */ /* 0x040fe200078e00ff */
[----:B------:R-:W-:-:S04]  /*b9c0*/  @!P1 SHF.L.U64.HI R6, R16, 0x1, R17 ;  /* 0x0000000110069819 */ /* 0x000fc80000010211 */
[----:B----4-:R-:W-:-:S05]  /*b9d0*/  @!P1 IADD3 R4, P2, R4, R7, RZ ;  /* 0x0000000704049210 */ /* 0x010fca0007f5e0ff */
[----:B-----5:R-:W-:Y:S02]  /*b9e0*/  @!P1 IMAD.X R3, R3, 0x1, R6, P2 ;  /* 0x0000000103039824 */ /* 0x020fe400010e0606 */
[----:B------:R-:W-:-:S03]  /*b9f0*/  @!P1 IMAD.MOV.U32 R24, RZ, RZ, R4 ;  /* 0x000000ffff189224 */ /* 0x000fc600078e0004 */
[----:B------:R-:W-:-:S06]  /*ba00*/  @!P1 MOV R25, R3 ;  /* 0x0000000300199202 */ /* 0x000fcc0000000f00 */
[----:B------:R-:W3:Y:S01]  /*ba10*/  @!P1 LD.E.128 R24, desc[UR54][R24.64] ;  /* 0x0000003618189980 */ /* 0x000ee2000c101d00 */
[----:B0-----:R-:W-:-:S05]  /*ba20*/  @!P1 IADD3 R14, P2, R14, R7, RZ ;  /* 0x000000070e0e9210 */ /* 0x001fca0007f5e0ff */
[----:B-1----:R-:W-:Y:S02]  /*ba30*/  @!P1 IMAD.X R5, R5, 0x1, R6, P2 ;  /* 0x0000000105059824 */ /* 0x002fe400010e0606 */
[----:B------:R-:W-:-:S06]  /*ba40*/  @!P1 IMAD.MOV.U32 R4, RZ, RZ, R14 ;  /* 0x000000ffff049224 */ /* 0x000fcc00078e000e */
[----:B------:R-:W4:Y:S01]  /*ba50*/  @!P1 LD.E.128 R4, desc[UR54][R4.64] ;  /* 0x0000003604049980 */ /* 0x000f22000c101d00 */
[----:B------:R-:W-:Y:S02]  /*ba60*/  CS2R R48, SRZ ;  /* 0x0000000000307805 */ /* 0x000fe4000001ff00 */
[----:B------:R-:W-:Y:S02]  /*ba70*/  CS2R R50, SRZ ;  /* 0x0000000000327805 */ /* 0x000fe4000001ff00 */
[----:B------:R-:W-:Y:S01]  /*ba80*/  CS2R R36, SRZ ;  /* 0x0000000000247805 */ /* 0x000fe2000001ff00 */
[----:B------:R0:W1:Y:S01]  /*ba90*/  SHFL.IDX PT, R9, R45, 0x1, 0x181f ;  /* 0x00381f002d097f89 */ /* 0x00006200000e0000 */
[----:B------:R-:W-:-:S03]  /*baa0*/  CS2R R20, SRZ ;  /* 0x0000000000147805 */ /* 0x000fc6000001ff00 */
[----:B------:R0:W0:Y:S01]  /*bab0*/  SHFL.IDX PT, R14, R44, 0x1, 0x181f ;  /* 0x00381f002c0e7f89 */ /* 0x00002200000e0000 */
[----:B---3--:R-:W-:Y:S01]  /*bac0*/  @!P1 IMAD.MOV.U32 R48, RZ, RZ, R24 ;  /* 0x000000ffff309224 */ /* 0x008fe200078e0018 */
[----:B------:R-:W-:Y:S01]  /*bad0*/  @!P1 MOV R50, R26 ;  /* 0x0000001a00329202 */ /* 0x000fe20000000f00 */
[----:B------:R-:W-:Y:S01]  /*bae0*/  @!P1 IMAD.MOV.U32 R49, RZ, RZ, R25 ;  /* 0x000000ffff319224 */ /* 0x000fe200078e0019 */
[----:B------:R-:W-:Y:S01]  /*baf0*/  CS2R R24, SRZ ;  /* 0x0000000000187805 */ /* 0x000fe2000001ff00 */
[----:B------:R-:W-:Y:S02]  /*bb00*/  IMAD.MOV.U32 R3, RZ, RZ, R48 ;  /* 0x000000ffff037224 */ /* 0x000fe400078e0030 */
[----:B------:R-:W-:Y:S02]  /*bb10*/  IMAD.MOV.U32 R8, RZ, RZ, R49 ;  /* 0x000000ffff087224 */ /* 0x000fe400078e0031 */
[----:B------:R-:W-:Y:S01]  /*bb20*/  @!P1 IMAD.MOV.U32 R51, RZ, RZ, R27 ;  /* 0x000000ffff339224 */ /* 0x000fe200078e001b */
[----:B------:R-:W-:Y:S01]  /*bb30*/  PRMT R65, R65, 0x5410, R3 ;  /* 0x0000541041417816 */ /* 0x000fe20000000003 */
[----:B------:R-:W-:Y:S01]  /*bb40*/  IMAD.MOV.U32 R11, RZ, RZ, R50 ;  /* 0x000000ffff0b7224 */ /* 0x000fe200078e0032 */
[----:B------:R-:W-:Y:S01]  /*bb50*/  PRMT R67, R8, 0x7610, R67 ;  /* 0x0000761008437816 */ /* 0x000fe20000000043 */
[----:B------:R3:W0:Y:S01]  /*bb60*/  SHFL.IDX PT, R3, R43, 0x1, 0x181f ;  /* 0x00381f002b037f89 */ /* 0x00062200000e0000 */
[----:B------:R-:W-:Y:S01]  /*bb70*/  IMAD.MOV.U32 R12, RZ, RZ, R51 ;  /* 0x000000ffff0c7224 */ /* 0x000fe200078e0033 */
[----:B----4-:R-:W-:Y:S01]  /*bb80*/  @!P1 MOV R37, R7 ;  /* 0x0000000700259202 */ /* 0x010fe20000000f00 */
[----:B------:R-:W-:Y:S01]  /*bb90*/  @!P1 IMAD.MOV.U32 R20, RZ, RZ, R4 ;  /* 0x000000ffff149224 */ /* 0x000fe200078e0004 */
[----:B------:R3:W4:Y:S01]  /*bba0*/  SHFL.IDX PT, R8, R10, 0x1, 0x181f ;  /* 0x00381f000a087f89 */ /* 0x00072200000e0000 */
[----:B------:R-:W-:Y:S01]  /*bbb0*/  @!P1 IMAD.MOV.U32 R21, RZ, RZ, R5 ;  /* 0x000000ffff159224 */ /* 0x000fe200078e0005 */
[----:B------:R-:W-:Y:S01]  /*bbc0*/  PRMT R46, R11, 0x5410, R12 ;  /* 0x000054100b2e7816 */ /* 0x000fe2000000000c */
[----:B------:R-:W-:-:S02]  /*bbd0*/  @!P1 IMAD.MOV.U32 R36, RZ, RZ, R6 ;  /* 0x000000ffff249224 */ /* 0x000fc400078e0006 */
[----:B------:R-:W-:Y:S02]  /*bbe0*/  IMAD.MOV.U32 R4, RZ, RZ, R20 ;  /* 0x000000ffff047224 */ /* 0x000fe400078e0014 */
[----:B------:R-:W-:Y:S02]  /*bbf0*/  IMAD.MOV.U32 R5, RZ, RZ, R21 ;  /* 0x000000ffff057224 */ /* 0x000fe400078e0015 */
[----:B------:R-:W-:Y:S02]  /*bc00*/  IMAD.MOV.U32 R6, RZ, RZ, R36 ;  /* 0x000000ffff067224 */ /* 0x000fe400078e0024 */
[----:B------:R-:W-:Y:S01]  /*bc10*/  IMAD.MOV.U32 R7, RZ, RZ, R37 ;  /* 0x000000ffff077224 */ /* 0x000fe200078e0025 */
[----:B------:R-:W-:Y:S02]  /*bc20*/  PRMT R67, R67, 0x5410, R5 ;  /* 0x0000541043437816 */ /* 0x000fe40000000005 */
[----:B------:R-:W-:Y:S02]  /*bc30*/  PRMT R66, R6, 0x5410, R4 ;  /* 0x0000541006427816 */ /* 0x000fe40000000004 */
[----:B-1-3--:R-:W-:-:S07]  /*bc40*/  PRMT R65, R7, 0x7610, R65 ;  /* 0x0000761007417816 */ /* 0x00afce0000000041 */
.L_x_2175:
[----:B------:R-:W-:Y:S01]  /*bc50*/  VIADD R5, R57, 0x20 ;  /* 0x0000002039057836 */ /* 0x000fe20000000000 */
[----:B------:R-:W-:Y:S01]  /*bc60*/  BSSY B1, `(.L_x_1832) ;  /* 0x0000012000017945 */ /* 0x000fe20003800000 */
[----:B------:R-:W-:Y:S02]  /*bc70*/  CS2R R26, SRZ ;  /* 0x00000000001a7805 */ /* 0x000fe4000001ff00 */
[----:B------:R-:W-:Y:S02]  /*bc80*/  CS2R R6, SRZ ;  /* 0x0000000000067805 */ /* 0x000fe4000001ff00 */
[----:B------:R-:W-:Y:S02]  /*bc90*/  ISETP.GE.AND P1, PT, R5, R0, PT ;  /* 0x000000000500720c */ /* 0x000fe40003f26270 */
[----:B------:R-:W-:-:S11]  /*bca0*/  CS2R R4, SRZ ;  /* 0x0000000000047805 */ /* 0x000fd6000001ff00 */
[----:B------:R-:W-:Y:S05]  /*bcb0*/  @P1 BRA `(.L_x_1833) ;  /* 0x0000000000301947 */ /* 0x000fea0003800000 */
[----:B------:R-:W-:Y:S02]  /*bcc0*/  CS2R R26, SRZ ;  /* 0x00000000001a7805 */ /* 0x000fe4000001ff00 */
[----:B------:R-:W-:Y:S02]  /*bcd0*/  CS2R R4, SRZ ;  /* 0x0000000000047805 */ /* 0x000fe4000001ff00 */
[----:B------:R-:W-:Y:S01]  /*bce0*/  CS2R R6, SRZ ;  /* 0x0000000000067805 */ /* 0x000fe2000001ff00 */
[----:B------:R-:W-:Y:S06]  /*bcf0*/  @P0 BRA `(.L_x_1833) ;  /* 0x0000000000200947 */ /* 0x000fec0003800000 */
[C---:B------:R-:W-:Y:S01]  /*bd00*/  IMAD.SHL.U32 R15, R16.reuse, 0x2, RZ ;  /* 0x00000002100f7824 */ /* 0x040fe200078e00ff */
[----:B------:R-:W-:-:S04]  /*bd10*/  SHF.L.U64.HI R6, R16, 0x1, R17 ;  /* 0x0000000110067819 */ /* 0x000fc80000010211 */
[-C--:B----4-:R-:W-:Y:S02]  /*bd20*/  IADD3 R4, P1, R8, R15.reuse, RZ ;  /* 0x0000000f08047210 */ /* 0x090fe40007f3e0ff */
[----:B0-----:R-:W-:Y:S02]  /*bd30*/  IADD3 R14, P2, R14, R15, RZ ;  /* 0x0000000f0e0e7210 */ /* 0x001fe40007f5e0ff */
[----:B------:R-:W-:-:S03]  /*bd40*/  IADD3.X R5, R3, R6, RZ, P1, !PT ;  /* 0x0000000603057210 */ /* 0x000fc60000ffe4ff */
[----:B------:R-:W-:-:S03]  /*bd50*/  IMAD.X R15, R9, 0x1, R6, P2 ;  /* 0x00000001090f7824 */ /* 0x000fc600010e0606 */
[----:B------:R-:W5:Y:S04]  /*bd60*/  LD.E.128 R4, desc[UR54][R4.64] ;  /* 0x0000003604047980 */ /* 0x000f68000c101d00 */
[----:B------:R1:W5:Y:S02]  /*bd70*/  LD.E.128 R24, desc[UR54][R14.64] ;  /* 0x000000360e187980 */ /* 0x000364000c101d00 */
.L_x_1833:
[----:B------:R-:W-:Y:S05]  /*bd80*/  BSYNC B1 ;  /* 0x0000000000017941 */ /* 0x000fea0003800000 */
.L_x_1832:
[----:B0----5:R-:W-:Y:S01]  /*bd90*/  IMAD.MOV.U32 R3, RZ, RZ, R24 ;  /* 0x000000ffff037224 */ /* 0x021fe200078e0018 */
[----:B------:R-:W-:Y:S01]  /*bda0*/  UMOV UR4, 0xffffffff ;  /* 0xffffffff00047882 */ /* 0x000fe20000000000 */
[----:B----4-:R-:W-:Y:S02]  /*bdb0*/  IMAD.MOV.U32 R8, RZ, RZ, R25 ;  /* 0x000000ffff087224 */ /* 0x010fe400078e0019 */
[----:B------:R-:W-:Y:S02]  /*bdc0*/  IMAD.MOV.U32 R9, RZ, RZ, R26 ;  /* 0x000000ffff097224 */ /* 0x000fe400078e001a */
[----:B------:R-:W-:Y:S01]  /*bdd0*/  IMAD.MOV.U32 R11, RZ, RZ, R27 ;  /* 0x000000ffff0b7224 */ /* 0x000fe200078e001b */
[----:B------:R-:W-:Y:S01]  /*bde0*/  PRMT R58, R3, 0x5410, R8 ;  /* 0x00005410033a7816 */ /* 0x000fe20000000008 */
[----:B------:R-:W-:Y:S01]  /*bdf0*/  IMAD.MOV.U32 R3, RZ, RZ, R4 ;  /* 0x000000ffff037224 */ /* 0x000fe200078e0004 */
[----:B------:R-:W-:Y:S02]  /*be00*/  MOV R8, R5 ;  /* 0x0000000500087202 */ /* 0x000fe40000000f00 */
[----:B------:R-:W-:Y:S01]  /*be10*/  PRMT R59, R9, 0x5410, R11 ;  /* 0x00005410093b7816 */ /* 0x000fe2000000000b */
[----:B------:R-:W-:Y:S01]  /*be20*/  IMAD.MOV.U32 R9, RZ, RZ, R6 ;  /* 0x000000ffff097224 */ /* 0x000fe200078e0006 */
[----:B------:R-:W-:Y:S01]  /*be30*/  PRMT R60, R3, 0x5410, R8 ;  /* 0x00005410033c7816 */ /* 0x000fe20000000008 */
[----:B------:R-:W-:-:S05]  /*be40*/  IMAD.MOV.U32 R11, RZ, RZ, R7 ;  /* 0x000000ffff0b7224 */ /* 0x000fca00078e0007 */
[----:B------:R-:W-:Y:S01]  /*be50*/  PRMT R61, R9, 0x5410, R11 ;  /* 0x00005410093d7816 */ /* 0x000fe2000000000b */
[----:B------:R-:W-:Y:S06]  /*be60*/  BRA.DIV UR4, `(.L_x_1834) ;  /* 0x0000019a04147947 */ /* 0x000fec000b800000 */
[----:B------:R-:W0:Y:S01]  /*be70*/  SHFL.IDX PT, R8, R10, 0x2, 0x181f ;  /* 0x00581f000a087f89 */ /* 0x000e2200000e0000 */
[----:B------:R-:W-:-:S03]  /*be80*/  VIADD R9, R57, 0x40 ;  /* 0x0000004039097836 */ /* 0x000fc60000000000 */
[----:B------:R-:W3:Y:S02]  /*be90*/  SHFL.IDX PT, R3, R43, 0x2, 0x181f ;  /* 0x00581f002b037f89 */ /* 0x000ee400000e0000 */
[----:B------:R-:W-:Y:S02]  /*bea0*/  ISETP.GE.OR P1, PT, R9, R0, P0 ;  /* 0x000000000900720c */ /* 0x000fe40000726670 */
[----:B-1----:R-:W1:Y:S04]  /*beb0*/  SHFL.IDX PT, R14, R44, 0x2, 0x181f ;  /* 0x00581f002c0e7f89 */ /* 0x002e6800000e0000 */
[----:B------:R-:W4:Y:S07]  /*bec0*/  SHFL.IDX PT, R9, R45, 0x2, 0x181f ;  /* 0x00581f002d097f89 */ /* 0x000f2e00000e0000 */
[C---:B------:R-:W-:Y:S01]  /*bed0*/  @!P1 IMAD.SHL.U32 R29, R16.reuse, 0x2, RZ ;  /* 0x00000002101d9824 */ /* 0x040fe200078e00ff */
[----:B------:R-:W-:-:S04]  /*bee0*/  @!P1 SHF.L.U64.HI R28, R16, 0x1, R17 ;  /* 0x00000001101c9819 */ /* 0x000fc80000010211 */
[----:B0-----:R-:W-:-:S05]  /*bef0*/  @!P1 IADD3 R8, P2, R8, R29, RZ ;  /* 0x0000001d08089210 */ /* 0x001fca0007f5e0ff */
[----:B---3--:R-:W-:Y:S02]  /*bf00*/  @!P1 IMAD.X R3, R3, 0x1, R28, P2 ;  /* 0x0000000103039824 */ /* 0x008fe400010e061c */
[----:B------:R-:W-:-:S03]  /*bf10*/  @!P1 IMAD.MOV.U32 R32, RZ, RZ, R8 ;  /* 0x000000ffff209224 */ /* 0x000fc600078e0008 */
[----:B------:R-:W-:-:S06]  /*bf20*/  @!P1 MOV R33, R3 ;  /* 0x0000000300219202 */ /* 0x000fcc0000000f00 */
[----:B------:R-:W3:Y:S01]  /*bf30*/  @!P1 LD.E.128 R32, desc[UR54][R32.64] ;  /* 0x0000003620209980 */ /* 0x000ee2000c101d00 */
[----:B-1----:R-:W-:-:S05]  /*bf40*/  @!P1 IADD3 R14, P2, R14, R29, RZ ;  /* 0x0000001d0e0e9210 */ /* 0x002fca0007f5e0ff */
[----:B----4-:R-:W-:-:S04]  /*bf50*/  @!P1 IMAD.X R9, R9, 0x1, R28, P2 ;  /* 0x0000000109099824 */ /* 0x010fc800010e061c */
[----:B------:R-:W-:-:S05]  /*bf60*/  @!P1 IMAD.MOV.U32 R15, RZ, RZ, R9 ;  /* 0x000000ffff0f9224 */ /* 0x000fca00078e0009 */
[----:B------:R-:W4:Y:S01]  /*bf70*/  @!P1 LD.E.128 R28, desc[UR54][R14.64] ;  /* 0x000000360e1c9980 */ /* 0x000f22000c101d00 */
[----:B------:R-:W-:Y:S02]  /*bf80*/  CS2R R52, SRZ ;  /* 0x0000000000347805 */ /* 0x000fe4000001ff00 */
[----:B------:R-:W-:Y:S02]  /*bf90*/  CS2R R54, SRZ ;  /* 0x0000000000367805 */ /* 0x000fe4000001ff00 */
[----:B------:R-:W-:Y:S02]  /*bfa0*/  CS2R R38, SRZ ;  /* 0x0000000000267805 */ /* 0x000fe4000001ff00 */
[----:B------:R-:W-:Y:S01]  /*bfb0*/  CS2R R40, SRZ ;  /* 0x0000000000287805 */ /* 0x000fe2000001ff00 */
[----:B---3--:R-:W-:Y:S01]  /*bfc0*/  @!P1 IMAD.MOV.U32 R52, RZ, RZ, R32 ;  /* 0x000000ffff349224 */ /* 0x008fe200078e0020 */
[----:B------:R-:W-:Y:S01]  /*bfd0*/  @!P1 MOV R54, R34 ;  /* 0x0000002200369202 */ /* 0x000fe20000000f00 */
[----:B------:R-:W-:Y:S01]  /*bfe0*/  @!P1 IMAD.MOV.U32 R53, RZ, RZ, R33 ;  /* 0x000000ffff359224 */ /* 0x000fe200078e0021 */
[----:B------:R-:W0:Y:S01]  /*bff0*/  SHFL.IDX PT, R34, R44, 0x3, 0x181f ;  /* 0x00781f002c227f89 */ /* 0x000e2200000e0000 */
[----:B------:R-:W-:-:S02]  /*c000*/  IMAD.MOV.U32 R3, RZ, RZ, R52 ;  /* 0x000000ffff037224 */ /* 0x000fc400078e0034 */
[----:B------:R-:W-:Y:S01]  /*c010*/  IMAD.MOV.U32 R8, RZ, RZ, R53 ;  /* 0x000000ffff087224 */ /* 0x000fe200078e0035 */
[----:B------:R-:W1:Y:S01]  /*c020*/  SHFL.IDX PT, R33, R45, 0x3, 0x181f ;  /* 0x00781f002d217f89 */ /* 0x000e6200000e0000 */
[----:B------:R-:W-:-:S03]  /*c030*/  @!P1 IMAD.MOV.U32 R55, RZ, RZ, R35 ;  /* 0x000000ffff379224 */ /* 0x000fc600078e0023 */
[----:B------:R-:W-:Y:S01]  /*c040*/  PRMT R62, R3, 0x5410, R8 ;  /* 0x00005410033e7816 */ /* 0x000fe20000000008 */
[----:B------:R-:W-:Y:S01]  /*c050*/  IMAD.MOV.U32 R8, RZ, RZ, R54 ;  /* 0x000000ffff087224 */ /* 0x000fe200078e0036 */
[----:B------:R-:W3:Y:S01]  /*c060*/  SHFL.IDX PT, R3, R43, 0x3, 0x181f ;  /* 0x00781f002b037f89 */ /* 0x000ee200000e0000 */
[----:B------:R-:W-:Y:S01]  /*c070*/  IMAD.MOV.U32 R9, RZ, RZ, R55 ;  /* 0x000000ffff097224 */ /* 0x000fe200078e0037 */
[----:B----4-:R-:W-:Y:S01]  /*c080*/  @!P1 MOV R41, R31 ;  /* 0x0000001f00299202 */ /* 0x010fe20000000f00 */
[----:B------:R-:W-:Y:S01]  /*c090*/  @!P1 IMAD.MOV.U32 R38, RZ, RZ, R28 ;  /* 0x000000ffff269224 */ /* 0x000fe200078e001c */
[----:B------:R4:W0:Y:S01]  /*c0a0*/  SHFL.IDX PT, R32, R10, 0x3, 0x181f ;  /* 0x00781f000a207f89 */ /* 0x00082200000e0000 */
[----:B------:R-:W-:Y:S01]  /*c0b0*/  @!P1 IMAD.MOV.U32 R39, RZ, RZ, R29 ;  /* 0x000000ffff279224 */ /* 0x000fe200078e001d */
[----:B------:R-:W-:Y:S01]  /*c0c0*/  PRMT R47, R8, 0x5410, R9 ;  /* 0x00005410082f7816 */ /* 0x000fe20000000009 */
[----:B------:R-:W-:Y:S02]  /*c0d0*/  @!P1 IMAD.MOV.U32 R40, RZ, RZ, R30 ;  /* 0x000000ffff289224 */ /* 0x000fe400078e001e */
[----:B------:R-:W-:-:S02]  /*c0e0*/  IMAD.MOV.U32 R8, RZ, RZ, R38 ;  /* 0x000000ffff087224 */ /* 0x000fc400078e0026 */
[----:B------:R-:W-:Y:S02]  /*c0f0*/  IMAD.MOV.U32 R9, RZ, RZ, R39 ;  /* 0x000000ffff097224 */ /* 0x000fe400078e0027 */
[----:B----4-:R-:W-:Y:S02]  /*c100*/  IMAD.MOV.U32 R10, RZ, RZ, R40 ;  /* 0x000000ffff0a7224 */ /* 0x010fe400078e0028 */
[----:B------:R-:W-:Y:S01]  /*c110*/  IMAD.MOV.U32 R11, RZ, RZ, R41 ;  /* 0x000000ffff0b7224 */ /* 0x000fe200078e0029 */
[----:B------:R-:W-:Y:S02]  /*c120*/  PRMT R63, R8, 0x5410, R9 ;  /* 0x00005410083f7816 */ /* 0x000fe40000000009 */
[----:B------:R-:W-:Y:S02]  /*c130*/  CS2R R8, SRZ ;  /* 0x0000000000087805 */ /* 0x000fe4000001ff00 */
[----:B-1----:R-:W-:-:S07]  /*c140*/  PRMT R64, R10, 0x5410, R11 ;  /* 0x000054100a407816 */ /* 0x002fce000000000b */
.L_x_2185:
[----:B------:R-:W-:Y:S01]  /*c150*/  VIADD R57, R57, 0x60 ;  /* 0x0000006039397836 */ /* 0x000fe20000000000 */
[----:B------:R-:W-:Y:S01]  /*c160*/  BSSY B1, `(.L_x_1835) ;  /* 0x0000012000017945 */ /* 0x000fe20003800000 */
[----:B------:R-:W-:Y:S02]  /*c170*/  CS2R R10, SRZ ;  /* 0x00000000000a7805 */ /* 0x000fe4000001ff00 */
[----:B--2---:R-:W-:Y:S02]  /*c180*/  CS2R R12, SRZ ;  /* 0x00000000000c7805 */ /* 0x004fe4000001ff00 */
[----:B------:R-:W-:Y:S02]  /*c190*/  CS2R R14, SRZ ;  /* 0x00000000000e7805 */ /* 0x000fe4000001ff00 */
[----:B------:R-:W-:-:S13]  /*c1a0*/  ISETP.GE.AND P1, PT, R57, R0, PT ;  /* 0x000000003900720c */ /* 0x000fda0003f26270 */
[----:B------:R-:W-:Y:S05]  /*c1b0*/  @P1 BRA `(.L_x_1836) ;  /* 0x0000000000301947 */ /* 0x000fea0003800000 */
[----:B------:R-:W-:Y:S02]  /*c1c0*/  CS2R R10, SRZ ;  /* 0x00000000000a7805 */ /* 0x000fe4000001ff00 */
[----:B------:R-:W-:Y:S02]  /*c1d0*/  CS2R R12, SRZ ;  /* 0x00000000000c7805 */ /* 0x000fe4000001ff00 */
[----:B------:R-:W-:Y:S01]  /*c1e0*/  CS2R R14, SRZ ;  /* 0x00000000000e7805 */ /* 0x000fe2000001ff00 */
[----:B------:R-:W-:Y:S06]  /*c1f0*/  @P0 BRA `(.L_x_1836) ;  /* 0x0000000000200947 */ /* 0x000fec0003800000 */
[C---:B------:R-:W-:Y:S01]  /*c200*/  IMAD.SHL.U32 R9, R16.reuse, 0x2, RZ ;  /* 0x0000000210097824 */ /* 0x040fe200078e00ff */
[----:B------:R-:W-:-:S04]  /*c210*/  SHF.L.U64.HI R10, R16, 0x1, R17 ;  /* 0x00000001100a7819 */ /* 0x000fc80000010211 */
[-C--:B0-----:R-:W-:Y:S02]  /*c220*/  IADD3 R8, P2, R34, R9.reuse, RZ ;  /* 0x0000000922087210 */ /* 0x081fe40007f5e0ff */
[----:B------:R-:W-:-:S03]  /*c230*/  IADD3 R12, P1, R32, R9, RZ ;  /* 0x00000009200c7210 */ /* 0x000fc60007f3e0ff */
[----:B------:R-:W-:Y:S01]  /*c240*/  IMAD.X R9, R33, 0x1, R10, P2 ;  /* 0x0000000121097824 */ /* 0x000fe200010e060a */
[----:B---3--:R-:W-:-:S05]  /*c250*/  IADD3.X R13, R3, R10, RZ, P1, !PT ;  /* 0x0000000a030d7210 */ /* 0x008fca0000ffe4ff */
[----:B------:R-:W5:Y:S04]  /*c260*/  LD.E.128 R8, desc[UR54][R8.64] ;  /* 0x0000003608087980 */ /* 0x000f68000c101d00 */
[----:B------:R-:W5:Y:S02]  /*c270*/  LD.E.128 R12, desc[UR54][R12.64] ;  /* 0x000000360c0c7980 */ /* 0x000f64000c101d00 */
.L_x_1836:
[----:B------:R-:W-:Y:S05]  /*c280*/  BSYNC B1 ;  /* 0x0000000000017941 */ /* 0x000fea0003800000 */
.L_x_1835:
[----:B------:R-:W-:Y:S01]  /*c290*/  ULEA.HI UR4, UR37, UR37, URZ, 0x1 ;  /* 0x0000002525047291 */ /* 0x000fe2000f8f083f */
[----:B------:R-:W-:Y:S01]  /*c2a0*/  VIADDMNMX R0, R0, -R193, 0x80, PT ;  /* 0x0000008000007446 */ /* 0x000fe200038009c1 */
[----:B---3-5:R-:W-:Y:S01]  /*c2b0*/  IMAD.MOV.U32 R3, RZ, RZ, R8 ;  /* 0x000000ffff037224 */ /* 0x028fe200078e0008 */
[----:B------:R-:W-:Y:S01]  /*c2c0*/  BSSY B1, `(.L_x_1837) ;  /* 0x0000015000017945 */ /* 0x000fe20003800000 */
[----:B------:R-:W-:Y:S01]  /*c2d0*/  ULOP3.LUT UR4, UR4, 0xfffffffe, URZ, 0xc0, !UPT ;  /* 0xfffffffe04047892 */ /* 0x000fe2000f8ec03f */
[----:B------:R-:W-:Y:S01]  /*c2e0*/  IMAD.MOV.U32 R28, RZ, RZ, R9 ;  /* 0x000000ffff1c7224 */ /* 0x000fe200078e0009 */
[-C--:B------:R-:W-:Y:S01]  /*c2f0*/  ISETP.GE.OR P3, PT, R188, R0.reuse, P0 ;  /* 0x00000000bc00720c */ /* 0x080fe20000766670 */
[----:B------:R-:W-:Y:S01]  /*c300*/  IMAD.MOV.U32 R30, RZ, RZ, R13 ;  /* 0x000000ffff1e7224 */ /* 0x000fe200078e000d */
[----:B------:R-:W-:Y:S01]  /*c310*/  UIADD3 UR4, UR37, -UR4, URZ ;  /* 0x8000000425047290 */ /* 0x000fe2000fffe03f */
[-C--:B------:R-:W-:Y:S02]  /*c320*/  ISETP.GE.OR P2, PT, R217, R0.reuse, P0 ;  /* 0x00000000d900720c */ /* 0x080fe40000746670 */
[----:B------:R-:W-:-:S02]  /*c330*/  ISETP.GE.OR P1, PT, R216, R0, P0 ;  /* 0x00000000d800720c */ /* 0x000fc40000726670 */
[----:B------:R-:W-:Y:S01]  /*c340*/  ISETP.GE.OR P0, PT, R215, R0, P0 ;  /* 0x00000000d700720c */ /* 0x000fe20000706670 */
[----:B------:R-:W-:Y:S01]  /*c350*/  IMAD.U32 R29, RZ, RZ, UR4 ;  /* 0x00000004ff1d7e24 */ /* 0x000fe2000f8e00ff */
[----:B------:R-:W-:Y:S01]  /*c360*/  PRMT R43, R3, 0x5410, R28 ;  /* 0x00005410032b7816 */ /* 0x000fe2000000001c */
[----:B------:R-:W-:Y:S01]  /*c370*/  IMAD.MOV.U32 R0, RZ, RZ, R10 ;  /* 0x000000ffff007224 */ /* 0x000fe200078e000a */
[----:B------:R-:W-:Y:S01]  /*c380*/  MOV R28, R12 ;  /* 0x0000000c001c7202 */ /* 0x000fe20000000f00 */
[----:B------:R-:W-:Y:S01]  /*c390*/  IMAD.MOV.U32 R3, RZ, RZ, R11 ;  /* 0x000000ffff037224 */ /* 0x000fe200078e000b */
[----:B------:R-:W-:Y:S02]  /*c3a0*/  SHF.L.U32 R29, R29, 0x1f, RZ ;  /* 0x0000001f1d1d7819 */ /* 0x000fe400000006ff */
[----:B------:R-:W-:Y:S02]  /*c3b0*/  PRMT R45, R28, 0x5410, R30 ;  /* 0x000054101c2d7816 */ /* 0x000fe4000000001e */
[----:B------:R-:W1:Y:S01]  /*c3c0*/  SYNCS.PHASECHK.TRANS64.TRYWAIT P4, [R18+URZ+0x28800], R29 ;  /* 0x0288001d120075a7 */ /* 0x000e62000808017f */
[----:B------:R-:W-:Y:S01]  /*c3d0*/  PRMT R44, R0, 0x5410, R3 ;  /* 0x00005410002c7816 */ /* 0x000fe20000000003 */
[----:B------:R-:W-:-:S02]  /*c3e0*/  IMAD.MOV.U32 R0, RZ, RZ, R14 ;  /* 0x000000ffff007224 */ /* 0x000fc400078e000e */
[----:B------:R-:W-:Y:S01]  /*c3f0*/  IMAD.MOV.U32 R3, RZ, RZ, R15 ;  /* 0x000000ffff037224 */ /* 0x000fe200078e000f */
[----:B-1----:R-:W-:Y:S06]  /*c400*/  @!P4 BRA `(.L_x_1838) ;  /* 0x00000198000cc947 */ /* 0x002fec0003800000 */
.L_x_2186:
[----:B------:R-:W-:Y:S05]  /*c410*/  BSYNC B1 ;  /* 0x0000000000017941 */ /* 0x000fea0003800000 */
.L_x_1837:
[----:B------:R-:W-:Y:S04]  /*c420*/  BSSY B1, `(.L_x_1839) ;  /* 0x0000061000017945 */ /* 0x000fe80003800000 */
[----:B------:R-:W-:Y:S05]  /*c430*/  @P3 BRA `(.L_x_1840) ;  /* 0x00000004007c3947 */ /* 0x000fea0003800000 */
[----:B------:R-:W-:Y:S01]  /*c440*/  LEA.HI R28, R56, R207, RZ, 0x1d ;  /* 0x000000cf381c7211 */ /* 0x000fe200078fe8ff */
[--C-:B------:R-:W-:Y:S01]  /*c450*/  HADD2.F32 R68, -RZ, R67.reuse.H0_H0 ;  /* 0x20000043ff447230 */ /* 0x100fe20000004100 */
[----:B------:R-:W-:Y:S01]  /*c460*/  SHF.R.U64 R81, R48, 0x10, R49 ;  /* 0x0000001030517819 */ /* 0x000fe20000001231 */
[----:B------:R-:W-:Y:S01]  /*c470*/  HADD2.F32 R69, -RZ, R67.H1_H1 ;  /* 0x30000043ff457230 */ /* 0x000fe20000004100 */
[----:B------:R-:W-:Y:S01]  /*c480*/  SHF.R.S32.HI R31, RZ, 0x1f, R28 ;  /* 0x0000001fff1f7819 */ /* 0x000fe2000001141c */
[----:B-1----:R-:W-:Y:S01]  /*c490*/  IMAD.SHL.U32 R29, R28, 0x8, RZ ;  /* 0x000000081c1d7824 */ /* 0x002fe200078e00ff */
[--C-:B------:R-:W-:Y:S01]  /*c4a0*/  SHF.R.U32.HI R70, RZ, 0x10, R21.reuse ;  /* 0x00000010ff467819 */ /* 0x100fe20000011615 */
[----:B------:R-:W-:Y:S01]  /*c4b0*/  HADD2.F32 R67, -RZ, R66.H1_H1 ;  /* 0x30000042ff437230 */ /* 0x000fe20000004100 */
[----:B------:R-:W-:Y:S02]  /*c4c0*/  LEA.HI R31, R31, R28, RZ, 0x3 ;  /* 0x0000001c1f1f7211 */ /* 0x000fe400078f18ff */
[----:B------:R-:W-:Y:S01]  /*c4d0*/  LOP3.LUT R29, R29, 0x38, RZ, 0xc0, !PT ;  /* 0x000000381d1d7812 */ /* 0x000fe200078ec0ff */
[----:B------:R-:W-:Y:S01]  /*c4e0*/  HADD2.F32 R70, -RZ, R70.H0_H0 ;  /* 0x20000046ff467230 */ /* 0x000fe20000004100 */
[----:B------:R-:W-:Y:S01]  /*c4f0*/  SHF.R.U64 R78, R20, 0x10, R21 ;  /* 0x00000010144e7819 */ /* 0x000fe20000001215 */
[----:B------:R-:W-:Y:S01]  /*c500*/  IMAD.SHL.U32 R31, R31, 0x400, RZ ;  /* 0x000004001f1f7824 */ /* 0x000fe200078e00ff */
[----:B------:R-:W-:-:S02]  /*c510*/  LOP3.LUT R28, R29, 0x1c0, R222, 0xf8, !PT ;  /* 0x000001c01d1c7812 */ /* 0x000fc400078ef8de */
[----:B------:R-:W-:Y:S02]  /*c520*/  SHF.R.U32.HI R71, RZ, 0x10, R49 ;  /* 0x00000010ff477819 */ /* 0x000fe40000011631 */
[----:B0-----:R-:W-:Y:S02]  /*c530*/  LOP3.LUT R32, R28, R203, RZ, 0x3c, !PT ;  /* 0x000000cb1c207212 */ /* 0x001fe400078e3cff */
[----:B------:R-:W-:Y:S02]  /*c540*/  LOP3.LUT R33, R31, 0x7fffe000, RZ, 0xc0, !PT ;  /* 0x7fffe0001f217812 */ /* 0x000fe400078ec0ff */
[----:B------:R-:W0:Y:S01]  /*c550*/  LDS.128 R28, [R205] ;  /* 0x00000000cd1c7984 */ /* 0x000e220000000c00 */
[--C-:B------:R-:W-:Y:S02]  /*c560*/  SHF.R.U64 R80, R50, 0x10, R51.reuse ;  /* 0x0000001032507819 */ /* 0x100fe40000001233 */
[----:B------:R-:W-:Y:S02]  /*c570*/  IADD3 R33, R32, R33, R204 ;  /* 0x0000002120217210 */ /* 0x000fe40007ffe0cc */
[----:B------:R-:W-:-:S02]  /*c580*/  SHF.R.U32.HI R79, RZ, 0x10, R51 ;  /* 0x00000010ff4f7819 */ /* 0x000fc40000011633 */
[--C-:B------:R-:W-:Y:S01]  /*c590*/  SHF.R.U32.HI R75, RZ, 0x10, R37.reuse ;  /* 0x00000010ff4b7819 */ /* 0x100fe20000011625 */
[----:B------:R-:W-:Y:S01]  /*c5a0*/  IMAD R57, R33, 0x2, R18 ;  /* 0x0000000221397824 */ /* 0x000fe200078e0212 */
[----:B------:R-:W-:-:S04]  /*c5b0*/  SHF.R.U64 R77, R36, 0x10, R37 ;  /* 0x00000010244d7819 */ /* 0x000fc80000001225 */
[----:B------:R-:W1:Y:S01]  /*c5c0*/  LDS.128 R32, [R57+0x10400] ;  /* 0x0104000039207984 */ /* 0x000e620000000c00 */
[--C-:B0-----:R-:W-:Y:S02]  /*c5d0*/  HADD2.F32 R21, -RZ, R29.reuse.H0_H0 ;  /* 0x2000001dff157230 */ /* 0x101fe40000004100 */
[----:B------:R-:W-:Y:S02]  /*c5e0*/  HADD2.F32 R29, -RZ, R29.H1_H1 ;  /* 0x3000001dff1d7230 */ /* 0x000fe40000004100 */
[----:B------:R-:W-:Y:S02]  /*c5f0*/  HADD2.F32 R20, -RZ, R28.H0_H0 ;  /* 0x2000001cff147230 */ /* 0x000fe40000004100 */
[----:B------:R-:W-:Y:S02]  /*c600*/  HADD2.F32 R36, -RZ, R30.H0_H0 ;  /* 0x2000001eff247230 */ /* 0x000fe40000004100 */
[--C-:B------:R-:W-:Y:S02]  /*c610*/  HADD2.F32 R37, -RZ, R31.reuse.H0_H0 ;  /* 0x2000001fff257230 */ /* 0x100fe40000004100 */
[----:B------:R-:W-:-:S02]  /*c620*/  HADD2.F32 R31, -RZ, R31.H1_H1 ;  /* 0x3000001fff1f7230 */ /* 0x000fc40000004100 */
[----:B------:R-:W-:Y:S02]  /*c630*/  HADD2.F32 R28, -RZ, R28.H1_H1 ;  /* 0x3000001cff1c7230 */ /* 0x000fe40000004100 */
[--C-:B-1----:R-:W-:Y:S02]  /*c640*/  HADD2.F32 R48, -RZ, R33.reuse.H0_H0 ;  /* 0x20000021ff307230 */ /* 0x102fe40000004100 */
[----:B------:R-:W-:Y:S02]  /*c650*/  HADD2.F32 R49, -RZ, R33.H1_H1 ;  /* 0x30000021ff317230 */ /* 0x000fe40000004100 */
[----:B------:R-:W-:Y:S02]  /*c660*/  HADD2.F32 R33, -RZ, R32.H0_H0 ;  /* 0x20000020ff217230 */ /* 0x000fe40000004100 */
[C---:B------:R-:W-:Y:S01]  /*c670*/  FMUL.FTZ R72, R48.reuse, R69 ;  /* 0x0000004530487220 */ /* 0x040fe20000410000 */
[----:B------:R-:W-:Y:S01]  /*c680*/  FMUL.FTZ R74, R48, R68 ;  /* 0x00000044304a7220 */ /* 0x000fe20000410000 */
[----:B------:R-:W-:-:S02]  /*c690*/  HADD2.F32 R48, -RZ, R71.H0_H0 ;  /* 0x20000047ff307230 */ /* 0x000fc40000004100 */
[C---:B------:R-:W-:Y:S01]  /*c6a0*/  FFMA.FTZ R72, R21.reuse, R68, -R72 ;  /* 0x0000004415487223 */ /* 0x040fe20000010848 */
[----:B------:R-:W-:Y:S01]  /*c6b0*/  FFMA.FTZ R74, R21, R69, R74 ;  /* 0x00000045154a7223 */ /* 0x000fe2000001004a */
[C---:B------:R-:W-:Y:S01]  /*c6c0*/  FMUL.FTZ R68, R49.reuse, R70 ;  /* 0x0000004631447220 */ /* 0x040fe20000410000 */
[----:B------:R-:W-:Y:S02]  /*c6d0*/  HADD2.F32 R21, -RZ, R65.H1_H1 ;  /* 0x30000041ff157230 */ /* 0x000fe40000004100 */
[-C--:B------:R-:W-:Y:S01]  /*c6e0*/  FMUL.FTZ R76, R49, R48.reuse ;  /* 0x00000030314c7220 */ /* 0x080fe20000410000 */
[----:B------:R-:W-:Y:S01]  /*c6f0*/  FMUL.FTZ R69, R33, R67 ;  /* 0x0000004321457220 */ /* 0x000fe20000410000 */
[----:B------:R-:W-:Y:S01]  /*c700*/  FFMA.FTZ R71, R29, R48, -R68 ;  /* 0x000000301d477223 */ /* 0x000fe20000010844 */
[----:B------:R-:W-:Y:S02]  /*c710*/  HADD2.F32 R50, -RZ, R34.H0_H0 ;  /* 0x20000022ff327230 */ /* 0x000fe40000004100 */
[-C--:B------:R-:W-:Y:S01]  /*c720*/  FMUL.FTZ R48, R33, R21.reuse ;  /* 0x0000001521307220 */ /* 0x080fe20000410000 */
[----:B------:R-:W-:Y:S01]  /*c730*/  FFMA.FTZ R69, R20, R21, -R69 ;  /* 0x0000001514457223 */ /* 0x000fe20000010845 */
[----:B------:R-:W-:-:S02]  /*c740*/  HADD2.F32 R49, -RZ, R66.H0_H0 ;  /* 0x20000042ff317230 */ /* 0x000fc40000004100 */
[----:B------:R-:W-:Y:S01]  /*c750*/  FFMA.FTZ R73, R29, R70, R76 ;  /* 0x000000461d497223 */ /* 0x000fe2000001004c */
[--C-:B------:R-:W-:Y:S02]  /*c760*/  HADD2.F32 R21, -RZ, R46.reuse.H0_H0 ;  /* 0x2000002eff157230 */ /* 0x100fe40000004100 */
[----:B------:R-:W-:Y:S01]  /*c770*/  FFMA.FTZ R67, R20, R67, R48 ;  /* 0x0000004314437223 */ /* 0x000fe20000010030 */
[----:B------:R-:W-:Y:S02]  /*c780*/  HADD2.F32 R51, -RZ, R35.H0_H0 ;  /* 0x20000023ff337230 */ /* 0x000fe40000004100 */
[C---:B------:R-:W-:Y:S01]  /*c790*/  FMUL.FTZ R29, R50.reuse, R49 ;  /* 0x00000031321d7220 */ /* 0x040fe20000410000 */
[----:B------:R-:W-:Y:S02]  /*c7a0*/  HADD2.F32 R48, -RZ, R65.H0_H0 ;  /* 0x20000041ff307230 */ /* 0x000fe40000004100 */
[----:B------:R-:W-:Y:S01]  /*c7b0*/  FMUL.FTZ R33, R50, R21 ;  /* 0x0000001532217220 */ /* 0x000fe20000410000 */
[----:B------:R-:W-:-:S02]  /*c7c0*/  HADD2.F32 R46, -RZ, R46.H1_H1 ;  /* 0x3000002eff2e7230 */ /* 0x000fc40000004100 */
[C---:B------:R-:W-:Y:S01]  /*c7d0*/  FFMA.FTZ R65, R36.reuse, R21, -R29 ;  /* 0x0000001524417223 */ /* 0x040fe2000001081d */
[----:B------:R-:W-:Y:S02]  /*c7e0*/  HADD2.F32 R35, -RZ, R35.H1_H1 ;  /* 0x30000023ff237230 */ /* 0x000fe40000004100 */
[C---:B------:R-:W-:Y:S01]  /*c7f0*/  FMUL.FTZ R66, R51.reuse, R48 ;  /* 0x0000003033427220 */ /* 0x040fe20000410000 */
[----:B------:R-:W-:Y:S02]  /*c800*/  HADD2.F32 R50, -RZ, R75.H0_H0 ;  /* 0x2000004bff327230 */ /* 0x000fe40000004100 */
[-C--:B------:R-:W-:Y:S01]  /*c810*/  FMUL.FTZ R51, R51, R46.reuse ;  /* 0x0000002e33337220 */ /* 0x080fe20000410000 */
[----:B------:R-:W-:Y:S02]  /*c820*/  HADD2.F32 R20, -RZ, R79.H0_H0 ;  /* 0x2000004fff147230 */ /* 0x000fe40000004100 */
[----:B------:R-:W-:Y:S01]  /*c830*/  FFMA.FTZ R66, R37, R46, -R66 ;  /* 0x0000002e25427223 */ /* 0x000fe20000010842 */
[----:B------:R-:W-:Y:S01]  /*c840*/  FFMA.FTZ R36, R36, R49, R33 ;  /* 0x0000003124247223 */ /* 0x000fe20000010021 */
[----:B------:R-:W-:Y:S01]  /*c850*/  FMUL.FTZ R68, R35, R50 ;  /* 0x0000003223447220 */ /* 0x000fe20000410000 */
[----:B------:R-:W-:-:S02]  /*c860*/  HADD2.F32 R32, -RZ, R32.H1_H1 ;  /* 0x30000020ff207230 */ /* 0x000fc40000004100 */
[----:B------:R-:W-:Y:S01]  /*c870*/  FMUL.FTZ R46, R35, R20 ;  /* 0x00000014232e7220 */ /* 0x000fe20000410000 */
[----:B------:R-:W-:Y:S02]  /*c880*/  HADD2.F32 R34, -RZ, R34.H1_H1 ;  /* 0x30000022ff227230 */ /* 0x000fe40000004100 */
[----:B------:R-:W-:Y:S01]  /*c890*/  FFMA.FTZ R51, R37, R48, R51 ;  /* 0x0000003025337223 */ /* 0x000fe20000010033 */
[----:B------:R-:W-:Y:S02]  /*c8a0*/  HADD2.F32 R33, -RZ, R78.H0_H0 ;  /* 0x2000004eff217230 */ /* 0x000fe40000004100 */
[C---:B------:R-:W-:Y:S01]  /*c8b0*/  FFMA.FTZ R49, R31.reuse, R20, -R68 ;  /* 0x000000141f317223 */ /* 0x040fe20000010844 */
[----:B------:R-:W-:Y:S02]  /*c8c0*/  HADD2.F32 R35, -RZ, R77.H0_H0 ;  /* 0x2000004dff237230 */ /* 0x000fe40000004100 */
[----:B------:R-:W-:Y:S01]  /*c8d0*/  FFMA.FTZ R50, R31, R50, R46 ;  /* 0x000000321f327223 */ /* 0x000fe2000001002e */
[----:B------:R-:W-:-:S02]  /*c8e0*/  HADD2.F32 R21, -RZ, R81.H0_H0 ;  /* 0x20000051ff157230 */ /* 0x000fc40000004100 */
[----:B------:R-:W-:Y:S01]  /*c8f0*/  FMUL.FTZ R31, R32, R33 ;  /* 0x00000021201f7220 */ /* 0x000fe20000410000 */
[----:B------:R-:W-:Y:S02]  /*c900*/  HADD2.F32 R29, -RZ, R80.H0_H0 ;  /* 0x20000050ff1d7230 */ /* 0x000fe40000004100 */
[----:B------:R-:W-:Y:S01]  /*c910*/  FMUL.FTZ R37, R34, R35 ;  /* 0x0000002322257220 */ /* 0x000fe20000410000 */
[----:B------:R-:W-:Y:S02]  /*c920*/  HADD2.F32 R30, -RZ, R30.H1_H1 ;  /* 0x3000001eff1e7230 */ /* 0x000fe40000004100 */
[-C--:B------:R-:W-:Y:S01]  /*c930*/  FMUL.FTZ R32, R32, R21.reuse ;  /* 0x0000001520207220 */ /* 0x080fe20000410000 */
[----:B------:R-:W-:Y:S01]  /*c940*/  FFMA.FTZ R20, R28, R21, -R31 ;  /* 0x000000151c147223 */ /* 0x000fe2000001081f */
[-C--:B------:R-:W-:Y:S01]  /*c950*/  FMUL.FTZ R46, R34, R29.reuse ;  /* 0x0000001d222e7220 */ /* 0x080fe20000410000 */
[----:B------:R-:W-:Y:S01]  /*c960*/  F2FP.F16.F32.PACK_AB R31, R49, R66 ;  /* 0x00000042311f723e */ /* 0x000fe200000000ff */
[----:B------:R-:W-:Y:S01]  /*c970*/  FFMA.FTZ R34, R30, R29, -R37 ;  /* 0x0000001d1e227223 */ /* 0x000fe20000010825 */
[----:B------:R-:W-:Y:S01]  /*c980*/  FFMA.FTZ R32, R28, R33, R32 ;  /* 0x000000211c207223 */ /* 0x000fe20000010020 */
[----:B------:R-:W-:Y:S01]  /*c990*/  FFMA.FTZ R21, R30, R35, R46 ;  /* 0x000000231e157223 */ /* 0x000fe2000001002e */
        /* <DEDUP_REMOVED lines=9> */
.L_x_1840:
[----:B------:R-:W-:Y:S05]  /*ca30*/  BSYNC B1 ;  /* 0x0000000000017941 */ /* 0x000fea0003800000 */
.L_x_1839:
[----:B------:R-:W-:Y:S04]  /*ca40*/  BSSY B1, `(.L_x_1841) ;  /* 0x0000060000017945 */ /* 0x000fe80003800000 */
[----:B------:R-:W-:Y:S05]  /*ca50*/  @P2 BRA `(.L_x_1842) ;  /* 0x0000000400782947 */ /* 0x000fea0003800000 */
[----:B------:R-:W-:Y:S01]  /*ca60*/  LEA.HI R20, R56, R207, RZ, 0x1d ;  /* 0x000000cf38147211 */ /* 0x000fe200078fe8ff */
[----:B------:R-:W-:Y:S01]  /*ca70*/  HADD2.F32 R36, -RZ, R58.H1_H1 ;  /* 0x3000003aff247230 */ /* 0x000fe20000004100 */
[----:B------:R-:W-:Y:S02]  /*ca80*/  SHF.R.U64 R65, R24, 0x10, R25 ;  /* 0x0000001018417819 */ /* 0x000fe40000001219 */
[----:B------:R-:W-:Y:S02]  /*ca90*/  SHF.R.S32.HI R21, RZ, 0x1f, R20 ;  /* 0x0000001fff157819 */ /* 0x000fe40000011414 */
[----:B--2---:R-:W-:Y:S02]  /*caa0*/  SHF.L.U32 R28, R20, 0x3, RZ ;  /* 0x00000003141c7819 */ /* 0x004fe400000006ff */
[----:B------:R-:W-:Y:S02]  /*cab0*/  LEA.HI R21, R21, R20, RZ, 0x3 ;  /* 0x0000001415157211 */ /* 0x000fe400078f18ff */
[----:B------:R-:W-:-:S02]  /*cac0*/  LOP3.LUT R20, R199, 0x38, R28, 0xf8, !PT ;  /* 0x00000038c7147812 */ /* 0x000fc400078ef81c */
[--C-:B------:R-:W-:Y:S01]  /*cad0*/  SHF.R.U64 R57, R26, 0x10, R27.reuse ;  /* 0x000000101a397819 */ /* 0x100fe2000000121b */
[----:B------:R-:W-:Y:S01]  /*cae0*/  IMAD.SHL.U32 R28, R21, 0x400, RZ ;  /* 0x00000400151c7824 */ /* 0x000fe200078e00ff */
[----:B------:R-:W-:Y:S02]  /*caf0*/  LOP3.LUT R21, R20, R225, RZ, 0x3c, !PT ;  /* 0x000000e114157212 */ /* 0x000fe400078e3cff */
[----:B------:R-:W-:Y:S01]  /*cb00*/  SHF.R.U32.HI R51, RZ, 0x10, R27 ;  /* 0x00000010ff337819 */ /* 0x000fe2000001161b */
[----:B------:R-:W-:Y:S01]  /*cb10*/  HADD2.F32 R27, -RZ, R60.H1_H1 ;  /* 0x3000003cff1b7230 */ /* 0x000fe20000004100 */
[----:B------:R-:W-:Y:S02]  /*cb20*/  LOP3.LUT R20, R28, 0x7fffe000, RZ, 0xc0, !PT ;  /* 0x7fffe0001c147812 */ /* 0x000fe400078ec0ff */
[----:B-1----:R-:W1:Y:S01]  /*cb30*/  LDS.128 R28, [R214] ;  /* 0x00000000d61c7984 */ /* 0x002e620000000c00 */
[----:B------:R-:W-:Y:S02]  /*cb40*/  SHF.R.U64 R68, R4, 0x10, R5 ;  /* 0x0000001004447819 */ /* 0x000fe40000001205 */
[----:B------:R-:W-:-:S02]  /*cb50*/  IADD3 R21, R21, R20, R202 ;  /* 0x0000001415157210 */ /* 0x000fc40007ffe0ca */
[----:B------:R-:W-:Y:S02]  /*cb60*/  SHF.R.U32.HI R37, RZ, 0x10, R5 ;  /* 0x00000010ff257819 */ /* 0x000fe40000011605 */
[----:B------:R-:W-:Y:S01]  /*cb70*/  SHF.R.U32.HI R46, RZ, 0x10, R25 ;  /* 0x00000010ff2e7819 */ /* 0x000fe20000011619 */
[----:B------:R-:W-:Y:S01]  /*cb80*/  IMAD R21, R21, 0x2, R18 ;  /* 0x0000000215157824 */ /* 0x000fe200078e0212 */
[--C-:B------:R-:W-:Y:S02]  /*cb90*/  SHF.R.U32.HI R66, RZ, 0x10, R7.reuse ;  /* 0x00000010ff427819 */ /* 0x100fe40000011607 */
[----:B------:R-:W-:Y:S01]  /*cba0*/  SHF.R.U64 R67, R6, 0x10, R7 ;  /* 0x0000001006437819 */ /* 0x000fe20000001207 */
[----:B------:R-:W-:Y:S01]  /*cbb0*/  HADD2.F32 R46, -RZ, R46.H0_H0 ;  /* 0x2000002eff2e7230 */ /* 0x000fe20000004100 */
[----:B0-----:R-:W0:Y:S01]  /*cbc0*/  LDS.128 R32, [R21+0x10400] ;  /* 0x0104000015207984 */ /* 0x001e220000000c00 */
[--C-:B-1----:R-:W-:Y:S02]  /*cbd0*/  HADD2.F32 R5, -RZ, R29.reuse.H0_H0 ;  /* 0x2000001dff057230 */ /* 0x102fe40000004100 */
[----:B------:R-:W-:-:S02]  /*cbe0*/  HADD2.F32 R29, -RZ, R29.H1_H1 ;  /* 0x3000001dff1d7230 */ /* 0x000fc40000004100 */
[----:B------:R-:W-:Y:S02]  /*cbf0*/  HADD2.F32 R4, -RZ, R28.H0_H0 ;  /* 0x2000001cff047230 */ /* 0x000fe40000004100 */
[----:B------:R-:W-:Y:S02]  /*cc00*/  HADD2.F32 R6, -RZ, R30.H0_H0 ;  /* 0x2000001eff067230 */ /* 0x000fe40000004100 */
[--C-:B------:R-:W-:Y:S02]  /*cc10*/  HADD2.F32 R7, -RZ, R31.reuse.H0_H0 ;  /* 0x2000001fff077230 */ /* 0x100fe40000004100 */
[----:B------:R-:W-:Y:S02]  /*cc20*/  HADD2.F32 R31, -RZ, R31.H1_H1 ;  /* 0x3000001fff1f7230 */ /* 0x000fe40000004100 */
[----:B------:R-:W-:Y:S02]  /*cc30*/  HADD2.F32 R28, -RZ, R28.H1_H1 ;  /* 0x3000001cff1c7230 */ /* 0x000fe40000004100 */
[----:B0-----:R-:W-:-:S02]  /*cc40*/  HADD2.F32 R24, -RZ, R33.H0_H0 ;  /* 0x20000021ff187230 */ /* 0x001fc40000004100 */
[----:B------:R-:W-:Y:S02]  /*cc50*/  HADD2.F32 R33, -RZ, R33.H1_H1 ;  /* 0x30000021ff217230 */ /* 0x000fe40000004100 */
[----:B------:R-:W-:Y:S02]  /*cc60*/  HADD2.F32 R20, -RZ, R32.H0_H0 ;  /* 0x20000020ff147230 */ /* 0x000fe40000004100 */
[CC--:B------:R-:W-:Y:S01]  /*cc70*/  FMUL.FTZ R48, R24.reuse, R36.reuse ;  /* 0x0000002418307220 */ /* 0x0c0fe20000410000 */
[-C--:B------:R-:W-:Y:S01]  /*cc80*/  FMUL.FTZ R50, R24, R27.reuse ;  /* 0x0000001b18327220 */ /* 0x080fe20000410000 */
[----:B------:R-:W-:Y:S02]  /*cc90*/  HADD2.F32 R24, -RZ, R37.H0_H0 ;  /* 0x20000025ff187230 */ /* 0x000fe40000004100 */
[C---:B------:R-:W-:Y:S01]  /*cca0*/  FFMA.FTZ R48, R5.reuse, R27, -R48 ;  /* 0x0000001b05307223 */ /* 0x040fe20000010830 */
[----:B------:R-:W-:Y:S02]  /*ccb0*/  HADD2.F32 R27, -RZ, R58.H0_H0 ;  /* 0x2000003aff1b7230 */ /* 0x000fe40000004100 */
[----:B------:R-:W-:Y:S01]  /*ccc0*/  FFMA.FTZ R50, R5, R36, R50 ;  /* 0x0000002405327223 */ /* 0x000fe20000010032 */
[----:B------:R-:W-:Y:S01]  /*ccd0*/  FMUL.FTZ R58, R33, R46 ;  /* 0x0000002e213a7220 */ /* 0x000fe20000410000 */
[----:B------:R-:W-:-:S02]  /*cce0*/  HADD2.F32 R5, -RZ, R60.H0_H0 ;  /* 0x2000003cff057230 */ /* 0x000fc40000004100 */
[-C--:B------:R-:W-:Y:S01]  /*ccf0*/  FMUL.FTZ R36, R33, R24.reuse ;  /* 0x0000001821247220 */ /* 0x080fe20000410000 */
[C---:B------:R-:W-:Y:S01]  /*cd00*/  FMUL.FTZ R33, R20.reuse, R27 ;  /* 0x0000001b14217220 */ /* 0x040fe20000410000 */
[C---:B------:R-:W-:Y:S01]  /*cd10*/  FFMA.FTZ R37, R29.reuse, R24, -R58 ;  /* 0x000000181d257223 */ /* 0x040fe2000001083a */
[----:B------:R-:W-:Y:S02]  /*cd20*/  HADD2.F32 R25, -RZ, R34.H0_H0 ;  /* 0x20000022ff197230 */ /* 0x000fe40000004100 */
[-C--:B------:R-:W-:Y:S01]  /*cd30*/  FMUL.FTZ R20, R20, R5.reuse ;  /* 0x0000000514147220 */ /* 0x080fe20000410000 */
[----:B------:R-:W-:Y:S02]  /*cd40*/  HADD2.F32 R24, -RZ, R59.H0_H0 ;  /* 0x2000003bff187230 */ /* 0x000fe40000004100 */
[----:B------:R-:W-:Y:S01]  /*cd50*/  FFMA.FTZ R33, R4, R5, -R33 ;  /* 0x0000000504217223 */ /* 0x000fe20000010821 */
[----:B------:R-:W-:Y:S02]  /*cd60*/  HADD2.F32 R5, -RZ, R61.H0_H0 ;  /* 0x2000003dff057230 */ /* 0x000fe40000004100 */
[----:B------:R-:W-:Y:S01]  /*cd70*/  FFMA.FTZ R49, R29, R46, R36 ;  /* 0x0000002e1d317223 */ /* 0x000fe20000010024 */
[----:B------:R-:W-:-:S02]  /*cd80*/  HADD2.F32 R26, -RZ, R35.H0_H0 ;  /* 0x20000023ff1a7230 */ /* 0x000fc40000004100 */
[----:B------:R-:W-:Y:S01]  /*cd90*/  FFMA.FTZ R29, R4, R27, R20 ;  /* 0x0000001b041d7223 */ /* 0x000fe20000010014 */
[----:B------:R-:W-:Y:S02]  /*cda0*/  HADD2.F32 R61, -RZ, R61.H1_H1 ;  /* 0x3000003dff3d7230 */ /* 0x000fe40000004100 */
[C---:B------:R-:W-:Y:S01]  /*cdb0*/  FMUL.FTZ R27, R25.reuse, R24 ;  /* 0x00000018191b7220 */ /* 0x040fe20000410000 */
[----:B------:R-:W-:Y:S02]  /*cdc0*/  HADD2.F32 R59, -RZ, R59.H1_H1 ;  /* 0x3000003bff3b7230 */ /* 0x000fe40000004100 */
[----:B------:R-:W-:Y:S01]  /*cdd0*/  FMUL.FTZ R25, R25, R5 ;  /* 0x0000000519197220 */ /* 0x000fe20000410000 */
[----:B------:R-:W-:Y:S02]  /*cde0*/  HADD2.F32 R35, -RZ, R35.H1_H1 ;  /* 0x30000023ff237230 */ /* 0x000fe40000004100 */
[----:B------:R-:W-:Y:S01]  /*cdf0*/  FMUL.FTZ R58, R26, R61 ;  /* 0x0000003d1a3a7220 */ /* 0x000fe20000410000 */
[----:B------:R-:W-:-:S02]  /*ce00*/  HADD2.F32 R20, -RZ, R51.H0_H0 ;  /* 0x20000033ff147230 */ /* 0x000fc40000004100 */
[----:B------:R-:W-:Y:S01]  /*ce10*/  FMUL.FTZ R46, R26, R59 ;  /* 0x0000003b1a2e7220 */ /* 0x000fe20000410000 */
[----:B------:R-:W-:Y:S02]  /*ce20*/  HADD2.F32 R4, -RZ, R66.H0_H0 ;  /* 0x20000042ff047230 */ /* 0x000fe40000004100 */
[C---:B------:R-:W-:Y:S01]  /*ce30*/  FFMA.FTZ R36, R6.reuse, R5, -R27 ;  /* 0x0000000506247223 */ /* 0x040fe2000001081b */
[----:B------:R-:W-:Y:S01]  /*ce40*/  FFMA.FTZ R26, R6, R24, R25 ;  /* 0x00000018061a7223 */ /* 0x000fe20000010019 */
[----:B------:R-:W-:Y:S02]  /*ce50*/  HADD2.F32 R32, -RZ, R32.H1_H1 ;  /* 0x30000020ff207230 */ /* 0x000fe40000004100 */
[----:B------:R-:W-:Y:S01]  /*ce60*/  FMUL.FTZ R6, R35, R20 ;  /* 0x0000001423067220 */ /* 0x000fe20000410000 */
[----:B------:R-:W-:Y:S02]  /*ce70*/  HADD2.F32 R34, -RZ, R34.H1_H1 ;  /* 0x30000022ff227230 */ /* 0x000fe40000004100 */
[C---:B------:R-:W-:Y:S01]  /*ce80*/  FFMA.FTZ R46, R7.reuse, R61, -R46 ;  /* 0x0000003d072e7223 */ /* 0x040fe2000001082e */
[----:B------:R-:W-:Y:S01]  /*ce90*/  FFMA.FTZ R58, R7, R59, R58 ;  /* 0x0000003b073a7223 */ /* 0x000fe2000001003a */
[----:B------:R-:W-:Y:S01]  /*cea0*/  FMUL.FTZ R24, R35, R4 ;  /* 0x0000000423187220 */ /* 0x000fe20000410000 */
[----:B------:R-:W-:-:S02]  /*ceb0*/  HADD2.F32 R25, -RZ, R65.H0_H0 ;  /* 0x20000041ff197230 */ /* 0x000fc40000004100 */
[C---:B------:R-:W-:Y:S01]  /*cec0*/  FFMA.FTZ R51, R31.reuse, R4, -R6 ;  /* 0x000000041f337223 */ /* 0x040fe20000010806 */
[----:B------:R-:W-:Y:S02]  /*ced0*/  HADD2.F32 R27, -RZ, R57.H0_H0 ;  /* 0x20000039ff1b7230 */ /* 0x000fe40000004100 */
[----:B------:R-:W-:Y:S01]  /*cee0*/  FFMA.FTZ R57, R31, R20, R24 ;  /* 0x000000141f397223 */ /* 0x000fe20000010018 */
[----:B------:R-:W-:Y:S02]  /*cef0*/  HADD2.F32 R5, -RZ, R68.H0_H0 ;  /* 0x20000044ff057230 */ /* 0x000fe40000004100 */
[----:B------:R-:W-:Y:S01]  /*cf00*/  FMUL.FTZ R31, R32, R25 ;  /* 0x00000019201f7220 */ /* 0x000fe20000410000 */
[----:B------:R-:W-:Y:S02]  /*cf10*/  HADD2.F32 R7, -RZ, R67.H0_H0 ;  /* 0x20000043ff077230 */ /* 0x000fe40000004100 */
[----:B------:R-:W-:Y:S01]  /*cf20*/  FMUL.FTZ R35, R34, R27 ;  /* 0x0000001b22237220 */ /* 0x000fe20000410000 */
[----:B------:R-:W-:-:S02]  /*cf30*/  HADD2.F32 R30, -RZ, R30.H1_H1 ;  /* 0x3000001eff1e7230 */ /* 0x000fc40000004100 */
[-C--:B------:R-:W-:Y:S01]  /*cf40*/  FMUL.FTZ R32, R32, R5.reuse ;  /* 0x0000000520207220 */ /* 0x080fe20000410000 */
[----:B------:R-:W-:Y:S01]  /*cf50*/  FFMA.FTZ R4, R28, R5, -R31 ;  /* 0x000000051c047223 */ /* 0x000fe2000001081f */
[-C--:B------:R-:W-:Y:S01]  /*cf60*/  FMUL.FTZ R34, R34, R7.reuse ;  /* 0x0000000722227220 */ /* 0x080fe20000410000 */
[----:B------:R-:W-:Y:S01]  /*cf70*/  F2FP.F16.F32.PACK_AB R5, R37, R48 ;  /* 0x000000302505723e */ /* 0x000fe200000000ff */
[----:B------:R-:W-:Y:S01]  /*cf80*/  FFMA.FTZ R35, R30, R7, -R35 ;  /* 0x000000071e237223 */ /* 0x000fe20000010823 */
[----:B------:R-:W-:Y:S01]  /*cf90*/  FFMA.FTZ R24, R28, R25, R32 ;  /* 0x000000191c187223 */ /* 0x000fe20000010020 */
[----:B------:R-:W-:Y:S01]  /*cfa0*/  FFMA.FTZ R31, R30, R27, R34 ;  /* 0x0000001b1e1f7223 */ /* 0x000fe20000010022 */
[----:B------:R-:W-:Y:S02]  /*cfb0*/  F2FP.F16.F32.PACK_AB R7, R51, R46 ;  /* 0x0000002e3307723e */ /* 0x000fe400000000ff */
[----:B------:R-:W-:Y:S02]  /*cfc0*/  F2FP.F16.F32.PACK_AB R4, R4, R33 ;  /* 0x000000210404723e */ /* 0x000fe400000000ff */
[----:B------:R-:W-:-:S02]  /*cfd0*/  F2FP.F16.F32.PACK_AB R6, R35, R36 ;  /* 0x000000242306723e */ /* 0x000fc400000000ff */
[----:B------:R-:W-:Y:S02]  /*cfe0*/  F2FP.F16.F32.PACK_AB R27, R57, R58 ;  /* 0x0000003a391b723e */ /* 0x000fe400000000ff */
[----:B------:R-:W-:Y:S01]  /*cff0*/  F2FP.F16.F32.PACK_AB R25, R49, R50 ;  /* 0x000000323119723e */ /* 0x000fe200000000ff */
[----:B------:R3:W-:Y:S01]  /*d000*/  STS.128 [R214], R4 ;  /* 0x00000004d6007388 */ /* 0x0007e20000000c00 */
[----:B------:R-:W-:Y:S02]  /*d010*/  F2FP.F16.F32.PACK_AB R24, R24, R29 ;  /* 0x0000001d1818723e */ /* 0x000fe400000000ff */
[----:B------:R-:W-:-:S05]  /*d020*/  F2FP.F16.F32.PACK_AB R26, R31, R26 ;  /* 0x0000001a1f1a723e */ /* 0x000fca00000000ff */
[----:B------:R3:W-:Y:S02]  /*d030*/  STS.128 [R21+0x10400], R24 ;  /* 0x0104001815007388 */ /* 0x0007e40000000c00 */
.L_x_1842:
[----:B------:R-:W-:Y:S05]  /*d040*/  BSYNC B1 ;  /* 0x0000000000017941 */ /* 0x000fea0003800000 */
.L_x_1841:
[----:B------:R-:W-:Y:S04]  /*d050*/  BSSY B1, `(.L_x_1843) ;  /* 0x0000060000017945 */ /* 0x000fe80003800000 */
[----:B------:R-:W-:Y:S05]  /*d060*/  @P1 BRA `(.L_x_1844) ;  /* 0x0000000400781947 */ /* 0x000fea0003800000 */
[----:B---3--:R-:W-:Y:S01]  /*d070*/  LEA.HI R4, R56, R207, RZ, 0x1d ;  /* 0x000000cf38047211 */ /* 0x008fe200078fe8ff */
[--C-:B--2---:R-:W-:Y:S01]  /*d080*/  HADD2.F32 R35, -RZ, R62.reuse.H1_H1 ;  /* 0x3000003eff237230 */ /* 0x104fe20000004100 */
[----:B------:R-:W-:Y:S01]  /*d090*/  SHF.R.U64 R57, R52, 0x10, R53 ;  /* 0x0000001034397819 */ /* 0x000fe20000001235 */
[--C-:B------:R-:W-:Y:S01]  /*d0a0*/  HADD2.F32 R37, -RZ, R63.reuse.H1_H1 ;  /* 0x3000003fff257230 */ /* 0x100fe20000004100 */
[----:B------:R-:W-:Y:S01]  /*d0b0*/  SHF.R.S32.HI R5, RZ, 0x1f, R4 ;  /* 0x0000001fff057819 */ /* 0x000fe20000011404 */
[----:B------:R-:W-:Y:S01]  /*d0c0*/  IMAD.SHL.U32 R6, R4, 0x8, RZ ;  /* 0x0000000804067824 */ /* 0x000fe200078e00ff */
[----:B------:R-:W-:Y:S01]  /*d0d0*/  SHF.R.U64 R51, R38, 0x10, R39 ;  /* 0x0000001026337819 */ /* 0x000fe20000001227 */
[----:B------:R-:W-:Y:S01]  /*d0e0*/  HADD2.F32 R36, -RZ, R63.H0_H0 ;  /* 0x2000003fff247230 */ /* 0x000fe20000004100 */
[----:B------:R-:W-:Y:S01]  /*d0f0*/  LEA.HI R4, R5, R4, RZ, 0x3 ;  /* 0x0000000405047211 */ /* 0x000fe200078f18ff */
[----:B------:R-:W-:Y:S01]  /*d100*/  HADD2.F32 R62, -RZ, R62.H0_H0 ;  /* 0x2000003eff3e7230 */ /* 0x000fe20000004100 */
[----:B------:R-:W-:-:S02]  /*d110*/  LOP3.LUT R5, R197, 0x38, R6, 0xf8, !PT ;  /* 0x00000038c5057812 */ /* 0x000fc400078ef806 */
[----:B------:R-:W-:Y:S01]  /*d120*/  SHF.R.U32.HI R53, RZ, 0x10, R53 ;  /* 0x00000010ff357819 */ /* 0x000fe20000011635 */
[----:B------:R-:W-:Y:S01]  /*d130*/  IMAD.SHL.U32 R4, R4, 0x400, RZ ;  /* 0x0000040004047824 */ /* 0x000fe200078e00ff */
[----:B------:R-:W-:Y:S02]  /*d140*/  LOP3.LUT R20, R5, R224, RZ, 0x3c, !PT ;  /* 0x000000e005147212 */ /* 0x000fe400078e3cff */
[----:B------:R-:W-:Y:S02]  /*d150*/  SHF.R.U32.HI R39, RZ, 0x10, R39 ;  /* 0x00000010ff277819 */ /* 0x000fe40000011627 */
[----:B------:R-:W-:Y:S02]  /*d160*/  LOP3.LUT R21, R4, 0x7fffe000, RZ, 0xc0, !PT ;  /* 0x7fffe00004157812 */ /* 0x000fe400078ec0ff */
[----:B------:R-:W2:Y:S01]  /*d170*/  LDS.128 R4, [R213] ;  /* 0x00000000d5047984 */ /* 0x000ea20000000c00 */
[----:B------:R-:W-:Y:S01]  /*d180*/  SHF.R.U64 R50, R40, 0x10, R41 ;  /* 0x0000001028327819 */ /* 0x000fe20000001229 */
[----:B------:R-:W-:Y:S01]  /*d190*/  HADD2.F32 R39, -RZ, R39.H0_H0 ;  /* 0x20000027ff277230 */ /* 0x000fe20000004100 */
[----:B------:R-:W-:-:S02]  /*d1a0*/  IADD3 R21, R20, R21, R201 ;  /* 0x0000001514157210 */ /* 0x000fc40007ffe0c9 */
[----:B------:R-:W-:Y:S02]  /*d1b0*/  SHF.R.U32.HI R48, RZ, 0x10, R41 ;  /* 0x00000010ff307819 */ /* 0x000fe40000011629 */
[--C-:B------:R-:W-:Y:S01]  /*d1c0*/  SHF.R.U64 R52, R54, 0x10, R55.reuse ;  /* 0x0000001036347819 */ /* 0x100fe20000001237 */
[----:B------:R-:W-:Y:S01]  /*d1d0*/  IMAD R21, R21, 0x2, R18 ;  /* 0x0000000215157824 */ /* 0x000fe200078e0212 */
[----:B------:R-:W-:-:S04]  /*d1e0*/  SHF.R.U32.HI R54, RZ, 0x10, R55 ;  /* 0x00000010ff367819 */ /* 0x000fc80000011637 */
[----:B------:R-:W3:Y:S01]  /*d1f0*/  LDS.128 R24, [R21+0x10400] ;  /* 0x0104000015187984 */ /* 0x000ee20000000c00 */
[--C-:B--2---:R-:W-:Y:S02]  /*d200*/  HADD2.F32 R20, -RZ, R5.reuse.H0_H0 ;  /* 0x20000005ff147230 */ /* 0x104fe40000004100 */
[----:B------:R-:W-:Y:S02]  /*d210*/  HADD2.F32 R28, -RZ, R5.H1_H1 ;  /* 0x30000005ff1c7230 */ /* 0x000fe40000004100 */
[----:B------:R-:W-:Y:S02]  /*d220*/  HADD2.F32 R5, -RZ, R4.H0_H0 ;  /* 0x20000004ff057230 */ /* 0x000fe40000004100 */
[----:B-1----:R-:W-:Y:S02]  /*d230*/  HADD2.F32 R29, -RZ, R6.H0_H0 ;  /* 0x20000006ff1d7230 */ /* 0x002fe40000004100 */
[--C-:B------:R-:W-:Y:S02]  /*d240*/  HADD2.F32 R30, -RZ, R7.reuse.H0_H0 ;  /* 0x20000007ff1e7230 */ /* 0x100fe40000004100 */
[----:B------:R-:W-:-:S02]  /*d250*/  HADD2.F32 R7, -RZ, R7.H1_H1 ;  /* 0x30000007ff077230 */ /* 0x000fc40000004100 */
[----:B------:R-:W-:Y:S02]  /*d260*/  HADD2.F32 R4, -RZ, R4.H1_H1 ;  /* 0x30000004ff047230 */ /* 0x000fe40000004100 */
[--C-:B---3--:R-:W-:Y:S02]  /*d270*/  HADD2.F32 R31, -RZ, R25.reuse.H0_H0 ;  /* 0x20000019ff1f7230 */ /* 0x108fe40000004100 */
[----:B0-----:R-:W-:Y:S02]  /*d280*/  HADD2.F32 R32, -RZ, R25.H1_H1 ;  /* 0x30000019ff207230 */ /* 0x001fe40000004100 */
[----:B------:R-:W-:Y:S02]  /*d290*/  HADD2.F32 R25, -RZ, R24.H0_H0 ;  /* 0x20000018ff197230 */ /* 0x000fe40000004100 */
[C---:B------:R-:W-:Y:S01]  /*d2a0*/  FMUL.FTZ R41, R31.reuse, R37 ;  /* 0x000000251f297220 */ /* 0x040fe20000410000 */
[----:B------:R-:W-:Y:S01]  /*d2b0*/  FMUL.FTZ R49, R31, R35 ;  /* 0x000000231f317220 */ /* 0x000fe20000410000 */
[----:B------:R-:W-:-:S02]  /*d2c0*/  HADD2.F32 R31, -RZ, R53.H0_H0 ;  /* 0x20000035ff1f7230 */ /* 0x000fc40000004100 */
[C---:B------:R-:W-:Y:S01]  /*d2d0*/  FFMA.FTZ R41, R20.reuse, R35, -R41 ;  /* 0x0000002314297223 */ /* 0x040fe20000010829 */
[----:B------:R-:W-:Y:S01]  /*d2e0*/  FFMA.FTZ R49, R20, R37, R49 ;  /* 0x0000002514317223 */ /* 0x000fe20000010031 */
[C---:B------:R-:W-:Y:S01]  /*d2f0*/  FMUL.FTZ R20, R25.reuse, R36 ;  /* 0x0000002419147220 */ /* 0x040fe20000410000 */
[C---:B------:R-:W-:Y:S01]  /*d300*/  FMUL.FTZ R35, R32.reuse, R39 ;  /* 0x0000002720237220 */ /* 0x040fe20000410000 */
[----:B------:R-:W-:Y:S01]  /*d310*/  FMUL.FTZ R37, R32, R31 ;  /* 0x0000001f20257220 */ /* 0x000fe20000410000 */
[-C--:B------:R-:W-:Y:S01]  /*d320*/  FMUL.FTZ R25, R25, R62.reuse ;  /* 0x0000003e19197220 */ /* 0x080fe20000410000 */
[----:B------:R-:W-:Y:S02]  /*d330*/  HADD2.F32 R33, -RZ, R26.H0_H0 ;  /* 0x2000001aff217230 */ /* 0x000fe40000004100 */
[C---:B------:R-:W-:Y:S01]  /*d340*/  FFMA.FTZ R62, R5.reuse, R62, -R20 ;  /* 0x0000003e053e7223 */ /* 0x040fe20000010814 */
[----:B------:R-:W-:Y:S02]  /*d350*/  HADD2.F32 R32, -RZ, R64.H0_H0 ;  /* 0x20000040ff207230 */ /* 0x000fe40000004100 */
[----:B------:R-:W-:Y:S01]  /*d360*/  FFMA.FTZ R36, R5, R36, R25 ;  /* 0x0000002405247223 */ /* 0x000fe20000010019 */
[----:B------:R-:W-:-:S02]  /*d370*/  HADD2.F32 R34, -RZ, R27.H0_H0 ;  /* 0x2000001bff227230 */ /* 0x000fc40000004100 */
[C---:B------:R-:W-:Y:S01]  /*d380*/  FFMA.FTZ R38, R28.reuse, R31, -R35 ;  /* 0x0000001f1c267223 */ /* 0x040fe20000010823 */
[----:B------:R-:W-:Y:S01]  /*d390*/  FFMA.FTZ R40, R28, R39, R37 ;  /* 0x000000271c287223 */ /* 0x000fe20000010025 */
[--C-:B------:R-:W-:Y:S02]  /*d3a0*/  HADD2.F32 R20, -RZ, R47.reuse.H0_H0 ;  /* 0x2000002fff147230 */ /* 0x100fe40000004100 */
[C---:B------:R-:W-:Y:S01]  /*d3b0*/  FMUL.FTZ R28, R33.reuse, R32 ;  /* 0x00000020211c7220 */ /* 0x040fe20000410000 */
[----:B------:R-:W-:Y:S02]  /*d3c0*/  HADD2.F32 R5, -RZ, R64.H1_H1 ;  /* 0x30000040ff057230 */ /* 0x000fe40000004100 */
[----:B------:R-:W-:Y:S02]  /*d3d0*/  HADD2.F32 R47, -RZ, R47.H1_H1 ;  /* 0x3000002fff2f7230 */ /* 0x000fe40000004100 */
[-C--:B------:R-:W-:Y:S01]  /*d3e0*/  FMUL.FTZ R46, R33, R20.reuse ;  /* 0x00000014212e7220 */ /* 0x080fe20000410000 */
[----:B------:R-:W-:Y:S01]  /*d3f0*/  FFMA.FTZ R35, R29, R20, -R28 ;  /* 0x000000141d237223 */ /* 0x000fe2000001081c */
[----:B------:R-:W-:Y:S01]  /*d400*/  FMUL.FTZ R25, R34, R5 ;  /* 0x0000000522197220 */ /* 0x000fe20000410000 */
[----:B------:R-:W-:-:S02]  /*d410*/  HADD2.F32 R27, -RZ, R27.H1_H1 ;  /* 0x3000001bff1b7230 */ /* 0x000fc40000004100 */
[-C--:B------:R-:W-:Y:S01]  /*d420*/  FMUL.FTZ R34, R34, R47.reuse ;  /* 0x0000002f22227220 */ /* 0x080fe20000410000 */
[----:B------:R-:W-:Y:S02]  /*d430*/  HADD2.F32 R28, -RZ, R48.H0_H0 ;  /* 0x20000030ff1c7230 */ /* 0x000fe40000004100 */
[----:B------:R-:W-:Y:S01]  /*d440*/  FFMA.FTZ R46, R29, R32, R46 ;  /* 0x000000201d2e7223 */ /* 0x000fe2000001002e */
[----:B------:R-:W-:Y:S02]  /*d450*/  HADD2.F32 R20, -RZ, R54.H0_H0 ;  /* 0x20000036ff147230 */ /* 0x000fe40000004100 */
[C---:B------:R-:W-:Y:S01]  /*d460*/  FFMA.FTZ R47, R30.reuse, R47, -R25 ;  /* 0x0000002f1e2f7223 */ /* 0x040fe20000010819 */
[----:B------:R-:W-:Y:S01]  /*d470*/  FFMA.FTZ R34, R30, R5, R34 ;  /* 0x000000051e227223 */ /* 0x000fe20000010022 */
[C---:B------:R-:W-:Y:S01]  /*d480*/  FMUL.FTZ R32, R27.reuse, R28 ;  /* 0x0000001c1b207220 */ /* 0x040fe20000410000 */
[----:B------:R-:W-:Y:S02]  /*d490*/  HADD2.F32 R24, -RZ, R24.H1_H1 ;  /* 0x30000018ff187230 */ /* 0x000fe40000004100 */
[----:B------:R-:W-:Y:S01]  /*d4a0*/  FMUL.FTZ R30, R27, R20 ;  /* 0x000000141b1e7220 */ /* 0x000fe20000410000 */
[----:B------:R-:W-:-:S02]  /*d4b0*/  HADD2.F32 R26, -RZ, R26.H1_H1 ;  /* 0x3000001aff1a7230 */ /* 0x000fc40000004100 */
[C---:B------:R-:W-:Y:S01]  /*d4c0*/  FFMA.FTZ R32, R7.reuse, R20, -R32 ;  /* 0x0000001407207223 */ /* 0x040fe20000010820 */
[----:B------:R-:W-:Y:S02]  /*d4d0*/  HADD2.F32 R27, -RZ, R51.H0_H0 ;  /* 0x20000033ff1b7230 */ /* 0x000fe40000004100 */
[----:B------:R-:W-:Y:S01]  /*d4e0*/  FFMA.FTZ R39, R7, R28, R30 ;  /* 0x0000001c07277223 */ /* 0x000fe2000001001e */
[----:B------:R-:W-:Y:S02]  /*d4f0*/  HADD2.F32 R29, -RZ, R50.H0_H0 ;  /* 0x20000032ff1d7230 */ /* 0x000fe40000004100 */
[----:B------:R-:W-:Y:S02]  /*d500*/  HADD2.F32 R5, -RZ, R57.H0_H0 ;  /* 0x20000039ff057230 */ /* 0x000fe40000004100 */
[----:B------:R-:W-:Y:S01]  /*d510*/  FMUL.FTZ R7, R24, R27 ;  /* 0x0000001b18077220 */ /* 0x000fe20000410000 */
[----:B------:R-:W-:Y:S02]  /*d520*/  HADD2.F32 R25, -RZ, R52.H0_H0 ;  /* 0x20000034ff197230 */ /* 0x000fe40000004100 */
[----:B------:R-:W-:Y:S01]  /*d530*/  FMUL.FTZ R37, R26, R29 ;  /* 0x0000001d1a257220 */ /* 0x000fe20000410000 */
[----:B------:R-:W-:-:S02]  /*d540*/  HADD2.F32 R6, -RZ, R6.H1_H1 ;  /* 0x30000006ff067230 */ /* 0x000fc40000004100 */
[-C--:B------:R-:W-:Y:S01]  /*d550*/  FMUL.FTZ R24, R24, R5.reuse ;  /* 0x0000000518187220 */ /* 0x080fe20000410000 */
[----:B------:R-:W-:Y:S01]  /*d560*/  FFMA.FTZ R31, R4, R5, -R7 ;  /* 0x00000005041f7223 */ /* 0x000fe20000010807 */
[----:B------:R-:W-:Y:S01]  /*d570*/  FMUL.FTZ R26, R26, R25 ;  /* 0x000000191a1a7220 */ /* 0x000fe20000410000 */
        /* <DEDUP_REMOVED lines=13> */
.L_x_1844:
[----:B------:R-:W-:Y:S05]  /*d650*/  BSYNC B1 ;  /* 0x0000000000017941 */ /* 0x000fea0003800000 */
.L_x_1843:
[----:B0-2---:R-:W-:Y:S01]  /*d660*/  PRMT R32, R0, 0x5410, R3 ;  /* 0x0000541000207816 */ /* 0x005fe20000000003 */
[----:B------:R-:W-:Y:S06]  /*d670*/  @P0 BRA `(.L_x_1828) ;  /* 0x0000000400780947 */ /* 0x000fec0003800000 */
[----:B------:R-:W-:Y:S01]  /*d680*/  LEA.HI R56, R56, R207, RZ, 0x1d ;  /* 0x000000cf38387211 */ /* 0x000fe200078fe8ff */
[--C-:B---34-:R-:W-:Y:S01]  /*d690*/  HADD2.F32 R21, -RZ, R43.reuse.H1_H1 ;  /* 0x3000002bff157230 */ /* 0x118fe20000004100 */
[----:B------:R-:W-:Y:S01]  /*d6a0*/  SHF.R.U32.HI R20, RZ, 0x10, R9 ;  /* 0x00000010ff147819 */ /* 0x000fe20000011609 */
[----:B------:R-:W-:Y:S01]  /*d6b0*/  HADD2.F32 R43, -RZ, R43.H0_H0 ;  /* 0x2000002bff2b7230 */ /* 0x000fe20000004100 */
[----:B------:R-:W-:Y:S01]  /*d6c0*/  SHF.R.S32.HI R5, RZ, 0x1f, R56 ;  /* 0x0000001fff057819 */ /* 0x000fe20000011438 */
[----:B------:R-:W-:Y:S01]  /*d6d0*/  IMAD.SHL.U32 R3, R56, 0x8, RZ ;  /* 0x0000000838037824 */ /* 0x000fe200078e00ff */
[----:B------:R-:W-:Y:S01]  /*d6e0*/  SHF.R.U64 R38, R12, 0x10, R13 ;  /* 0x000000100c267819 */ /* 0x000fe2000000120d */
[----:B------:R-:W-:Y:S01]  /*d6f0*/  HADD2.F32 R20, -RZ, R20.H0_H0 ;  /* 0x20000014ff147230 */ /* 0x000fe20000004100 */
[----:B------:R-:W-:Y:S02]  /*d700*/  LEA.HI R5, R5, R56, RZ, 0x3 ;  /* 0x0000003805057211 */ /* 0x000fe400078f18ff */
[----:B------:R-:W-:-:S02]  /*d710*/  LOP3.LUT R0, R196, 0x38, R3, 0xf8, !PT ;  /* 0x00000038c4007812 */ /* 0x000fc400078ef803 */
[----:B------:R-:W-:Y:S02]  /*d720*/  SHF.L.U32 R5, R5, 0xa, RZ ;  /* 0x0000000a05057819 */ /* 0x000fe400000006ff */
[----:B------:R-:W-:Y:S02]  /*d730*/  LOP3.LUT R3, R0, R223, RZ, 0x3c, !PT ;  /* 0x000000df00037212 */ /* 0x000fe400078e3cff */
[----:B------:R-:W-:Y:S02]  /*d740*/  LOP3.LUT R0, R5, 0x7fffe000, RZ, 0xc0, !PT ;  /* 0x7fffe00005007812 */ /* 0x000fe400078ec0ff */
[----:B------:R-:W0:Y:S01]  /*d750*/  LDS.128 R4, [R212] ;  /* 0x00000000d4047984 */ /* 0x000e220000000c00 */
[--C-:B------:R-:W-:Y:S02]  /*d760*/  SHF.R.U64 R37, R14, 0x10, R15.reuse ;  /* 0x000000100e257819 */ /* 0x100fe4000000120f */
[----:B------:R-:W-:Y:S02]  /*d770*/  IADD3 R3, R3, R0, R200 ;  /* 0x0000000003037210 */ /* 0x000fe40007ffe0c8 */
[----:B------:R-:W-:Y:S01]  /*d780*/  SHF.R.U32.HI R34, RZ, 0x10, R15 ;  /* 0x00000010ff227819 */ /* 0x000fe2000001160f */
[--C-:B------:R-:W-:Y:S01]  /*d790*/  HADD2.F32 R15, -RZ, R45.reuse.H1_H1 ;  /* 0x3000002dff0f7230 */ /* 0x100fe20000004100 */
[----:B------:R-:W-:Y:S01]  /*d7a0*/  SHF.R.U32.HI R28, RZ, 0x10, R13 ;  /* 0x00000010ff1c7819 */ /* 0x000fe2000001160d */
[----:B------:R-:W-:Y:S01]  /*d7b0*/  IMAD R3, R3, 0x2, R18 ;  /* 0x0000000203037824 */ /* 0x000fe200078e0212 */
[----:B------:R-:W-:Y:S01]  /*d7c0*/  SHF.R.U64 R36, R8, 0x10, R9 ;  /* 0x0000001008247819 */ /* 0x000fe20000001209 */
[----:B------:R-:W-:Y:S01]  /*d7d0*/  HADD2.F32 R45, -RZ, R45.H0_H0 ;  /* 0x2000002dff2d7230 */ /* 0x000fe20000004100 */
[----:B------:R-:W-:-:S02]  /*d7e0*/  SHF.R.U64 R35, R10, 0x10, R11 ;  /* 0x000000100a237819 */ /* 0x000fc4000000120b */
[----:B------:R-:W2:Y:S01]  /*d7f0*/  LDS.128 R24, [R3+0x10400] ;  /* 0x0104000003187984 */ /* 0x000ea20000000c00 */
[----:B------:R-:W-:Y:S01]  /*d800*/  SHF.R.U32.HI R33, RZ, 0x10, R11 ;  /* 0x00000010ff217819 */ /* 0x000fe2000001160b */
[--C-:B0-----:R-:W-:Y:S02]  /*d810*/  HADD2.F32 R8, -RZ, R5.reuse.H0_H0 ;  /* 0x20000005ff087230 */ /* 0x101fe40000004100 */
[----:B------:R-:W-:Y:S02]  /*d820*/  HADD2.F32 R5, -RZ, R5.H1_H1 ;  /* 0x30000005ff057230 */ /* 0x000fe40000004100 */
[----:B------:R-:W-:Y:S02]  /*d830*/  HADD2.F32 R0, -RZ, R4.H0_H0 ;  /* 0x20000004ff007230 */ /* 0x000fe40000004100 */
[----:B------:R-:W-:Y:S02]  /*d840*/  HADD2.F32 R9, -RZ, R6.H0_H0 ;  /* 0x20000006ff097230 */ /* 0x000fe40000004100 */
[----:B------:R-:W-:-:S02]  /*d850*/  HADD2.F32 R10, -RZ, R7.H0_H0 ;  /* 0x20000007ff0a7230 */ /* 0x000fc40000004100 */
[----:B------:R-:W-:Y:S02]  /*d860*/  HADD2.F32 R7, -RZ, R7.H1_H1 ;  /* 0x30000007ff077230 */ /* 0x000fe40000004100 */
[----:B------:R-:W-:Y:S02]  /*d870*/  HADD2.F32 R4, -RZ, R4.H1_H1 ;  /* 0x30000004ff047230 */ /* 0x000fe40000004100 */
[--C-:B--2---:R-:W-:Y:S02]  /*d880*/  HADD2.F32 R12, -RZ, R25.reuse.H0_H0 ;  /* 0x20000019ff0c7230 */ /* 0x104fe40000004100 */
[----:B------:R-:W-:Y:S02]  /*d890*/  HADD2.F32 R25, -RZ, R25.H1_H1 ;  /* 0x30000019ff197230 */ /* 0x000fe40000004100 */
[----:B------:R-:W-:Y:S02]  /*d8a0*/  HADD2.F32 R11, -RZ, R24.H0_H0 ;  /* 0x20000018ff0b7230 */ /* 0x000fe40000004100 */
[C---:B-1----:R-:W-:Y:S01]  /*d8b0*/  FMUL.FTZ R29, R12.reuse, R21 ;  /* 0x000000150c1d7220 */ /* 0x042fe20000410000 */
[----:B------:R-:W-:Y:S01]  /*d8c0*/  FMUL.FTZ R31, R12, R15 ;  /* 0x0000000f0c1f7220 */ /* 0x000fe20000410000 */
[----:B------:R-:W-:-:S02]  /*d8d0*/  HADD2.F32 R12, -RZ, R28.H0_H0 ;  /* 0x2000001cff0c7230 */ /* 0x000fc40000004100 */
[C---:B------:R-:W-:Y:S01]  /*d8e0*/  FMUL.FTZ R28, R25.reuse, R20 ;  /* 0x00000014191c7220 */ /* 0x040fe20000410000 */
[C---:B------:R-:W-:Y:S01]  /*d8f0*/  FFMA.FTZ R29, R8.reuse, R15, -R29 ;  /* 0x0000000f081d7223 */ /* 0x040fe2000001081d */
[----:B------:R-:W-:Y:S01]  /*d900*/  FFMA.FTZ R31, R8, R21, R31 ;  /* 0x00000015081f7223 */ /* 0x000fe2000001001f */
[----:B------:R-:W-:Y:S02]  /*d910*/  HADD2.F32 R13, -RZ, R26.H0_H0 ;  /* 0x2000001aff0d7230 */ /* 0x000fe40000004100 */
[-C--:B------:R-:W-:Y:S01]  /*d920*/  FMUL.FTZ R8, R25, R12.reuse ;  /* 0x0000000c19087220 */ /* 0x080fe20000410000 */
[----:B------:R-:W-:Y:S01]  /*d930*/  FFMA.FTZ R30, R5, R12, -R28 ;  /* 0x0000000c051e7223 */ /* 0x000fe2000001081c */
[C---:B------:R-:W-:Y:S01]  /*d940*/  FMUL.FTZ R15, R11.reuse, R43 ;  /* 0x0000002b0b0f7220 */ /* 0x040fe20000410000 */
[----:B------:R-:W-:Y:S02]  /*d950*/  HADD2.F32 R12, -RZ, R44.H0_H0 ;  /* 0x2000002cff0c7230 */ /* 0x000fe40000004100 */
[----:B------:R-:W-:Y:S01]  /*d960*/  FMUL.FTZ R28, R11, R45 ;  /* 0x0000002d0b1c7220 */ /* 0x000fe20000410000 */
[----:B------:R-:W-:Y:S01]  /*d970*/  FFMA.FTZ R20, R5, R20, R8 ;  /* 0x0000001405147223 */ /* 0x000fe20000010008 */
[----:B------:R-:W-:-:S02]  /*d980*/  HADD2.F32 R8, -RZ, R32.H0_H0 ;  /* 0x20000020ff087230 */ /* 0x000fc40000004100 */
[C---:B------:R-:W-:Y:S01]  /*d990*/  FFMA.FTZ R15, R0.reuse, R45, -R15 ;  /* 0x0000002d000f7223 */ /* 0x040fe2000001080f */
[--C-:B------:R-:W-:Y:S02]  /*d9a0*/  HADD2.F32 R14, -RZ, R27.reuse.H0_H0 ;  /* 0x2000001bff0e7230 */ /* 0x100fe40000004100 */
[----:B------:R-:W-:Y:S01]  /*d9b0*/  FFMA.FTZ R28, R0, R43, R28 ;  /* 0x0000002b001c7223 */ /* 0x000fe2000001001c */
[----:B------:R-:W-:Y:S02]  /*d9c0*/  HADD2.F32 R11, -RZ, R44.H1_H1 ;  /* 0x3000002cff0b7230 */ /* 0x000fe40000004100 */
[C---:B------:R-:W-:Y:S01]  /*d9d0*/  FMUL.FTZ R0, R13.reuse, R12 ;  /* 0x0000000c0d007220 */ /* 0x040fe20000410000 */
[----:B------:R-:W-:Y:S02]  /*d9e0*/  HADD2.F32 R5, -RZ, R32.H1_H1 ;  /* 0x30000020ff057230 */ /* 0x000fe40000004100 */
[----:B------:R-:W-:Y:S01]  /*d9f0*/  FMUL.FTZ R32, R13, R8 ;  /* 0x000000080d207220 */ /* 0x000fe20000410000 */
[----:B------:R-:W-:-:S02]  /*da00*/  HADD2.F32 R27, -RZ, R27.H1_H1 ;  /* 0x3000001bff1b7230 */ /* 0x000fc40000004100 */
[C---:B------:R-:W-:Y:S01]  /*da10*/  FFMA.FTZ R25, R9.reuse, R8, -R0 ;  /* 0x0000000809197223 */ /* 0x040fe20000010800 */
[C---:B------:R-:W-:Y:S01]  /*da20*/  FMUL.FTZ R13, R14.reuse, R11 ;  /* 0x0000000b0e0d7220 */ /* 0x040fe20000410000 */
[----:B------:R-:W-:Y:S02]  /*da30*/  HADD2.F32 R8, -RZ, R33.H0_H0 ;  /* 0x20000021ff087230 */ /* 0x000fe40000004100 */
[-C--:B------:R-:W-:Y:S01]  /*da40*/  FMUL.FTZ R14, R14, R5.reuse ;  /* 0x000000050e0e7220 */ /* 0x080fe20000410000 */
[----:B------:R-:W-:Y:S02]  /*da50*/  HADD2.F32 R0, -RZ, R34.H0_H0 ;  /* 0x20000022ff007230 */ /* 0x000fe40000004100 */
[----:B------:R-:W-:Y:S01]  /*da60*/  FFMA.FTZ R32, R9, R12, R32 ;  /* 0x0000000c09207223 */ /* 0x000fe20000010020 */
[C---:B------:R-:W-:Y:S01]  /*da70*/  FFMA.FTZ R12, R10.reuse, R5, -R13 ;  /* 0x000000050a0c7223 */ /* 0x040fe2000001080d */
[----:B------:R-:W-:Y:S01]  /*da80*/  FFMA.FTZ R14, R10, R11, R14 ;  /* 0x0000000b0a0e7223 */ /* 0x000fe2000001000e */
[----:B------:R-:W-:-:S02]  /*da90*/  HADD2.F32 R24, -RZ, R24.H1_H1 ;  /* 0x30000018ff187230 */ /* 0x000fc40000004100 */
[C---:B------:R-:W-:Y:S01]  /*daa0*/  FMUL.FTZ R34, R27.reuse, R8 ;  /* 0x000000081b227220 */ /* 0x040fe20000410000 */
[----:B------:R-:W-:Y:S02]  /*dab0*/  HADD2.F32 R26, -RZ, R26.H1_H1 ;  /* 0x3000001aff1a7230 */ /* 0x000fe40000004100 */
[-C--:B------:R-:W-:Y:S01]  /*dac0*/  FMUL.FTZ R10, R27, R0.reuse ;  /* 0x000000001b0a7220 */ /* 0x080fe20000410000 */
        /* <DEDUP_REMOVED lines=25> */
.L_x_1828:
[----:B------:R-:W-:Y:S05]  /*dc60*/  BSYNC B0 ;  /* 0x0000000000007941 */ /* 0x000fea0003800000 */
.L_x_1800:
        /* <DEDUP_REMOVED lines=8> */
.L_x_1798:
[----:B------:R-:W-:-:S05]  /*dcf0*/  IMAD.U32 R0, RZ, RZ, UR39 ;  /* 0x00000027ff007e24 */ /* 0x000fca000f8e00ff */
[----:B------:R-:W-:-:S13]  /*dd00*/  ISETP.NE.AND P0, PT, R0, 0x3, PT ;  /* 0x000000030000780c */ /* 0x000fda0003f05270 */
[----:B------:R-:W-:Y:S05]  /*dd10*/  @!P0 BRA `(.L_x_1845) ;  /* 0x0000000000048947 */ /* 0x000fea0003800000 */
[----:B------:R-:W-:Y:S01]  /*dd20*/  BPT.TRAP 0x1 ;  /* 0x000000040000795c */ /* 0x000fe20000300000 */
.L_x_1845:
[----:B0-----:R-:W-:Y:S01]  /*dd30*/  IMAD R11, R184, 0x8, R18 ;  /* 0x00000008b80b7824 */ /* 0x001fe200078e0212 */
[----:B------:R-:W-:-:S04]  /*dd40*/  SHF.L.U32 R0, R187, 0x1f, RZ ;  /* 0x0000001fbb007819 */ /* 0x000fc800000006ff */
[----:B------:R0:W0:Y:S01]  /*dd50*/  SYNCS.PHASECHK.TRANS64.TRYWAIT P1, [R11+URZ+0x28830], R0 ;  /* 0x028830000b0075a7 */ /* 0x000022000802017f */
[----:B------:R-:W-:Y:S05]  /*dd60*/  @!P0 BRA `(.L_x_1846) ;  /* 0x0000000000048947 */ /* 0x000fea0003800000 */
[----:B------:R-:W-:Y:S01]  /*dd70*/  BPT.TRAP 0x1 ;  /* 0x000000040000795c */ /* 0x000fe20000300000 */
.L_x_1846:
[----:B0-----:R-:W-:Y:S05]  /*dd80*/  @P1 BRA `(.L_x_1847) ;  /* 0x0000000000081947 */ /* 0x001fea0003800000 */
[----:B------:R-:W0:Y:S02]  /*dd90*/  SYNCS.PHASECHK.TRANS64.TRYWAIT P1, [R11+URZ+0x28830], R0 ;  /* 0x028830000b0075a7 */ /* 0x000e24000802017f */
[----:B0-----:R-:W-:Y:S05]  /*dda0*/  @!P1 BRA `(.L_x_1848) ;  /* 0x0000017c00b89947 */ /* 0x001fea0003800000 */
.L_x_1847:
[----:B------:R-:W-:Y:S05]  /*ddb0*/  WARPSYNC.ALL ;  /* 0x0000000000007948 */ /* 0x000fea0003800000 */
[----:B------:R-:W-:Y:S01]  /*ddc0*/  VIADD R0, R18, 0x18400 ;  /* 0x0001840012007836 */ /* 0x000fe20000000000 */
[----:B------:R-:W-:Y:S01]  /*ddd0*/  R2UR UR32, R42 ;  /* 0x000000002a2072ca */ /* 0x000fe200000e0000 */
[----:B-1234-:R-:W-:Y:S01]  /*dde0*/  IMAD.MOV.U32 R5, RZ, RZ, 0x40000040 ;  /* 0x40000040ff057424 */ /* 0x01efe200078e00ff */
[----:B-----5:R-:W-:Y:S01]  /*ddf0*/  WARPGROUP.ARRIVE ;  /* 0x00000000000079c5 */ /* 0x020fe20000000000 */
[----:B------:R-:W-:Y:S01]  /*de00*/  UMOV UR33, 0x40000040 ;  /* 0x4000004000217882 */ /* 0x000fe20000000000 */
[----:B------:R-:W-:Y:S01]  /*de10*/  SHF.R.U32.HI R0, RZ, 0x4, R0 ;  /* 0x00000004ff007819 */ /* 0x000fe20000011600 */
[----:B------:R-:W-:Y:S01]  /*de20*/  IMAD.MOV.U32 R9, RZ, RZ, 0x40000040 ;  /* 0x40000040ff097424 */ /* 0x000fe200078e00ff */
[----:B------:R-:W-:Y:S01]  /*de30*/  R2UR UR35, R5 ;  /* 0x00000000052372ca */ /* 0x000fe200000e0000 */
[----:B------:R-:W-:Y:S01]  /*de40*/  UMOV UR5, 0x40000040 ;  /* 0x4000004000057882 */ /* 0x000fe20000000000 */
[----:B------:R-:W-:Y:S01]  /*de50*/  LOP3.LUT R0, R0, 0x3fff, RZ, 0xc0, !PT ;  /* 0x00003fff00007812 */ /* 0x000fe200078ec0ff */
[----:B------:R-:W-:Y:S01]  /*de60*/  UMOV UR9, 0x40000040 ;  /* 0x4000004000097882 */ /* 0x000fe20000000000 */
[----:B------:R-:W-:Y:S01]  /*de70*/  R2UR UR7, R9 ;  /* 0x00000000090772ca */ /* 0x000fe200000e0000 */
[----:B------:R-:W-:Y:S01]  /*de80*/  IMAD.MOV.U32 R9, RZ, RZ, 0x40000040 ;  /* 0x40000040ff097424 */ /* 0x000fe200078e00ff */
[----:B------:R-:W-:Y:S01]  /*de90*/  LOP3.LUT R7, R0, 0x10000, RZ, 0xfc, !PT ;  /* 0x0001000000077812 */ /* 0x000fe200078efcff */
[----:B------:R-:W-:Y:S01]  /*dea0*/  ULOP3.LUT UR32, UR32, 0x10000, URZ, 0xfc, !UPT ;  /* 0x0001000020207892 */ /* 0x000fe2000f8efc3f */
[----:B------:R-:W-:Y:S01]  /*deb0*/  IMAD.MOV.U32 R5, RZ, RZ, 0x40000040 ;  /* 0x40000040ff057424 */ /* 0x000fe200078e00ff */
[----:B------:R-:W-:Y:S01]  /*dec0*/  UMOV UR13, 0x40000040 ;  /* 0x40000040000d7882 */ /* 0x000fe20000000000 */
[----:B------:R-:W-:Y:S01]  /*ded0*/  R2UR UR11, R9 ;  /* 0x00000000090b72ca */ /* 0x000fe200000e0000 */
[----:B------:R-:W-:Y:S01]  /*dee0*/  IMAD R4, R184, 0x800, R7 ;  /* 0x00000800b8047824 */ /* 0x000fe200078e0207 */
[----:B------:R-:W-:Y:S01]  /*def0*/  UIADD3 UR4, UR32, 0x2, URZ ;  /* 0x0000000220047890 */ /* 0x000fe2000fffe03f */
[----:B------:R-:W-:Y:S01]  /*df00*/  IMAD.MOV.U32 R9, RZ, RZ, 0x40000040 ;  /* 0x40000040ff097424 */ /* 0x000fe200078e00ff */
[----:B------:R-:W-:Y:S01]  /*df10*/  UIADD3 UR8, UR32, 0x4, URZ ;  /* 0x0000000420087890 */ /* 0x000fe2000fffe03f */
[----:B------:R-:W-:Y:S01]  /*df20*/  R2UR UR31, R5 ;  /* 0x00000000051f72ca */ /* 0x000fe200000e0000 */
[----:B------:R-:W-:Y:S01]  /*df30*/  UIADD3 UR12, UR32, 0x6, URZ ;  /* 0x00000006200c7890 */ /* 0x000fe2000fffe03f */
[C---:B------:R-:W-:Y:S01]  /*df40*/  R2UR UR34, R4.reuse ;  /* 0x00000000042272ca */ /* 0x040fe200000e0000 */
[----:B------:R-:W-:Y:S01]  /*df50*/  UIADD3 UR16, UR32, 0x400, URZ ;  /* 0x0000040020107890 */ /* 0x000fe2000fffe03f */
[----:B------:R-:W-:Y:S01]  /*df60*/  IADD3 R8, R4, 0x2, RZ ;  /* 0x0000000204087810 */ /* 0x000fe20007ffe0ff */
[----:B------:R-:W-:Y:S01]  /*df70*/  UMOV UR17, 0x40000040 ;  /* 0x4000004000117882 */ /* 0x000fe20000000000 */
[----:B------:R-:W-:Y:S01]  /*df80*/  R2UR UR15, R9 ;  /* 0x00000000090f72ca */ /* 0x000fe200000e0000 */
[----:B------:R-:W-:Y:S01]  /*df90*/  UIADD3 UR20, UR32, 0x402, URZ ;  /* 0x0000040220147890 */ /* 0x000fe2000fffe03f */
[----:B------:R-:W-:Y:S01]  /*dfa0*/  R2UR UR6, R8 ;  /* 0x00000000080672ca */ /* 0x000fe200000e0000 */
[----:B------:R-:W-:Y:S01]  /*dfb0*/  VIADD R8, R4, 0x4 ;  /* 0x0000000404087836 */ /* 0x000fe20000000000 */
[----:B------:R-:W-:Y:S01]  /*dfc0*/  MOV R9, 0x40000040 ;  /* 0x4000004000097802 */ /* 0x000fe20000000f00 */
[----:B------:R-:W-:Y:S01]  /*dfd0*/  UMOV UR21, 0x40000040 ;  /* 0x4000004000157882 */ /* 0x000fe20000000000 */
[----:B------:R-:W-:-:S02]  /*dfe0*/  UIADD3 UR24, UR32, 0x404, URZ ;  /* 0x0000040420187890 */ /* 0x000fc4000fffe03f */
[----:B------:R-:W-:Y:S01]  /*dff0*/  R2UR UR10, R8 ;  /* 0x00000000080a72ca */ /* 0x000fe200000e0000 */
[----:B------:R-:W-:Y:S01]  /*e000*/  HGMMA.64x128x16.F32 R24, gdesc[UR32], RZ, !UPT, gsb0 ;  /* 0x01e00000201879f0 */ /* 0x000fe2000c0008ff */
[----:B------:R-:W-:Y:S01]  /*e010*/  VIADD R8, R4, 0x6 ;  /* 0x0000000604087836 */ /* 0x000fe20000000000 */
[----:B------:R-:W-:Y:S01]  /*e020*/  R2UR UR19, R9 ;  /* 0x00000000091372ca */ /* 0x000fe200000e0000 */
[----:B------:R-:W-:Y:S01]  /*e030*/  IMAD.MOV.U32 R9, RZ, RZ, 0x40000040 ;  /* 0x40000040ff097424 */ /* 0x000fe200078e00ff */
[----:B------:R-:W-:Y:S01]  /*e040*/  UMOV UR25, 0x40000040 ;  /* 0x4000004000197882 */ /* 0x000fe20000000000 */
[----:B------:R-:W-:Y:S01]  /*e050*/  UIADD3 UR28, UR32, 0x406, URZ ;  /* 0x00000406201c7890 */ /* 0x000fe2000fffe03f */
[----:B------:R-:W-:Y:S01]  /*e060*/  R2UR UR14, R8 ;  /* 0x00000000080e72ca */ /* 0x000fe200000e0000 */
[----:B------:R-:W-:Y:S01]  /*e070*/  VIADD R8, R4, 0x400 ;  /* 0x0000040004087836 */ /* 0x000fe20000000000 */
[----:B------:R-:W-:Y:S01]  /*e080*/  R2UR UR23, R9 ;  /* 0x00000000091772ca */ /* 0x000fe200000e0000 */
[----:B------:R-:W-:Y:S01]  /*e090*/  IMAD.MOV.U32 R9, RZ, RZ, 0x40000040 ;  /* 0x40000040ff097424 */ /* 0x000fe200078e00ff */
[----:B------:R-:W-:-:S02]  /*e0a0*/  UMOV UR29, 0x40000040 ;  /* 0x40000040001d7882 */ /* 0x000fc40000000000 */
[----:B------:R-:W-:Y:S01]  /*e0b0*/  R2UR UR18, R8 ;  /* 0x00000000081272ca */ /* 0x000fe200000e0000 */
[----:B------:R-:W-:Y:S01]  /*e0c0*/  VIADD R8, R4, 0x402 ;  /* 0x0000040204087836 */ /* 0x000fe20000000000 */
[----:B------:R-:W-:-:S04]  /*e0d0*/  R2UR UR27, R9 ;  /* 0x00000000091b72ca */ /* 0x000fc800000e0000 */
        /* <DEDUP_REMOVED lines=29> */
.L_x_1849:
[----:B------:R-:W0:Y:S01]  /*e2b0*/  LDC R0, c[0x0][0x448] ;  /* 0x00011200ff007b82 */ /* 0x000e220000000800 */
[----:B------:R-:W-:Y:S01]  /*e2c0*/  ULDC UR51, c[0x0][0x9dc] ;  /* 0x0002770000337ab9 */ /* 0x000fe20000000800 */
[----:B------:R-:W-:Y:S01]  /*e2d0*/  LEA R12, R89, 0xffffff80, 0x7 ;  /* 0xffffff80590c7811 */ /* 0x000fe200078e38ff */
[----:B------:R-:W-:-:S05]  /*e2e0*/  ULOP3.LUT UR6, URZ, UR51, URZ, 0x33, !UPT ;  /* 0x000000333f067292 */ /* 0x000fca000f8e333f */
[----:B------:R-:W1:Y:S01]  /*e2f0*/  LDC.64 R8, c[0x0][0x9e0] ;  /* 0x00027800ff087b82 */ /* 0x000e620000000a00 */
[----:B0-----:R-:W-:Y:S02]  /*e300*/  ISETP.NE.AND P1, PT, R0, 0x1, PT ;  /* 0x000000010000780c */ /* 0x001fe40003f25270 */
[----:B------:R-:W-:Y:S02]  /*e310*/  IADD3 R0, R195, R193, RZ ;  /* 0x000000c1c3007210 */ /* 0x000fe40007ffe0ff */
[----:B-1----:R-:W-:-:S09]  /*e320*/  ISETP.GE.AND P2, PT, R9, 0x1, PT ;  /* 0x000000010900780c */ /* 0x002fd20003f46270 */
[----:B------:R-:W0:Y:S08]  /*e330*/  @P1 LDC R3, c[0x0][0x44c] ;  /* 0x00011300ff031b82 */ /* 0x000e300000000800 */
[----:B------:R-:W1:Y:S01]  /*e340*/  @P1 LDC R5, c[0x0][0x450] ;  /* 0x00011400ff051b82 */ /* 0x000e620000000800 */
[----:B0-----:R-:W-:-:S04]  /*e350*/  @P1 IMAD.HI.U32 R4, R0, R3, RZ ;  /* 0x0000000300041227 */ /* 0x001fc800078e00ff */
[----:B------:R-:W-:Y:S02]  /*e360*/  IMAD.MOV.U32 R3, RZ, RZ, R0 ;  /* 0x000000ffff037224 */ /* 0x000fe400078e0000 */
[----:B------:R-:W-:Y:S01]  /*e370*/  VIADD R0, R11, 0x28840 ;  /* 0x000288400b007836 */ /* 0x000fe20000000000 */
[----:B-1----:R-:W-:Y:S01]  /*e380*/  @P1 SHF.R.U32.HI R3, RZ, R5, R4 ;  /* 0x00000005ff031219 */ /* 0x002fe20000011604 */
[----:B------:R-:W-:Y:S02]  /*e390*/  IMAD.MOV.U32 R4, RZ, RZ, -0x80 ;  /* 0xffffff80ff047424 */ /* 0x000fe400078e00ff */
[----:B------:R-:W-:Y:S02]  /*e3a0*/  IMAD.U32 R5, RZ, RZ, UR38 ;  /* 0x00000026ff057e24 */ /* 0x000fe4000f8e00ff */
[----:B------:R-:W0:Y:S01]  /*e3b0*/  SHFL.IDX PT, R15, R3, RZ, 0x1c1f ;  /* 0x001c1fff030f7589 */ /* 0x000e2200000e0000 */
[----:B------:R-:W-:Y:S02]  /*e3c0*/  IMAD R11, R89, R4, 0x80 ;  /* 0x00000080590b7424 */ /* 0x000fe400078e0204 */
[----:B------:R-:W-:-:S02]  /*e3d0*/  PRMT R0, R5, 0x654, R0 ;  /* 0x0000065405007816 */ /* 0x000fc40000000000 */
[----:B------:R-:W-:Y:S02]  /*e3e0*/  VIADD R4, R11, 0x1 ;  /* 0x000000010b047836 */ /* 0x000fe40000000000 */
[----:B------:R1:W-:Y:S02]  /*e3f0*/  SYNCS.ARRIVE.TRANS64.RED.A1T0 RZ, [R0+URZ], RZ ;  /* 0x000000ff00ff79a7 */ /* 0x0003e4000810043f */
[----:B------:R-:W-:-:S05]  /*e400*/  IMAD R4, R191, -0x2, R4 ;  /* 0xfffffffebf047824 */ /* 0x000fca00078e0204 */
[----:B------:R-:W-:Y:S01]  /*e410*/  IADD3 R5, -R189, R4, R190 ;  /* 0x00000004bd057210 */ /* 0x000fe20007ffe1be */
[----:B-1----:R-:W-:-:S03]  /*e420*/  IMAD.IADD R0, R190, 0x1, R11 ;  /* 0x00000001be007824 */ /* 0x002fc600078e020b */
[----:B------:R-:W-:Y:S01]  /*e430*/  IADD3 R14, R5, UR6, RZ ;  /* 0x00000006050e7c10 */ /* 0x000fe2000fffe0ff */
[----:B------:R-:W-:Y:S02]  /*e440*/  IMAD R10, R191, -0x2, R0 ;  /* 0xfffffffebf0a7824 */ /* 0x000fe400078e0200 */
[----:B------:R-:W-:Y:S02]  /*e450*/  IMAD.IADD R13, R5, 0x1, R8 ;  /* 0x00000001050d7824 */ /* 0x000fe400078e0208 */
[----:B0-----:R-:W-:-:S03]  /*e460*/  IMAD.IADD R4, R14, 0x1, R15 ;  /* 0x000000010e047824 */ /* 0x001fc600078e020f */
[----:B------:R-:W-:Y:S01]  /*e470*/  VIADDMNMX R0, R15, R13, R10, PT ;  /* 0x0000000d0f007246 */ /* 0x000fe2000380010a */
[----:B------:R-:W-:Y:S06]  /*e480*/  @!P2 BRA `(.L_x_1850) ;  /* 0x000000000050a947 */ /* 0x000fec0003800000 */
[----:B------:R-:W-:Y:S01]  /*e490*/  IADD3 R5, -R189, R190, R15 ;  /* 0x000000bebd057210 */ /* 0x000fe20007ffe10f */
[----:B------:R-:W-:Y:S03]  /*e4a0*/  BSSY B0, `(.L_x_1851) ;  /* 0x000000e000007945 */ /* 0x000fe60003800000 */
[----:B------:R-:W-:-:S13]  /*e4b0*/  ISETP.GT.AND P3, PT, R5, -0x1, PT ;  /* 0xffffffff0500780c */ /* 0x000fda0003f64270 */
        /* <DEDUP_REMOVED lines=8> */
.L_x_1852:
[----:B------:R-:W-:-:S13]  /*e540*/  ISETP.NE.AND P3, PT, R9, 0x1, PT ;  /* 0x000000010900780c */ /* 0x000fda0003f65270 */
[----:B------:R-:W0:Y:S02]  /*e550*/  @P3 LDC.64 R20, c[0x0][0x9e8] ;  /* 0x00027a00ff143b82 */ /* 0x000e240000000a00 */
[----:B0-----:R-:W-:-:S05]  /*e560*/  @P3 IMAD.HI.U32 R6, R5, R20, RZ ;  /* 0x0000001405063227 */ /* 0x001fca00078e00ff */
[----:B------:R-:W-:-:S07]  /*e570*/  @P3 SHF.R.U32.HI R5, RZ, R21, R6 ;  /* 0x00000015ff053219 */ /* 0x000fce0000011606 */
.L_x_1853:
[----:B------:R-:W-:Y:S05]  /*e580*/  BSYNC B0 ;  /* 0x0000000000007941 */ /* 0x000fea0003800000 */
.L_x_1851:
[----:B------:R-:W-:-:S04]  /*e590*/  IMAD R6, R5, R9, -R12 ;  /* 0x0000000905067224 */ /* 0x000fc800078e0a0c */
[----:B------:R-:W-:-:S05]  /*e5a0*/  IMAD R5, R191, -0x2, R6 ;  /* 0xfffffffebf057824 */ /* 0x000fca00078e0206 */
[----:B------:R-:W-:Y:S02]  /*e5b0*/  VIMNMX R4, R4, R5, !PT ;  /* 0x0000000504047248 */ /* 0x000fe40007fe0100 */
[----:B------:R-:W-:-:S07]  /*e5c0*/  VIADDMNMX R0, R5, R9, R0, PT ;  /* 0x0000000905007246 */ /* 0x000fce0003800100 */
.L_x_1850:
[C---:B------:R-:W-:Y:S01]  /*e5d0*/  ISETP.GE.AND P3, PT, R11.reuse, 0x2, PT ;  /* 0x000000020b00780c */ /* 0x040fe20003f66270 */
[----:B------:R-:W0:Y:S01]  /*e5e0*/  SHFL.IDX PT, R3, R3, 0x1, 0x1c1f ;  /* 0x003c1f0003037f89 */ /* 0x000e2200000e0000 */
[----:B------:R-:W-:Y:S02]  /*e5f0*/  ISETP.GE.AND P5, PT, R11, 0x9, PT ;  /* 0x000000090b00780c */ /* 0x000fe40003fa6270 */
[----:B------:R-:W-:Y:S02]  /*e600*/  ISETP.GT.AND P4, PT, R4, 0x1, !P3 ;  /* 0x000000010400780c */ /* 0x000fe40005f84270 */
[----:B------:R-:W-:Y:S02]  /*e610*/  P2R R20, PR, RZ, 0x20 ;  /* 0x00000020ff147803 */ /* 0x000fe40000000000 */
[----:B------:R-:W-:-:S04]  /*e620*/  ISETP.LT.OR P4, PT, R0, 0x2, P4 ;  /* 0x000000020000780c */ /* 0x000fc80002781670 */
[----:B------:R-:W-:Y:S02]  /*e630*/  FSEL R25, R25, -INF , !P4 ;  /* 0xff80000019197808 */ /* 0x000fe40006000000 */
[----:B------:R-:W-:Y:S02]  /*e640*/  ISETP.GT.AND P4, PT, R4, 0x8, !P5 ;  /* 0x000000080400780c */ /* 0x000fe40006f84270 */
[----:B------:R-:W-:Y:S02]  /*e650*/  ISETP.GE.AND P5, PT, R11, 0xa, PT ;  /* 0x0000000a0b00780c */ /* 0x000fe40003fa6270 */
[----:B------:R-:W-:Y:S02]  /*e660*/  ISETP.LT.OR P4, PT, R0, 0x9, P4 ;  /* 0x000000090000780c */ /* 0x000fe40002781670 */
[----:B------:R-:W-:Y:S02]  /*e670*/  P2R R21, PR, RZ, 0x20 ;  /* 0x00000020ff157803 */ /* 0x000fe40000000000 */
[----:B------:R-:W-:-:S02]  /*e680*/  FSEL R28, R28, -INF , !P4 ;  /* 0xff8000001c1c7808 */ /* 0x000fc40006000000 */
[----:B------:R-:W-:Y:S02]  /*e690*/  ISETP.GT.AND P4, PT, R4, 0x9, !P5 ;  /* 0x000000090400780c */ /* 0x000fe40006f84270 */
[----:B------:R-:W-:Y:S02]  /*e6a0*/  ISETP.GE.AND P5, PT, R11, 0x11, PT ;  /* 0x000000110b00780c */ /* 0x000fe40003fa6270 */
[----:B------:R-:W-:Y:S02]  /*e6b0*/  ISETP.LT.OR P4, PT, R0, 0xa, P4 ;  /* 0x0000000a0000780c */ /* 0x000fe40002781670 */
[----:B------:R-:W-:Y:S02]  /*e6c0*/  P2R R88, PR, RZ, 0x20 ;  /* 0x00000020ff587803 */ /* 0x000fe40000000000 */
[----:B------:R-:W-:Y:S02]  /*e6d0*/  FSEL R29, R29, -INF , !P4 ;  /* 0xff8000001d1d7808 */ /* 0x000fe40006000000 */
[----:B------:R-:W-:-:S02]  /*e6e0*/  ISETP.GT.AND P4, PT, R4, 0x10, !P5 ;  /* 0x000000100400780c */ /* 0x000fc40006f84270 */
[C---:B------:R-:W-:Y:S02]  /*e6f0*/  ISETP.GE.AND P5, PT, R11.reuse, 0x12, PT ;  /* 0x000000120b00780c */ /* 0x040fe40003fa6270 */
[----:B------:R-:W-:Y:S02]  /*e700*/  ISETP.LT.OR P4, PT, R0, 0x11, P4 ;  /* 0x000000110000780c */ /* 0x000fe40002781670 */
[----:B------:R-:W-:Y:S02]  /*e710*/  P2R R90, PR, RZ, 0x20 ;  /* 0x00000020ff5a7803 */ /* 0x000fe40000000000 */
[----:B------:R-:W-:Y:S02]  /*e720*/  FSEL R32, R32, -INF , !P4 ;  /* 0xff80000020207808 */ /* 0x000fe40006000000 */
[----:B------:R-:W-:Y:S02]  /*e730*/  ISETP.GT.AND P4, PT, R4, 0x11, !P5 ;  /* 0x000000110400780c */ /* 0x000fe40006f84270 */
[----:B------:R-:W-:-:S02]  /*e740*/  ISETP.GE.AND P5, PT, R11, 0x19, PT ;  /* 0x000000190b00780c */ /* 0x000fc40003fa6270 */
[----:B------:R-:W-:Y:S02]  /*e750*/  ISETP.LT.OR P4, PT, R0, 0x12, P4 ;  /* 0x000000120000780c */ /* 0x000fe40002781670 */
[----:B------:R-:W-:Y:S02]  /*e760*/  P2R R91, PR, RZ, 0x20 ;  /* 0x00000020ff5b7803 */ /* 0x000fe40000000000 */
[----:B------:R-:W-:Y:S02]  /*e770*/  FSEL R33, R33, -INF , !P4 ;  /* 0xff80000021217808 */ /* 0x000fe40006000000 */
[----:B------:R-:W-:Y:S02]  /*e780*/  ISETP.GT.AND P4, PT, R4, 0x18, !P5 ;  /* 0x000000180400780c */ /* 0x000fe40006f84270 */
[----:B------:R-:W-:Y:S02]  /*e790*/  ISETP.GE.AND P5, PT, R11, 0x1a, PT ;  /* 0x0000001a0b00780c */ /* 0x000fe40003fa6270 */
[----:B------:R-:W-:-:S02]  /*e7a0*/  ISETP.LT.OR P4, PT, R0, 0x19, P4 ;  /* 0x000000190000780c */ /* 0x000fc40002781670 */
[----:B------:R-:W-:Y:S02]  /*e7b0*/  P2R R92, PR, RZ, 0x20 ;  /* 0x00000020ff5c7803 */ /* 0x000fe40000000000 */
[----:B------:R-:W-:Y:S02]  /*e7c0*/  FSEL R36, R36, -INF , !P4 ;  /* 0xff80000024247808 */ /* 0x000fe40006000000 */
[----:B------:R-:W-:Y:S02]  /*e7d0*/  ISETP.GT.AND P4, PT, R4, 0x19, !P5 ;  /* 0x000000190400780c */ /* 0x000fe40006f84270 */
[----:B------:R-:W-:Y:S02]  /*e7e0*/  ISETP.GE.AND P5, PT, R11, 0x21, PT ;  /* 0x000000210b00780c */ /* 0x000fe40003fa6270 */
[----:B------:R-:W-:Y:S02]  /*e7f0*/  ISETP.LT.OR P4, PT, R0, 0x1a, P4 ;  /* 0x0000001a0000780c */ /* 0x000fe40002781670 */
[----:B------:R-:W-:-:S02]  /*e800*/  P2R R93, PR, RZ, 0x20 ;  /* 0x00000020ff5d7803 */ /* 0x000fc40000000000 */
        /* <DEDUP_REMOVED lines=119> */
[----:B------:R-:W-:Y:S01]  /*ef80*/  ISETP.GT.AND P6, PT, R4, 0x79, !P6 ;  /* 0x000000790400780c */ /* 0x000fe200077c4270 */
[----:B0-----:R-:W-:-:S03]  /*ef90*/  IMAD.IADD R4, R14, 0x1, R3 ;  /* 0x000000010e047824 */ /* 0x001fc600078e0203 */
[----:B------:R-:W-:Y:S02]  /*efa0*/  ISETP.LT.OR P6, PT, R0, 0x7a, P6 ;  /* 0x0000007a0000780c */ /* 0x000fe400037c1670 */
[----:B------:R-:W-:Y:S02]  /*efb0*/  VIADDMNMX R0, R3, R13, R10, PT ;  /* 0x0000000d03007246 */ /* 0x000fe4000380010a */
[----:B------:R-:W-:Y:S01]  /*efc0*/  FSEL R85, R85, -INF , !P6 ;  /* 0xff80000055557808 */ /* 0x000fe20007000000 */
[----:B------:R-:W-:Y:S08]  /*efd0*/  @!P2 BRA `(.L_x_1854) ;  /* 0x000000000050a947 */ /* 0x000ff00003800000 */
        /* <DEDUP_REMOVED lines=11> */
.L_x_1856:
[----:B------:R-:W-:-:S13]  /*f090*/  ISETP.NE.AND P6, PT, R9, 0x1, PT ;  /* 0x000000010900780c */ /* 0x000fda0003fc5270 */
[----:B------:R-:W0:Y:S02]  /*f0a0*/  @P6 LDC.64 R10, c[0x0][0x9e8] ;  /* 0x00027a00ff0a6b82 */ /* 0x000e240000000a00 */
[----:B0-----:R-:W-:-:S05]  /*f0b0*/  @P6 IMAD.HI.U32 R10, R3, R10, RZ ;  /* 0x0000000a030a6227 */ /* 0x001fca00078e00ff */
[----:B------:R-:W-:-:S07]  /*f0c0*/  @P6 SHF.R.U32.HI R3, RZ, R11, R10 ;  /* 0x0000000bff036219 */ /* 0x000fce000001160a */
.L_x_1857:
[----:B------:R-:W-:Y:S05]  /*f0d0*/  BSYNC B0 ;  /* 0x0000000000007941 */ /* 0x000fea0003800000 */
.L_x_1855:
[----:B------:R-:W-:-:S04]  /*f0e0*/  IMAD R6, R3, R9, -R12 ;  /* 0x0000000903067224 */ /* 0x000fc800078e0a0c */
[----:B------:R-:W-:-:S05]  /*f0f0*/  IMAD R3, R191, -0x2, R6 ;  /* 0xfffffffebf037824 */ /* 0x000fca00078e0206 */
[----:B------:R-:W-:Y:S02]  /*f100*/  VIMNMX R4, R4, R3, !PT ;  /* 0x0000000304047248 */ /* 0x000fe40007fe0100 */
[----:B------:R-:W-:-:S07]  /*f110*/  VIADDMNMX R0, R3, R9, R0, PT ;  /* 0x0000000903007246 */ /* 0x000fce0003800100 */
.L_x_1854:
[----:B------:R-:W-:Y:S01]  /*f120*/  ISETP.GT.AND P3, PT, R4, 0x1, !P3 ;  /* 0x000000010400780c */ /* 0x000fe20005f64270 */
[----:B------:R-:W-:Y:S01]  /*f130*/  ULDC UR52, c[0x0][0x988] ;  /* 0x0002620000347ab9 */ /* 0x000fe20000000800 */
        /* <DEDUP_REMOVED lines=77> */
[----:B------:R-:W-:Y:S01]  /*f610*/  ISETP.GT.AND P4, PT, R4, 0x71, !P4 ;  /* 0x000000710400780c */ /* 0x000fe20006784270 */
[----:B------:R-:W0:Y:S01]  /*f620*/  SHFL.BFLY PT, R3, R6, 0x2, 0x1f ;  /* 0x0c401f0006037f89 */ /* 0x000e2200000e0000 */
[----:B------:R-:W-:Y:S02]  /*f630*/  FSEL R50, R50, -INF , !P3 ;  /* 0xff80000032327808 */ /* 0x000fe40005800000 */
[----:B------:R-:W-:Y:S02]  /*f640*/  ISETP.NE.AND P3, PT, R99, RZ, PT ;  /* 0x000000ff6300720c */ /* 0x000fe40003f65270 */
[C---:B------:R-:W-:Y:S02]  /*f650*/  ISETP.GT.AND P5, PT, R4.reuse, 0x78, !P5 ;  /* 0x000000780400780c */ /* 0x040fe40006fa4270 */
[----:B------:R-:W-:Y:S02]  /*f660*/  ISETP.GT.AND P3, PT, R4, 0x31, !P3 ;  /* 0x000000310400780c */ /* 0x000fe40005f64270 */
[----:B------:R-:W-:-:S02]  /*f670*/  ISETP.LT.OR P4, PT, R0, 0x72, P4 ;  /* 0x000000720000780c */ /* 0x000fc40002781670 */
[C---:B------:R-:W-:Y:S02]  /*f680*/  ISETP.LT.OR P3, PT, R0.reuse, 0x32, P3 ;  /* 0x000000320000780c */ /* 0x040fe40001f61670 */
[----:B------:R-:W-:Y:S02]  /*f690*/  ISETP.LT.OR P5, PT, R0, 0x79, P5 ;  /* 0x000000790000780c */ /* 0x000fe40002fa1670 */
[----:B------:R-:W-:Y:S02]  /*f6a0*/  FSEL R51, R51, -INF , !P3 ;  /* 0xff80000033337808 */ /* 0x000fe40005800000 */
[----:B------:R-:W-:Y:S02]  /*f6b0*/  ISETP.NE.AND P3, PT, R100, RZ, PT ;  /* 0x000000ff6400720c */ /* 0x000fe40003f65270 */
[----:B------:R-:W-:Y:S02]  /*f6c0*/  FSEL R83, R83, -INF , !P4 ;  /* 0xff80000053537808 */ /* 0x000fe40006000000 */
[----:B------:R-:W-:-:S02]  /*f6d0*/  ISETP.GT.AND P3, PT, R4, 0x38, !P3 ;  /* 0x000000380400780c */ /* 0x000fc40005f64270 */
        /* <DEDUP_REMOVED lines=57> */
[----:B0-----:R-:W-:Y:S02]  /*fa70*/  FMNMX.FTZ R5, R6, R3, !PT ;  /* 0x0000000306057209 */ /* 0x001fe40007810000 */
[----:B------:R-:W-:-:S03]  /*fa80*/  ISETP.LT.OR P3, PT, R0, 0x71, P3 ;  /* 0x000000710000780c */ /* 0x000fc60001f61670 */
[----:B------:R-:W0:Y:S01]  /*fa90*/  SHFL.BFLY PT, R10, R5, 0x1, 0x1f ;  /* 0x0c201f00050a7f89 */ /* 0x000e2200000e0000 */
[----:B------:R-:W-:Y:S02]  /*faa0*/  FSEL R82, R82, -INF , !P3 ;  /* 0xff80000052527808 */ /* 0x000fe40005800000 */
[----:B0-----:R-:W-:-:S04]  /*fab0*/  FMNMX.FTZ R3, R5, R10, !PT ;  /* 0x0000000a05037209 */ /* 0x001fc80007810000 */
[C---:B------:R-:W-:Y:S01]  /*fac0*/  FSETP.NEU.FTZ.AND P3, PT, R3.reuse, -INF , PT ;  /* 0xff8000000300780b */ /* 0x040fe20003f7d000 */
[----:B------:R-:W-:-:S05]  /*fad0*/  FMUL.FTZ R10, R3, UR52 ;  /* 0x00000034030a7c20 */ /* 0x000fca0008410000 */
[----:B------:R-:W-:Y:S02]  /*fae0*/  FSEL R10, R10, RZ, P3 ;  /* 0x000000ff0a0a7208 */ /* 0x000fe40001800000 */
[----:B------:R-:W-:Y:S02]  /*faf0*/  ISETP.GT.AND P3, PT, R4, RZ, !P6 ;  /* 0x000000ff0400720c */ /* 0x000fe40007764270 */
[----:B------:R-:W-:Y:S01]  /*fb00*/  ISETP.NE.AND P6, PT, R15, RZ, PT ;  /* 0x000000ff0f00720c */ /* 0x000fe20003fc5270 */
[--C-:B------:R-:W-:Y:S01]  /*fb10*/  FFMA.FTZ R5, R25, UR52, -R10.reuse ;  /* 0x0000003419057c23 */ /* 0x100fe2000801080a */
[----:B------:R-:W-:Y:S01]  /*fb20*/  ISETP.LT.OR P3, PT, R0, 0x1, P3 ;  /* 0x000000010000780c */ /* 0x000fe20001f61670 */
[--C-:B------:R-:W-:Y:S01]  /*fb30*/  FFMA.FTZ R11, R29, UR52, -R10.reuse ;  /* 0x000000341d0b7c23 */ /* 0x100fe2000801080a */
[--C-:B------:R-:W-:Y:S01]  /*fb40*/  FFMA.FTZ R33, R33, UR52, -R10.reuse ;  /* 0x0000003421217c23 */ /* 0x100fe2000801080a */
[--C-:B------:R-:W-:Y:S01]  /*fb50*/  FFMA.FTZ R37, R37, UR52, -R10.reuse ;  /* 0x0000003425257c23 */ /* 0x100fe2000801080a */
[----:B------:R-:W-:Y:S01]  /*fb60*/  FSEL R26, R26, -INF , !P3 ;  /* 0xff8000001a1a7808 */ /* 0x000fe20005800000 */
[--C-:B------:R-:W-:Y:S01]  /*fb70*/  FFMA.FTZ R41, R41, UR52, -R10.reuse ;  /* 0x0000003429297c23 */ /* 0x100fe2000801080a */
[----:B------:R-:W-:Y:S01]  /*fb80*/  ISETP.GT.AND P3, PT, R4, 0x79, !P6 ;  /* 0x000000790400780c */ /* 0x000fe20007764270 */
[--C-:B------:R-:W-:Y:S01]  /*fb90*/  FFMA.FTZ R53, R53, UR52, -R10.reuse ;  /* 0x0000003435357c23 */ /* 0x100fe2000801080a */
[----:B------:R-:W-:Y:S01]  /*fba0*/  FMNMX.FTZ R13, R26, R27, !PT ;  /* 0x0000001b1a0d7209 */ /* 0x000fe20007810000 */
[--C-:B------:R-:W-:Y:S01]  /*fbb0*/  FFMA.FTZ R45, R45, UR52, -R10.reuse ;  /* 0x000000342d2d7c23 */ /* 0x100fe2000801080a */
[----:B------:R-:W-:Y:S01]  /*fbc0*/  ISETP.LT.OR P3, PT, R0, 0x7a, P3 ;  /* 0x0000007a0000780c */ /* 0x000fe20001f61670 */
[--C-:B------:R-:W-:Y:S01]  /*fbd0*/  FFMA.FTZ R180, R24, UR52, -R10.reuse ;  /* 0x0000003418b47c23 */ /* 0x100fe2000801080a */
[----:B------:R-:W-:Y:S01]  /*fbe0*/  FMNMX.FTZ R6, R30, R13, !PT ;  /* 0x0000000d1e067209 */ /* 0x000fe20007810000 */
[--C-:B------:R-:W-:Y:S01]  /*fbf0*/  FFMA.FTZ R182, R28, UR52, -R10.reuse ;  /* 0x000000341cb67c23 */ /* 0x100fe2000801080a */
[----:B------:R-:W-:Y:S01]  /*fc00*/  FSEL R87, R87, -INF , !P3 ;  /* 0xff80000057577808 */ /* 0x000fe20005800000 */
[----:B------:R-:W-:Y:S01]  /*fc10*/  MUFU.EX2 R5, R5 ;  /* 0x0000000500057308 */ /* 0x000fe20000000800 */
[----:B------:R-:W-:Y:S01]  /*fc20*/  FMNMX.FTZ R13, R31, R6, !PT ;  /* 0x000000061f0d7209 */ /* 0x000fe20007810000 */
[--C-:B------:R-:W-:Y:S01]  /*fc30*/  FFMA.FTZ R176, R32, UR52, -R10.reuse ;  /* 0x0000003420b07c23 */ /* 0x100fe2000801080a */
[--C-:B------:R-:W-:Y:S01]  /*fc40*/  FFMA.FTZ R178, R36, UR52, -R10.reuse ;  /* 0x0000003424b27c23 */ /* 0x100fe2000801080a */
[--C-:B------:R-:W-:Y:S01]  /*fc50*/  FFMA.FTZ R49, R49, UR52, -R10.reuse ;  /* 0x0000003431317c23 */ /* 0x100fe2000801080a */
[----:B------:R-:W-:Y:S01]  /*fc60*/  FMNMX.FTZ R6, R34, R13, !PT ;  /* 0x0000000d22067209 */ /* 0x000fe20007810000 */
[--C-:B------:R-:W-:Y:S01]  /*fc70*/  FFMA.FTZ R57, R57, UR52, -R10.reuse ;  /* 0x0000003439397c23 */ /* 0x100fe2000801080a */
[--C-:B------:R-:W-:Y:S01]  /*fc80*/  FFMA.FTZ R172, R40, UR52, -R10.reuse ;  /* 0x0000003428ac7c23 */ /* 0x100fe2000801080a */
        /* <DEDUP_REMOVED lines=8> */
[----:B------:R-:W0:Y:S01]  /*fd10*/  MUFU.EX2 R180, R180 ;  /* 0x000000b400b47308 */ /* 0x000e220000000800 */
        /* <DEDUP_REMOVED lines=9> */
[----:B------:R-:W-:Y:S01]  /*fdb0*/  FFMA.FTZ R154, R84, UR52, -R10 ;  /* 0x00000034549a7c23 */ /* 0x000fe2000801080a */
[----:B------:R-:W1:Y:S02]  /*fdc0*/  @P1 LDC R40, c[0x0][0x450] ;  /* 0x00011400ff281b82 */ /* 0x000e640000000800 */
[----:B------:R-:W-:-:S03]  /*fdd0*/  FMNMX.FTZ R6, R46, R21, !PT ;  /* 0x000000152e067209 */ /* 0x000fc60007810000 */
[----:B------:R-:W2:Y:S01]  /*fde0*/  MUFU.EX2 R182, R182 ;  /* 0x000000b600b67308 */ /* 0x000ea20000000800 */
[----:B------:R-:W-:-:S04]  /*fdf0*/  FMNMX.FTZ R21, R47, R6, !PT ;  /* 0x000000062f157209 */ /* 0x000fc80007810000 */
[----:B------:R-:W-:-:S03]  /*fe00*/  FMNMX.FTZ R6, R50, R21, !PT ;  /* 0x0000001532067209 */ /* 0x000fc60007810000 */
[----:B------:R-:W-:Y:S01]  /*fe10*/  MUFU.EX2 R21, R41 ;  /* 0x0000002900157308 */ /* 0x000fe20000000800 */
[----:B------:R-:W-:-:S04]  /*fe20*/  FMNMX.FTZ R25, R51, R6, !PT ;  /* 0x0000000633197209 */ /* 0x000fc80007810000 */
[----:B------:R-:W-:-:S03]  /*fe30*/  FMNMX.FTZ R6, R54, R25, !PT ;  /* 0x0000001936067209 */ /* 0x000fc60007810000 */
[----:B------:R-:W3:Y:S01]  /*fe40*/  MUFU.EX2 R11, R11 ;  /* 0x0000000b000b7308 */ /* 0x000ee20000000800 */
[----:B------:R-:W-:-:S04]  /*fe50*/  FMNMX.FTZ R25, R55, R6, !PT ;  /* 0x0000000637197209 */ /* 0x000fc80007810000 */
[----:B------:R-:W-:-:S03]  /*fe60*/  FMNMX.FTZ R6, R58, R25, !PT ;  /* 0x000000193a067209 */ /* 0x000fc60007810000 */
[----:B------:R4:W-:Y:S01]  /*fe70*/  MUFU.EX2 R25, R45 ;  /* 0x0000002d00197308 */ /* 0x0009e20000000800 */
[----:B------:R-:W-:-:S04]  /*fe80*/  FMNMX.FTZ R29, R59, R6, !PT ;  /* 0x000000063b1d7209 */ /* 0x000fc80007810000 */
[----:B------:R-:W-:-:S03]  /*fe90*/  FMNMX.FTZ R6, R62, R29, !PT ;  /* 0x0000001d3e067209 */ /* 0x000fc60007810000 */
[----:B------:R-:W5:Y:S01]  /*fea0*/  MUFU.EX2 R176, R176 ;  /* 0x000000b000b07308 */ /* 0x000f620000000800 */
[----:B------:R-:W-:Y:S01]  /*feb0*/  FMNMX.FTZ R29, R63, R6, !PT ;  /* 0x000000063f1d7209 */ /* 0x000fe20007810000 */
[----:B----4-:R-:W-:-:S03]  /*fec0*/  FFMA.FTZ R45, R65, UR52, -R10 ;  /* 0x00000034412d7c23 */ /* 0x010fc6000801080a */
[----:B------:R-:W-:-:S03]  /*fed0*/  FMNMX.FTZ R6, R66, R29, !PT ;  /* 0x0000001d42067209 */ /* 0x000fc60007810000 */
[----:B------:R-:W4:Y:S01]  /*fee0*/  MUFU.EX2 R178, R178 ;  /* 0x000000b200b27308 */ /* 0x000f220000000800 */
[----:B------:R-:W-:-:S04]  /*fef0*/  FMNMX.FTZ R33, R67, R6, !PT ;  /* 0x0000000643217209 */ /* 0x000fc80007810000 */
[----:B------:R-:W-:-:S03]  /*ff00*/  FMNMX.FTZ R6, R70, R33, !PT ;  /* 0x0000002146067209 */ /* 0x000fc60007810000 */
[----:B------:R0:W-:Y:S01]  /*ff10*/  MUFU.EX2 R29, R49 ;  /* 0x00000031001d7308 */ /* 0x0001e20000000800 */
[----:B------:R-:W-:-:S04]  /*ff20*/  FMNMX.FTZ R33, R71, R6, !PT ;  /* 0x0000000647217209 */ /* 0x000fc80007810000 */
[----:B------:R-:W-:-:S03]  /*ff30*/  FMNMX.FTZ R6, R74, R33, !PT ;  /* 0x000000214a067209 */ /* 0x000fc60007810000 */
[----:B------:R-:W-:Y:S01]  /*ff40*/  MUFU.EX2 R33, R53 ;  /* 0x0000003500217308 */ /* 0x000fe20000000800 */
[----:B------:R-:W-:Y:S01]  /*ff50*/  FMNMX.FTZ R37, R75, R6, !PT ;  /* 0x000000064b257209 */ /* 0x000fe20007810000 */
[----:B0-----:R-:W-:-:S03]  /*ff60*/  FFMA.FTZ R49, R69, UR52, -R10 ;  /* 0x0000003445317c23 */ /* 0x001fc6000801080a */
[----:B------:R-:W-:-:S03]  /*ff70*/  FMNMX.FTZ R6, R78, R37, !PT ;  /* 0x000000254e067209 */ /* 0x000fc60007810000 */
[----:B------:R-:W0:Y:S01]  /*ff80*/  MUFU.EX2 R172, R172 ;  /* 0x000000ac00ac7308 */ /* 0x000e220000000800 */
[----:B------:R-:W-:-:S04]  /*ff90*/  FMNMX.FTZ R37, R79, R6, !PT ;  /* 0x000000064f257209 */ /* 0x000fc80007810000 */
[----:B------:R-:W-:-:S03]  /*ffa0*/  FMNMX.FTZ R4, R82, R37, !PT ;  /* 0x0000002552047209 */ /* 0x000fc60007810000 */
[----:B------:R2:W-:Y:S01]  /*ffb0*/  MUFU.EX2 R37, R57 ;  /* 0x0000003900257308 */ /* 0x0005e20000000800 */
[----:B------:R-:W-:-:S04]  /*ffc0*/  FMNMX.FTZ R41, R83, R4, !PT ;  /* 0x0000000453297209 */ /* 0x000fc80007810000 */
[----:B------:R-:W-:Y:S01]  /*ffd0*/  FMNMX.FTZ R0, R86, R41, !PT ;  /* 0x0000002956007209 */ /* 0x000fe20007810000 */
[--C-:B------:R-:W-:Y:S01]  /*ffe0*/  FFMA.FTZ R41, R61, UR52, -R10.reuse ;  /* 0x000000343d297c23 */ /* 0x100fe2000801080a */
[--C-:B------:R-:W-:Y:S01]  /*fff0*/  FFMA.FTZ R61, R81, UR52, -R10.reuse ;  /* 0x00000034513d7c23 */ /* 0x100fe2000801080a */
[----:B------:R-:W-:Y:S01]  /*10000*/  MUFU.EX2 R174, R174 ;  /* 0x000000ae00ae7308 */ /* 0x000fe20000000800 */
[----:B------:R-:W-:Y:S01]  /*10010*/  FMNMX.FTZ R0, R87, R0, !PT ;  /* 0x0000000057007209 */ /* 0x000fe20007810000 */
[----:B--2---:R-:W-:-:S04]  /*10020*/  FFMA.FTZ R57, R77, UR52, -R10 ;  /* 0x000000344d397c23 */ /* 0x004fc8000801080a */
[----:B------:R-:W2:Y:S02]  /*10030*/  SHFL.BFLY PT, R53, R0, 0x2, 0x1f ;  /* 0x0c401f0000357f89 */ /* 0x000ea400000e0000 */
[----:B------:R-:W-:Y:S08]  /*10040*/  MUFU.EX2 R168, R168 ;  /* 0x000000a800a87308 */ /* 0x000ff00000000800 */
[----:B------:R-:W-:Y:S08]  /*10050*/  MUFU.EX2 R170, R170 ;  /* 0x000000aa00aa7308 */ /* 0x000ff00000000800 */
[----:B------:R-:W-:Y:S01]  /*10060*/  MUFU.EX2 R164, R164 ;  /* 0x000000a400a47308 */ /* 0x000fe20000000800 */
[----:B--2---:R-:W-:Y:S01]  /*10070*/  FMNMX.FTZ R4, R0, R53, !PT ;  /* 0x0000003500047209 */ /* 0x004fe20007810000 */
[----:B------:R-:W-:-:S06]  /*10080*/  FFMA.FTZ R53, R73, UR52, -R10 ;  /* 0x0000003449357c23 */ /* 0x000fcc000801080a */
[----:B------:R-:W-:Y:S01]  /*10090*/  MUFU.EX2 R166, R166 ;  /* 0x000000a600a67308 */ /* 0x000fe20000000800 */
[----:B------:R-:W2:Y:S07]  /*100a0*/  SHFL.BFLY PT, R65, R4, 0x1, 0x1f ;  /* 0x0c201f0004417f89 */ /* 0x000eae00000e0000 */
[----:B------:R-:W-:Y:S08]  /*100b0*/  MUFU.EX2 R41, R41 ;  /* 0x0000002900297308 */ /* 0x000ff00000000800 */
[----:B------:R-:W-:Y:S08]  /*100c0*/  MUFU.EX2 R160, R160 ;  /* 0x000000a000a07308 */ /* 0x000ff00000000800 */
[----:B------:R-:W-:Y:S01]  /*100d0*/  MUFU.EX2 R45, R45 ;  /* 0x0000002d002d7308 */ /* 0x000fe20000000800 */
[----:B--2---:R-:W-:Y:S01]  /*100e0*/  FMNMX.FTZ R0, R4, R65, !PT ;  /* 0x0000004104007209 */ /* 0x004fe20007810000 */
[----:B------:R-:W-:-:S03]  /*100f0*/  FFMA.FTZ R65, R85, UR52, -R10 ;  /* 0x0000003455417c23 */ /* 0x000fc6000801080a */
[C---:B------:R-:W-:Y:S01]  /*10100*/  FSETP.NEU.FTZ.AND P3, PT, R0.reuse, -INF , PT ;  /* 0xff8000000000780b */ /* 0x040fe20003f7d000 */
[----:B------:R-:W-:Y:S02]  /*10110*/  FMUL.FTZ R4, R0, UR52 ;  /* 0x0000003400047c20 */ /* 0x000fe40008410000 */
[----:B------:R-:W-:Y:S03]  /*10120*/  MUFU.EX2 R162, R162 ;  /* 0x000000a200a27308 */ /* 0x000fe60000000800 */
[----:B------:R-:W-:-:S05]  /*10130*/  FSEL R6, R4, RZ, P3 ;  /* 0x000000ff04067208 */ /* 0x000fca0001800000 */
[----:B------:R-:W-:Y:S01]  /*10140*/  MUFU.EX2 R49, R49 ;  /* 0x0000003100317308 */ /* 0x000fe20000000800 */
[--C-:B------:R-:W-:Y:S01]  /*10150*/  FFMA.FTZ R181, R26, UR52, -R6.reuse ;  /* 0x000000341ab57c23 */ /* 0x100fe20008010806 */
[--C-:B------:R-:W-:Y:S01]  /*10160*/  FFMA.FTZ R4, R27, UR52, -R6.reuse ;  /* 0x000000341b047c23 */ /* 0x100fe20008010806 */
[----:B------:R-:W-:Y:S01]  /*10170*/  FADD.FTZ R27, R180, R5 ;  /* 0x00000005b41b7221 */ /* 0x000fe20000010000 */
[--C-:B------:R-:W-:Y:S01]  /*10180*/  FFMA.FTZ R183, R30, UR52, -R6.reuse ;  /* 0x000000341eb77c23 */ /* 0x100fe20008010806 */
[--C-:B------:R-:W-:Y:S01]  /*10190*/  FFMA.FTZ R10, R31, UR52, -R6.reuse ;  /* 0x000000341f0a7c23 */ /* 0x100fe20008010806 */
[--C-:B------:R-:W-:Y:S01]  /*101a0*/  FFMA.FTZ R177, R34, UR52, -R6.reuse ;  /* 0x0000003422b17c23 */ /* 0x100fe20008010806 */
[----:B------:R-:W-:Y:S01]  /*101b0*/  FADD.FTZ R30, R182, R27 ;  /* 0x0000001bb61e7221 */ /* 0x000fe20000010000 */
[----:B------:R-:W-:Y:S01]  /*101c0*/  MUFU.EX2 R181, R181 ;  /* 0x000000b500b57308 */ /* 0x000fe20000000800 */
[--C-:B------:R-:W-:Y:S01]  /*101d0*/  FFMA.FTZ R12, R35, UR52, -R6.reuse ;  /* 0x00000034230c7c23 */ /* 0x100fe20008010806 */
[----:B------:R-:W-:Y:S01]  /*101e0*/  FFMA.FTZ R179, R38, UR52, -R6 ;  /* 0x0000003426b37c23 */ /* 0x000fe20008010806 */
[----:B---3--:R-:W-:Y:S01]  /*101f0*/  FADD.FTZ R27, R11, R30 ;  /* 0x0000001e0b1b7221 */ /* 0x008fe20000010000 */
[--C-:B------:R-:W-:Y:S01]  /*10200*/  FFMA.FTZ R14, R39, UR52, -R6.reuse ;  /* 0x00000034270e7c23 */ /* 0x100fe20008010806 */
[--C-:B------:R-:W-:Y:S01]  /*10210*/  FFMA.FTZ R173, R42, UR52, -R6.reuse ;  /* 0x000000342aad7c23 */ /* 0x100fe20008010806 */
[--C-:B------:R-:W-:Y:S01]  /*10220*/  FFMA.FTZ R20, R43, UR52, -R6.reuse ;  /* 0x000000342b147c23 */ /* 0x100fe20008010806 */
[----:B-----5:R-:W-:Y:S01]  /*10230*/  FADD.FTZ R32, R176, R27 ;  /* 0x0000001bb0207221 */ /* 0x020fe20000010000 */
[----:B------:R-:W2:Y:S01]  /*10240*/  MUFU.EX2 R4, R4 ;  /* 0x0000000400047308 */ /* 0x000ea20000000800 */
[--C-:B------:R-:W-:Y:S01]  /*10250*/  FFMA.FTZ R175, R46, UR52, -R6.reuse ;  /* 0x000000342eaf7c23 */ /* 0x100fe20008010806 */
[----:B------:R-:W-:Y:S01]  /*10260*/  FFMA.FTZ R24, R47, UR52, -R6 ;  /* 0x000000342f187c23 */ /* 0x000fe20008010806 */
[----:B------:R-:W-:Y:S01]  /*10270*/  FADD.FTZ R27, R13, R32 ;  /* 0x000000200d1b7221 */ /* 0x000fe20000010000 */
[--C-:B------:R-:W-:Y:S01]  /*10280*/  FFMA.FTZ R169, R50, UR52, -R6.reuse ;  /* 0x0000003432a97c23 */ /* 0x100fe20008010806 */
[--C-:B------:R-:W-:Y:S01]  /*10290*/  FFMA.FTZ R26, R51, UR52, -R6.reuse ;  /* 0x00000034331a7c23 */ /* 0x100fe20008010806 */
[--C-:B------:R-:W-:Y:S01]  /*102a0*/  FFMA.FTZ R171, R54, UR52, -R6.reuse ;  /* 0x0000003436ab7c23 */ /* 0x100fe20008010806 */
[----:B----4-:R-:W-:Y:S01]  /*102b0*/  FADD.FTZ R32, R178, R27 ;  /* 0x0000001bb2207221 */ /* 0x010fe20000010000 */
[----:B------:R-:W3:Y:S01]  /*102c0*/  MUFU.EX2 R183, R183 ;  /* 0x000000b700b77308 */ /* 0x000ee20000000800 */
[--C-:B------:R-:W-:Y:S01]  /*102d0*/  FFMA.FTZ R28, R55, UR52, -R6.reuse ;  /* 0x00000034371c7c23 */ /* 0x100fe20008010806 */
[----:B------:R-:W-:Y:S01]  /*102e0*/  FFMA.FTZ R165, R58, UR52, -R6 ;  /* 0x000000343aa57c23 */ /* 0x000fe20008010806 */
[----:B------:R-:W-:Y:S01]  /*102f0*/  FADD.FTZ R31, R15, R32 ;  /* 0x000000200f1f7221 */ /* 0x000fe20000010000 */
[--C-:B------:R-:W-:Y:S01]  /*10300*/  FFMA.FTZ R30, R59, UR52, -R6.reuse ;  /* 0x000000343b1e7c23 */ /* 0x100fe20008010806 */
[--C-:B------:R-:W-:Y:S01]  /*10310*/  FFMA.FTZ R167, R62, UR52, -R6.reuse ;  /* 0x000000343ea77c23 */ /* 0x100fe20008010806 */
[----:B------:R-:W-:Y:S01]  /*10320*/  FFMA.FTZ R32, R63, UR52, -R6 ;  /* 0x000000343f207c23 */ /* 0x000fe20008010806 */
[----:B0-----:R-:W-:Y:S01]  /*10330*/  FADD.FTZ R36, R172, R31 ;  /* 0x0000001fac247221 */ /* 0x001fe20000010000 */
[----:B------:R-:W0:Y:S01]  /*10340*/  MUFU.EX2 R10, R10 ;  /* 0x0000000a000a7308 */ /* 0x000e220000000800 */
[----:B--2---:R-:W-:Y:S01]  /*10350*/  FADD.FTZ R34, R181, R4 ;  /* 0x00000004b5227221 */ /* 0x004fe20000010000 */
[----:B------:R-:W-:Y:S01]  /*10360*/  FFMA.FTZ R66, R66, UR52, -R6 ;  /* 0x0000003442427c23 */ /* 0x000fe20008010806 */
[----:B------:R-:W-:Y:S01]  /*10370*/  FADD.FTZ R31, R21, R36 ;  /* 0x00000024151f7221 */ /* 0x000fe20000010000 */
[--C-:B------:R-:W-:Y:S01]  /*10380*/  FFMA.FTZ R67, R67, UR52, -R6.reuse ;  /* 0x0000003443437c23 */ /* 0x100fe20008010806 */
[--C-:B------:R-:W-:Y:S01]  /*10390*/  FFMA.FTZ R70, R70, UR52, -R6.reuse ;  /* 0x0000003446467c23 */ /* 0x100fe20008010806 */
[----:B------:R-:W-:Y:S01]  /*103a0*/  FFMA.FTZ R71, R71, UR52, -R6 ;  /* 0x0000003447477c23 */ /* 0x000fe20008010806 */
[----:B------:R-:W-:Y:S01]  /*103b0*/  FADD.FTZ R36, R174, R31 ;  /* 0x0000001fae247221 */ /* 0x000fe20000010000 */
[----:B------:R-:W2:Y:S01]  /*103c0*/  MUFU.EX2 R177, R177 ;  /* 0x000000b100b17308 */ /* 0x000ea20000000800 */
[----:B---3--:R-:W-:Y:S01]  /*103d0*/  FADD.FTZ R27, R183, R34 ;  /* 0x00000022b71b7221 */ /* 0x008fe20000010000 */
[----:B------:R-:W-:Y:S01]  /*103e0*/  FFMA.FTZ R74, R74, UR52, -R6 ;  /* 0x000000344a4a7c23 */ /* 0x000fe20008010806 */
[----:B------:R-:W-:Y:S01]  /*103f0*/  FADD.FTZ R31, R25, R36 ;  /* 0x00000024191f7221 */ /* 0x000fe20000010000 */
[--C-:B------:R-:W-:Y:S01]  /*10400*/  FFMA.FTZ R75, R75, UR52, -R6.reuse ;  /* 0x000000344b4b7c23 */ /* 0x100fe20008010806 */
[--C-:B------:R-:W-:Y:S01]  /*10410*/  FFMA.FTZ R78, R78, UR52, -R6.reuse ;  /* 0x000000344e4e7c23 */ /* 0x100fe20008010806 */
[--C-:B------:R-:W-:Y:S01]  /*10420*/  FFMA.FTZ R79, R79, UR52, -R6.reuse ;  /* 0x000000344f4f7c23 */ /* 0x100fe20008010806 */
[----:B------:R-:W-:Y:S01]  /*10430*/  FADD.FTZ R36, R168, R31 ;  /* 0x0000001fa8247221 */ /* 0x000fe20000010000 */
[----:B------:R-:W3:Y:S01]  /*10440*/  MUFU.EX2 R12, R12 ;  /* 0x0000000c000c7308 */ /* 0x000ee20000000800 */
[----:B0-----:R-:W-:Y:S01]  /*10450*/  FADD.FTZ R34, R10, R27 ;  /* 0x0000001b0a227221 */ /* 0x001fe20000010000 */
[----:B------:R-:W-:Y:S01]  /*10460*/  FFMA.FTZ R82, R82, UR52, -R6 ;  /* 0x0000003452527c23 */ /* 0x000fe20008010806 */
[----:B------:R-:W-:Y:S01]  /*10470*/  FADD.FTZ R31, R29, R36 ;  /* 0x000000241d1f7221 */ /* 0x000fe20000010000 */
[--C-:B------:R-:W-:Y:S01]  /*10480*/  FFMA.FTZ R83, R83, UR52, -R6.reuse ;  /* 0x0000003453537c23 */ /* 0x100fe20008010806 */
[--C-:B------:R-:W-:Y:S01]  /*10490*/  FFMA.FTZ R86, R86, UR52, -R6.reuse ;  /* 0x0000003456567c23 */ /* 0x100fe20008010806 */
[----:B------:R-:W-:Y:S01]  /*104a0*/  FFMA.FTZ R87, R87, UR52, -R6 ;  /* 0x0000003457577c23 */ /* 0x000fe20008010806 */
[----:B------:R-:W-:Y:S01]  /*104b0*/  FADD.FTZ R36, R170, R31 ;  /* 0x0000001faa247221 */ /* 0x000fe20000010000 */
[----:B------:R-:W0:Y:S01]  /*104c0*/  MUFU.EX2 R179, R179 ;  /* 0x000000b300b37308 */ /* 0x000e220000000800 */
[----:B--2---:R-:W-:Y:S01]  /*104d0*/  FADD.FTZ R27, R177, R34 ;  /* 0x00000022b11b7221 */ /* 0x004fe20000010000 */
[----:B------:R-:W-:Y:S01]  /*104e0*/  F2FP.F16.F32.PACK_AB R180, R5, R180 ;  /* 0x000000b405b4723e */ /* 0x000fe200000000ff */
[----:B------:R-:W-:Y:S01]  /*104f0*/  FADD.FTZ R31, R33, R36 ;  /* 0x00000024211f7221 */ /* 0x000fe20000010000 */
[----:B------:R-:W-:Y:S01]  /*10500*/  F2FP.F16.F32.PACK_AB R182, R11, R182 ;  /* 0x000000b60bb6723e */ /* 0x000fe200000000ff */
[----:B------:R-:W2:Y:S01]  /*10510*/  @P1 LDC R38, c[0x0][0x44c] ;  /* 0x00011300ff261b82 */ /* 0x000ea20000000800 */
[----:B------:R-:W-:Y:S01]  /*10520*/  F2FP.F16.F32.PACK_AB R181, R4, R181 ;  /* 0x000000b504b5723e */ /* 0x000fe200000000ff */
[----:B------:R-:W-:Y:S01]  /*10530*/  FADD.FTZ R36, R164, R31 ;  /* 0x0000001fa4247221 */ /* 0x000fe20000010000 */
[----:B------:R-:W4:Y:S01]  /*10540*/  MUFU.EX2 R14, R14 ;  /* 0x0000000e000e7308 */ /* 0x000f220000000800 */
[----:B---3--:R-:W-:Y:S01]  /*10550*/  FADD.FTZ R34, R12, R27 ;  /* 0x0000001b0c227221 */ /* 0x008fe20000010000 */
[----:B------:R-:W-:Y:S01]  /*10560*/  F2FP.F16.F32.PACK_AB R176, R13, R176 ;  /* 0x000000b00db0723e */ /* 0x000fe200000000ff */
[----:B------:R-:W-:Y:S01]  /*10570*/  FADD.FTZ R31, R37, R36 ;  /* 0x00000024251f7221 */ /* 0x000fe20000010000 */
[----:B------:R-:W-:-:S02]  /*10580*/  F2FP.F16.F32.PACK_AB R178, R15, R178 ;  /* 0x000000b20fb2723e */ /* 0x000fc400000000ff */
[----:B------:R-:W-:Y:S01]  /*10590*/  F2FP.F16.F32.PACK_AB R172, R21, R172 ;  /* 0x000000ac15ac723e */ /* 0x000fe200000000ff */
[----:B------:R-:W-:Y:S01]  /*105a0*/  FADD.FTZ R36, R166, R31 ;  /* 0x0000001fa6247221 */ /* 0x000fe20000010000 */
[----:B------:R-:W3:Y:S01]  /*105b0*/  MUFU.EX2 R173, R173 ;  /* 0x000000ad00ad7308 */ /* 0x000ee20000000800 */
[----:B0-----:R-:W-:Y:S01]  /*105c0*/  FADD.FTZ R27, R179, R34 ;  /* 0x00000022b31b7221 */ /* 0x001fe20000010000 */
[----:B------:R-:W-:Y:S01]  /*105d0*/  F2FP.F16.F32.PACK_AB R174, R25, R174 ;  /* 0x000000ae19ae723e */ /* 0x000fe200000000ff */
[----:B------:R-:W-:Y:S01]  /*105e0*/  FADD.FTZ R31, R41, R36 ;  /* 0x00000024291f7221 */ /* 0x000fe20000010000 */
[----:B------:R-:W-:Y:S02]  /*105f0*/  F2FP.F16.F32.PACK_AB R168, R29, R168 ;  /* 0x000000a81da8723e */ /* 0x000fe400000000ff */
[----:B------:R-:W-:Y:S02]  /*10600*/  F2FP.F16.F32.PACK_AB R170, R33, R170 ;  /* 0x000000aa21aa723e */ /* 0x000fe400000000ff */
[----:B------:R-:W0:Y:S01]  /*10610*/  MUFU.EX2 R20, R20 ;  /* 0x0000001400147308 */ /* 0x000e220000000800 */
[----:B----4-:R-:W-:Y:S01]  /*10620*/  FADD.FTZ R34, R14, R27 ;  /* 0x0000001b0e227221 */ /* 0x010fe20000010000 */
[----:B------:R-:W-:-:S02]  /*10630*/  F2FP.F16.F32.PACK_AB R164, R37, R164 ;  /* 0x000000a425a4723e */ /* 0x000fc400000000ff */
[----:B------:R-:W-:Y:S01]  /*10640*/  F2FP.F16.F32.PACK_AB R166, R41, R166 ;  /* 0x000000a629a6723e */ /* 0x000fe200000000ff */
[----:B--2---:R-:W-:Y:S01]  /*10650*/  @P1 IMAD.HI.U32 R35, R193, R38, RZ ;  /* 0x00000026c1231227 */ /* 0x004fe200078e00ff */
[----:B------:R-:W-:Y:S02]  /*10660*/  F2FP.F16.F32.PACK_AB R183, R10, R183 ;  /* 0x000000b70ab7723e */ /* 0x000fe400000000ff */
[----:B------:R-:W2:Y:S01]  /*10670*/  MUFU.EX2 R175, R175 ;  /* 0x000000af00af7308 */ /* 0x000ea20000000800 */
[----:B---3--:R-:W-:Y:S01]  /*10680*/  FADD.FTZ R27, R173, R34 ;  /* 0x00000022ad1b7221 */ /* 0x008fe20000010000 */
[----:B------:R-:W-:Y:S01]  /*10690*/  IMAD.MOV.U32 R38, RZ, RZ, R193 ;  /* 0x000000ffff267224 */ /* 0x000fe200078e00c1 */
[----:B-1----:R-:W-:Y:S02]  /*106a0*/  @P1 SHF.R.U32.HI R38, RZ, R40, R35 ;  /* 0x00000028ff261219 */ /* 0x002fe40000011623 */
[----:B------:R-:W-:Y:S02]  /*106b0*/  F2FP.F16.F32.PACK_AB R177, R12, R177 ;  /* 0x000000b10cb1723e */ /* 0x000fe400000000ff */
[----:B------:R-:W-:Y:S01]  /*106c0*/  F2FP.F16.F32.PACK_AB R179, R14, R179 ;  /* 0x000000b30eb3723e */ /* 0x000fe200000000ff */
[----:B------:R-:W1:Y:S01]  /*106d0*/  MUFU.EX2 R24, R24 ;  /* 0x0000001800187308 */ /* 0x000e620000000800 */
[C---:B0-----:R-:W-:Y:S01]  /*106e0*/  FADD.FTZ R34, R20.reuse, R27 ;  /* 0x0000001b14227221 */ /* 0x041fe20000010000 */
[----:B------:R-:W-:Y:S01]  /*106f0*/  IMAD.IADD R95, R95, 0x1, R38 ;  /* 0x000000015f5f7824 */ /* 0x000fe200078e0226 */
[----:B------:R-:W-:-:S04]  /*10700*/  F2FP.F16.F32.PACK_AB R173, R20, R173 ;  /* 0x000000ad14ad723e */ /* 0x000fc800000000ff */
[----:B------:R-:W-:Y:S01]  /*10710*/  IADD3 R8, R95, R8, RZ ;  /* 0x000000085f087210 */ /* 0x000fe20007ffe0ff */
        /* <DEDUP_REMOVED lines=11> */
[----:B-1----:R-:W-:Y:S01]  /*107d0*/  FADD.FTZ R27, R171, R34 ;  /* 0x00000022ab1b7221 */ /* 0x002fe20000010000 */
[----:B------:R-:W-:Y:S01]  /*107e0*/  FADD.FTZ R34, R160, R31 ;  /* 0x0000001fa0227221 */ /* 0x000fe20000010000 */
[----:B------:R-:W-:-:S05]  /*107f0*/  F2FP.F16.F32.PACK_AB R160, R45, R160 ;  /* 0x000000a02da0723e */ /* 0x000fca00000000ff */
[----:B------:R-:W1:Y:S01]  /*10800*/  MUFU.EX2 R30, R30 ;  /* 0x0000001e001e7308 */ /* 0x000e620000000800 */
[C---:B0-----:R-:W-:Y:S01]  /*10810*/  FADD.FTZ R6, R28.reuse, R27 ;  /* 0x0000001b1c067221 */ /* 0x041fe20000010000 */
[----:B------:R-:W-:Y:S01]  /*10820*/  FADD.FTZ R27, R45, R34 ;  /* 0x000000222d1b7221 */ /* 0x000fe20000010000 */
[----:B------:R-:W-:-:S03]  /*10830*/  F2FP.F16.F32.PACK_AB R171, R28, R171 ;  /* 0x000000ab1cab723e */ /* 0x000fc600000000ff */
[----:B------:R-:W-:Y:S01]  /*10840*/  FADD.FTZ R34, R162, R27 ;  /* 0x0000001ba2227221 */ /* 0x000fe20000010000 */
[----:B------:R-:W-:Y:S01]  /*10850*/  F2FP.F16.F32.PACK_AB R162, R49, R162 ;  /* 0x000000a231a2723e */ /* 0x000fe200000000ff */
[----:B------:R-:W0:Y:S01]  /*10860*/  MUFU.EX2 R167, R167 ;  /* 0x000000a700a77308 */ /* 0x000e220000000800 */
[----:B--2---:R-:W-:Y:S01]  /*10870*/  FADD.FTZ R5, R165, R6 ;  /* 0x00000006a5057221 */ /* 0x004fe20000010000 */
[----:B------:R-:W-:-:S06]  /*10880*/  FADD.FTZ R11, R49, R34 ;  /* 0x00000022310b7221 */ /* 0x000fcc0000010000 */
        /* <DEDUP_REMOVED lines=51> */
[----:B--2---:R-:W-:Y:S01]  /*10bc0*/  FADD.FTZ R34, R154, R11 ;  /* 0x0000000b9a227221 */ /* 0x004fe20000010000 */
[C---:B-1----:R-:W-:Y:S01]  /*10bd0*/  FADD.FTZ R5, R87.reuse, R4 ;  /* 0x0000000457057221 */ /* 0x042fe20000010000 */
[----:B------:R-:W-:Y:S01]  /*10be0*/  F2FP.F16.F32.PACK_AB R155, R87, R86 ;  /* 0x00000056579b723e */ /* 0x000fe200000000ff */
[----:B------:R-:W-:Y:S02]  /*10bf0*/  VIADD R4, R89, 0xfffffffe ;  /* 0xfffffffe59047836 */ /* 0x000fe40000000000 */
[C---:B0-----:R-:W-:Y:S01]  /*10c00*/  FADD.FTZ R6, R65.reuse, R34 ;  /* 0x0000002241067221 */ /* 0x041fe20000010000 */
[----:B------:R-:W-:Y:S01]  /*10c10*/  F2FP.F16.F32.PACK_AB R154, R65, R154 ;  /* 0x0000009a419a723e */ /* 0x000fe200000000ff */
        /* <DEDUP_REMOVED lines=12> */
.L_x_1860:
[----:B------:R-:W-:-:S13]  /*10ce0*/  ISETP.NE.AND P3, PT, R9, 0x1, PT ;  /* 0x000000010900780c */ /* 0x000fda0003f65270 */
[----:B------:R-:W0:Y:S02]  /*10cf0*/  @P3 LDC.64 R12, c[0x0][0x9e8] ;  /* 0x00027a00ff0c3b82 */ /* 0x000e240000000a00 */
[----:B0-----:R-:W-:-:S05]  /*10d00*/  @P3 IMAD.HI.U32 R12, R10, R12, RZ ;  /* 0x0000000c0a0c3227 */ /* 0x001fca00078e00ff */
[----:B------:R-:W-:-:S07]  /*10d10*/  @P3 SHF.R.U32.HI R10, RZ, R13, R12 ;  /* 0x0000000dff0a3219 */ /* 0x000fce000001160c */
.L_x_1861:
[----:B------:R-:W-:Y:S05]  /*10d20*/  BSYNC B0 ;  /* 0x0000000000007941 */ /* 0x000fea0003800000 */
.L_x_1859:
[----:B------:R-:W-:-:S05]  /*10d30*/  IMAD R9, R10, R9, R9 ;  /* 0x000000090a097224 */ /* 0x000fca00078e0209 */
[----:B------:R-:W-:-:S07]  /*10d40*/  VIMNMX R8, R8, R9, PT ;  /* 0x0000000908087248 */ /* 0x000fce0003fe0100 */
.L_x_1858:
[----:B------:R-:W-:Y:S01]  /*10d50*/  SHF.R.S32.HI R9, RZ, 0x1f, R8 ;  /* 0x0000001fff097819 */ /* 0x000fe20000011408 */
[----:B------:R-:W-:Y:S01]  /*10d60*/  ULDC UR46, c[0x0][0x9e4] ;  /* 0x00027900002e7ab9 */ /* 0x000fe20000000800 */
[----:B------:R-:W-:Y:S01]  /*10d70*/  ULDC UR43, c[0x0][0x9e4] ;  /* 0x00027900002b7ab9 */ /* 0x000fe20000000800 */
[----:B------:R-:W-:Y:S01]  /*10d80*/  ULDC UR47, c[0x0][0x9dc] ;  /* 0x00027700002f7ab9 */ /* 0x000fe20000000800 */
[----:B------:R-:W-:Y:S01]  /*10d90*/  LEA.HI R9, R9, R8, RZ, 0x7 ;  /* 0x0000000809097211 */ /* 0x000fe200078f38ff */
[----:B------:R-:W-:Y:S01]  /*10da0*/  ULDC UR49, c[0x0][0x9dc] ;  /* 0x0002770000317ab9 */ /* 0x000fe20000000800 */
[----:B------:R-:W-:Y:S01]  /*10db0*/  ULDC UR42, c[0x0][0x988] ;  /* 0x00026200002a7ab9 */ /* 0x000fe20000000800 */
[----:B------:R-:W-:Y:S01]  /*10dc0*/  ULDC UR45, c[0x0][0x988] ;  /* 0x00026200002d7ab9 */ /* 0x000fe20000000800 */
[----:B------:R-:W-:Y:S01]  /*10dd0*/  SHF.R.S32.HI R9, RZ, 0x7, R9 ;  /* 0x00000007ff097819 */ /* 0x000fe20000011409 */
[----:B------:R-:W-:Y:S01]  /*10de0*/  ULDC UR44, c[0x0][0x988] ;  /* 0x00026200002c7ab9 */ /* 0x000fe20000000800 */
[----:B------:R-:W-:Y:S01]  /*10df0*/  ULDC UR50, c[0x0][0x9e0] ;  /* 0x0002780000327ab9 */ /* 0x000fe20000000800 */
[----:B------:R-:W-:Y:S01]  /*10e00*/  ULDC UR48, c[0x0][0x9e0] ;  /* 0x0002780000307ab9 */ /* 0x000fe20000000800 */
[----:B------:R-:W-:-:S02]  /*10e10*/  VIMNMX R12, R198, R9, !PT ;  /* 0x00000009c60c7248 */ /* 0x000fc40007fe0100 */
[----:B------:R-:W-:Y:S02]  /*10e20*/  CS2R R150, SRZ ;  /* 0x0000000000967805 */ /* 0x000fe4000001ff00 */
[----:B------:R-:W-:Y:S02]  /*10e30*/  CS2R R148, SRZ ;  /* 0x0000000000947805 */ /* 0x000fe4000001ff00 */
[----:B------:R-:W-:Y:S02]  /*10e40*/  CS2R R146, SRZ ;  /* 0x0000000000927805 */ /* 0x000fe4000001ff00 */
[----:B------:R-:W-:Y:S02]  /*10e50*/  ISETP.GE.AND P3, PT, R4, R12, PT ;  /* 0x0000000c0400720c */ /* 0x000fe40003f66270 */
        /* <DEDUP_REMOVED lines=29> */
[----:B------:R-:W-:Y:S06]  /*11030*/  @!P3 BRA `(.L_x_1862) ;  /* 0x0000003000c0b947 */ /* 0x000fec0003800000 */
[----:B------:R-:W-:-:S07]  /*11040*/  IMAD.MOV.U32 R151, RZ, RZ, RZ ;  /* 0x000000ffff977224 */ /* 0x000fce00078e00ff */
.L_x_1882:
[----:B------:R-:W-:Y:S01]  /*11050*/  ISETP.NE.AND P3, PT, R194, RZ, PT ;  /* 0x000000ffc200720c */ /* 0x000fe20003f65270 */
[----:B------:R-:W-:Y:S01]  /*11060*/  VIADD R13, R184, 0x1 ;  /* 0x00000001b80d7836 */ /* 0x000fe20000000000 */
[----:B------:R-:W-:Y:S05]  /*11070*/  YIELD ;  /* 0x0000000000007946 */ /* 0x000fea0003800000 */
[----:B------:R-:W-:-:S04]  /*11080*/  ISETP.NE.AND P4, PT, R13, 0x2, PT ;  /* 0x000000020d00780c */ /* 0x000fc80003f85270 */
[----:B------:R-:W-:Y:S02]  /*11090*/  SEL R14, RZ, 0x1, P4 ;  /* 0x00000001ff0e7807 */ /* 0x000fe40002000000 */
[----:B------:R-:W-:Y:S02]  /*110a0*/  SEL R13, R13, RZ, P4 ;  /* 0x000000ff0d0d7207 */ /* 0x000fe40002000000 */
[----:B------:R-:W-:Y:S01]  /*110b0*/  LOP3.LUT R14, R187, R14, RZ, 0x3c, !PT ;  /* 0x0000000ebb0e7212 */ /* 0x000fe200078e3cff */
[----:B------:R-:W-:Y:S06]  /*110c0*/  @P3 BRA `(.L_x_1863) ;  /* 0x0000000000303947 */ /* 0x000fec0003800000 */
[----:B------:R-:W-:Y:S05]  /*110d0*/  @!P0 BRA `(.L_x_1864) ;  /* 0x0000000000048947 */ /* 0x000fea0003800000 */
[----:B------:R-:W-:Y:S01]  /*110e0*/  BPT.TRAP 0x1 ;  /* 0x000000040000795c */ /* 0x000fe20000300000 */
.L_x_1864:
[----:B------:R-:W-:Y:S01]  /*110f0*/  IMAD R9, R13, 0x8, R18 ;  /* 0x000000080d097824 */ /* 0x000fe200078e0212 */
[----:B------:R-:W-:-:S04]  /*11100*/  SHF.L.U32 R8, R14, 0x1f, RZ ;  /* 0x0000001f0e087819 */ /* 0x000fc800000006ff */
[----:B------:R0:W1:Y:S01]  /*11110*/  SYNCS.PHASECHK.TRANS64.TRYWAIT P4, [R9+URZ+0x28830], R8 ;  /* 0x02883008090075a7 */ /* 0x000062000808017f */
[----:B------:R-:W-:Y:S05]  /*11120*/  @!P0 BRA `(.L_x_1865) ;  /* 0x0000000000048947 */ /* 0x000fea0003800000 */
[----:B------:R-:W-:Y:S01]  /*11130*/  BPT.TRAP 0x1 ;  /* 0x000000040000795c */ /* 0x000fe20000300000 */
.L_x_1865:
[----:B------:R-:W-:Y:S04]  /*11140*/  BSSY B0, `(.L_x_1863) ;  /* 0x0000004000007945 */ /* 0x000fe80003800000 */
[----:B-1----:R-:W-:Y:S05]  /*11150*/  @P4 BRA `(.L_x_1866) ;  /* 0x0000000000084947 */ /* 0x002fea0003800000 */
[----:B------:R-:W1:Y:S02]  /*11160*/  SYNCS.PHASECHK.TRANS64.TRYWAIT P4, [R9+URZ+0x28830], R8 ;  /* 0x02883008090075a7 */ /* 0x000e64000808017f */
[----:B-1----:R-:W-:Y:S05]  /*11170*/  @!P4 BRA `(.L_x_1867) ;  /* 0x0000014800d8c947 */ /* 0x002fea0003800000 */
.L_x_1866:
[----:B------:R-:W-:Y:S05]  /*11180*/  BSYNC B0 ;  /* 0x0000000000007941 */ /* 0x000fea0003800000 */
.L_x_1863:
[----:B------:R-:W2:Y:S01]  /*11190*/  S2R R10, SR_TID.X ;  /* 0x00000000000a7919 */ /* 0x000ea20000002100 */
[----:B01----:R-:W-:Y:S01]  /*111a0*/  MOV R9, 0x40000040 ;  /* 0x4000004000097802 */ /* 0x003fe20000000f00 */
[----:B------:R-:W-:Y:S05]  /*111b0*/  WARPSYNC.ALL ;  /* 0x0000000000007948 */ /* 0x000fea0003800000 */
[----:B------:R-:W-:Y:S01]  /*111c0*/  R2UR UR35, R9 ;  /* 0x00000000092372ca */ /* 0x000fe200000e0000 */
[----:B------:R-:W-:Y:S02]  /*111d0*/  IMAD R8, R13, 0x800, R7 ;  /* 0x000008000d087824 */ /* 0x000fe400078e0207 */
[----:B------:R-:W-:-:S03]  /*111e0*/  IMAD.MOV.U32 R11, RZ, RZ, 0x40000040 ;  /* 0x40000040ff0b7424 */ /* 0x000fc600078e00ff */
[----:B------:R-:W-:Y:S02]  /*111f0*/  R2UR UR34, R8 ;  /* 0x00000000082272ca */ /* 0x000fe400000e0000 */
[----:B------:R-:W-:Y:S01]  /*11200*/  R2UR UR7, R11 ;  /* 0x000000000b0772ca */ /* 0x000fe200000e0000 */
[----:B------:R-:W-:-:S05]  /*11210*/  IMAD.MOV.U32 R11, RZ, RZ, 0x40000040 ;  /* 0x40000040ff0b7424 */ /* 0x000fca00078e00ff */
[----:B------:R-:W-:Y:S02]  /*11220*/  R2UR UR11, R11 ;  /* 0x000000000b0b72ca */ /* 0x000fe400000e0000 */
[----:B------:R-:W-:-:S04]  /*11230*/  MOV R11, 0x40000040 ;  /* 0x40000040000b7802 */ /* 0x000fc80000000f00 */
[----:B------:R-:W-:Y:S01]  /*11240*/  R2UR UR15, R11 ;  /* 0x000000000b0f72ca */ /* 0x000fe200000e0000 */
[----:B------:R-:W-:Y:S01]  /*11250*/  IMAD.MOV.U32 R11, RZ, RZ, 0x40000040 ;  /* 0x40000040ff0b7424 */ /* 0x000fe200078e00ff */
[----:B--2---:R-:W-:-:S04]  /*11260*/  SHF.R.U32.HI R10, RZ, 0x7, R10 ;  /* 0x00000007ff0a7819 */ /* 0x004fc8000001160a */
[----:B------:R-:W-:Y:S01]  /*11270*/  R2UR UR19, R11 ;  /* 0x000000000b1372ca */ /* 0x000fe200000e0000 */
[----:B------:R-:W-:Y:S02]  /*11280*/  IMAD.MOV.U32 R11, RZ, RZ, 0x40000040 ;  /* 0x40000040ff0b7424 */ /* 0x000fe400078e00ff */
[----:B------:R-:W-:Y:S02]  /*11290*/  VIADD R9, R10, 0x8 ;  /* 0x000000080a097836 */ /* 0x000fe40000000000 */
[----:B------:R-:W-:Y:S01]  /*112a0*/  VIADD R10, R8, 0x2 ;  /* 0x00000002080a7836 */ /* 0x000fe20000000000 */
[----:B------:R-:W-:Y:S01]  /*112b0*/  R2UR UR23, R11 ;  /* 0x000000000b1772ca */ /* 0x000fe200000e0000 */
[----:B------:R-:W-:Y:S01]  /*112c0*/  IMAD.MOV.U32 R11, RZ, RZ, 0x40000040 ;  /* 0x40000040ff0b7424 */ /* 0x000fe200078e00ff */
[----:B------:R0:W-:Y:S02]  /*112d0*/  BAR.SYNC.DEFER_BLOCKING R9, 0x100 ;  /* 0x000400090000751d */ /* 0x0001e40000010000 */
[----:B------:R-:W-:Y:S01]  /*112e0*/  R2UR UR6, R10 ;  /* 0x000000000a0672ca */ /* 0x000fe200000e0000 */
[----:B------:R-:W-:Y:S01]  /*112f0*/  VIADD R10, R8, 0x4 ;  /* 0x00000004080a7836 */ /* 0x000fe20000000000 */
[----:B------:R-:W-:-:S04]  /*11300*/  R2UR UR27, R11 ;  /* 0x000000000b1b72ca */ /* 0x000fc800000e0000 */
[----:B------:R-:W-:Y:S01]  /*11310*/  R2UR UR10, R10 ;  /* 0x000000000a0a72ca */ /* 0x000fe200000e0000 */
[----:B------:R-:W-:Y:S02]  /*11320*/  VIADD R10, R8, 0x6 ;  /* 0x00000006080a7836 */ /* 0x000fe40000000000 */
[----:B0-----:R-:W-:-:S03]  /*11330*/  IMAD.MOV.U32 R9, RZ, RZ, 0x40000040 ;  /* 0x40000040ff097424 */ /* 0x001fc600078e00ff */
[----:B------:R-:W-:Y:S01]  /*11340*/  R2UR UR14, R10 ;  /* 0x000000000a0e72ca */ /* 0x000fe200000e0000 */
[----:B------:R-:W-:Y:S01]  /*11350*/  VIADD R10, R8, 0x400 ;  /* 0x00000400080a7836 */ /* 0x000fe20000000000 */
[----:B------:R-:W-:-:S04]  /*11360*/  R2UR UR31, R9 ;  /* 0x00000000091f72ca */ /* 0x000fc800000e0000 */
[----:B------:R-:W-:Y:S01]  /*11370*/  R2UR UR18, R10 ;  /* 0x000000000a1272ca */ /* 0x000fe200000e0000 */
[----:B------:R-:W-:Y:S01]  /*11380*/  VIADD R10, R8, 0x402 ;  /* 0x00000402080a7836 */ /* 0x000fe20000000000 */
[----:B------:R-:W-:-:S04]  /*11390*/  WARPGROUP.ARRIVE ;  /* 0x00000000000079c5 */ /* 0x000fc80000000000 */
[----:B------:R-:W-:Y:S01]  /*113a0*/  R2UR UR22, R10 ;  /* 0x000000000a1672ca */ /* 0x000fe200000e0000 */
[C---:B------:R-:W-:Y:S01]  /*113b0*/  VIADD R10, R8.reuse, 0x404 ;  /* 0x00000404080a7836 */ /* 0x040fe20000000000 */
[----:B------:R-:W-:Y:S01]  /*113c0*/  IADD3 R8, R8, 0x406, RZ ;  /* 0x0000040608087810 */ /* 0x000fe20007ffe0ff */
[----:B------:R-:W-:Y:S03]  /*113d0*/  HGMMA.64x128x16.F32 R24, gdesc[UR32], RZ, !UPT, gsb0 ;  /* 0x01e00000201879f0 */ /* 0x000fe6000c0008ff */
        /* <DEDUP_REMOVED lines=24> */
[----:B------:R-:W-:Y:S05]  /*11560*/  @P3 BRA `(.L_x_1868) ;  /* 0x0000000000283947 */ /* 0x000fea0003800000 */
[----:B------:R-:W-:Y:S05]  /*11570*/  @!P0 BRA `(.L_x_1869) ;  /* 0x0000000000048947 */ /* 0x000fea0003800000 */
[----:B------:R-:W-:Y:S01]  /*11580*/  BPT.TRAP 0x1 ;  /* 0x000000040000795c */ /* 0x000fe20000300000 */
.L_x_1869:
[----:B------:R-:W-:Y:S01]  /*11590*/  SHF.L.U32 R8, R187, 0x1f, RZ ;  /* 0x0000001fbb087819 */ /* 0x000fe200000006ff */
[----:B------:R-:W-:-:S04]  /*115a0*/  IMAD R9, R184, 0x8, R18 ;  /* 0x00000008b8097824 */ /* 0x000fc800078e0212 */
[----:B------:R0:W1:Y:S01]  /*115b0*/  SYNCS.PHASECHK.TRANS64.TRYWAIT P3, [R9+URZ+0x28850], R8 ;  /* 0x02885008090075a7 */ /* 0x000062000806017f */
[----:B------:R-:W-:Y:S05]  /*115c0*/  @!P0 BRA `(.L_x_1870) ;  /* 0x0000000000048947 */ /* 0x000fea0003800000 */
[----:B------:R-:W-:Y:S01]  /*115d0*/  BPT.TRAP 0x1 ;  /* 0x000000040000795c */ /* 0x000fe20000300000 */
.L_x_1870:
[----:B-1----:R-:W-:Y:S05]  /*115e0*/  @P3 BRA `(.L_x_1868) ;  /* 0x0000000000083947 */ /* 0x002fea0003800000 */
[----:B------:R-:W1:Y:S02]  /*115f0*/  SYNCS.PHASECHK.TRANS64.TRYWAIT P3, [R9+URZ+0x28850], R8 ;  /* 0x02885008090075a7 */ /* 0x000e64000806017f */
[----:B-1----:R-:W-:Y:S05]  /*11600*/  @!P3 BRA `(.L_x_1871) ;  /* 0x0000014400c8b947 */ /* 0x002fea0003800000 */
.L_x_1868:
[----:B01----:R-:W-:Y:S01]  /*11610*/  VIADD R8, R18, 0x400 ;  /* 0x0000040012087836 */ /* 0x003fe20000000000 */
[----:B------:R-:W-:Y:S05]  /*11620*/  WARPSYNC.ALL ;  /* 0x0000000000007948 */ /* 0x000fea0003800000 */
[----:B------:R-:W-:Y:S01]  /*11630*/  SHF.R.U32.HI R8, RZ, 0x4, R8 ;  /* 0x00000004ff087819 */ /* 0x000fe20000011608 */
[----:B------:R-:W-:Y:S01]  /*11640*/  WARPGROUP.ARRIVE ;  /* 0x00000000000079c5 */ /* 0x000fe20000000000 */
[----:B------:R-:W-:-:S05]  /*11650*/  MOV R11, 0x40000040 ;  /* 0x40000040000b7802 */ /* 0x000fca0000000f00 */
[----:B------:R-:W0:Y:S01]  /*11660*/  S2R R15, SR_TID.X ;  /* 0x00000000000f7919 */ /* 0x000e220000002100 */
[----:B------:R-:W-:-:S04]  /*11670*/  LOP3.LUT R8, R8, 0x3fff, RZ, 0xc0, !PT ;  /* 0x00003fff08087812 */ /* 0x000fc800078ec0ff */
[----:B------:R-:W-:-:S05]  /*11680*/  LOP3.LUT R9, R8, 0x4000000, RZ, 0xfc, !PT ;  /* 0x0400000008097812 */ /* 0x000fca00078efcff */
[----:B------:R-:W-:Y:S02]  /*11690*/  IMAD R8, R184, 0x800, R9 ;  /* 0x00000800b8087824 */ /* 0x000fe400078e0209 */
[----:B------:R-:W-:Y:S02]  /*116a0*/  IMAD.MOV.U32 R9, RZ, RZ, 0x40000040 ;  /* 0x40000040ff097424 */ /* 0x000fe400078e00ff */
[C---:B------:R-:W-:Y:S01]  /*116b0*/  VIADD R10, R8.reuse, 0x80 ;  /* 0x00000080080a7836 */ /* 0x040fe20000000000 */
[----:B------:R-:W-:Y:S02]  /*116c0*/  R2UR UR6, R8 ;  /* 0x00000000080672ca */ /* 0x000fe400000e0000 */
[----:B------:R-:W-:Y:S01]  /*116d0*/  R2UR UR7, R9 ;  /* 0x00000000090772ca */ /* 0x000fe200000e0000 */
[----:B------:R-:W-:-:S12]  /*116e0*/  IMAD.MOV.U32 R9, RZ, RZ, 0x40000040 ;  /* 0x40000040ff097424 */ /* 0x000fd800078e00ff */
[----:B------:R-:W-:Y:S01]  /*116f0*/  HGMMA.64x128x16.F32 R88, R180, gdesc[UR4].tnspB, R88, gsb0 ;  /* 0x41e00004b4587df0 */ /* 0x000fe20008000858 */
[----:B------:R-:W-:Y:S01]  /*11700*/  R2UR UR6, R10 ;  /* 0x000000000a0672ca */ /* 0x000fe200000e0000 */
[----:B------:R-:W-:Y:S01]  /*11710*/  VIADD R10, R8, 0x100 ;  /* 0x00000100080a7836 */ /* 0x000fe20000000000 */
[----:B------:R-:W-:Y:S01]  /*11720*/  R2UR UR7, R11 ;  /* 0x000000000b0772ca */ /* 0x000fe200000e0000 */
[----:B------:R-:W-:Y:S01]  /*11730*/  IMAD.MOV.U32 R11, RZ, RZ, 0x40000040 ;  /* 0x40000040ff0b7424 */ /* 0x000fe200078e00ff */
[----:B0-----:R-:W-:Y:S01]  /*11740*/  SHF.R.U32.HI R15, RZ, 0x7, R15 ;  /* 0x00000007ff0f7819 */ /* 0x001fe2000001160f */
        /* <DEDUP_REMOVED lines=27> */
[----:B------:R-:W-:Y:S02]  /*11900*/  IMAD.MOV.U32 R11, RZ, RZ, 0x40000040 ;  /* 0x40000040ff0b7424 */ /* 0x000fe400078e00ff */
[----:B------:R-:W-:Y:S01]  /*11910*/  VIADD R8, R8, 0x380 ;  /* 0x0000038008087836 */ /* 0x000fe20000000000 */
[----:B------:R-:W-:Y:S02]  /*11920*/  WARPGROUP.DEPBAR.LE gsb0, 0x0 ;  /* 0x00008000000079c5 */ /* 0x000fe40000010000 */
[----:B------:R-:W-:-:S07]  /*11930*/  WARPGROUP.ARRIVE ;  /* 0x00000000000079c5 */ /* 0x000fce0000000000 */
        /* <DEDUP_REMOVED lines=16> */
.L_x_1872:
[----:B------:R-:W1:Y:S01]  /*11a40*/  @P1 LDC R9, c[0x0][0x44c] ;  /* 0x00011300ff091b82 */ /* 0x000e620000000800 */
[----:B------:R-:W-:Y:S01]  /*11a50*/  IMAD.IADD R20, R195, 0x1, R193 ;  /* 0x00000001c3147824 */ /* 0x000fe200078e02c1 */
[----:B0-----:R-:W-:Y:S01]  /*11a60*/  LEA R8, R13, R18, 0x3 ;  /* 0x000000120d087211 */ /* 0x001fe200078e18ff */
[----:B------:R-:W-:Y:S02]  /*11a70*/  UMOV UR51, UR47 ;  /* 0x0000002f00337c82 */ /* 0x000fe40008000000 */
[----:B------:R-:W-:Y:S02]  /*11a80*/  ULOP3.LUT UR6, URZ, UR51, URZ, 0x33, !UPT ;  /* 0x000000333f067292 */ /* 0x000fe4000f8e333f */
[----:B------:R-:W-:Y:S01]  /*11a90*/  VIADD R8, R8, 0x28840 ;  /* 0x0002884008087836 */ /* 0x000fe20000000000 */
[----:B------:R-:W0:Y:S01]  /*11aa0*/  @P1 LDC R10, c[0x0][0x450] ;  /* 0x00011400ff0a1b82 */ /* 0x000e220000000800 */
[----:B-1----:R-:W-:-:S05]  /*11ab0*/  @P1 IMAD.HI.U32 R9, R20, R9, RZ ;  /* 0x0000000914091227 */ /* 0x002fca00078e00ff */
[----:B0-----:R-:W-:Y:S01]  /*11ac0*/  @P1 SHF.R.U32.HI R20, RZ, R10, R9 ;  /* 0x0000000aff141219 */ /* 0x001fe20000011609 */
[----:B------:R-:W-:Y:S02]  /*11ad0*/  IMAD.SHL.U32 R10, R4, 0x80, RZ ;  /* 0x00000080040a7824 */ /* 0x000fe400078e00ff */
[----:B------:R-:W-:Y:S02]  /*11ae0*/  IMAD.U32 R9, RZ, RZ, UR38 ;  /* 0x00000026ff097e24 */ /* 0x000fe4000f8e00ff */
[----:B------:R-:W0:Y:S01]  /*11af0*/  SHFL.IDX PT, R154, R20, RZ, 0x1c1f ;  /* 0x001c1fff149a7589 */ /* 0x000e2200000e0000 */
[----:B------:R-:W-:Y:S02]  /*11b00*/  IADD3 R152, -R10, 0x1, RZ ;  /* 0x000000010a987810 */ /* 0x000fe40007ffe1ff */
[----:B------:R-:W-:-:S03]  /*11b10*/  PRMT R8, R9, 0x654, R8 ;  /* 0x0000065409087816 */ /* 0x000fc60000000008 */
[----:B------:R-:W-:Y:S01]  /*11b20*/  IMAD R152, R191, -0x2, R152 ;  /* 0xfffffffebf987824 */ /* 0x000fe200078e0298 */
[----:B------:R1:W-:Y:S04]  /*11b30*/  SYNCS.ARRIVE.TRANS64.RED.A1T0 RZ, [R8+URZ], RZ ;  /* 0x000000ff08ff79a7 */ /* 0x0003e8000810043f */
[----:B------:R-:W-:-:S05]  /*11b40*/  IADD3 R152, -R189, R152, R190 ;  /* 0x00000098bd987210 */ /* 0x000fca0007ffe1be */
[C---:B------:R-:W-:Y:S02]  /*11b50*/  VIADD R11, R152.reuse, UR6 ;  /* 0x00000006980b7c36 */ /* 0x040fe40008000000 */
[----:B------:R-:W-:-:S04]  /*11b60*/  VIADD R15, R152, UR50 ;  /* 0x00000032980f7c36 */ /* 0x000fc80008000000 */
[----:B0-----:R-:W-:Y:S01]  /*11b70*/  IMAD.IADD R21, R15, 0x1, R154 ;  /* 0x000000010f157824 */ /* 0x001fe200078e029a */
[----:B------:R-:W-:Y:S01]  /*11b80*/  IADD3 R152, R11, R154, RZ ;  /* 0x0000009a0b987210 */ /* 0x000fe20007ffe0ff */
[----:B-1----:R-:W-:Y:S06]  /*11b90*/  @!P2 BRA `(.L_x_1873) ;  /* 0x000000000058a947 */ /* 0x002fec0003800000 */
[----:B------:R-:W-:Y:S01]  /*11ba0*/  IADD3 R153, -R189, R190, R154 ;  /* 0x000000bebd997210 */ /* 0x000fe20007ffe19a */
[----:B------:R-:W-:Y:S03]  /*11bb0*/  BSSY B0, `(.L_x_1874) ;  /* 0x0000010000007945 */ /* 0x000fe60003800000 */
        /* <DEDUP_REMOVED lines=10> */
.L_x_1875:
[----:B------:R-:W-:-:S05]  /*11c60*/  IMAD.U32 R154, RZ, RZ, UR46 ;  /* 0x0000002eff9a7e24 */ /* 0x000fca000f8e00ff */
[----:B------:R-:W-:-:S13]  /*11c70*/  ISETP.NE.AND P3, PT, R154, 0x1, PT ;  /* 0x000000019a00780c */ /* 0x000fda0003f65270 */
[----:B------:R-:W0:Y:S02]  /*11c80*/  @P3 LDC.64 R8, c[0x0][0x9e8] ;  /* 0x00027a00ff083b82 */ /* 0x000e240000000a00 */
[----:B0-----:R-:W-:-:S05]  /*11c90*/  @P3 IMAD.HI.U32 R8, R153, R8, RZ ;  /* 0x0000000899083227 */ /* 0x001fca00078e00ff */
[----:B------:R-:W-:-:S07]  /*11ca0*/  @P3 SHF.R.U32.HI R153, RZ, R9, R8 ;  /* 0x00000009ff993219 */ /* 0x000fce0000011608 */
.L_x_1876:
[----:B------:R-:W-:Y:S05]  /*11cb0*/  BSYNC B0 ;  /* 0x0000000000007941 */ /* 0x000fea0003800000 */
.L_x_1874:
[----:B------:R-:W-:-:S04]  /*11cc0*/  IMAD R8, R153, R154, -R10 ;  /* 0x0000009a99087224 */ /* 0x000fc800078e0a0a */
[----:B------:R-:W-:-:S05]  /*11cd0*/  IMAD R8, R191, -0x2, R8 ;  /* 0xfffffffebf087824 */ /* 0x000fca00078e0208 */
[----:B------:R-:W-:Y:S02]  /*11ce0*/  VIADDMNMX R21, R8, R154, R21, PT ;  /* 0x0000009a08157246 */ /* 0x000fe40003800115 */
[----:B------:R-:W-:-:S07]  /*11cf0*/  VIMNMX R152, R152, R8, !PT ;  /* 0x0000000898987248 */ /* 0x000fce0007fe0100 */
.L_x_1873:
[----:B------:R-:W-:Y:S01]  /*11d00*/  ISETP.GT.AND P3, PT, R4, -0x1, PT ;  /* 0xffffffff0400780c */ /* 0x000fe20003f64270 */
[----:B------:R-:W0:Y:S03]  /*11d10*/  SHFL.IDX PT, R20, R20, 0x1, 0x1c1f ;  /* 0x003c1f0014147f89 */ /* 0x000e2600000e0000 */
[C---:B------:R-:W-:Y:S02]  /*11d20*/  ISETP.GT.AND P5, PT, R152.reuse, RZ, P3 ;  /* 0x000000ff9800720c */ /* 0x040fe40001fa4270 */
[----:B------:R-:W-:Y:S02]  /*11d30*/  ISETP.GT.AND P4, PT, R152, 0x1, P3 ;  /* 0x000000019800780c */ /* 0x000fe40001f84270 */
[C---:B------:R-:W-:Y:S02]  /*11d40*/  ISETP.LT.OR P5, PT, R21.reuse, 0x1, P5 ;  /* 0x000000011500780c */ /* 0x040fe40002fa1670 */
[----:B------:R-:W-:-:S02]  /*11d50*/  ISETP.LT.OR P4, PT, R21, 0x2, P4 ;  /* 0x000000021500780c */ /* 0x000fc40002781670 */
[----:B------:R-:W-:Y:S02]  /*11d60*/  FSEL R24, R24, -INF , !P5 ;  /* 0xff80000018187808 */ /* 0x000fe40006800000 */
[----:B------:R-:W-:Y:S02]  /*11d70*/  FSEL R25, R25, -INF , !P4 ;  /* 0xff80000019197808 */ /* 0x000fe40006000000 */
[C---:B------:R-:W-:Y:S02]  /*11d80*/  ISETP.GT.AND P5, PT, R152.reuse, 0x8, P3 ;  /* 0x000000089800780c */ /* 0x040fe40001fa4270 */
[----:B------:R-:W-:Y:S02]  /*11d90*/  ISETP.GT.AND P4, PT, R152, 0x9, P3 ;  /* 0x000000099800780c */ /* 0x000fe40001f84270 */
[C---:B------:R-:W-:Y:S02]  /*11da0*/  ISETP.LT.OR P5, PT, R21.reuse, 0x9, P5 ;  /* 0x000000091500780c */ /* 0x040fe40002fa1670 */
[----:B------:R-:W-:-:S02]  /*11db0*/  ISETP.LT.OR P4, PT, R21, 0xa, P4 ;  /* 0x0000000a1500780c */ /* 0x000fc40002781670 */
[----:B------:R-:W-:Y:S01]  /*11dc0*/  FSEL R28, R28, -INF , !P5 ;  /* 0xff8000001c1c7808 */ /* 0x000fe20006800000 */
[--C-:B0-----:R-:W-:Y:S01]  /*11dd0*/  IMAD.IADD R15, R15, 0x1, R20.reuse ;  /* 0x000000010f0f7824 */ /* 0x101fe200078e0214 */
[----:B------:R-:W-:Y:S01]  /*11de0*/  FSEL R29, R29, -INF , !P4 ;  /* 0xff8000001d1d7808 */ /* 0x000fe20006000000 */
[----:B------:R-:W-:Y:S01]  /*11df0*/  IMAD.IADD R11, R11, 0x1, R20 ;  /* 0x000000010b0b7824 */ /* 0x000fe200078e0214 */
[C---:B------:R-:W-:Y:S02]  /*11e00*/  ISETP.GT.AND P5, PT, R152.reuse, 0x10, P3 ;  /* 0x000000109800780c */ /* 0x040fe40001fa4270 */
        /* <DEDUP_REMOVED lines=82> */
[----:B------:R-:W-:Y:S01]  /*12330*/  FSEL R85, R85, -INF , !P4 ;  /* 0xff80000055557808 */ /* 0x000fe20006000000 */
[----:B------:R-:W-:Y:S08]  /*12340*/  @!P2 BRA `(.L_x_1877) ;  /* 0x000000000058a947 */ /* 0x000ff00003800000 */
        /* <DEDUP_REMOVED lines=12> */
.L_x_1879:
[----:B------:R-:W-:-:S05]  /*12410*/  IMAD.U32 R20, RZ, RZ, UR46 ;  /* 0x0000002eff147e24 */ /* 0x000fca000f8e00ff */
[----:B------:R-:W-:-:S13]  /*12420*/  ISETP.NE.AND P4, PT, R20, 0x1, PT ;  /* 0x000000011400780c */ /* 0x000fda0003f85270 */
[----:B------:R-:W0:Y:S02]  /*12430*/  @P4 LDC.64 R8, c[0x0][0x9e8] ;  /* 0x00027a00ff084b82 */ /* 0x000e240000000a00 */
[----:B0-----:R-:W-:-:S05]  /*12440*/  @P4 IMAD.HI.U32 R8, R21, R8, RZ ;  /* 0x0000000815084227 */ /* 0x001fca00078e00ff */
[----:B------:R-:W-:-:S07]  /*12450*/  @P4 SHF.R.U32.HI R21, RZ, R9, R8 ;  /* 0x00000009ff154219 */ /* 0x000fce0000011608 */
.L_x_1880:
[----:B------:R-:W-:Y:S05]  /*12460*/  BSYNC B0 ;  /* 0x0000000000007941 */ /* 0x000fea0003800000 */
.L_x_1878:
[----:B------:R-:W-:-:S04]  /*12470*/  IMAD R10, R21, R20, -R10 ;  /* 0x00000014150a7224 */ /* 0x000fc800078e0a0a */
[----:B------:R-:W-:-:S05]  /*12480*/  IMAD R10, R191, -0x2, R10 ;  /* 0xfffffffebf0a7824 */ /* 0x000fca00078e020a */
[----:B------:R-:W-:Y:S02]  /*12490*/  VIADDMNMX R15, R10, R20, R15, PT ;  /* 0x000000140a0f7246 */ /* 0x000fe4000380010f */
[----:B------:R-:W-:-:S07]  /*124a0*/  VIMNMX R11, R11, R10, !PT ;  /* 0x0000000a0b0b7248 */ /* 0x000fce0007fe0100 */
.L_x_1877:
[----:B------:R-:W-:Y:S01]  /*124b0*/  FMNMX.FTZ R8, R24, R3, !PT ;  /* 0x0000000318087209 */ /* 0x000fe20007810000 */
[----:B------:R-:W-:Y:S01]  /*124c0*/  UMOV UR52, UR45 ;  /* 0x0000002d00347c82 */ /* 0x000fe20008000000 */
        /* <DEDUP_REMOVED lines=63> */
[----:B------:R-:W-:Y:S01]  /*128c0*/  ISETP.GT.AND P4, PT, R11, 0x21, P3 ;  /* 0x000000210b00780c */ /* 0x000fe20001f84270 */
[----:B------:R-:W0:Y:S01]  /*128d0*/  SHFL.BFLY PT, R9, R8, 0x2, 0x1f ;  /* 0x0c401f0008097f89 */ /* 0x000e2200000e0000 */
[----:B------:R-:W-:-:S02]  /*128e0*/  FSEL R54, R54, -INF , !P5 ;  /* 0xff80000036367808 */ /* 0x000fc40006800000 */
[----:B------:R-:W-:Y:S02]  /*128f0*/  ISETP.GT.AND P5, PT, R11, 0x40, P3 ;  /* 0x000000400b00780c */ /* 0x000fe40001fa4270 */
[C---:B------:R-:W-:Y:S02]  /*12900*/  ISETP.LT.OR P4, PT, R15.reuse, 0x22, P4 ;  /* 0x000000220f00780c */ /* 0x040fe40002781670 */
[----:B------:R-:W-:Y:S02]  /*12910*/  ISETP.LT.OR P5, PT, R15, 0x41, P5 ;  /* 0x000000410f00780c */ /* 0x000fe40002fa1670 */
[----:B------:R-:W-:Y:S02]  /*12920*/  FSEL R43, R43, -INF , !P4 ;  /* 0xff8000002b2b7808 */ /* 0x000fe40006000000 */
[----:B------:R-:W-:Y:S02]  /*12930*/  ISETP.GT.AND P4, PT, R11, 0x29, P3 ;  /* 0x000000290b00780c */ /* 0x000fe40001f84270 */
[----:B------:R-:W-:-:S02]  /*12940*/  FSEL R58, R58, -INF , !P5 ;  /* 0xff8000003a3a7808 */ /* 0x000fc40006800000 */
[----:B------:R-:W-:Y:S02]  /*12950*/  ISETP.GT.AND P5, PT, R11, 0x41, P3 ;  /* 0x000000410b00780c */ /* 0x000fe40001fa4270 */
[C---:B------:R-:W-:Y:S02]  /*12960*/  ISETP.LT.OR P4, PT, R15.reuse, 0x2a, P4 ;  /* 0x0000002a0f00780c */ /* 0x040fe40002781670 */
[----:B------:R-:W-:Y:S02]  /*12970*/  ISETP.LT.OR P5, PT, R15, 0x42, P5 ;  /* 0x000000420f00780c */ /* 0x000fe40002fa1670 */
[----:B------:R-:W-:Y:S02]  /*12980*/  FSEL R47, R47, -INF , !P4 ;  /* 0xff8000002f2f7808 */ /* 0x000fe40006000000 */
[----:B------:R-:W-:Y:S02]  /*12990*/  ISETP.GT.AND P4, PT, R11, 0x31, P3 ;  /* 0x000000310b00780c */ /* 0x000fe40001f84270 */
[----:B0-----:R-:W-:-:S02]  /*129a0*/  FMNMX.FTZ R8, R8, R9, !PT ;  /* 0x0000000908087209 */ /* 0x001fc40007810000 */
[----:B------:R-:W-:Y:S02]  /*129b0*/  FSEL R59, R59, -INF , !P5 ;  /* 0xff8000003b3b7808 */ /* 0x000fe40006800000 */
[----:B------:R-:W-:Y:S01]  /*129c0*/  ISETP.GT.AND P5, PT, R11, 0x48, P3 ;  /* 0x000000480b00780c */ /* 0x000fe20001fa4270 */
[----:B------:R-:W0:Y:S01]  /*129d0*/  SHFL.BFLY PT, R9, R8, 0x1, 0x1f ;  /* 0x0c201f0008097f89 */ /* 0x000e2200000e0000 */
[C---:B------:R-:W-:Y:S02]  /*129e0*/  ISETP.LT.OR P4, PT, R15.reuse, 0x32, P4 ;  /* 0x000000320f00780c */ /* 0x040fe40002781670 */
[----:B------:R-:W-:Y:S02]  /*129f0*/  ISETP.LT.OR P5, PT, R15, 0x49, P5 ;  /* 0x000000490f00780c */ /* 0x000fe40002fa1670 */
[----:B------:R-:W-:Y:S02]  /*12a00*/  FSEL R51, R51, -INF , !P4 ;  /* 0xff80000033337808 */ /* 0x000fe40006000000 */
[----:B------:R-:W-:-:S02]  /*12a10*/  ISETP.GT.AND P4, PT, R11, 0x39, P3 ;  /* 0x000000390b00780c */ /* 0x000fc40001f84270 */
[----:B------:R-:W-:Y:S02]  /*12a20*/  FSEL R62, R62, -INF , !P5 ;  /* 0xff8000003e3e7808 */ /* 0x000fe40006800000 */
[----:B------:R-:W-:Y:S02]  /*12a30*/  ISETP.GT.AND P5, PT, R11, RZ, P3 ;  /* 0x000000ff0b00720c */ /* 0x000fe40001fa4270 */
[C---:B------:R-:W-:Y:S02]  /*12a40*/  ISETP.LT.OR P4, PT, R15.reuse, 0x3a, P4 ;  /* 0x0000003a0f00780c */ /* 0x040fe40002781670 */
[----:B------:R-:W-:Y:S02]  /*12a50*/  ISETP.LT.OR P5, PT, R15, 0x1, P5 ;  /* 0x000000010f00780c */ /* 0x000fe40002fa1670 */
[----:B------:R-:W-:Y:S02]  /*12a60*/  FSEL R55, R55, -INF , !P4 ;  /* 0xff80000037377808 */ /* 0x000fe40006000000 */
[----:B------:R-:W-:-:S02]  /*12a70*/  FSEL R153, R26, -INF , !P5 ;  /* 0xff8000001a997808 */ /* 0x000fc40006800000 */
[----:B------:R-:W-:Y:S02]  /*12a80*/  ISETP.GT.AND P5, PT, R11, 0x49, P3 ;  /* 0x000000490b00780c */ /* 0x000fe40001fa4270 */
[----:B------:R-:W-:Y:S02]  /*12a90*/  FMNMX.FTZ R20, R153, R0, !PT ;  /* 0x0000000099147209 */ /* 0x000fe40007810000 */
[----:B0-----:R-:W-:Y:S02]  /*12aa0*/  FMNMX.FTZ R8, R8, R9, !PT ;  /* 0x0000000908087209 */ /* 0x001fe40007810000 */
[----:B------:R-:W-:Y:S02]  /*12ab0*/  ISETP.LT.OR P5, PT, R15, 0x4a, P5 ;  /* 0x0000004a0f00780c */ /* 0x000fe40002fa1670 */
[C---:B------:R-:W-:Y:S01]  /*12ac0*/  FSETP.NEU.FTZ.AND P4, PT, R8.reuse, -INF , PT ;  /* 0xff8000000800780b */ /* 0x040fe20003f9d000 */
[----:B------:R-:W-:Y:S01]  /*12ad0*/  FMUL.FTZ R10, R8, UR52 ;  /* 0x00000034080a7c20 */ /* 0x000fe20008410000 */
[----:B------:R-:W-:-:S02]  /*12ae0*/  FSEL R63, R63, -INF , !P5 ;  /* 0xff8000003f3f7808 */ /* 0x000fc40006800000 */
[----:B------:R-:W-:Y:S02]  /*12af0*/  ISETP.GT.AND P5, PT, R11, 0x50, P3 ;  /* 0x000000500b00780c */ /* 0x000fe40001fa4270 */
[----:B------:R-:W-:Y:S02]  /*12b00*/  FSEL R10, R10, RZ, P4 ;  /* 0x000000ff0a0a7208 */ /* 0x000fe40002000000 */
[----:B------:R-:W-:-:S03]  /*12b10*/  ISETP.LT.OR P5, PT, R15, 0x51, P5 ;  /* 0x000000510f00780c */ /* 0x000fc60002fa1670 */
[--C-:B------:R-:W-:Y:S01]  /*12b20*/  FFMA.FTZ R21, R29, UR52, -R10.reuse ;  /* 0x000000341d157c23 */ /* 0x100fe2000801080a */
[----:B------:R-:W-:Y:S01]  /*12b30*/  FMNMX.FTZ R29, R27, R20, !PT ;  /* 0x000000141b1d7209 */ /* 0x000fe20007810000 */
[--C-:B------:R-:W-:Y:S01]  /*12b40*/  FFMA.FTZ R180, R25, UR52, -R10.reuse ;  /* 0x0000003419b47c23 */ /* 0x100fe2000801080a */
[--C-:B------:R-:W-:Y:S01]  /*12b50*/  FFMA.FTZ R25, R33, UR52, -R10.reuse ;  /* 0x0000003421197c23 */ /* 0x100fe2000801080a */
[----:B------:R-:W-:Y:S01]  /*12b60*/  FSEL R66, R66, -INF , !P5 ;  /* 0xff80000042427808 */ /* 0x000fe20006800000 */
[--C-:B------:R-:W-:Y:S01]  /*12b70*/  FFMA.FTZ R9, R24, UR52, -R10.reuse ;  /* 0x0000003418097c23 */ /* 0x100fe2000801080a */
[----:B------:R-:W-:Y:S01]  /*12b80*/  FMNMX.FTZ R20, R30, R29, !PT ;  /* 0x0000001d1e147209 */ /* 0x000fe20007810000 */
[--C-:B------:R-:W-:Y:S01]  /*12b90*/  FFMA.FTZ R57, R57, UR52, -R10.reuse ;  /* 0x0000003439397c23 */ /* 0x100fe2000801080a */
[----:B------:R-:W-:Y:S01]  /*12ba0*/  ISETP.GT.AND P5, PT, R11, 0x51, P3 ;  /* 0x000000510b00780c */ /* 0x000fe20001fa4270 */
        /* <DEDUP_REMOVED lines=36> */
[----:B------:R-:W-:Y:S01]  /*12df0*/  MUFU.EX2 R9, R9 ;  /* 0x0000000900097308 */ /* 0x000fe20000000800 */
[----:B------:R-:W-:Y:S01]  /*12e00*/  FMNMX.FTZ R20, R50, R37, !PT ;  /* 0x0000002532147209 */ /* 0x000fe20007810000 */
[----:B------:R-:W-:Y:S01]  /*12e10*/  FFMA.FTZ R37, R45, UR52, -R10 ;  /* 0x000000342d257c23 */ /* 0x000fe2000801080a */
[----:B------:R-:W-:-:S02]  /*12e20*/  ISETP.LT.OR P5, PT, R15, 0x61, P5 ;  /* 0x000000610f00780c */ /* 0x000fc40002fa1670 */
[----:B------:R-:W-:Y:S02]  /*12e30*/  FMNMX.FTZ R41, R51, R20, !PT ;  /* 0x0000001433297209 */ /* 0x000fe40007810000 */
[----:B------:R-:W-:Y:S01]  /*12e40*/  FSEL R74, R74, -INF , !P5 ;  /* 0xff8000004a4a7808 */ /* 0x000fe20006800000 */
[----:B------:R-:W-:Y:S01]  /*12e50*/  MUFU.EX2 R180, R180 ;  /* 0x000000b400b47308 */ /* 0x000fe20000000800 */
[----:B------:R-:W-:Y:S02]  /*12e60*/  FMNMX.FTZ R20, R54, R41, !PT ;  /* 0x0000002936147209 */ /* 0x000fe40007810000 */
[----:B------:R-:W-:Y:S02]  /*12e70*/  ISETP.GT.AND P5, PT, R11, 0x61, P3 ;  /* 0x000000610b00780c */ /* 0x000fe40001fa4270 */
[----:B------:R-:W-:Y:S02]  /*12e80*/  FMNMX.FTZ R41, R55, R20, !PT ;  /* 0x0000001437297209 */ /* 0x000fe40007810000 */
[----:B------:R-:W-:Y:S01]  /*12e90*/  ISETP.LT.OR P5, PT, R15, 0x62, P5 ;  /* 0x000000620f00780c */ /* 0x000fe20002fa1670 */
[----:B------:R-:W-:Y:S01]  /*12ea0*/  MUFU.EX2 R182, R182 ;  /* 0x000000b600b67308 */ /* 0x000fe20000000800 */
[----:B------:R-:W-:Y:S01]  /*12eb0*/  FMNMX.FTZ R20, R58, R41, !PT ;  /* 0x000000293a147209 */ /* 0x000fe20007810000 */
[--C-:B------:R-:W-:Y:S01]  /*12ec0*/  FFMA.FTZ R41, R49, UR52, -R10.reuse ;  /* 0x0000003431297c23 */ /* 0x100fe2000801080a */
[----:B------:R-:W-:Y:S01]  /*12ed0*/  FSEL R24, R75, -INF , !P5 ;  /* 0xff8000004b187808 */ /* 0x000fe20006800000 */
[--C-:B------:R-:W-:Y:S01]  /*12ee0*/  FFMA.FTZ R75, R61, UR52, -R10.reuse ;  /* 0x000000343d4b7c23 */ /* 0x100fe2000801080a */
[----:B------:R-:W-:Y:S01]  /*12ef0*/  FMNMX.FTZ R45, R59, R20, !PT ;  /* 0x000000143b2d7209 */ /* 0x000fe20007810000 */
[----:B------:R-:W-:Y:S01]  /*12f00*/  FFMA.FTZ R61, R65, UR52, -R10 ;  /* 0x00000034413d7c23 */ /* 0x000fe2000801080a */
[----:B------:R-:W-:Y:S01]  /*12f10*/  ISETP.GT.AND P5, PT, R11, 0x68, P3 ;  /* 0x000000680b00780c */ /* 0x000fe20001fa4270 */
[----:B------:R-:W-:Y:S01]  /*12f20*/  MUFU.EX2 R21, R21 ;  /* 0x0000001500157308 */ /* 0x000fe20000000800 */
[----:B------:R-:W-:-:S02]  /*12f30*/  FMNMX.FTZ R20, R62, R45, !PT ;  /* 0x0000002d3e147209 */ /* 0x000fc40007810000 */
[----:B------:R-:W-:Y:S02]  /*12f40*/  ISETP.LT.OR P5, PT, R15, 0x69, P5 ;  /* 0x000000690f00780c */ /* 0x000fe40002fa1670 */
[----:B------:R-:W-:Y:S02]  /*12f50*/  FMNMX.FTZ R45, R63, R20, !PT ;  /* 0x000000143f2d7209 */ /* 0x000fe40007810000 */
[----:B------:R-:W-:Y:S01]  /*12f60*/  FSEL R78, R78, -INF , !P5 ;  /* 0xff8000004e4e7808 */ /* 0x000fe20006800000 */
[----:B------:R-:W-:Y:S01]  /*12f70*/  MUFU.EX2 R176, R176 ;  /* 0x000000b000b07308 */ /* 0x000fe20000000800 */
[----:B------:R-:W-:Y:S01]  /*12f80*/  FMNMX.FTZ R20, R66, R45, !PT ;  /* 0x0000002d42147209 */ /* 0x000fe20007810000 */
[----:B------:R-:W-:Y:S01]  /*12f90*/  FFMA.FTZ R45, R53, UR52, -R10 ;  /* 0x00000034352d7c23 */ /* 0x000fe2000801080a */
[----:B------:R-:W-:Y:S02]  /*12fa0*/  ISETP.GT.AND P5, PT, R11, 0x69, P3 ;  /* 0x000000690b00780c */ /* 0x000fe40001fa4270 */
[----:B------:R-:W-:-:S02]  /*12fb0*/  FMNMX.FTZ R49, R67, R20, !PT ;  /* 0x0000001443317209 */ /* 0x000fc40007810000 */
[----:B------:R-:W-:Y:S01]  /*12fc0*/  ISETP.LT.OR P5, PT, R15, 0x6a, P5 ;  /* 0x0000006a0f00780c */ /* 0x000fe20002fa1670 */
[----:B------:R-:W-:Y:S01]  /*12fd0*/  MUFU.EX2 R25, R25 ;  /* 0x0000001900197308 */ /* 0x000fe20000000800 */
[----:B------:R-:W-:Y:S02]  /*12fe0*/  FMNMX.FTZ R20, R70, R49, !PT ;  /* 0x0000003146147209 */ /* 0x000fe40007810000 */
[----:B------:R-:W-:Y:S02]  /*12ff0*/  FSEL R79, R79, -INF , !P5 ;  /* 0xff8000004f4f7808 */ /* 0x000fe40006800000 */
[----:B------:R-:W-:Y:S02]  /*13000*/  ISETP.GT.AND P5, PT, R11, 0x70, P3 ;  /* 0x000000700b00780c */ /* 0x000fe40001fa4270 */
[----:B------:R-:W-:Y:S01]  /*13010*/  FMNMX.FTZ R49, R71, R20, !PT ;  /* 0x0000001447317209 */ /* 0x000fe20007810000 */
[----:B------:R-:W-:Y:S01]  /*13020*/  MUFU.EX2 R178, R178 ;  /* 0x000000b200b27308 */ /* 0x000fe20000000800 */
[----:B------:R-:W-:-:S02]  /*13030*/  ISETP.LT.OR P5, PT, R15, 0x71, P5 ;  /* 0x000000710f00780c */ /* 0x000fc40002fa1670 */
[----:B------:R-:W-:Y:S02]  /*13040*/  FMNMX.FTZ R49, R74, R49, !PT ;  /* 0x000000314a317209 */ /* 0x000fe40007810000 */
[----:B------:R-:W-:Y:S02]  /*13050*/  FSEL R82, R82, -INF , !P5 ;  /* 0xff80000052527808 */ /* 0x000fe40006800000 */
[----:B------:R-:W-:Y:S01]  /*13060*/  ISETP.GT.AND P5, PT, R11, 0x71, P3 ;  /* 0x000000710b00780c */ /* 0x000fe20001fa4270 */
[----:B------:R-:W-:Y:S01]  /*13070*/  MUFU.EX2 R29, R29 ;  /* 0x0000001d001d7308 */ /* 0x000fe20000000800 */
[----:B------:R-:W-:Y:S02]  /*13080*/  FMNMX.FTZ R53, R24, R49, !PT ;  /* 0x0000003118357209 */ /* 0x000fe40007810000 */
[----:B------:R-:W-:Y:S02]  /*13090*/  ISETP.LT.OR P5, PT, R15, 0x72, P5 ;  /* 0x000000720f00780c */ /* 0x000fe40002fa1670 */
[----:B------:R-:W-:-:S02]  /*130a0*/  FMNMX.FTZ R20, R78, R53, !PT ;  /* 0x000000354e147209 */ /* 0x000fc40007810000 */
[----:B------:R-:W-:Y:S01]  /*130b0*/  FSEL R83, R83, -INF , !P5 ;  /* 0xff80000053537808 */ /* 0x000fe20006800000 */
[----:B------:R0:W-:Y:S01]  /*130c0*/  MUFU.EX2 R49, R57 ;  /* 0x0000003900317308 */ /* 0x0001e20000000800 */
[----:B------:R-:W-:Y:S02]  /*130d0*/  ISETP.GT.AND P5, PT, R11, 0x78, P3 ;  /* 0x000000780b00780c */ /* 0x000fe40001fa4270 */
[----:B------:R-:W-:Y:S02]  /*130e0*/  FMNMX.FTZ R53, R79, R20, !PT ;  /* 0x000000144f357209 */ /* 0x000fe40007810000 */
[----:B------:R-:W-:Y:S02]  /*130f0*/  ISETP.GT.AND P3, PT, R11, 0x79, P3 ;  /* 0x000000790b00780c */ /* 0x000fe40001f64270 */
[----:B------:R-:W-:Y:S01]  /*13100*/  ISETP.LT.OR P5, PT, R15, 0x79, P5 ;  /* 0x000000790f00780c */ /* 0x000fe20002fa1670 */
[----:B------:R-:W-:Y:S01]  /*13110*/  MUFU.EX2 R172, R172 ;  /* 0x000000ac00ac7308 */ /* 0x000fe20000000800 */
[----:B------:R-:W-:Y:S01]  /*13120*/  FMNMX.FTZ R20, R82, R53, !PT ;  /* 0x0000003552147209 */ /* 0x000fe20007810000 */
[--C-:B0-----:R-:W-:Y:S01]  /*13130*/  FFMA.FTZ R57, R69, UR52, -R10.reuse ;  /* 0x0000003445397c23 */ /* 0x101fe2000801080a */
[----:B------:R-:W-:Y:S01]  /*13140*/  ISETP.LT.OR P3, PT, R15, 0x7a, P3 ;  /* 0x0000007a0f00780c */ /* 0x000fe20001f61670 */
[--C-:B------:R-:W-:Y:S01]  /*13150*/  FFMA.FTZ R53, R73, UR52, -R10.reuse ;  /* 0x0000003449357c23 */ /* 0x100fe2000801080a */
[----:B------:R-:W-:Y:S01]  /*13160*/  FSEL R86, R86, -INF , !P5 ;  /* 0xff80000056567808 */ /* 0x000fe20006800000 */
[----:B------:R-:W-:Y:S01]  /*13170*/  FFMA.FTZ R15, R77, UR52, -R10 ;  /* 0x000000344d0f7c23 */ /* 0x000fe2000801080a */
[----:B------:R-:W-:Y:S01]  /*13180*/  FMNMX.FTZ R11, R83, R20, !PT ;  /* 0x00000014530b7209 */ /* 0x000fe20007810000 */
[----:B------:R-:W-:Y:S01]  /*13190*/  MUFU.EX2 R33, R33 ;  /* 0x0000002100217308 */ /* 0x000fe20000000800 */
[----:B------:R-:W-:-:S02]  /*131a0*/  FSEL R87, R87, -INF , !P3 ;  /* 0xff80000057577808 */ /* 0x000fc40005800000 */
[----:B------:R-:W-:-:S04]  /*131b0*/  FMNMX.FTZ R20, R86, R11, !PT ;  /* 0x0000000b56147209 */ /* 0x000fc80007810000 */
[----:B------:R-:W-:Y:S01]  /*131c0*/  FMNMX.FTZ R20, R87, R20, !PT ;  /* 0x0000001457147209 */ /* 0x000fe20007810000 */
[----:B------:R-:W-:Y:S04]  /*131d0*/  MUFU.EX2 R174, R174 ;  /* 0x000000ae00ae7308 */ /* 0x000fe80000000800 */
[----:B------:R-:W0:Y:S04]  /*131e0*/  SHFL.BFLY PT, R11, R20, 0x2, 0x1f ;  /* 0x0c401f00140b7f89 */ /* 0x000e2800000e0000 */
[----:B------:R-:W-:Y:S08]  /*131f0*/  MUFU.EX2 R37, R37 ;  /* 0x0000002500257308 */ /* 0x000ff00000000800 */
[----:B------:R-:W-:Y:S08]  /*13200*/  MUFU.EX2 R168, R168 ;  /* 0x000000a800a87308 */ /* 0x000ff00000000800 */
[----:B------:R-:W-:Y:S01]  /*13210*/  MUFU.EX2 R41, R41 ;  /* 0x0000002900297308 */ /* 0x000fe20000000800 */
[----:B0-----:R-:W-:Y:S01]  /*13220*/  FMNMX.FTZ R26, R20, R11, !PT ;  /* 0x0000000b141a7209 */ /* 0x001fe20007810000 */
[----:B------:R-:W-:Y:S01]  /*13230*/  FFMA.FTZ R11, R81, UR52, -R10 ;  /* 0x00000034510b7c23 */ /* 0x000fe2000801080a */
[----:B------:R-:W-:-:S05]  /*13240*/  FSEL R20, R8, RZ, P4 ;  /* 0x000000ff08147208 */ /* 0x000fca0002000000 */
[----:B------:R-:W-:Y:S01]  /*13250*/  MUFU.EX2 R170, R170 ;  /* 0x000000aa00aa7308 */ /* 0x000fe20000000800 */
[----:B------:R-:W0:Y:S01]  /*13260*/  SHFL.BFLY PT, R65, R26, 0x1, 0x1f ;  /* 0x0c201f001a417f89 */ /* 0x000e2200000e0000 */
[----:B------:R-:W-:-:S04]  /*13270*/  FADD.FTZ R20, -R20, R3 ;  /* 0x0000000314147221 */ /* 0x000fc80000010100 */
[----:B------:R-:W-:Y:S02]  /*13280*/  FMUL.FTZ R20, R20, UR52 ;  /* 0x0000003414147c20 */ /* 0x000fe40008410000 */
[----:B------:R-:W-:Y:S08]  /*13290*/  MUFU.EX2 R45, R45 ;  /* 0x0000002d002d7308 */ /* 0x000ff00000000800 */
[----:B------:R-:W1:Y:S08]  /*132a0*/  MUFU.EX2 R20, R20 ;  /* 0x0000001400147308 */ /* 0x000e700000000800 */
[----:B------:R-:W-:Y:S01]  /*132b0*/  MUFU.EX2 R164, R164 ;  /* 0x000000a400a47308 */ /* 0x000fe20000000800 */
[----:B0-----:R-:W-:-:S04]  /*132c0*/  FMNMX.FTZ R10, R26, R65, !PT ;  /* 0x000000411a0a7209 */ /* 0x001fc80007810000 */
[C---:B------:R-:W-:Y:S01]  /*132d0*/  FSETP.NEU.FTZ.AND P3, PT, R10.reuse, -INF , PT ;  /* 0xff8000000a00780b */ /* 0x040fe20003f7d000 */
[----:B------:R-:W-:Y:S02]  /*132e0*/  FMUL.FTZ R26, R10, UR52 ;  /* 0x000000340a1a7c20 */ /* 0x000fe40008410000 */
[----:B------:R-:W-:Y:S03]  /*132f0*/  MUFU.EX2 R166, R166 ;  /* 0x000000a600a67308 */ /* 0x000fe60000000800 */
[----:B------:R-:W-:-:S05]  /*13300*/  FSEL R26, R26, RZ, P3 ;  /* 0x000000ff1a1a7208 */ /* 0x000fca0001800000 */
[--C-:B------:R-:W-:Y:S01]  /*13310*/  FFMA.FTZ R28, R27, UR52, -R26.reuse ;  /* 0x000000341b1c7c23 */ /* 0x100fe2000801081a */
[----:B------:R-:W-:Y:S01]  /*13320*/  FSEL R27, R10, RZ, P3 ;  /* 0x000000ff0a1b7208 */ /* 0x000fe20001800000 */
[--C-:B------:R-:W-:Y:S01]  /*13330*/  FFMA.FTZ R181, R153, UR52, -R26.reuse ;  /* 0x0000003499b57c23 */ /* 0x100fe2000801081a */
[--C-:B------:R-:W-:Y:S01]  /*13340*/  FFMA.FTZ R183, R30, UR52, -R26.reuse ;  /* 0x000000341eb77c23 */ /* 0x100fe2000801081a */
[--C-:B------:R-:W-:Y:S01]  /*13350*/  FFMA.FTZ R30, R31, UR52, -R26.reuse ;  /* 0x000000341f1e7c23 */ /* 0x100fe2000801081a */
[----:B------:R-:W-:Y:S01]  /*13360*/  FFMA.FTZ R177, R34, UR52, -R26 ;  /* 0x0000003422b17c23 */ /* 0x000fe2000801081a */
[----:B------:R-:W-:Y:S01]  /*13370*/  FADD.FTZ R27, -R27, R0 ;  /* 0x000000001b1b7221 */ /* 0x000fe20000010100 */
[----:B------:R-:W-:Y:S01]  /*13380*/  MUFU.EX2 R28, R28 ;  /* 0x0000001c001c7308 */ /* 0x000fe20000000800 */
[--C-:B------:R-:W-:Y:S01]  /*13390*/  FFMA.FTZ R32, R35, UR52, -R26.reuse ;  /* 0x0000003423207c23 */ /* 0x100fe2000801081a */
[--C-:B------:R-:W-:Y:S01]  /*133a0*/  FFMA.FTZ R179, R38, UR52, -R26.reuse ;  /* 0x0000003426b37c23 */ /* 0x100fe2000801081a */
[----:B------:R-:W-:Y:S01]  /*133b0*/  FMUL.FTZ R0, R27, UR52 ;  /* 0x000000341b007c20 */ /* 0x000fe20008410000 */
[----:B-1----:R-:W-:Y:S01]  /*133c0*/  FFMA.FTZ R27, R20, R6, R9 ;  /* 0x00000006141b7223 */ /* 0x002fe20000010009 */
[--C-:B------:R-:W-:Y:S01]  /*133d0*/  FFMA.FTZ R34, R39, UR52, -R26.reuse ;  /* 0x0000003427227c23 */ /* 0x100fe2000801081a */
[--C-:B------:R-:W-:Y:S01]  /*133e0*/  FFMA.FTZ R173, R42, UR52, -R26.reuse ;  /* 0x000000342aad7c23 */ /* 0x100fe2000801081a */
[--C-:B------:R-:W-:Y:S01]  /*133f0*/  FFMA.FTZ R36, R43, UR52, -R26.reuse ;  /* 0x000000342b247c23 */ /* 0x100fe2000801081a */
[----:B------:R-:W-:Y:S01]  /*13400*/  MUFU.EX2 R181, R181 ;  /* 0x000000b500b57308 */ /* 0x000fe20000000800 */
[----:B------:R-:W-:Y:S01]  /*13410*/  FADD.FTZ R27, R180, R27 ;  /* 0x0000001bb41b7221 */ /* 0x000fe20000010000 */
[--C-:B------:R-:W-:Y:S01]  /*13420*/  FFMA.FTZ R175, R46, UR52, -R26.reuse ;  /* 0x000000342eaf7c23 */ /* 0x100fe2000801081a */
[--C-:B------:R-:W-:Y:S01]  /*13430*/  FFMA.FTZ R38, R47, UR52, -R26.reuse ;  /* 0x000000342f267c23 */ /* 0x100fe2000801081a */
[--C-:B------:R-:W-:Y:S01]  /*13440*/  FFMA.FTZ R169, R50, UR52, -R26.reuse ;  /* 0x0000003432a97c23 */ /* 0x100fe2000801081a */
[----:B------:R-:W-:Y:S01]  /*13450*/  FADD.FTZ R48, R182, R27 ;  /* 0x0000001bb6307221 */ /* 0x000fe20000010000 */
[--C-:B------:R-:W-:Y:S01]  /*13460*/  FFMA.FTZ R40, R51, UR52, -R26.reuse ;  /* 0x0000003433287c23 */ /* 0x100fe2000801081a */
[----:B------:R-:W-:Y:S01]  /*13470*/  FFMA.FTZ R171, R54, UR52, -R26 ;  /* 0x0000003436ab7c23 */ /* 0x000fe2000801081a */
[----:B------:R-:W0:Y:S01]  /*13480*/  MUFU.EX2 R0, R0 ;  /* 0x0000000000007308 */ /* 0x000e220000000800 */
[----:B------:R-:W-:Y:S01]  /*13490*/  FADD.FTZ R27, R21, R48 ;  /* 0x00000030151b7221 */ /* 0x000fe20000010000 */
[--C-:B------:R-:W-:Y:S01]  /*134a0*/  FFMA.FTZ R42, R55, UR52, -R26.reuse ;  /* 0x00000034372a7c23 */ /* 0x100fe2000801081a */
[--C-:B------:R-:W-:Y:S01]  /*134b0*/  FFMA.FTZ R165, R58, UR52, -R26.reuse ;  /* 0x000000343aa57c23 */ /* 0x100fe2000801081a */
[--C-:B------:R-:W-:Y:S01]  /*134c0*/  FFMA.FTZ R44, R59, UR52, -R26.reuse ;  /* 0x000000343b2c7c23 */ /* 0x100fe2000801081a */
[----:B------:R-:W-:Y:S01]  /*134d0*/  FADD.FTZ R48, R176, R27 ;  /* 0x0000001bb0307221 */ /* 0x000fe20000010000 */
[--C-:B------:R-:W-:Y:S01]  /*134e0*/  FFMA.FTZ R167, R62, UR52, -R26.reuse ;  /* 0x000000343ea77c23 */ /* 0x100fe2000801081a */
[----:B------:R-:W-:Y:S01]  /*134f0*/  FFMA.FTZ R46, R63, UR52, -R26 ;  /* 0x000000343f2e7c23 */ /* 0x000fe2000801081a */
[----:B------:R-:W1:Y:S01]  /*13500*/  MUFU.EX2 R183, R183 ;  /* 0x000000b700b77308 */ /* 0x000e620000000800 */
[----:B------:R-:W-:Y:S01]  /*13510*/  FADD.FTZ R27, R25, R48 ;  /* 0x00000030191b7221 */ /* 0x000fe20000010000 */
[--C-:B------:R-:W-:Y:S01]  /*13520*/  FFMA.FTZ R161, R66, UR52, -R26.reuse ;  /* 0x0000003442a17c23 */ /* 0x100fe2000801081a */
[--C-:B------:R-:W-:Y:S01]  /*13530*/  FFMA.FTZ R48, R67, UR52, -R26.reuse ;  /* 0x0000003443307c23 */ /* 0x100fe2000801081a */
[--C-:B------:R-:W-:Y:S01]  /*13540*/  FFMA.FTZ R163, R70, UR52, -R26.reuse ;  /* 0x0000003446a37c23 */ /* 0x100fe2000801081a */
[----:B------:R-:W-:Y:S01]  /*13550*/  FADD.FTZ R50, R178, R27 ;  /* 0x0000001bb2327221 */ /* 0x000fe20000010000 */
[--C-:B------:R-:W-:Y:S01]  /*13560*/  FFMA.FTZ R157, R74, UR52, -R26.reuse ;  /* 0x000000344a9d7c23 */ /* 0x100fe2000801081a */
[----:B------:R-:W-:Y:S01]  /*13570*/  FFMA.FTZ R24, R24, UR52, -R26 ;  /* 0x0000003418187c23 */ /* 0x000fe2000801081a */
[----:B------:R-:W2:Y:S01]  /*13580*/  MUFU.EX2 R30, R30 ;  /* 0x0000001e001e7308 */ /* 0x000ea20000000800 */
[----:B0-----:R-:W-:Y:S01]  /*13590*/  FFMA.FTZ R5, R0, R5, R181 ;  /* 0x0000000500057223 */ /* 0x001fe200000100b5 */
[----:B------:R-:W-:Y:S01]  /*135a0*/  FADD.FTZ R27, R29, R50 ;  /* 0x000000321d1b7221 */ /* 0x000fe20000010000 */
[--C-:B------:R-:W-:Y:S01]  /*135b0*/  FFMA.FTZ R159, R78, UR52, -R26.reuse ;  /* 0x000000344e9f7c23 */ /* 0x100fe2000801081a */
[--C-:B------:R-:W-:Y:S01]  /*135c0*/  FFMA.FTZ R153, R82, UR52, -R26.reuse ;  /* 0x0000003452997c23 */ /* 0x100fe2000801081a */
[----:B------:R-:W-:Y:S01]  /*135d0*/  FADD.FTZ R6, R28, R5 ;  /* 0x000000051c067221 */ /* 0x000fe20000010000 */
[----:B------:R-:W-:Y:S01]  /*135e0*/  FADD.FTZ R50, R172, R27 ;  /* 0x0000001bac327221 */ /* 0x000fe20000010000 */
[----:B------:R-:W-:Y:S01]  /*135f0*/  FFMA.FTZ R155, R86, UR52, -R26 ;  /* 0x00000034569b7c23 */ /* 0x000fe2000801081a */
[----:B------:R-:W0:Y:S01]  /*13600*/  MUFU.EX2 R177, R177 ;  /* 0x000000b100b17308 */ /* 0x000e220000000800 */
[----:B-1----:R-:W-:Y:S01]  /*13610*/  FADD.FTZ R5, R183, R6 ;  /* 0x00000006b7057221 */ /* 0x002fe20000010000 */
[----:B------:R-:W-:Y:S01]  /*13620*/  FADD.FTZ R27, R33, R50 ;  /* 0x00000032211b7221 */ /* 0x000fe20000010000 */
[----:B------:R-:W-:-:S03]  /*13630*/  FFMA.FTZ R50, R71, UR52, -R26 ;  /* 0x0000003447327c23 */ /* 0x000fc6000801081a */
        /* <DEDUP_REMOVED lines=16> */
[----:B------:R-:W-:-:S03]  /*13740*/  FFMA.FTZ R52, R79, UR52, -R26 ;  /* 0x000000344f347c23 */ /* 0x000fc6000801081a */
[----:B------:R-:W-:Y:S02]  /*13750*/  FADD.FTZ R54, R166, R27 ;  /* 0x0000001ba6367221 */ /* 0x000fe40000010000 */
        /* <DEDUP_REMOVED lines=34> */
[--C-:B------:R-:W-:Y:S01]  /*13980*/  FFMA.FTZ R54, R83, UR52, -R26.reuse ;  /* 0x0000003453367c23 */ /* 0x100fe2000801081a */
[----:B------:R-:W-:-:S05]  /*13990*/  FFMA.FTZ R26, R87, UR52, -R26 ;  /* 0x00000034571a7c23 */ /* 0x000fca000801081a */
        /* <DEDUP_REMOVED lines=38> */
[----:B0-----:R-:W-:-:S03]  /*13c00*/  FADD.FTZ R6, R3, R56 ;  /* 0x0000003803067221 */ /* 0x001fc60000010000 */
[----:B-1----:R-:W-:Y:S01]  /*13c10*/  FADD.FTZ R5, R26, R5 ;  /* 0x000000051a057221 */ /* 0x002fe20000010000 */
[----:B------:R-:W-:Y:S06]  /*13c20*/  @!P0 BRA `(.L_x_1881) ;  /* 0x0000000000048947 */ /* 0x000fec0003800000 */
[----:B------:R-:W-:Y:S01]  /*13c30*/  BPT.TRAP 0x1 ;  /* 0x000000040000795c */ /* 0x000fe20000300000 */
.L_x_1881:
[----:B------:R-:W-:Y:S01]  /*13c40*/  LEA R27, R184, R18, 0x3 ;  /* 0x00000012b81b7211 */ /* 0x000fe200078e18ff */
[----:B------:R-:W-:Y:S01]  /*13c50*/  IMAD.U32 R56, RZ, RZ, UR38 ;  /* 0x00000026ff387e24 */ /* 0x000fe2000f8e00ff */
[----:B------:R-:W-:Y:S01]  /*13c60*/  ISETP.GT.AND P3, PT, R4, R12, PT ;  /* 0x0000000c0400720c */ /* 0x000fe20003f64270 */
[----:B------:R-:W-:Y:S01]  /*13c70*/  FMUL.FTZ R90, R90, R0 ;  /* 0x000000005a5a7220 */ /* 0x000fe20000410000 */
[----:B------:R-:W-:Y:S01]  /*13c80*/  F2FP.F16.F32.PACK_AB R154, R3, R154 ;  /* 0x0000009a039a723e */ /* 0x000fe200000000ff */
[----:B------:R-:W-:Y:S02]  /*13c90*/  VIADD R27, R27, 0x28860 ;  /* 0x000288601b1b7836 */ /* 0x000fe40000000000 */
[-C--:B------:R-:W-:Y:S01]  /*13ca0*/  FMUL.FTZ R91, R91, R0.reuse ;  /* 0x000000005b5b7220 */ /* 0x080fe20000410000 */
[-C--:B------:R-:W-:Y:S01]  /*13cb0*/  FMUL.FTZ R94, R94, R0.reuse ;  /* 0x000000005e5e7220 */ /* 0x080fe20000410000 */
[-C--:B------:R-:W-:Y:S01]  /*13cc0*/  FMUL.FTZ R95, R95, R0.reuse ;  /* 0x000000005f5f7220 */ /* 0x080fe20000410000 */
[-C--:B------:R-:W-:Y:S01]  /*13cd0*/  FMUL.FTZ R98, R98, R0.reuse ;  /* 0x0000000062627220 */ /* 0x080fe20000410000 */
[----:B------:R-:W-:Y:S01]  /*13ce0*/  PRMT R27, R56, 0x654, R27 ;  /* 0x00000654381b7816 */ /* 0x000fe2000000001b */
[-C--:B------:R-:W-:Y:S01]  /*13cf0*/  FMUL.FTZ R99, R99, R0.reuse ;  /* 0x0000000063637220 */ /* 0x080fe20000410000 */
[-C--:B------:R-:W-:Y:S01]  /*13d00*/  FMUL.FTZ R102, R102, R0.reuse ;  /* 0x0000000066667220 */ /* 0x080fe20000410000 */
        /* <DEDUP_REMOVED lines=86> */
[----:B------:R-:W-:Y:S01]  /*14270*/  F2FP.F16.F32.PACK_AB R155, R26, R155 ;  /* 0x0000009b1a9b723e */ /* 0x000fe200000000ff */
[-C--:B------:R-:W-:Y:S01]  /*14280*/  FMUL.FTZ R148, R148, R20.reuse ;  /* 0x0000001494947220 */ /* 0x080fe20000410000 */
[----:B------:R-:W-:Y:S01]  /*14290*/  FMUL.FTZ R149, R149, R20 ;  /* 0x0000001495957220 */ /* 0x000fe20000410000 */
[----:B------:R-:W-:Y:S01]  /*142a0*/  VIADD R4, R4, 0xffffffff ;  /* 0xffffffff04047836 */ /* 0x000fe20000000000 */
[----:B------:R-:W-:Y:S01]  /*142b0*/  MOV R184, R13 ;  /* 0x0000000d00b87202 */ /* 0x000fe20000000f00 */
[----:B------:R-:W-:-:S02]  /*142c0*/  IMAD.MOV.U32 R0, RZ, RZ, R10 ;  /* 0x000000ffff007224 */ /* 0x000fc400078e000a */
[----:B------:R-:W-:Y:S02]  /*142d0*/  IMAD.MOV.U32 R3, RZ, RZ, R8 ;  /* 0x000000ffff037224 */ /* 0x000fe400078e0008 */
[----:B------:R-:W-:Y:S01]  /*142e0*/  IMAD.MOV.U32 R187, RZ, RZ, R14 ;  /* 0x000000ffffbb7224 */ /* 0x000fe200078e000e */
[----:B0-----:R-:W-:Y:S06]  /*142f0*/  @P3 BRA `(.L_x_1882) ;  /* 0xffffffcc00543947 */ /* 0x001fec000383ffff */
[----:B------:R-:W-:Y:S02]  /*14300*/  IMAD.MOV.U32 R0, RZ, RZ, R10 ;  /* 0x000000ffff007224 */ /* 0x000fe400078e000a */
[----:B------:R-:W-:Y:S02]  /*14310*/  IMAD.MOV.U32 R3, RZ, RZ, R8 ;  /* 0x000000ffff037224 */ /* 0x000fe400078e0008 */
[----:B------:R-:W-:Y:S02]  /*14320*/  IMAD.MOV.U32 R184, RZ, RZ, R13 ;  /* 0x000000ffffb87224 */ /* 0x000fe400078e000d */
[----:B------:R-:W-:-:S07]  /*14330*/  IMAD.MOV.U32 R187, RZ, RZ, R14 ;  /* 0x000000ffffbb7224 */ /* 0x000fce00078e000e */
.L_x_1862:
[----:B------:R-:W0:Y:S01]  /*14340*/  LDC R8, c[0x0][0x448] ;  /* 0x00011200ff087b82 */ /* 0x000e220000000800 */
[----:B------:R-:W-:-:S07]  /*14350*/  IADD3 R11, R190, 0x1, -R189 ;  /* 0x00000001be0b7810 */ /* 0x000fce0007ffe8bd */
[----:B------:R-:W1:Y:S01]  /*14360*/  LDC R13, c[0x0][0x9e4] ;  /* 0x00027900ff0d7b82 */ /* 0x000e620000000800 */
[----:B0-----:R-:W-:Y:S01]  /*14370*/  ISETP.NE.AND P4, PT, R8, 0x1, PT ;  /* 0x000000010800780c */ /* 0x001fe20003f85270 */
[----:B------:R-:W-:Y:S01]  /*14380*/  VIADD R8, R193, 0x7f ;  /* 0x0000007fc1087836 */ /* 0x000fe20000000000 */
[----:B-1----:R-:W-:-:S11]  /*14390*/  ISETP.GE.AND P5, PT, R13, 0x1, PT ;  /* 0x000000010d00780c */ /* 0x002fd60003fa6270 */
[----:B------:R-:W0:Y:S08]  /*143a0*/  @P4 LDC R9, c[0x0][0x44c] ;  /* 0x00011300ff094b82 */ /* 0x000e300000000800 */
[----:B------:R-:W1:Y:S01]  /*143b0*/  @P4 LDC R10, c[0x0][0x450] ;  /* 0x00011400ff0a4b82 */ /* 0x000e620000000800 */
[----:B0-----:R-:W-:-:S05]  /*143c0*/  @P4 IMAD.HI.U32 R9, R8, R9, RZ ;  /* 0x0000000908094227 */ /* 0x001fca00078e00ff */
[----:B-1----:R-:W-:-:S05]  /*143d0*/  @P4 SHF.R.U32.HI R8, RZ, R10, R9 ;  /* 0x0000000aff084219 */ /* 0x002fca0000011609 */
[----:B------:R-:W-:-:S05]  /*143e0*/  IMAD.IADD R8, R11, 0x1, R8 ;  /* 0x000000010b087824 */ /* 0x000fca00078e0208 */
[----:B------:R-:W-:Y:S01]  /*143f0*/  IADD3 R9, R8, -UR51, RZ ;  /* 0x8000003308097c10 */ /* 0x000fe2000fffe0ff */
        /* <DEDUP_REMOVED lines=11> */
.L_x_1885:
[----:B------:R-:W-:-:S13]  /*144b0*/  ISETP.NE.AND P1, PT, R13, 0x1, PT ;  /* 0x000000010d00780c */ /* 0x000fda0003f25270 */
[----:B------:R-:W0:Y:S02]  /*144c0*/  @P1 LDC.64 R10, c[0x0][0x9e8] ;  /* 0x00027a00ff0a1b82 */ /* 0x000e240000000a00 */
[----:B0-----:R-:W-:-:S05]  /*144d0*/  @P1 IMAD.HI.U32 R10, R8, R10, RZ ;  /* 0x0000000a080a1227 */ /* 0x001fca00078e00ff */
[----:B------:R-:W-:-:S07]  /*144e0*/  @P1 SHF.R.U32.HI R8, RZ, R11, R10 ;  /* 0x0000000bff081219 */ /* 0x000fce000001160a */
.L_x_1886:
[----:B------:R-:W-:Y:S05]  /*144f0*/  BSYNC B0 ;  /* 0x0000000000007941 */ /* 0x000fea0003800000 */
.L_x_1884:
[----:B------:R-:W-:-:S05]  /*14500*/  IMAD R8, R8, R13, RZ ;  /* 0x0000000d08087224 */ /* 0x000fca00078e02ff */
[----:B------:R-:W-:-:S07]  /*14510*/  VIMNMX R9, R9, R8, !PT ;  /* 0x0000000809097248 */ /* 0x000fce0007fe0100 */
.L_x_1883:
[----:B------:R-:W-:-:S05]  /*14520*/  VIADD R9, R9, 0x7f ;  /* 0x0000007f09097836 */ /* 0x000fca0000000000 */
[----:B------:R-:W-:-:S04]  /*14530*/  SHF.R.S32.HI R8, RZ, 0x1f, R9 ;  /* 0x0000001fff087819 */ /* 0x000fc80000011409 */
[----:B------:R-:W-:-:S04]  /*14540*/  LEA.HI R8, R8, R9, RZ, 0x7 ;  /* 0x0000000908087211 */ /* 0x000fc800078f38ff */
[----:B------:R-:W-:-:S04]  /*14550*/  SHF.R.S32.HI R9, RZ, 0x7, R8 ;  /* 0x00000007ff097819 */ /* 0x000fc80000011408 */
[----:B------:R-:W-:-:S04]  /*14560*/  VIMNMX R12, R198, R9, !PT ;  /* 0x00000009c60c7248 */ /* 0x000fc80007fe0100 */
[----:B------:R-:W-:-:S13]  /*14570*/  ISETP.GE.AND P1, PT, R4, R12, PT ;  /* 0x0000000c0400720c */ /* 0x000fda0003f26270 */
[----:B------:R-:W-:Y:S05]  /*14580*/  @!P1 BRA `(.L_x_1887) ;  /* 0x0000002000ac9947 */ /* 0x000fea0003800000 */
[----:B------:R-:W-:Y:S02]  /*14590*/  IMAD.MOV.U32 R13, RZ, RZ, R0 ;  /* 0x000000ffff0d7224 */ /* 0x000fe400078e0000 */
[----:B------:R-:W-:Y:S02]  /*145a0*/  IMAD.MOV.U32 R14, RZ, RZ, R3 ;  /* 0x000000ffff0e7224 */ /* 0x000fe400078e0003 */
[----:B------:R-:W-:Y:S02]  /*145b0*/  IMAD.MOV.U32 R20, RZ, RZ, R187 ;  /* 0x000000ffff147224 */ /* 0x000fe400078e00bb */
[----:B------:R-:W-:-:S07]  /*145c0*/  IMAD.MOV.U32 R15, RZ, RZ, R184 ;  /* 0x000000ffff0f7224 */ /* 0x000fce00078e00b8 */
.L_x_1899:
        /* <DEDUP_REMOVED lines=8> */
.L_x_1889:
        /* <DEDUP_REMOVED lines=8> */
.L_x_1890:
[----:B------:R-:W-:Y:S04]  /*146d0*/  BSSY B0, `(.L_x_1888) ;  /* 0x0000004000007945 */ /* 0x000fe80003800000 */
[----:B-1----:R-:W-:Y:S05]  /*146e0*/  @P2 BRA `(.L_x_1891) ;  /* 0x0000000000082947 */ /* 0x002fea0003800000 */
[----:B------:R-:W1:Y:S02]  /*146f0*/  SYNCS.PHASECHK.TRANS64.TRYWAIT P2, [R3+URZ+0x28830], R0 ;  /* 0x02883000030075a7 */ /* 0x000e64000804017f */
[----:B-1----:R-:W-:Y:S05]  /*14700*/  @!P2 BRA `(.L_x_1892) ;  /* 0x00000114009ca947 */ /* 0x002fea0003800000 */
.L_x_1891:
[----:B------:R-:W-:Y:S05]  /*14710*/  BSYNC B0 ;  /* 0x0000000000007941 */ /* 0x000fea0003800000 */
.L_x_1888:
[----:B01----:R-:W0:Y:S01]  /*14720*/  S2R R0, SR_TID.X ;  /* 0x0000000000007919 */ /* 0x003e220000002100 */
[----:B------:R-:W-:Y:S01]  /*14730*/  VIADD R184, R15, 0x1 ;  /* 0x000000010fb87836 */ /* 0x000fe20000000000 */
[----:B------:R-:W-:Y:S05]  /*14740*/  WARPSYNC.ALL ;  /* 0x0000000000007948 */ /* 0x000fea0003800000 */
[C---:B------:R-:W-:Y:S01]  /*14750*/  ISETP.NE.AND P2, PT, R184.reuse, 0x2, PT ;  /* 0x00000002b800780c */ /* 0x040fe20003f45270 */
[----:B------:R-:W-:Y:S02]  /*14760*/  IMAD.MOV.U32 R9, RZ, RZ, 0x40000040 ;  /* 0x40000040ff097424 */ /* 0x000fe400078e00ff */
[----:B------:R-:W-:Y:S01]  /*14770*/  IMAD.MOV.U32 R11, RZ, RZ, 0x40000040 ;  /* 0x40000040ff0b7424 */ /* 0x000fe200078e00ff */
[----:B------:R-:W-:-:S02]  /*14780*/  SEL R184, R184, RZ, P2 ;  /* 0x000000ffb8b87207 */ /* 0x000fc40001000000 */
[----:B------:R-:W-:Y:S01]  /*14790*/  R2UR UR35, R9 ;  /* 0x00000000092372ca */ /* 0x000fe200000e0000 */
[----:B------:R-:W-:Y:S01]  /*147a0*/  IMAD.MOV.U32 R9, RZ, RZ, 0x40000040 ;  /* 0x40000040ff097424 */ /* 0x000fe200078e00ff */
[----:B------:R-:W-:Y:S01]  /*147b0*/  R2UR UR7, R11 ;  /* 0x000000000b0772ca */ /* 0x000fe200000e0000 */
[----:B------:R-:W-:Y:S02]  /*147c0*/  IMAD R8, R184, 0x800, R7 ;  /* 0x00000800b8087824 */ /* 0x000fe400078e0207 */
[----:B------:R-:W-:Y:S01]  /*147d0*/  IMAD.MOV.U32 R11, RZ, RZ, 0x40000040 ;  /* 0x40000040ff0b7424 */ /* 0x000fe200078e00ff */
[----:B------:R-:W-:Y:S01]  /*147e0*/  R2UR UR31, R9 ;  /* 0x00000000091f72ca */ /* 0x000fe200000e0000 */
[C---:B------:R-:W-:Y:S01]  /*147f0*/  VIADD R10, R8.reuse, 0x2 ;  /* 0x00000002080a7836 */ /* 0x040fe20000000000 */
[----:B------:R-:W-:Y:S02]  /*14800*/  R2UR UR34, R8 ;  /* 0x00000000082272ca */ /* 0x000fe400000e0000 */
[----:B------:R-:W-:Y:S01]  /*14810*/  R2UR UR11, R11 ;  /* 0x000000000b0b72ca */ /* 0x000fe200000e0000 */
[----:B------:R-:W-:Y:S01]  /*14820*/  IMAD.MOV.U32 R11, RZ, RZ, 0x40000040 ;  /* 0x40000040ff0b7424 */ /* 0x000fe200078e00ff */
[----:B------:R-:W-:-:S02]  /*14830*/  R2UR UR6, R10 ;  /* 0x000000000a0672ca */ /* 0x000fc400000e0000 */
[----:B------:R-:W-:Y:S02]  /*14840*/  IADD3 R10, R8, 0x4, RZ ;  /* 0x00000004080a7810 */ /* 0x000fe40007ffe0ff */
[----:B------:R-:W-:Y:S01]  /*14850*/  R2UR UR15, R11 ;  /* 0x000000000b0f72ca */ /* 0x000fe200000e0000 */
[----:B------:R-:W-:Y:S01]  /*14860*/  IMAD.MOV.U32 R11, RZ, RZ, 0x40000040 ;  /* 0x40000040ff0b7424 */ /* 0x000fe200078e00ff */
[----:B------:R-:W-:Y:S01]  /*14870*/  R2UR UR10, R10 ;  /* 0x000000000a0a72ca */ /* 0x000fe200000e0000 */
[----:B------:R-:W-:Y:S01]  /*14880*/  VIADD R10, R8, 0x6 ;  /* 0x00000006080a7836 */ /* 0x000fe20000000000 */
[----:B0-----:R-:W-:Y:S02]  /*14890*/  SHF.R.U32.HI R0, RZ, 0x7, R0 ;  /* 0x00000007ff007819 */ /* 0x001fe40000011600 */
[----:B------:R-:W-:Y:S02]  /*148a0*/  R2UR UR19, R11 ;  /* 0x000000000b1372ca */ /* 0x000fe400000e0000 */
[----:B------:R-:W-:Y:S01]  /*148b0*/  R2UR UR14, R10 ;  /* 0x000000000a0e72ca */ /* 0x000fe200000e0000 */
[----:B------:R-:W-:Y:S01]  /*148c0*/  VIADD R0, R0, 0x8 ;  /* 0x0000000800007836 */ /* 0x000fe20000000000 */
[----:B------:R-:W-:Y:S01]  /*148d0*/  MOV R11, 0x40000040 ;  /* 0x40000040000b7802 */ /* 0x000fe20000000f00 */
[----:B------:R-:W-:-:S03]  /*148e0*/  VIADD R10, R8, 0x400 ;  /* 0x00000400080a7836 */ /* 0x000fc60000000000 */
[----:B------:R0:W-:Y:S01]  /*148f0*/  BAR.SYNC.DEFER_BLOCKING R0, 0x100 ;  /* 0x000400000000751d */ /* 0x0001e20000010000 */
[----:B------:R-:W-:Y:S01]  /*14900*/  R2UR UR23, R11 ;  /* 0x000000000b1772ca */ /* 0x000fe200000e0000 */
[----:B------:R-:W-:Y:S01]  /*14910*/  IMAD.MOV.U32 R11, RZ, RZ, 0x40000040 ;  /* 0x40000040ff0b7424 */ /* 0x000fe200078e00ff */
[----:B------:R-:W-:Y:S01]  /*14920*/  R2UR UR18, R10 ;  /* 0x000000000a1272ca */ /* 0x000fe200000e0000 */
[----:B------:R-:W-:-:S03]  /*14930*/  VIADD R10, R8, 0x402 ;  /* 0x00000402080a7836 */ /* 0x000fc60000000000 */
[----:B------:R-:W-:Y:S02]  /*14940*/  R2UR UR27, R11 ;  /* 0x000000000b1b72ca */ /* 0x000fe400000e0000 */
[----:B------:R-:W-:Y:S01]  /*14950*/  R2UR UR22, R10 ;  /* 0x000000000a1672ca */ /* 0x000fe200000e0000 */
[C---:B------:R-:W-:Y:S02]  /*14960*/  VIADD R10, R8.reuse, 0x404 ;  /* 0x00000404080a7836 */ /* 0x040fe40000000000 */
[----:B------:R-:W-:-:S03]  /*14970*/  VIADD R8, R8, 0x406 ;  /* 0x0000040608087836 */ /* 0x000fc60000000000 */
        /* <DEDUP_REMOVED lines=29> */
.L_x_1894:
[----:B------:R-:W-:Y:S01]  /*14b50*/  SHF.L.U32 R0, R20, 0x1f, RZ ;  /* 0x0000001f14007819 */ /* 0x000fe200000006ff */
[----:B------:R-:W-:-:S04]  /*14b60*/  IMAD R3, R15, 0x8, R18 ;  /* 0x000000080f037824 */ /* 0x000fc800078e0212 */
[----:B------:R0:W1:Y:S01]  /*14b70*/  SYNCS.PHASECHK.TRANS64.TRYWAIT P1, [R3+URZ+0x28850], R0 ;  /* 0x02885000030075a7 */ /* 0x000062000802017f */
[----:B------:R-:W-:Y:S05]  /*14b80*/  @!P0 BRA `(.L_x_1895) ;  /* 0x0000000000048947 */ /* 0x000fea0003800000 */
[----:B------:R-:W-:Y:S01]  /*14b90*/  BPT.TRAP 0x1 ;  /* 0x000000040000795c */ /* 0x000fe20000300000 */
.L_x_1895:
[----:B-1----:R-:W-:Y:S05]  /*14ba0*/  @P1 BRA `(.L_x_1893) ;  /* 0x0000000000081947 */ /* 0x002fea0003800000 */
[----:B------:R-:W1:Y:S02]  /*14bb0*/  SYNCS.PHASECHK.TRANS64.TRYWAIT P1, [R3+URZ+0x28850], R0 ;  /* 0x02885000030075a7 */ /* 0x000e64000802017f */
[----:B-1----:R-:W-:Y:S05]  /*14bc0*/  @!P1 BRA `(.L_x_1896) ;  /* 0x0000011000809947 */ /* 0x002fea0003800000 */
.L_x_1893:
[----:B01----:R-:W-:Y:S01]  /*14bd0*/  VIADD R0, R18, 0x400 ;  /* 0x0000040012007836 */ /* 0x003fe20000000000 */
[----:B------:R-:W-:Y:S05]  /*14be0*/  WARPSYNC.ALL ;  /* 0x0000000000007948 */ /* 0x000fea0003800000 */
[----:B------:R-:W-:Y:S01]  /*14bf0*/  SHF.R.U32.HI R0, RZ, 0x4, R0 ;  /* 0x00000004ff007819 */ /* 0x000fe20000011600 */
[----:B------:R-:W-:Y:S01]  /*14c00*/  IMAD.MOV.U32 R9, RZ, RZ, 0x40000040 ;  /* 0x40000040ff097424 */ /* 0x000fe200078e00ff */
[----:B------:R-:W-:Y:S01]  /*14c10*/  WARPGROUP.ARRIVE ;  /* 0x00000000000079c5 */ /* 0x000fe20000000000 */
[----:B------:R-:W-:Y:S01]  /*14c20*/  IMAD.MOV.U32 R11, RZ, RZ, 0x40000040 ;  /* 0x40000040ff0b7424 */ /* 0x000fe200078e00ff */
[----:B------:R-:W-:-:S04]  /*14c30*/  LOP3.LUT R0, R0, 0x3fff, RZ, 0xc0, !PT ;  /* 0x00003fff00007812 */ /* 0x000fc800078ec0ff */
[----:B------:R-:W0:Y:S01]  /*14c40*/  S2R R20, SR_TID.X ;  /* 0x0000000000147919 */ /* 0x000e220000002100 */
[----:B------:R-:W-:Y:S01]  /*14c50*/  R2UR UR7, R9 ;  /* 0x00000000090772ca */ /* 0x000fe200000e0000 */
[----:B------:R-:W-:Y:S01]  /*14c60*/  IMAD.MOV.U32 R9, RZ, RZ, 0x40000040 ;  /* 0x40000040ff097424 */ /* 0x000fe200078e00ff */
[----:B------:R-:W-:-:S04]  /*14c70*/  LOP3.LUT R0, R0, 0x4000000, RZ, 0xfc, !PT ;  /* 0x0400000000007812 */ /* 0x000fc800078efcff */
[----:B------:R-:W-:-:S04]  /*14c80*/  LEA R8, R15, R0, 0xb ;  /* 0x000000000f087211 */ /* 0x000fc800078e58ff */
[C---:B------:R-:W-:Y:S01]  /*14c90*/  R2UR UR6, R8.reuse ;  /* 0x00000000080672ca */ /* 0x040fe200000e0000 */
[----:B------:R-:W-:-:S12]  /*14ca0*/  VIADD R10, R8, 0x80 ;  /* 0x00000080080a7836 */ /* 0x000fd80000000000 */
[----:B------:R-:W-:Y:S01]  /*14cb0*/  HGMMA.64x128x16.F32 R88, R180, gdesc[UR4].tnspB, R88, gsb0 ;  /* 0x41e00004b4587df0 */ /* 0x000fe20008000858 */
[----:B------:R-:W-:Y:S01]  /*14cc0*/  R2UR UR6, R10 ;  /* 0x000000000a0672ca */ /* 0x000fe200000e0000 */
[----:B------:R-:W-:Y:S01]  /*14cd0*/  VIADD R10, R8, 0x100 ;  /* 0x00000100080a7836 */ /* 0x000fe20000000000 */
[----:B------:R-:W-:Y:S01]  /*14ce0*/  R2UR UR7, R11 ;  /* 0x000000000b0772ca */ /* 0x000fe200000e0000 */
[----:B------:R-:W-:Y:S01]  /*14cf0*/  IMAD.MOV.U32 R11, RZ, RZ, 0x40000040 ;  /* 0x40000040ff0b7424 */ /* 0x000fe200078e00ff */
[----:B0-----:R-:W-:-:S04]  /*14d00*/  SHF.R.U32.HI R20, RZ, 0x7, R20 ;  /* 0x00000007ff147819 */ /* 0x001fc80000011614 */
[----:B------:R-:W-:Y:S01]  /*14d10*/  IADD3 R0, -R20, 0xb, RZ ;  /* 0x0000000b14007810 */ /* 0x000fe20007ffe1ff */
        /* <DEDUP_REMOVED lines=25> */
[C---:B------:R-:W-:Y:S01]  /*14eb0*/  VIADD R10, R8.reuse, 0x300 ;  /* 0x00000300080a7836 */ /* 0x040fe20000000000 */
[----:B------:R-:W-:Y:S01]  /*14ec0*/  R2UR UR7, R11 ;  /* 0x000000000b0772ca */ /* 0x000fe200000e0000 */
[----:B------:R-:W-:Y:S01]  /*14ed0*/  IMAD.MOV.U32 R11, RZ, RZ, 0x40000040 ;  /* 0x40000040ff0b7424 */ /* 0x000fe200078e00ff */
[----:B------:R-:W-:Y:S01]  /*14ee0*/  IADD3 R8, R8, 0x380, RZ ;  /* 0x0000038008087810 */ /* 0x000fe20007ffe0ff */
        /* <DEDUP_REMOVED lines=10> */
[----:B------:R-:W-:Y:S02]  /*14f90*/  WARPGROUP.DEPBAR.LE gsb0, 0x0 ;  /* 0x00008000000079c5 */ /* 0x000fe40000010000 */
[----:B------:R-:W-:-:S10]  /*14fa0*/  WARPGROUP.ARRIVE ;  /* 0x00000000000079c5 */ /* 0x000fd40000000000 */
[----:B------:R-:W-:Y:S03]  /*14fb0*/  HGMMA.64x128x16.F32 R88, R152, gdesc[UR4].tnspB, R88, gsb0 ;  /* 0x41e0000498587df0 */ /* 0x000fe60008000858 */
[----:B------:R-:W-:Y:S02]  /*14fc0*/  WARPGROUP.DEPBAR.LE gsb0, 0x0 ;  /* 0x00008000000079c5 */ /* 0x000fe40000010000 */
[----:B------:R0:W-:Y:S06]  /*14fd0*/  BAR.ARV R0, 0x100 ;  /* 0x000400000000751d */ /* 0x0001ec0000002000 */
[----:B------:R-:W-:Y:S05]  /*14fe0*/  @!P0 BRA `(.L_x_1897) ;  /* 0x0000000000048947 */ /* 0x000fea0003800000 */
[----:B------:R-:W-:Y:S01]  /*14ff0*/  BPT.TRAP 0x1 ;  /* 0x000000040000795c */ /* 0x000fe20000300000 */
.L_x_1897:
[----:B0-----:R-:W-:Y:S01]  /*15000*/  FMNMX.FTZ R0, R24, R14, !PT ;  /* 0x0000000e18007209 */ /* 0x001fe20007810000 */
[----:B------:R-:W-:Y:S01]  /*15010*/  UMOV UR52, UR44 ;  /* 0x0000002c00347c82 */ /* 0x000fe20008000000 */
        /* <DEDUP_REMOVED lines=67> */
[----:B------:R-:W0:Y:S04]  /*15450*/  SHFL.BFLY PT, R0, R11, 0x1, 0x1f ;  /* 0x0c201f000b007f89 */ /* 0x000e2800000e0000 */
[----:B------:R-:W1:Y:S01]  /*15460*/  SHFL.BFLY PT, R21, R20, 0x1, 0x1f ;  /* 0x0c201f0014157f89 */ /* 0x000e6200000e0000 */
[----:B0-----:R-:W-:Y:S02]  /*15470*/  FMNMX.FTZ R3, R11, R0, !PT ;  /* 0x000000000b037209 */ /* 0x001fe40007810000 */
[----:B-1----:R-:W-:-:S03]  /*15480*/  FMNMX.FTZ R0, R20, R21, !PT ;  /* 0x0000001514007209 */ /* 0x002fc60007810000 */
[----:B------:R-:W-:-:S04]  /*15490*/  FADD.FTZ R10, -R3, R14 ;  /* 0x0000000e030a7221 */ /* 0x000fc80000010100 */
[----:B------:R-:W-:Y:S01]  /*154a0*/  FMUL.FTZ R14, R10, UR52 ;  /* 0x000000340a0e7c20 */ /* 0x000fe20008410000 */
[----:B------:R-:W-:-:S03]  /*154b0*/  FADD.FTZ R10, -R0, R13 ;  /* 0x0000000d000a7221 */ /* 0x000fc60000010100 */
[----:B------:R0:W-:Y:S01]  /*154c0*/  MUFU.EX2 R9, R14 ;  /* 0x0000000e00097308 */ /* 0x0001e20000000800 */
[----:B------:R-:W-:Y:S01]  /*154d0*/  FMUL.FTZ R8, R10, UR52 ;  /* 0x000000340a087c20 */ /* 0x000fe20008410000 */
[----:B------:R-:W-:-:S04]  /*154e0*/  FMUL.FTZ R10, R3, UR52 ;  /* 0x00000034030a7c20 */ /* 0x000fc80008410000 */
[--C-:B------:R-:W-:Y:S01]  /*154f0*/  FFMA.FTZ R153, R45, UR52, -R10.reuse ;  /* 0x000000342d997c23 */ /* 0x100fe2000801080a */
        /* <DEDUP_REMOVED lines=30> */
[----:B------:R-:W-:Y:S01]  /*156e0*/  FFMA.FTZ R49, R85, UR52, -R10 ;  /* 0x0000003455317c23 */ /* 0x000fe2000801080a */
[----:B------:R-:W-:Y:S01]  /*156f0*/  FMUL.FTZ R10, R0, UR52 ;  /* 0x00000034000a7c20 */ /* 0x000fe20008410000 */
[----:B------:R-:W1:Y:S01]  /*15700*/  MUFU.EX2 R180, R180 ;  /* 0x000000b400b47308 */ /* 0x000e620000000800 */
[----:B------:R-:W-:-:S02]  /*15710*/  IMAD R52, R184, 0x8, R18 ;  /* 0x00000008b8347824 */ /* 0x000fc400078e0212 */
[--C-:B------:R-:W-:Y:S01]  /*15720*/  FFMA.FTZ R181, R26, UR52, -R10.reuse ;  /* 0x000000341ab57c23 */ /* 0x100fe2000801080a */
[--C-:B0-----:R-:W-:Y:S01]  /*15730*/  FFMA.FTZ R14, R27, UR52, -R10.reuse ;  /* 0x000000341b0e7c23 */ /* 0x101fe2000801080a */
[--C-:B------:R-:W-:Y:S01]  /*15740*/  FFMA.FTZ R183, R30, UR52, -R10.reuse ;  /* 0x000000341eb77c23 */ /* 0x100fe2000801080a */
[--C-:B------:R-:W-:Y:S01]  /*15750*/  FFMA.FTZ R20, R31, UR52, -R10.reuse ;  /* 0x000000341f147c23 */ /* 0x100fe2000801080a */
[--C-:B------:R-:W-:Y:S01]  /*15760*/  FFMA.FTZ R177, R34, UR52, -R10.reuse ;  /* 0x0000003422b17c23 */ /* 0x100fe2000801080a */
[----:B------:R-:W-:Y:S01]  /*15770*/  MUFU.EX2 R8, R8 ;  /* 0x0000000800087308 */ /* 0x000fe20000000800 */
[--C-:B------:R-:W-:Y:S01]  /*15780*/  FFMA.FTZ R24, R35, UR52, -R10.reuse ;  /* 0x0000003423187c23 */ /* 0x100fe2000801080a */
[--C-:B------:R-:W-:Y:S01]  /*15790*/  FFMA.FTZ R179, R38, UR52, -R10.reuse ;  /* 0x0000003426b37c23 */ /* 0x100fe2000801080a */
[--C-:B------:R-:W-:Y:S01]  /*157a0*/  FFMA.FTZ R26, R39, UR52, -R10.reuse ;  /* 0x00000034271a7c23 */ /* 0x100fe2000801080a */
[--C-:B------:R-:W-:Y:S01]  /*157b0*/  FFMA.FTZ R173, R42, UR52, -R10.reuse ;  /* 0x000000342aad7c23 */ /* 0x100fe2000801080a */
[--C-:B------:R-:W-:Y:S01]  /*157c0*/  FFMA.FTZ R28, R43, UR52, -R10.reuse ;  /* 0x000000342b1c7c23 */ /* 0x100fe2000801080a */
[--C-:B------:R-:W-:Y:S01]  /*157d0*/  FFMA.FTZ R175, R46, UR52, -R10.reuse ;  /* 0x000000342eaf7c23 */ /* 0x100fe2000801080a */
[----:B------:R-:W-:Y:S01]  /*157e0*/  FFMA.FTZ R30, R47, UR52, -R10 ;  /* 0x000000342f1e7c23 */ /* 0x000fe2000801080a */
[----:B------:R-:W0:Y:S01]  /*157f0*/  MUFU.EX2 R181, R181 ;  /* 0x000000b500b57308 */ /* 0x000e220000000800 */
[----:B-1----:R-:W-:Y:S01]  /*15800*/  FFMA.FTZ R6, R9, R6, R180 ;  /* 0x0000000609067223 */ /* 0x002fe200000100b4 */
[--C-:B------:R-:W-:Y:S01]  /*15810*/  FFMA.FTZ R169, R50, UR52, -R10.reuse ;  /* 0x0000003432a97c23 */ /* 0x100fe2000801080a */
[--C-:B------:R-:W-:Y:S01]  /*15820*/  FFMA.FTZ R32, R51, UR52, -R10.reuse ;  /* 0x0000003433207c23 */ /* 0x100fe2000801080a */
[--C-:B------:R-:W-:Y:S01]  /*15830*/  FFMA.FTZ R171, R54, UR52, -R10.reuse ;  /* 0x0000003436ab7c23 */ /* 0x100fe2000801080a */
[--C-:B------:R-:W-:Y:S01]  /*15840*/  FFMA.FTZ R34, R55, UR52, -R10.reuse ;  /* 0x0000003437227c23 */ /* 0x100fe2000801080a */
[--C-:B------:R-:W-:Y:S01]  /*15850*/  FFMA.FTZ R165, R58, UR52, -R10.reuse ;  /* 0x000000343aa57c23 */ /* 0x100fe2000801080a */
[--C-:B------:R-:W-:Y:S01]  /*15860*/  FFMA.FTZ R36, R59, UR52, -R10.reuse ;  /* 0x000000343b247c23 */ /* 0x100fe2000801080a */
[----:B------:R-:W1:Y:S01]  /*15870*/  MUFU.EX2 R163, R163 ;  /* 0x000000a300a37308 */ /* 0x000e620000000800 */
[--C-:B------:R-:W-:Y:S01]  /*15880*/  FFMA.FTZ R167, R62, UR52, -R10.reuse ;  /* 0x000000343ea77c23 */ /* 0x100fe2000801080a */
[----:B------:R-:W-:Y:S01]  /*15890*/  FFMA.FTZ R38, R63, UR52, -R10 ;  /* 0x000000343f267c23 */ /* 0x000fe2000801080a */
[----:B------:R-:W-:-:S05]  /*158a0*/  IMAD.U32 R54, RZ, RZ, UR38 ;  /* 0x00000026ff367e24 */ /* 0x000fca000f8e00ff */
[----:B------:R-:W2:Y:S01]  /*158b0*/  MUFU.EX2 R14, R14 ;  /* 0x0000000e000e7308 */ /* 0x000ea20000000800 */
[----:B0-----:R-:W-:-:S07]  /*158c0*/  FFMA.FTZ R5, R8, R5, R181 ;  /* 0x0000000508057223 */ /* 0x001fce00000100b5 */
[----:B------:R-:W0:Y:S01]  /*158d0*/  MUFU.EX2 R182, R182 ;  /* 0x000000b600b67308 */ /* 0x000e220000000800 */
[----:B-1----:R-:W-:-:S07]  /*158e0*/  FADD.FTZ R27, R163, R6 ;  /* 0x00000006a31b7221 */ /* 0x002fce0000010000 */
[----:B------:R-:W1:Y:S01]  /*158f0*/  MUFU.EX2 R183, R183 ;  /* 0x000000b700b77308 */ /* 0x000e620000000800 */
[----:B--2---:R-:W-:-:S07]  /*15900*/  FADD.FTZ R6, R14, R5 ;  /* 0x000000050e067221 */ /* 0x004fce0000010000 */
[----:B------:R-:W2:Y:S01]  /*15910*/  MUFU.EX2 R161, R161 ;  /* 0x000000a100a17308 */ /* 0x000ea20000000800 */
[----:B0-----:R-:W-:Y:S01]  /*15920*/  FADD.FTZ R40, R182, R27 ;  /* 0x0000001bb6287221 */ /* 0x001fe20000010000 */
[----:B------:R-:W-:-:S06]  /*15930*/  FFMA.FTZ R27, R66, UR52, -R10 ;  /* 0x00000034421b7c23 */ /* 0x000fcc000801080a */
        /* <DEDUP_REMOVED lines=16> */
[----:B--2---:R-:W-:Y:S01]  /*15a40*/  FADD.FTZ R42, R178, R31 ;  /* 0x0000001fb22a7221 */ /* 0x004fe20000010000 */
[----:B------:R-:W-:-:S06]  /*15a50*/  FFMA.FTZ R31, R70, UR52, -R10 ;  /* 0x00000034461f7c23 */ /* 0x000fcc000801080a */
        /* <DEDUP_REMOVED lines=16> */
[----:B-1----:R-:W-:Y:S01]  /*15b60*/  FADD.FTZ R44, R174, R35 ;  /* 0x00000023ae2c7221 */ /* 0x002fe20000010000 */
[----:B------:R-:W-:-:S06]  /*15b70*/  FFMA.FTZ R35, R74, UR52, -R10 ;  /* 0x000000344a237c23 */ /* 0x000fcc000801080a */
        /* <DEDUP_REMOVED lines=60> */
[----:B-1----:R-:W-:Y:S01]  /*15f40*/  FADD.FTZ R6, R42, R5 ;  /* 0x000000052a067221 */ /* 0x002fe20000010000 */
[----:B------:R-:W-:-:S05]  /*15f50*/  VIADD R5, R52, 0x28840 ;  /* 0x0002884034057836 */ /* 0x000fca0000000000 */
[----:B------:R-:W-:Y:S01]  /*15f60*/  PRMT R5, R54, 0x654, R5 ;  /* 0x0000065436057816 */ /* 0x000fe20000000005 */
[----:B------:R-:W1:Y:S01]  /*15f70*/  MUFU.EX2 R21, R21 ;  /* 0x0000001500157308 */ /* 0x000e620000000800 */
[----:B--2---:R-:W-:Y:S02]  /*15f80*/  FADD.FTZ R50, R156, R51 ;  /* 0x000000339c327221 */ /* 0x004fe40000010000 */
[----:B------:R2:W-:Y:S05]  /*15f90*/  SYNCS.ARRIVE.TRANS64.RED.A1T0 RZ, [R5+URZ], RZ ;  /* 0x000000ff05ff79a7 */ /* 0x0005ea000810043f */
[----:B------:R-:W3:Y:S01]  /*15fa0*/  MUFU.EX2 R44, R44 ;  /* 0x0000002c002c7308 */ /* 0x000ee20000000800 */
[----:B0-----:R-:W-:-:S07]  /*15fb0*/  FADD.FTZ R51, R35, R6 ;  /* 0x0000000623337221 */ /* 0x001fce0000010000 */
[----:B------:R-:W0:Y:S01]  /*15fc0*/  MUFU.EX2 R158, R158 ;  /* 0x0000009e009e7308 */ /* 0x000e220000000800 */
[----:B-1----:R-:W-:-:S07]  /*15fd0*/  FADD.FTZ R53, R21, R50 ;  /* 0x0000003215357221 */ /* 0x002fce0000010000 */
[----:B------:R-:W1:Y:S01]  /*15fe0*/  MUFU.EX2 R39, R39 ;  /* 0x0000002700277308 */ /* 0x000e620000000800 */
[----:B---3--:R-:W-:-:S07]  /*15ff0*/  FADD.FTZ R6, R44, R51 ;  /* 0x000000332c067221 */ /* 0x008fce0000010000 */
        /* <DEDUP_REMOVED lines=24> */
.L_x_1898:
[----:B------:R-:W-:Y:S01]  /*16180*/  IMAD R15, R15, 0x8, R18 ;  /* 0x000000080f0f7824 */ /* 0x000fe200078e0212 */
[----:B------:R-:W-:Y:S01]  /*16190*/  ISETP.GT.AND P1, PT, R4, R12, PT ;  /* 0x0000000c0400720c */ /* 0x000fe20003f24270 */
[----:B------:R-:W-:Y:S01]  /*161a0*/  IMAD.U32 R50, RZ, RZ, UR38 ;  /* 0x00000026ff327e24 */ /* 0x000fe2000f8e00ff */
[----:B------:R-:W-:Y:S01]  /*161b0*/  F2FP.F16.F32.PACK_AB R180, R163, R180 ;  /* 0x000000b4a3b4723e */ /* 0x000fe200000000ff */
[-C--:B------:R-:W-:Y:S01]  /*161c0*/  FMUL.FTZ R88, R88, R9.reuse ;  /* 0x0000000958587220 */ /* 0x080fe20000410000 */
[----:B------:R-:W-:Y:S01]  /*161d0*/  IADD3 R15, R15, 0x28860, RZ ;  /* 0x000288600f0f7810 */ /* 0x000fe20007ffe0ff */
[----:B------:R-:W-:Y:S01]  /*161e0*/  FMUL.FTZ R89, R89, R9 ;  /* 0x0000000959597220 */ /* 0x000fe20000410000 */
[----:B------:R-:W-:Y:S01]  /*161f0*/  F2FP.F16.F32.PACK_AB R181, R14, R181 ;  /* 0x000000b50eb5723e */ /* 0x000fe200000000ff */
[-C--:B------:R-:W-:Y:S01]  /*16200*/  FMUL.FTZ R92, R92, R9.reuse ;  /* 0x000000095c5c7220 */ /* 0x080fe20000410000 */
[----:B------:R-:W-:Y:S01]  /*16210*/  PRMT R15, R50, 0x654, R15 ;  /* 0x00000654320f7816 */ /* 0x000fe2000000000f */
[-C--:B------:R-:W-:Y:S01]  /*16220*/  FMUL.FTZ R93, R93, R9.reuse ;  /* 0x000000095d5d7220 */ /* 0x080fe20000410000 */
[----:B------:R-:W-:Y:S01]  /*16230*/  F2FP.F16.F32.PACK_AB R182, R161, R182 ;  /* 0x000000b6a1b6723e */ /* 0x000fe200000000ff */
[----:B------:R-:W-:Y:S01]  /*16240*/  FMUL.FTZ R96, R96, R9 ;  /* 0x0000000960607220 */ /* 0x000fe20000410000 */
        /* <DEDUP_REMOVED lines=89> */
[----:B------:R-:W-:-:S02]  /*167e0*/  VIADD R4, R4, 0xffffffff ;  /* 0xffffffff04047836 */ /* 0x000fc40000000000 */
[----:B------:R-:W-:Y:S02]  /*167f0*/  IMAD.MOV.U32 R13, RZ, RZ, R0 ;  /* 0x000000ffff0d7224 */ /* 0x000fe400078e0000 */
[----:B------:R-:W-:Y:S02]  /*16800*/  IMAD.MOV.U32 R14, RZ, RZ, R3 ;  /* 0x000000ffff0e7224 */ /* 0x000fe400078e0003 */
[----:B------:R-:W-:Y:S02]  /*16810*/  IMAD.MOV.U32 R20, RZ, RZ, R187 ;  /* 0x000000ffff147224 */ /* 0x000fe400078e00bb */
[----:B0-----:R-:W-:Y:S01]  /*16820*/  IMAD.MOV.U32 R15, RZ, RZ, R184 ;  /* 0x000000ffff0f7224 */ /* 0x001fe200078e00b8 */
[----:B------:R-:W-:Y:S06]  /*16830*/  @P1 BRA `(.L_x_1899) ;  /* 0xffffffdc00641947 */ /* 0x000fec000383ffff */
.L_x_1887:
[----:B------:R-:W-:-:S13]  /*16840*/  ISETP.GE.AND P1, PT, R4, R198, PT ;  /* 0x000000c60400720c */ /* 0x000fda0003f26270 */
[----:B------:R-:W-:Y:S05]  /*16850*/  @!P1 BRA `(.L_x_1900) ;  /* 0x0000003000c89947 */ /* 0x000fea0003800000 */
[----:B------:R-:W-:Y:S01]  /*16860*/  IMAD.MOV.U32 R12, RZ, RZ, R0 ;  /* 0x000000ffff0c7224 */ /* 0x000fe200078e0000 */
[----:B------:R-:W-:Y:S01]  /*16870*/  MOV R13, R3 ;  /* 0x00000003000d7202 */ /* 0x000fe20000000f00 */
[----:B------:R-:W-:Y:S02]  /*16880*/  IMAD.MOV.U32 R15, RZ, RZ, R187 ;  /* 0x000000ffff0f7224 */ /* 0x000fe400078e00bb */
[----:B------:R-:W-:-:S07]  /*16890*/  IMAD.MOV.U32 R14, RZ, RZ, R184 ;  /* 0x000000ffff0e7224 */ /* 0x000fce00078e00b8 */
.L_x_1920:
        /* <DEDUP_REMOVED lines=8> */
.L_x_1902:
[----:B------:R-:W-:-:S05]  /*16920*/  VIADD R0, R14, 0x1 ;  /* 0x000000010e007836 */ /* 0x000fca0000000000 */
[----:B------:R-:W-:-:S04]  /*16930*/  ISETP.NE.AND P2, PT, R0, 0x2, PT ;  /* 0x000000020000780c */ /* 0x000fc80003f45270 */
[----:B------:R-:W-:Y:S02]  /*16940*/  SEL R3, R0, RZ, P2 ;  /* 0x000000ff00037207 */ /* 0x000fe40001000000 */
[----:B------:R-:W-:-:S03]  /*16950*/  SHF.L.U32 R0, R187, 0x1f, RZ ;  /* 0x0000001fbb007819 */ /* 0x000fc600000006ff */
[----:B------:R-:W-:-:S04]  /*16960*/  IMAD R3, R3, 0x8, R18 ;  /* 0x0000000803037824 */ /* 0x000fc800078e0212 */
[----:B------:R0:W1:Y:S01]  /*16970*/  SYNCS.PHASECHK.TRANS64.TRYWAIT P2, [R3+URZ+0x28830], R0 ;  /* 0x02883000030075a7 */ /* 0x000062000804017f */
[----:B------:R-:W-:Y:S05]  /*16980*/  @!P0 BRA `(.L_x_1903) ;  /* 0x0000000000048947 */ /* 0x000fea0003800000 */
[----:B------:R-:W-:Y:S01]  /*16990*/  BPT.TRAP 0x1 ;  /* 0x000000040000795c */ /* 0x000fe20000300000 */
.L_x_1903:
[----:B------:R-:W-:Y:S04]  /*169a0*/  BSSY B0, `(.L_x_1901) ;  /* 0x0000004000007945 */ /* 0x000fe80003800000 */
[----:B-1----:R-:W-:Y:S05]  /*169b0*/  @P2 BRA `(.L_x_1904) ;  /* 0x0000000000082947 */ /* 0x002fea0003800000 */
[----:B------:R-:W1:Y:S02]  /*169c0*/  SYNCS.PHASECHK.TRANS64.TRYWAIT P2, [R3+URZ+0x28830], R0 ;  /* 0x02883000030075a7 */ /* 0x000e64000804017f */
[----:B-1----:R-:W-:Y:S05]  /*169d0*/  @!P2 BRA `(.L_x_1905) ;  /* 0x000000f40010a947 */ /* 0x002fea0003800000 */
.L_x_1904:
[----:B------:R-:W-:Y:S05]  /*169e0*/  BSYNC B0 ;  /* 0x0000000000007941 */ /* 0x000fea0003800000 */
.L_x_1901:
[----:B01----:R-:W0:Y:S01]  /*169f0*/  S2R R0, SR_TID.X ;  /* 0x0000000000007919 */ /* 0x003e220000002100 */
[----:B------:R-:W-:Y:S01]  /*16a00*/  VIADD R184, R14, 0x1 ;  /* 0x000000010eb87836 */ /* 0x000fe20000000000 */
[----:B------:R-:W-:Y:S05]  /*16a10*/  WARPSYNC.ALL ;  /* 0x0000000000007948 */ /* 0x000fea0003800000 */
[C---:B------:R-:W-:Y:S01]  /*16a20*/  ISETP.NE.AND P2, PT, R184.reuse, 0x2, PT ;  /* 0x00000002b800780c */ /* 0x040fe20003f45270 */
[----:B------:R-:W-:Y:S01]  /*16a30*/  IMAD.MOV.U32 R11, RZ, RZ, 0x40000040 ;  /* 0x40000040ff0b7424 */ /* 0x000fe200078e00ff */
[----:B------:R-:W-:Y:S02]  /*16a40*/  MOV R9, 0x40000040 ;  /* 0x4000004000097802 */ /* 0x000fe40000000f00 */
        /* <DEDUP_REMOVED lines=9> */
[----:B------:R-:W-:-:S02]  /*16ae0*/  R2UR UR11, R11 ;  /* 0x000000000b0b72ca */ /* 0x000fc400000e0000 */
[----:B------:R-:W-:Y:S01]  /*16af0*/  R2UR UR6, R10 ;  /* 0x000000000a0672ca */ /* 0x000fe200000e0000 */
[----:B------:R-:W-:Y:S01]  /*16b00*/  VIADD R10, R8, 0x4 ;  /* 0x00000004080a7836 */ /* 0x000fe20000000000 */
[----:B------:R-:W-:-:S04]  /*16b10*/  MOV R11, 0x40000040 ;  /* 0x40000040000b7802 */ /* 0x000fc80000000f00 */
[----:B------:R-:W-:Y:S01]  /*16b20*/  R2UR UR10, R10 ;  /* 0x000000000a0a72ca */ /* 0x000fe200000e0000 */
[----:B------:R-:W-:Y:S01]  /*16b30*/  VIADD R10, R8, 0x6 ;  /* 0x00000006080a7836 */ /* 0x000fe20000000000 */
[----:B0-----:R-:W-:Y:S02]  /*16b40*/  SHF.R.U32.HI R0, RZ, 0x7, R0 ;  /* 0x00000007ff007819 */ /* 0x001fe40000011600 */
[----:B------:R-:W-:Y:S01]  /*16b50*/  R2UR UR15, R11 ;  /* 0x000000000b0f72ca */ /* 0x000fe200000e0000 */
[----:B------:R-:W-:Y:S01]  /*16b60*/  IMAD.MOV.U32 R11, RZ, RZ, 0x40000040 ;  /* 0x40000040ff0b7424 */ /* 0x000fe200078e00ff */
[----:B------:R-:W-:Y:S01]  /*16b70*/  R2UR UR14, R10 ;  /* 0x000000000a0e72ca */ /* 0x000fe200000e0000 */
[----:B------:R-:W-:Y:S02]  /*16b80*/  VIADD R0, R0, 0x8 ;  /* 0x0000000800007836 */ /* 0x000fe40000000000 */
[----:B------:R-:W-:Y:S01]  /*16b90*/  VIADD R10, R8, 0x400 ;  /* 0x00000400080a7836 */ /* 0x000fe20000000000 */
[----:B------:R-:W-:Y:S01]  /*16ba0*/  R2UR UR19, R11 ;  /* 0x000000000b1372ca */ /* 0x000fe200000e0000 */
[----:B------:R-:W-:Y:S01]  /*16bb0*/  IMAD.MOV.U32 R11, RZ, RZ, 0x40000040 ;  /* 0x40000040ff0b7424 */ /* 0x000fe200078e00ff */
[----:B------:R0:W-:Y:S02]  /*16bc0*/  BAR.SYNC.DEFER_BLOCKING R0, 0x100 ;  /* 0x000400000000751d */ /* 0x0001e40000010000 */
[----:B------:R-:W-:Y:S01]  /*16bd0*/  R2UR UR18, R10 ;  /* 0x000000000a1272ca */ /* 0x000fe200000e0000 */
[----:B------:R-:W-:Y:S01]  /*16be0*/  VIADD R10, R8, 0x402 ;  /* 0x00000402080a7836 */ /* 0x000fe20000000000 */
[----:B------:R-:W-:Y:S01]  /*16bf0*/  R2UR UR23, R11 ;  /* 0x000000000b1772ca */ /* 0x000fe200000e0000 */
[----:B------:R-:W-:-:S03]  /*16c00*/  IMAD.MOV.U32 R11, RZ, RZ, 0x40000040 ;  /* 0x40000040ff0b7424 */ /* 0x000fc600078e00ff */
[----:B------:R-:W-:Y:S01]  /*16c10*/  R2UR UR22, R10 ;  /* 0x000000000a1672ca */ /* 0x000fe200000e0000 */
[C---:B------:R-:W-:Y:S01]  /*16c20*/  VIADD R10, R8.reuse, 0x404 ;  /* 0x00000404080a7836 */ /* 0x040fe20000000000 */
[----:B------:R-:W-:Y:S02]  /*16c30*/  R2UR UR27, R11 ;  /* 0x000000000b1b72ca */ /* 0x000fe400000e0000 */
[----:B------:R-:W-:Y:S02]  /*16c40*/  IADD3 R8, R8, 0x406, RZ ;  /* 0x0000040608087810 */ /* 0x000fe40007ffe0ff */
        /* <DEDUP_REMOVED lines=29> */
.L_x_1907:
[----:B------:R-:W-:Y:S01]  /*16e20*/  SHF.L.U32 R0, R15, 0x1f, RZ ;  /* 0x0000001f0f007819 */ /* 0x000fe200000006ff */
[----:B------:R-:W-:-:S04]  /*16e30*/  IMAD R3, R14, 0x8, R18 ;  /* 0x000000080e037824 */ /* 0x000fc800078e0212 */
[----:B------:R0:W1:Y:S01]  /*16e40*/  SYNCS.PHASECHK.TRANS64.TRYWAIT P1, [R3+URZ+0x28850], R0 ;  /* 0x02885000030075a7 */ /* 0x000062000802017f */
[----:B------:R-:W-:Y:S05]  /*16e50*/  @!P0 BRA `(.L_x_1908) ;  /* 0x0000000000048947 */ /* 0x000fea0003800000 */
[----:B------:R-:W-:Y:S01]  /*16e60*/  BPT.TRAP 0x1 ;  /* 0x000000040000795c */ /* 0x000fe20000300000 */
.L_x_1908:
[----:B-1----:R-:W-:Y:S05]  /*16e70*/  @P1 BRA `(.L_x_1906) ;  /* 0x0000000000081947 */ /* 0x002fea0003800000 */
[----:B------:R-:W1:Y:S02]  /*16e80*/  SYNCS.PHASECHK.TRANS64.TRYWAIT P1, [R3+URZ+0x28850], R0 ;  /* 0x02885000030075a7 */ /* 0x000e64000802017f */
[----:B-1----:R-:W-:Y:S05]  /*16e90*/  @!P1 BRA `(.L_x_1909) ;  /* 0x000000ec00f49947 */ /* 0x002fea0003800000 */
.L_x_1906:
        /* <DEDUP_REMOVED lines=67> */
.L_x_1910:
[----:B------:R-:W1:Y:S01]  /*172d0*/  @P4 LDC R3, c[0x0][0x44c] ;  /* 0x00011300ff034b82 */ /* 0x000e620000000800 */
[----:B------:R-:W-:Y:S01]  /*172e0*/  IMAD.IADD R20, R195, 0x1, R193 ;  /* 0x00000001c3147824 */ /* 0x000fe200078e02c1 */
[----:B0-----:R-:W-:Y:S01]  /*172f0*/  LEA R0, R184, R18, 0x3 ;  /* 0x00000012b8007211 */ /* 0x001fe200078e18ff */
[----:B------:R-:W-:-:S05]  /*17300*/  ULOP3.LUT UR6, URZ, UR49, URZ, 0x33, !UPT ;  /* 0x000000313f067292 */ /* 0x000fca000f8e333f */
[----:B------:R-:W0:Y:S01]  /*17310*/  @P4 LDC R8, c[0x0][0x450] ;  /* 0x00011400ff084b82 */ /* 0x000e220000000800 */
[----:B-1----:R-:W-:-:S05]  /*17320*/  @P4 IMAD.HI.U32 R3, R20, R3, RZ ;  /* 0x0000000314034227 */ /* 0x002fca00078e00ff */
[----:B0-----:R-:W-:Y:S01]  /*17330*/  @P4 SHF.R.U32.HI R20, RZ, R8, R3 ;  /* 0x00000008ff144219 */ /* 0x001fe20000011603 */
[----:B------:R-:W-:Y:S02]  /*17340*/  IMAD.U32 R8, RZ, RZ, UR38 ;  /* 0x00000026ff087e24 */ /* 0x000fe4000f8e00ff */
[----:B------:R-:W-:Y:S02]  /*17350*/  VIADD R3, R0, 0x28840 ;  /* 0x0002884000037836 */ /* 0x000fe40000000000 */
[----:B------:R-:W-:Y:S01]  /*17360*/  IMAD.SHL.U32 R0, R4, 0x80, RZ ;  /* 0x0000008004007824 */ /* 0x000fe200078e00ff */
[----:B------:R-:W0:Y:S02]  /*17370*/  SHFL.IDX PT, R21, R20, RZ, 0x1c1f ;  /* 0x001c1fff14157589 */ /* 0x000e2400000e0000 */
[----:B------:R-:W-:Y:S02]  /*17380*/  PRMT R3, R8, 0x654, R3 ;  /* 0x0000065408037816 */ /* 0x000fe40000000003 */
[----:B------:R-:W-:-:S02]  /*17390*/  IADD3 R8, -R0, 0x1, RZ ;  /* 0x0000000100087810 */ /* 0x000fc40007ffe1ff */
[----:B------:R1:W-:Y:S03]  /*173a0*/  SYNCS.ARRIVE.TRANS64.RED.A1T0 RZ, [R3+URZ], RZ ;  /* 0x000000ff03ff79a7 */ /* 0x0003e6000810043f */
[----:B------:R-:W-:-:S05]  /*173b0*/  IMAD R8, R191, -0x2, R8 ;  /* 0xfffffffebf087824 */ /* 0x000fca00078e0208 */
[----:B------:R-:W-:-:S05]  /*173c0*/  IADD3 R8, -R189, R8, R190 ;  /* 0x00000008bd087210 */ /* 0x000fca0007ffe1be */
[C---:B------:R-:W-:Y:S02]  /*173d0*/  VIADD R10, R8.reuse, UR6 ;  /* 0x00000006080a7c36 */ /* 0x040fe40008000000 */
[----:B------:R-:W-:-:S03]  /*173e0*/  VIADD R11, R8, UR48 ;  /* 0x00000030080b7c36 */ /* 0x000fc60008000000 */
[----:B0-----:R-:W-:Y:S01]  /*173f0*/  IADD3 R15, R10, R21, RZ ;  /* 0x000000150a0f7210 */ /* 0x001fe20007ffe0ff */
[----:B-1----:R-:W-:Y:S01]  /*17400*/  IMAD.IADD R3, R11, 0x1, R21 ;  /* 0x000000010b037824 */ /* 0x002fe200078e0215 */
[----:B------:R-:W-:Y:S06]  /*17410*/  @!P5 BRA `(.L_x_1911) ;  /* 0x000000000058d947 */ /* 0x000fec0003800000 */
        /* <DEDUP_REMOVED lines=12> */
.L_x_1913:
[----:B------:R-:W-:-:S05]  /*174e0*/  IMAD.U32 R152, RZ, RZ, UR43 ;  /* 0x0000002bff987e24 */ /* 0x000fca000f8e00ff */
[----:B------:R-:W-:-:S13]  /*174f0*/  ISETP.NE.AND P1, PT, R152, 0x1, PT ;  /* 0x000000019800780c */ /* 0x000fda0003f25270 */
[----:B------:R-:W0:Y:S02]  /*17500*/  @P1 LDC.64 R8, c[0x0][0x9e8] ;  /* 0x00027a00ff081b82 */ /* 0x000e240000000a00 */
[----:B0-----:R-:W-:-:S05]  /*17510*/  @P1 IMAD.HI.U32 R8, R21, R8, RZ ;  /* 0x0000000815081227 */ /* 0x001fca00078e00ff */
[----:B------:R-:W-:-:S07]  /*17520*/  @P1 SHF.R.U32.HI R21, RZ, R9, R8 ;  /* 0x00000009ff151219 */ /* 0x000fce0000011608 */
.L_x_1914:
[----:B------:R-:W-:Y:S05]  /*17530*/  BSYNC B0 ;  /* 0x0000000000007941 */ /* 0x000fea0003800000 */
.L_x_1912:
[----:B------:R-:W-:-:S04]  /*17540*/  IMAD R8, R21, R152, -R0 ;  /* 0x0000009815087224 */ /* 0x000fc800078e0a00 */
[----:B------:R-:W-:-:S05]  /*17550*/  IMAD R8, R191, -0x2, R8 ;  /* 0xfffffffebf087824 */ /* 0x000fca00078e0208 */
[----:B------:R-:W-:Y:S02]  /*17560*/  VIADDMNMX R3, R8, R152, R3, PT ;  /* 0x0000009808037246 */ /* 0x000fe40003800103 */
[----:B------:R-:W-:-:S07]  /*17570*/  VIMNMX R15, R15, R8, !PT ;  /* 0x000000080f0f7248 */ /* 0x000fce0007fe0100 */
.L_x_1911:
        /* <DEDUP_REMOVED lines=113> */
.L_x_1917:
[----:B------:R-:W-:-:S05]  /*17c90*/  IMAD.U32 R15, RZ, RZ, UR43 ;  /* 0x0000002bff0f7e24 */ /* 0x000fca000f8e00ff */
[----:B------:R-:W-:-:S13]  /*17ca0*/  ISETP.NE.AND P2, PT, R15, 0x1, PT ;  /* 0x000000010f00780c */ /* 0x000fda0003f45270 */
[----:B------:R-:W0:Y:S02]  /*17cb0*/  @P2 LDC.64 R8, c[0x0][0x9e8] ;  /* 0x00027a00ff082b82 */ /* 0x000e240000000a00 */
[----:B0-----:R-:W-:-:S05]  /*17cc0*/  @P2 IMAD.HI.U32 R8, R3, R8, RZ ;  /* 0x0000000803082227 */ /* 0x001fca00078e00ff */
[----:B------:R-:W-:-:S07]  /*17cd0*/  @P2 SHF.R.U32.HI R3, RZ, R9, R8 ;  /* 0x00000009ff032219 */ /* 0x000fce0000011608 */
.L_x_1918:
[----:B------:R-:W-:Y:S05]  /*17ce0*/  BSYNC B0 ;  /* 0x0000000000007941 */ /* 0x000fea0003800000 */
.L_x_1916:
[----:B------:R-:W-:-:S04]  /*17cf0*/  IMAD R0, R3, R15, -R0 ;  /* 0x0000000f03007224 */ /* 0x000fc800078e0a00 */
[----:B------:R-:W-:-:S05]  /*17d00*/  IMAD R0, R191, -0x2, R0 ;  /* 0xfffffffebf007824 */ /* 0x000fca00078e0200 */
[----:B------:R-:W-:Y:S02]  /*17d10*/  VIADDMNMX R11, R0, R15, R11, PT ;  /* 0x0000000f000b7246 */ /* 0x000fe4000380010b */
[----:B------:R-:W-:-:S07]  /*17d20*/  VIMNMX R10, R10, R0, !PT ;  /* 0x000000000a0a7248 */ /* 0x000fce0007fe0100 */
.L_x_1915:
        /* <DEDUP_REMOVED lines=65> */
[C---:B------:R-:W-:Y:S01]  /*18140*/  ISETP.LT.OR P2, PT, R11.reuse, 0x22, P2 ;  /* 0x000000220b00780c */ /* 0x040fe20001741670 */
[----:B------:R-:W0:Y:S01]  /*18150*/  SHFL.BFLY PT, R3, R0, 0x2, 0x1f ;  /* 0x0c401f0000037f89 */ /* 0x000e2200000e0000 */
[----:B------:R-:W-:-:S02]  /*18160*/  ISETP.LT.OR P3, PT, R11, 0x39, P3 ;  /* 0x000000390b00780c */ /* 0x000fc40001f61670 */
[----:B------:R-:W-:Y:S02]  /*18170*/  FSEL R43, R43, -INF , !P2 ;  /* 0xff8000002b2b7808 */ /* 0x000fe40005000000 */
[----:B------:R-:W-:Y:S02]  /*18180*/  ISETP.GT.AND P2, PT, R10, 0x29, P1 ;  /* 0x000000290a00780c */ /* 0x000fe40000f44270 */
[----:B------:R-:W-:Y:S02]  /*18190*/  FSEL R54, R54, -INF , !P3 ;  /* 0xff80000036367808 */ /* 0x000fe40005800000 */
[----:B------:R-:W-:Y:S02]  /*181a0*/  ISETP.GT.AND P3, PT, R10, 0x40, P1 ;  /* 0x000000400a00780c */ /* 0x000fe40000f64270 */
[C---:B------:R-:W-:Y:S02]  /*181b0*/  ISETP.LT.OR P2, PT, R11.reuse, 0x2a, P2 ;  /* 0x0000002a0b00780c */ /* 0x040fe40001741670 */
[----:B------:R-:W-:-:S02]  /*181c0*/  ISETP.LT.OR P3, PT, R11, 0x41, P3 ;  /* 0x000000410b00780c */ /* 0x000fc40001f61670 */
[----:B------:R-:W-:Y:S02]  /*181d0*/  FSEL R47, R47, -INF , !P2 ;  /* 0xff8000002f2f7808 */ /* 0x000fe40005000000 */
[----:B------:R-:W-:Y:S02]  /*181e0*/  ISETP.GT.AND P2, PT, R10, 0x31, P1 ;  /* 0x000000310a00780c */ /* 0x000fe40000f44270 */
[----:B------:R-:W-:Y:S02]  /*181f0*/  FSEL R58, R58, -INF , !P3 ;  /* 0xff8000003a3a7808 */ /* 0x000fe40005800000 */
[----:B------:R-:W-:Y:S02]  /*18200*/  ISETP.GT.AND P3, PT, R10, 0x41, P1 ;  /* 0x000000410a00780c */ /* 0x000fe40000f64270 */
[----:B------:R-:W-:Y:S02]  /*18210*/  ISETP.LT.OR P2, PT, R11, 0x32, P2 ;  /* 0x000000320b00780c */ /* 0x000fe40001741670 */
[----:B0-----:R-:W-:-:S02]  /*18220*/  FMNMX.FTZ R3, R0, R3, !PT ;  /* 0x0000000300037209 */ /* 0x001fc40007810000 */
[----:B------:R-:W-:Y:S02]  /*18230*/  ISETP.LT.OR P3, PT, R11, 0x42, P3 ;  /* 0x000000420b00780c */ /* 0x000fe40001f61670 */
[----:B------:R-:W-:Y:S01]  /*18240*/  FSEL R51, R51, -INF , !P2 ;  /* 0xff80000033337808 */ /* 0x000fe20005000000 */
[----:B------:R-:W0:Y:S01]  /*18250*/  SHFL.BFLY PT, R0, R3, 0x1, 0x1f ;  /* 0x0c201f0003007f89 */ /* 0x000e2200000e0000 */
[C---:B------:R-:W-:Y:S02]  /*18260*/  ISETP.GT.AND P2, PT, R10.reuse, 0x39, P1 ;  /* 0x000000390a00780c */ /* 0x040fe40000f44270 */
[----:B------:R-:W-:Y:S02]  /*18270*/  FSEL R59, R59, -INF , !P3 ;  /* 0xff8000003b3b7808 */ /* 0x000fe40005800000 */
[----:B------:R-:W-:Y:S02]  /*18280*/  ISETP.GT.AND P3, PT, R10, 0x48, P1 ;  /* 0x000000480a00780c */ /* 0x000fe40000f64270 */
[----:B------:R-:W-:-:S02]  /*18290*/  ISETP.LT.OR P2, PT, R11, 0x3a, P2 ;  /* 0x0000003a0b00780c */ /* 0x000fc40001741670 */
[----:B------:R-:W-:Y:S02]  /*182a0*/  ISETP.LT.OR P3, PT, R11, 0x49, P3 ;  /* 0x000000490b00780c */ /* 0x000fe40001f61670 */
[----:B------:R-:W-:Y:S02]  /*182b0*/  FSEL R55, R55, -INF , !P2 ;  /* 0xff80000037377808 */ /* 0x000fe40005000000 */
[----:B------:R-:W-:Y:S02]  /*182c0*/  FSEL R62, R62, -INF , !P3 ;  /* 0xff8000003e3e7808 */ /* 0x000fe40005800000 */
[----:B------:R-:W-:-:S04]  /*182d0*/  ISETP.GT.AND P3, PT, R10, RZ, P1 ;  /* 0x000000ff0a00720c */ /* 0x000fc80000f64270 */
[----:B------:R-:W-:Y:S02]  /*182e0*/  ISETP.LT.OR P3, PT, R11, 0x1, P3 ;  /* 0x000000010b00780c */ /* 0x000fe40001f61670 */
[----:B0-----:R-:W-:-:S04]  /*182f0*/  FMNMX.FTZ R3, R3, R0, !PT ;  /* 0x0000000003037209 */ /* 0x001fc80007810000 */
[C---:B------:R-:W-:Y:S01]  /*18300*/  FSETP.NEU.FTZ.AND P2, PT, R3.reuse, -INF , PT ;  /* 0xff8000000300780b */ /* 0x040fe20003f5d000 */
[----:B------:R-:W-:-:S05]  /*18310*/  FMUL.FTZ R0, R3, UR52 ;  /* 0x0000003403007c20 */ /* 0x000fca0008410000 */
[----:B------:R-:W-:-:S05]  /*18320*/  FSEL R0, R0, RZ, P2 ;  /* 0x000000ff00007208 */ /* 0x000fca0001000000 */
[--C-:B------:R-:W-:Y:S01]  /*18330*/  FFMA.FTZ R15, R29, UR52, -R0.reuse ;  /* 0x000000341d0f7c23 */ /* 0x100fe20008010800 */
[----:B------:R-:W-:Y:S01]  /*18340*/  FSEL R29, R26, -INF , !P3 ;  /* 0xff8000001a1d7808 */ /* 0x000fe20005800000 */
        /* <DEDUP_REMOVED lines=44> */
[----:B------:R-:W-:Y:S01]  /*18610*/  FFMA.FTZ R85, R85, UR52, -R0 ;  /* 0x0000003455557c23 */ /* 0x000fe20008010800 */
[----:B------:R-:W-:Y:S01]  /*18620*/  FSEL R70, R70, -INF , !P3 ;  /* 0xff80000046467808 */ /* 0x000fe20005800000 */
[----:B------:R-:W-:Y:S01]  /*18630*/  MUFU.EX2 R9, R9 ;  /* 0x0000000900097308 */ /* 0x000fe20000000800 */
[----:B------:R-:W-:-:S02]  /*18640*/  FMNMX.FTZ R37, R47, R8, !PT ;  /* 0x000000082f257209 */ /* 0x000fc40007810000 */
[----:B------:R-:W-:Y:S02]  /*18650*/  ISETP.GT.AND P3, PT, R10, 0x59, P1 ;  /* 0x000000590a00780c */ /* 0x000fe40000f64270 */
[----:B------:R-:W-:Y:S01]  /*18660*/  FMNMX.FTZ R8, R50, R37, !PT ;  /* 0x0000002532087209 */ /* 0x000fe20007810000 */
[----:B------:R-:W-:Y:S01]  /*18670*/  FFMA.FTZ R37, R45, UR52, -R0 ;  /* 0x000000342d257c23 */ /* 0x000fe20008010800 */
[----:B------:R-:W-:Y:S01]  /*18680*/  ISETP.LT.OR P3, PT, R11, 0x5a, P3 ;  /* 0x0000005a0b00780c */ /* 0x000fe20001f61670 */
[----:B------:R-:W-:Y:S01]  /*18690*/  MUFU.EX2 R180, R180 ;  /* 0x000000b400b47308 */ /* 0x000fe20000000800 */
[----:B------:R-:W-:Y:S02]  /*186a0*/  FMNMX.FTZ R41, R51, R8, !PT ;  /* 0x0000000833297209 */ /* 0x000fe40007810000 */
[----:B------:R-:W-:Y:S02]  /*186b0*/  FSEL R71, R71, -INF , !P3 ;  /* 0xff80000047477808 */ /* 0x000fe40005800000 */
[----:B------:R-:W-:-:S02]  /*186c0*/  ISETP.GT.AND P3, PT, R10, 0x60, P1 ;  /* 0x000000600a00780c */ /* 0x000fc40000f64270 */
[----:B------:R-:W-:Y:S01]  /*186d0*/  FMNMX.FTZ R8, R54, R41, !PT ;  /* 0x0000002936087209 */ /* 0x000fe20007810000 */
[----:B------:R-:W-:Y:S01]  /*186e0*/  MUFU.EX2 R182, R182 ;  /* 0x000000b600b67308 */ /* 0x000fe20000000800 */
[----:B------:R-:W-:Y:S02]  /*186f0*/  ISETP.LT.OR P3, PT, R11, 0x61, P3 ;  /* 0x000000610b00780c */ /* 0x000fe40001f61670 */
[----:B------:R-:W-:Y:S02]  /*18700*/  FMNMX.FTZ R41, R55, R8, !PT ;  /* 0x0000000837297209 */ /* 0x000fe40007810000 */
[----:B------:R-:W-:Y:S02]  /*18710*/  FSEL R74, R74, -INF , !P3 ;  /* 0xff8000004a4a7808 */ /* 0x000fe40005800000 */
[----:B------:R-:W-:Y:S01]  /*18720*/  ISETP.GT.AND P3, PT, R10, 0x61, P1 ;  /* 0x000000610a00780c */ /* 0x000fe20000f64270 */
[----:B------:R-:W-:Y:S01]  /*18730*/  MUFU.EX2 R15, R15 ;  /* 0x0000000f000f7308 */ /* 0x000fe20000000800 */
[----:B------:R-:W-:Y:S01]  /*18740*/  FMNMX.FTZ R8, R58, R41, !PT ;  /* 0x000000293a087209 */ /* 0x000fe20007810000 */
[----:B------:R-:W-:Y:S01]  /*18750*/  FFMA.FTZ R41, R49, UR52, -R0 ;  /* 0x0000003431297c23 */ /* 0x000fe20008010800 */
[----:B------:R-:W-:-:S02]  /*18760*/  ISETP.LT.OR P3, PT, R11, 0x62, P3 ;  /* 0x000000620b00780c */ /* 0x000fc40001f61670 */
[----:B------:R-:W-:Y:S02]  /*18770*/  FMNMX.FTZ R45, R59, R8, !PT ;  /* 0x000000083b2d7209 */ /* 0x000fe40007810000 */
[----:B------:R-:W-:Y:S01]  /*18780*/  FSEL R20, R75, -INF , !P3 ;  /* 0xff8000004b147808 */ /* 0x000fe20005800000 */
[--C-:B------:R-:W-:Y:S01]  /*18790*/  FFMA.FTZ R75, R61, UR52, -R0.reuse ;  /* 0x000000343d4b7c23 */ /* 0x100fe20008010800 */
[----:B------:R-:W-:Y:S01]  /*187a0*/  ISETP.GT.AND P3, PT, R10, 0x68, P1 ;  /* 0x000000680a00780c */ /* 0x000fe20000f64270 */
[----:B------:R-:W-:Y:S01]  /*187b0*/  FFMA.FTZ R61, R69, UR52, -R0 ;  /* 0x00000034453d7c23 */ /* 0x000fe20008010800 */
[----:B------:R-:W-:Y:S01]  /*187c0*/  FMNMX.FTZ R8, R62, R45, !PT ;  /* 0x0000002d3e087209 */ /* 0x000fe20007810000 */
[----:B------:R-:W-:Y:S01]  /*187d0*/  MUFU.EX2 R176, R176 ;  /* 0x000000b000b07308 */ /* 0x000fe20000000800 */
[----:B------:R-:W-:Y:S02]  /*187e0*/  ISETP.LT.OR P3, PT, R11, 0x69, P3 ;  /* 0x000000690b00780c */ /* 0x000fe40001f61670 */
[----:B------:R-:W-:-:S02]  /*187f0*/  FMNMX.FTZ R45, R63, R8, !PT ;  /* 0x000000083f2d7209 */ /* 0x000fc40007810000 */
[----:B------:R-:W-:Y:S02]  /*18800*/  FSEL R78, R78, -INF , !P3 ;  /* 0xff8000004e4e7808 */ /* 0x000fe40005800000 */
[----:B------:R-:W-:Y:S01]  /*18810*/  FMNMX.FTZ R8, R66, R45, !PT ;  /* 0x0000002d42087209 */ /* 0x000fe20007810000 */
[----:B------:R-:W-:Y:S01]  /*18820*/  FFMA.FTZ R45, R53, UR52, -R0 ;  /* 0x00000034352d7c23 */ /* 0x000fe20008010800 */
[----:B------:R-:W-:Y:S01]  /*18830*/  ISETP.GT.AND P3, PT, R10, 0x69, P1 ;  /* 0x000000690a00780c */ /* 0x000fe20000f64270 */
[----:B------:R-:W-:Y:S01]  /*18840*/  MUFU.EX2 R21, R21 ;  /* 0x0000001500157308 */ /* 0x000fe20000000800 */
[----:B------:R-:W-:Y:S02]  /*18850*/  FMNMX.FTZ R49, R67, R8, !PT ;  /* 0x0000000843317209 */ /* 0x000fe40007810000 */
[----:B------:R-:W-:Y:S02]  /*18860*/  ISETP.LT.OR P3, PT, R11, 0x6a, P3 ;  /* 0x0000006a0b00780c */ /* 0x000fe40001f61670 */
[----:B------:R-:W-:-:S02]  /*18870*/  FMNMX.FTZ R8, R70, R49, !PT ;  /* 0x0000003146087209 */ /* 0x000fc40007810000 */
[----:B------:R-:W-:Y:S01]  /*18880*/  FSEL R79, R79, -INF , !P3 ;  /* 0xff8000004f4f7808 */ /* 0x000fe20005800000 */
[----:B------:R-:W-:Y:S01]  /*18890*/  MUFU.EX2 R178, R178 ;  /* 0x000000b200b27308 */ /* 0x000fe20000000800 */
[----:B------:R-:W-:Y:S02]  /*188a0*/  ISETP.GT.AND P3, PT, R10, 0x70, P1 ;  /* 0x000000700a00780c */ /* 0x000fe40000f64270 */
[----:B------:R-:W-:Y:S02]  /*188b0*/  FMNMX.FTZ R49, R71, R8, !PT ;  /* 0x0000000847317209 */ /* 0x000fe40007810000 */
[----:B------:R-:W-:Y:S02]  /*188c0*/  ISETP.LT.OR P3, PT, R11, 0x71, P3 ;  /* 0x000000710b00780c */ /* 0x000fe40001f61670 */
[----:B------:R-:W-:Y:S01]  /*188d0*/  FMNMX.FTZ R49, R74, R49, !PT ;  /* 0x000000314a317209 */ /* 0x000fe20007810000 */
[----:B------:R-:W-:Y:S01]  /*188e0*/  MUFU.EX2 R25, R25 ;  /* 0x0000001900197308 */ /* 0x000fe20000000800 */
[----:B------:R-:W-:-:S02]  /*188f0*/  FSEL R82, R82, -INF , !P3 ;  /* 0xff80000052527808 */ /* 0x000fc40005800000 */
[----:B------:R-:W-:Y:S02]  /*18900*/  ISETP.GT.AND P3, PT, R10, 0x71, P1 ;  /* 0x000000710a00780c */ /* 0x000fe40000f64270 */
[----:B------:R-:W-:Y:S02]  /*18910*/  FMNMX.FTZ R53, R20, R49, !PT ;  /* 0x0000003114357209 */ /* 0x000fe40007810000 */
[----:B------:R-:W-:Y:S01]  /*18920*/  ISETP.LT.OR P3, PT, R11, 0x72, P3 ;  /* 0x000000720b00780c */ /* 0x000fe20001f61670 */
[----:B------:R0:W-:Y:S01]  /*18930*/  MUFU.EX2 R49, R57 ;  /* 0x0000003900317308 */ /* 0x0001e20000000800 */
[----:B------:R-:W-:Y:S02]  /*18940*/  FMNMX.FTZ R8, R78, R53, !PT ;  /* 0x000000354e087209 */ /* 0x000fe40007810000 */
[----:B------:R-:W-:Y:S02]  /*18950*/  FSEL R83, R83, -INF , !P3 ;  /* 0xff80000053537808 */ /* 0x000fe40005800000 */
[----:B------:R-:W-:-:S02]  /*18960*/  ISETP.GT.AND P3, PT, R10, 0x78, P1 ;  /* 0x000000780a00780c */ /* 0x000fc40000f64270 */
[----:B------:R-:W-:Y:S01]  /*18970*/  FMNMX.FTZ R53, R79, R8, !PT ;  /* 0x000000084f357209 */ /* 0x000fe20007810000 */
[----:B------:R-:W-:Y:S01]  /*18980*/  MUFU.EX2 R172, R172 ;  /* 0x000000ac00ac7308 */ /* 0x000fe20000000800 */
[----:B------:R-:W-:Y:S01]  /*18990*/  ISETP.GT.AND P1, PT, R10, 0x79, P1 ;  /* 0x000000790a00780c */ /* 0x000fe20000f24270 */
[--C-:B0-----:R-:W-:Y:S01]  /*189a0*/  FFMA.FTZ R57, R73, UR52, -R0.reuse ;  /* 0x0000003449397c23 */ /* 0x101fe20008010800 */
[----:B------:R-:W-:Y:S02]  /*189b0*/  ISETP.LT.OR P3, PT, R11, 0x79, P3 ;  /* 0x000000790b00780c */ /* 0x000fe40001f61670 */
[----:B------:R-:W-:Y:S01]  /*189c0*/  FMNMX.FTZ R8, R82, R53, !PT ;  /* 0x0000003552087209 */ /* 0x000fe20007810000 */
[----:B------:R-:W-:Y:S01]  /*189d0*/  FFMA.FTZ R53, R77, UR52, -R0 ;  /* 0x000000344d357c23 */ /* 0x000fe20008010800 */
[----:B------:R-:W-:Y:S01]  /*189e0*/  ISETP.LT.OR P1, PT, R11, 0x7a, P1 ;  /* 0x0000007a0b00780c */ /* 0x000fe20000f21670 */
[----:B------:R-:W-:Y:S01]  /*189f0*/  MUFU.EX2 R33, R33 ;  /* 0x0000002100217308 */ /* 0x000fe20000000800 */
[----:B------:R-:W-:-:S02]  /*18a00*/  FSEL R86, R86, -INF , !P3 ;  /* 0xff80000056567808 */ /* 0x000fc40005800000 */
[----:B------:R-:W-:Y:S02]  /*18a10*/  FMNMX.FTZ R11, R83, R8, !PT ;  /* 0x00000008530b7209 */ /* 0x000fe40007810000 */
[----:B------:R-:W-:Y:S02]  /*18a20*/  FSEL R87, R87, -INF , !P1 ;  /* 0xff80000057577808 */ /* 0x000fe40004800000 */
[----:B------:R-:W-:Y:S01]  /*18a30*/  FMNMX.FTZ R8, R86, R11, !PT ;  /* 0x0000000b56087209 */ /* 0x000fe20007810000 */
[----:B------:R-:W-:Y:S03]  /*18a40*/  MUFU.EX2 R174, R174 ;  /* 0x000000ae00ae7308 */ /* 0x000fe60000000800 */
[----:B------:R-:W-:-:S05]  /*18a50*/  FMNMX.FTZ R8, R87, R8, !PT ;  /* 0x0000000857087209 */ /* 0x000fca0007810000 */
[----:B------:R-:W0:Y:S01]  /*18a60*/  SHFL.BFLY PT, R11, R8, 0x2, 0x1f ;  /* 0x0c401f00080b7f89 */ /* 0x000e2200000e0000 */
        /* <DEDUP_REMOVED lines=165> */
.L_x_1919:
[----:B------:R-:W-:Y:S01]  /*194c0*/  LEA R14, R14, R18, 0x3 ;  /* 0x000000120e0e7211 */ /* 0x000fe200078e18ff */
[----:B------:R-:W-:Y:S01]  /*194d0*/  IMAD.U32 R27, RZ, RZ, UR38 ;  /* 0x00000026ff1b7e24 */ /* 0x000fe2000f8e00ff */
[----:B------:R-:W-:Y:S01]  /*194e0*/  ISETP.GT.AND P1, PT, R4, R198, PT ;  /* 0x000000c60400720c */ /* 0x000fe20003f24270 */
[----:B------:R-:W-:Y:S01]  /*194f0*/  FMUL.FTZ R88, R88, R8 ;  /* 0x0000000858587220 */ /* 0x000fe20000410000 */
[----:B------:R-:W-:Y:S01]  /*19500*/  F2FP.F16.F32.PACK_AB R182, R15, R182 ;  /* 0x000000b60fb6723e */ /* 0x000fe200000000ff */
[----:B------:R-:W-:Y:S01]  /*19510*/  VIADD R14, R14, 0x28860 ;  /* 0x000288600e0e7836 */ /* 0x000fe20000000000 */
[----:B------:R-:W-:Y:S01]  /*19520*/  F2FP.F16.F32.PACK_AB R171, R12, R171 ;  /* 0x000000ab0cab723e */ /* 0x000fe200000000ff */
[----:B------:R-:W-:Y:S01]  /*19530*/  FMUL.FTZ R89, R89, R8 ;  /* 0x0000000859597220 */ /* 0x000fe20000410000 */
        /* <DEDUP_REMOVED lines=94> */
[----:B------:R-:W-:Y:S01]  /*19b20*/  VIADD R4, R4, 0xffffffff ;  /* 0xffffffff04047836 */ /* 0x000fe20000000000 */
[----:B0-----:R-:W-:Y:S01]  /*19b30*/  MOV R14, R184 ;  /* 0x000000b8000e7202 */ /* 0x001fe20000000f00 */
[----:B------:R-:W-:-:S02]  /*19b40*/  IMAD.MOV.U32 R12, RZ, RZ, R0 ;  /* 0x000000ffff0c7224 */ /* 0x000fc400078e0000 */
[----:B------:R-:W-:Y:S02]  /*19b50*/  IMAD.MOV.U32 R13, RZ, RZ, R3 ;  /* 0x000000ffff0d7224 */ /* 0x000fe400078e0003 */
[----:B------:R-:W-:Y:S01]  /*19b60*/  IMAD.MOV.U32 R15, RZ, RZ, R187 ;  /* 0x000000ffff0f7224 */ /* 0x000fe200078e00bb */
[----:B------:R-:W-:Y:S06]  /*19b70*/  @P1 BRA `(.L_x_1920) ;  /* 0xffffffcc00481947 */ /* 0x000fec000383ffff */
.L_x_1900:
[----:B------:R-:W-:Y:S05]  /*19b80*/  WARPSYNC.ALL ;  /* 0x0000000000007948 */ /* 0x000fea0003800000 */
[----:B------:R-:W-:Y:S06]  /*19b90*/  BAR.ARV 0x8, 0x180 ;  /* 0x0206000000007b1d */ /* 0x000fec0000002000 */
[----:B------:R-:W-:Y:S05]  /*19ba0*/  @!P0 BRA `(.L_x_1921) ;  /* 0x0000000000048947 */ /* 0x000fea0003800000 */
[----:B------:R-:W-:Y:S01]  /*19bb0*/  BPT.TRAP 0x1 ;  /* 0x000000040000795c */ /* 0x000fe20000300000 */
.L_x_1921:
[----:B------:R-:W-:Y:S01]  /*19bc0*/  IMAD R11, R184, 0x8, R18 ;  /* 0x00000008b80b7824 */ /* 0x000fe200078e0212 */
[----:B------:R-:W-:-:S04]  /*19bd0*/  SHF.L.U32 R4, R187, 0x1f, RZ ;  /* 0x0000001fbb047819 */ /* 0x000fc800000006ff */
[----:B------:R0:W1:Y:S01]  /*19be0*/  SYNCS.PHASECHK.TRANS64.TRYWAIT P1, [R11+URZ+0x28850], R4 ;  /* 0x028850040b0075a7 */ /* 0x000062000802017f */
[----:B------:R-:W-:Y:S05]  /*19bf0*/  @!P0 BRA `(.L_x_1922) ;  /* 0x0000000000048947 */ /* 0x000fea0003800000 */
[----:B------:R-:W-:Y:S01]  /*19c00*/  BPT.TRAP 0x1 ;  /* 0x000000040000795c */ /* 0x000fe20000300000 */
.L_x_1922:
[----:B------:R-:W-:-:S05]  /*19c10*/  VIADD R18, R18, 0x400 ;  /* 0x0000040012127836 */ /* 0x000fca0000000000 */
[----:B------:R-:W-:-:S04]  /*19c20*/  SHF.R.U32.HI R18, RZ, 0x4, R18 ;  /* 0x00000004ff127819 */ /* 0x000fc80000011612 */
[----:B------:R-:W-:-:S04]  /*19c30*/  LOP3.LUT R18, R18, 0x3fff, RZ, 0xc0, !PT ;  /* 0x00003fff12127812 */ /* 0x000fc800078ec0ff */
[----:B------:R-:W-:Y:S01]  /*19c40*/  LOP3.LUT R9, R18, 0x4000000, RZ, 0xfc, !PT ;  /* 0x0400000012097812 */ /* 0x000fe200078efcff */
[----:B-1----:R-:W-:Y:S06]  /*19c50*/  @P1 BRA `(.L_x_1923) ;  /* 0x0000000000081947 */ /* 0x002fec0003800000 */
[----:B------:R-:W1:Y:S02]  /*19c60*/  SYNCS.PHASECHK.TRANS64.TRYWAIT P1, [R11+URZ+0x28850], R4 ;  /* 0x028850040b0075a7 */ /* 0x000e64000802017f */
[----:B-1----:R-:W-:Y:S05]  /*19c70*/  @!P1 BRA `(.L_x_1924) ;  /* 0x000000c000909947 */ /* 0x002fea0003800000 */
.L_x_1923:
[----:B------:R-:W-:Y:S01]  /*19c80*/  IMAD R8, R184, 0x800, R9 ;  /* 0x00000800b8087824 */ /* 0x000fe200078e0209 */
[----:B------:R-:W-:Y:S05]  /*19c90*/  WARPSYNC.ALL ;  /* 0x0000000000007948 */ /* 0x000fea0003800000 */
[----:B------:R-:W-:Y:S01]  /*19ca0*/  IMAD.MOV.U32 R9, RZ, RZ, 0x40000040 ;  /* 0x40000040ff097424 */ /* 0x000fe200078e00ff */
[C---:B------:R-:W-:Y:S01]  /*19cb0*/  R2UR UR6, R8.reuse ;  /* 0x00000000080672ca */ /* 0x040fe200000e0000 */
[----:B------:R-:W-:Y:S01]  /*19cc0*/  WARPGROUP.ARRIVE ;  /* 0x00000000000079c5 */ /* 0x000fe20000000000 */
[----:B------:R-:W-:Y:S01]  /*19cd0*/  VIADD R12, R8, 0x80 ;  /* 0x00000080080c7836 */ /* 0x000fe20000000000 */
[----:B------:R-:W2:Y:S01]  /*19ce0*/  SHFL.BFLY PT, R7, R6, 0x2, 0x1f ;  /* 0x0c401f0006077f89 */ /* 0x000ea200000e0000 */
[----:B------:R-:W-:Y:S01]  /*19cf0*/  R2UR UR7, R9 ;  /* 0x00000000090772ca */ /* 0x000fe200000e0000 */
[----:B------:R-:W-:Y:S01]  /*19d00*/  IMAD.MOV.U32 R13, RZ, RZ, 0x40000040 ;  /* 0x40000040ff0d7424 */ /* 0x000fe200078e00ff */
[----:B------:R-:W-:Y:S01]  /*19d10*/  MOV R20, 0xff800000 ;  /* 0xff80000000147802 */ /* 0x000fe20000000f00 */
[----:B------:R-:W-:Y:S01]  /*19d20*/  IMAD.MOV.U32 R9, RZ, RZ, 0x40000040 ;  /* 0x40000040ff097424 */ /* 0x000fe200078e00ff */
[----:B01----:R-:W0:Y:S01]  /*19d30*/  SHFL.BFLY PT, R4, R5, 0x2, 0x1f ;  /* 0x0c401f0005047f89 */ /* 0x003e2200000e0000 */
[----:B------:R-:W-:-:S08]  /*19d40*/  IMAD.MOV.U32 R21, RZ, RZ, -0x800000 ;  /* 0xff800000ff157424 */ /* 0x000fd000078e00ff */
[----:B------:R-:W-:Y:S01]  /*19d50*/  HGMMA.64x128x16.F32 R88, R180, gdesc[UR4].tnspB, R88, gsb0 ;  /* 0x41e00004b4587df0 */ /* 0x000fe20008000858 */
[----:B------:R-:W-:Y:S02]  /*19d60*/  R2UR UR6, R12 ;  /* 0x000000000c0672ca */ /* 0x000fe400000e0000 */
[----:B------:R-:W-:Y:S01]  /*19d70*/  R2UR UR7, R13 ;  /* 0x000000000d0772ca */ /* 0x000fe200000e0000 */
[----:B------:R-:W-:Y:S01]  /*19d80*/  IMAD.MOV.U32 R13, RZ, RZ, 0x40000040 ;  /* 0x40000040ff0d7424 */ /* 0x000fe200078e00ff */
[----:B------:R-:W-:Y:S01]  /*19d90*/  IADD3 R12, R8, 0x100, RZ ;  /* 0x00000100080c7810 */ /* 0x000fe20007ffe0ff */
[----:B--2---:R-:W-:Y:S01]  /*19da0*/  FADD.FTZ R7, R7, R6 ;  /* 0x0000000607077221 */ /* 0x004fe20000010000 */
[----:B------:R-:W-:Y:S01]  /*19db0*/  IMAD.U32 R6, RZ, RZ, UR52 ;  /* 0x00000034ff067e24 */ /* 0x000fe2000f8e00ff */
        /* <DEDUP_REMOVED lines=37> */
[----:B------:R-:W-:Y:S01]  /*1a010*/  R2UR UR6, R8 ;  /* 0x00000000080672ca */ /* 0x000fe200000e0000 */
[----:B0-----:R-:W-:Y:S01]  /*1a020*/  FADD.FTZ R8, R4, R5 ;  /* 0x0000000504087221 */ /* 0x001fe20000010000 */
[----:B------:R-:W-:Y:S01]  /*1a030*/  R2UR UR7, R9 ;  /* 0x00000000090772ca */ /* 0x000fe200000e0000 */
[----:B------:R-:W0:Y:S04]  /*1a040*/  SHFL.BFLY PT, R4, R7, 0x1, 0x1f ;  /* 0x0c201f0007047f89 */ /* 0x000e2800000e0000 */
[----:B------:R-:W1:Y:S01]  /*1a050*/  SHFL.BFLY PT, R9, R8, 0x1, 0x1f ;  /* 0x0c201f0008097f89 */ /* 0x000e6200000e0000 */
[----:B0-----:R-:W-:Y:S01]  /*1a060*/  FADD.FTZ R12, R7, R4 ;  /* 0x00000004070c7221 */ /* 0x001fe20000010000 */
[----:B------:R-:W-:Y:S01]  /*1a070*/  CS2R R4, SRZ ;  /* 0x0000000000047805 */ /* 0x000fe2000001ff00 */
[----:B-1----:R-:W-:-:S03]  /*1a080*/  FADD.FTZ R13, R8, R9 ;  /* 0x00000009080d7221 */ /* 0x002fc60000010000 */
[----:B------:R-:W-:Y:S01]  /*1a090*/  FSETP.NE.FTZ.AND P1, PT, R12, RZ, PT ;  /* 0x000000ff0c00720b */ /* 0x000fe20003f35000 */
[----:B------:R-:W-:Y:S01]  /*1a0a0*/  IMAD.U32 R8, RZ, RZ, UR52 ;  /* 0x00000034ff087e24 */ /* 0x000fe2000f8e00ff */
[----:B------:R-:W-:-:S11]  /*1a0b0*/  FSETP.NE.FTZ.AND P2, PT, R13, RZ, PT ;  /* 0x000000ff0d00720b */ /* 0x000fd60003f55000 */
[----:B------:R-:W0:Y:S01]  /*1a0c0*/  @P1 MUFU.LG2 R9, R12 ;  /* 0x0000000c00091308 */ /* 0x000e220000000c00 */
[----:B------:R-:W-:Y:S01]  /*1a0d0*/  @P1 FMUL.FTZ R6, R6, 0.69314718246459960938 ;  /* 0x3f31721806061820 */ /* 0x000fe20000410000 */
        /* <DEDUP_REMOVED lines=10> */
[----:B------:R-:W-:Y:S03]  /*1a180*/  HGMMA.64x128x16.F32 R88, R152, gdesc[UR4].tnspB, R88, gsb0 ;  /* 0x41e0000498587df0 */ /* 0x000fe60008000858 */
[----:B------:R-:W-:Y:S02]  /*1a190*/  WARPGROUP.DEPBAR.LE gsb0, 0x0 ;  /* 0x00008000000079c5 */ /* 0x000fe40000010000 */
[----:B--23--:R-:W-:Y:S05]  /*1a1a0*/  @!P0 BRA `(.L_x_1925) ;  /* 0x0000000000048947 */ /* 0x00cfea0003800000 */
[----:B------:R-:W-:Y:S01]  /*1a1b0*/  BPT.TRAP 0x1 ;  /* 0x000000040000795c */ /* 0x000fe20000300000 */
.L_x_1925:
[----:B------:R-:W-:Y:S02]  /*1a1c0*/  VIADD R0, R11, 0x28860 ;  /* 0x000288600b007836 */ /* 0x000fe40000000000 */
[-C--:B------:R-:W-:Y:S01]  /*1a1d0*/  FMUL.FTZ R88, R88, R4.reuse ;  /* 0x0000000458587220 */ /* 0x080fe20000410000 */
[----:B------:R-:W-:Y:S02]  /*1a1e0*/  IMAD.U32 R7, RZ, RZ, UR38 ;  /* 0x00000026ff077e24 */ /* 0x000fe4000f8e00ff */
        /* <DEDUP_REMOVED lines=16> */
[----:B-1----:R-:W-:Y:S01]  /*1a2f0*/  SEL R0, RZ, 0x1, P1 ;  /* 0x00000001ff007807 */ /* 0x002fe20000800000 */
        /* <DEDUP_REMOVED lines=19> */
[-C--:B0-----:R-:W-:Y:S01]  /*1a430*/  FMUL.FTZ R90, R90, R5.reuse ;  /* 0x000000055a5a7220 */ /* 0x081fe20000410000 */
        /* <DEDUP_REMOVED lines=32> */
[----:B------:R-:W-:Y:S01]  /*1a640*/  LOP3.LUT R187, R187, R0, RZ, 0x3c, !PT ;  /* 0x00000000bbbb7212 */ /* 0x000fe200078e3cff */
[----:B------:R-:W-:Y:S01]  /*1a650*/  UIADD3 UR37, UR37, 0x1, URZ ;  /* 0x0000000125257890 */ /* 0x000fe2000fffe03f */
[----:B------:R-:W-:-:S11]  /*1a660*/  SEL R184, R184, RZ, P1 ;  /* 0x000000ffb8b87207 */ /* 0x000fd60000800000 */
.L_x_1791:
[----:B------:R-:W-:Y:S05]  /*1a670*/  WARPSYNC.ALL ;  /* 0x0000000000007948 */ /* 0x000fea0003800000 */
[----:B------:R-:W0:Y:S08]  /*1a680*/  S2UR UR38, SR_CgaCtaId ;  /* 0x00000000002679c3 */ /* 0x000e300000008800 */
[----:B------:R-:W-:Y:S06]  /*1a690*/  BAR.SYNC.DEFER_BLOCKING 0x5, 0x180 ;  /* 0x0146000000007b1d */ /* 0x000fec0000010000 */
[----:B------:R-:W-:Y:S01]  /*1a6a0*/  UMOV UR4, 0x400 ;  /* 0x0000040000047882 */ /* 0x000fe20000000000 */
[----:B------:R-:W-:Y:S01]  /*1a6b0*/  BSSY B0, `(.L_x_1926) ;  /* 0x00001fc000007945 */ /* 0x000fe20003800000 */
[----:B0-----:R-:W-:-:S06]  /*1a6c0*/  ULEA UR4, UR38, UR4, 0x18 ;  /* 0x0000000426047291 */ /* 0x001fcc000f8ec03f */
[----:B------:R-:W-:-:S05]  /*1a6d0*/  IMAD.U32 R18, RZ, RZ, UR4 ;  /* 0x00000004ff127e24 */ /* 0x000fca000f8e00ff */
[----:B------:R0:W3:Y:S01]  /*1a6e0*/  LDS.128 R40, [R18+0x288d0] ;  /* 0x0288d00012287984 */ /* 0x0000e20000000c00 */
[----:B------:R-:W-:Y:S06]  /*1a6f0*/  BAR.ARV 0x4, 0x180 ;  /* 0x0106000000007b1d */ /* 0x000fec0000002000 */
[----:B------:R-:W-:Y:S05]  /*1a700*/  @P0 BRA `(.L_x_1927) ;  /* 0x0000001400080947 */ /* 0x000fea0003800000 */
[----:B------:R-:W4:Y:S01]  /*1a710*/  S2R R5, SR_SWINHI ;  /* 0x0000000000057919 */ /* 0x000f220000002f00 */
[----:B------:R-:W-:Y:S05]  /*1a720*/  WARPSYNC.ALL ;  /* 0x0000000000007948 */ /* 0x000fea0003800000 */
[----:B------:R-:W-:Y:S01]  /*1a730*/  BAR.SYNC.DEFER_BLOCKING 0x1, 0x100 ;  /* 0x0044000000007b1d */ /* 0x000fe20000010000 */
[----:B------:R-:W-:Y:S01]  /*1a740*/  F2FP.F16.F32.PACK_AB R6, R93, R6 ;  /* 0x000000065d06723e */ /* 0x000fe200000000ff */
[----:B------:R-:W-:Y:S01]  /*1a750*/  IMAD.MOV.U32 R48, RZ, RZ, RZ ;  /* 0x000000ffff307224 */ /* 0x000fe200078e00ff */
[----:B------:R-:W-:Y:S02]  /*1a760*/  F2FP.F16.F32.PACK_AB R7, R7, R94 ;  /* 0x0000005e0707723e */ /* 0x000fe400000000ff */
[----:B------:R-:W-:Y:S01]  /*1a770*/  F2FP.F16.F32.PACK_AB R30, R133, R30 ;  /* 0x0000001e851e723e */ /* 0x000fe200000000ff */
[----:B------:R-:W-:Y:S01]  /*1a780*/  ULDC.64 UR4, c[0x0][0xc00] ;  /* 0x0003000000047ab9 */ /* 0x000fe20000000a00 */
[----:B------:R-:W-:-:S02]  /*1a790*/  F2FP.F16.F32.PACK_AB R31, R31, R134 ;  /* 0x000000861f1f723e */ /* 0x000fc400000000ff */
[----:B------:R-:W-:Y:S02]  /*1a7a0*/  F2FP.F16.F32.PACK_AB R32, R137, R32 ;  /* 0x000000208920723e */ /* 0x000fe400000000ff */
[----:B------:R-:W-:Y:S02]  /*1a7b0*/  F2FP.F16.F32.PACK_AB R33, R33, R138 ;  /* 0x0000008a2121723e */ /* 0x000fe400000000ff */
[----:B------:R-:W-:Y:S02]  /*1a7c0*/  F2FP.F16.F32.PACK_AB R34, R141, R34 ;  /* 0x000000228d22723e */ /* 0x000fe400000000ff */
[----:B------:R-:W-:Y:S02]  /*1a7d0*/  F2FP.F16.F32.PACK_AB R35, R35, R142 ;  /* 0x0000008e2323723e */ /* 0x000fe400000000ff */
[----:B------:R-:W-:Y:S02]  /*1a7e0*/  MOV R36, R18 ;  /* 0x0000001200247202 */ /* 0x000fe40000000f00 */
[----:B----4-:R-:W-:-:S03]  /*1a7f0*/  MOV R37, R5 ;  /* 0x0000000500257202 */ /* 0x010fc60000000f00 */
[----:B------:R-:W-:-:S03]  /*1a800*/  IMAD.WIDE R4, R220, 0x2, R36 ;  /* 0x00000002dc047825 */ /* 0x000fc600078e0224 */
[C---:B------:R-:W-:Y:S02]  /*1a810*/  IADD3 R39, P5, R4.reuse, 0x20, RZ ;  /* 0x0000002004277810 */ /* 0x040fe40007fbe0ff */
[C---:B------:R-:W-:Y:S02]  /*1a820*/  IADD3 R45, P0, R4.reuse, 0x40, RZ ;  /* 0x00000040042d7810 */ /* 0x040fe40007f1e0ff */
[----:B------:R-:W-:Y:S01]  /*1a830*/  LOP3.LUT R0, R39, 0x380, RZ, 0xc0, !PT ;  /* 0x0000038027007812 */ /* 0x000fe200078ec0ff */
[----:B------:R-:W-:Y:S01]  /*1a840*/  IMAD.X R9, RZ, RZ, R5, P5 ;  /* 0x000000ffff097224 */ /* 0x000fe200028e0605 */
[----:B------:R-:W-:Y:S02]  /*1a850*/  LOP3.LUT R29, R4, 0x380, RZ, 0xc0, !PT ;  /* 0x00000380041d7812 */ /* 0x000fe400078ec0ff */
[----:B------:R-:W-:Y:S02]  /*1a860*/  IADD3.X R11, RZ, R5, RZ, P0, !PT ;  /* 0x00000005ff0b7210 */ /* 0x000fe400007fe4ff */
[----:B------:R-:W-:-:S02]  /*1a870*/  ISETP.NE.U32.AND P0, PT, RZ, UR4, PT ;  /* 0x00000004ff007c0c */ /* 0x000fc4000bf05070 */
[----:B------:R-:W-:Y:S02]  /*1a880*/  IADD3 R49, P2, R4, 0x4000, RZ ;  /* 0x0000400004317810 */ /* 0x000fe40007f5e0ff */
[----:B------:R-:W-:Y:S02]  /*1a890*/  SHF.R.U64 R0, R0, 0x3, RZ ;  /* 0x0000000300007819 */ /* 0x000fe400000012ff */
[C---:B-1----:R-:W-:Y:S01]  /*1a8a0*/  IADD3 R47, P1, R4.reuse, 0x60, RZ ;  /* 0x00000060042f7810 */ /* 0x042fe20007f3e0ff */
[--C-:B------:R-:W-:Y:S01]  /*1a8b0*/  IMAD.X R15, RZ, RZ, R5.reuse, P2 ;  /* 0x000000ffff0f7224 */ /* 0x100fe200010e0605 */
[----:B------:R-:W-:Y:S02]  /*1a8c0*/  SHF.R.U64 R29, R29, 0x3, RZ ;  /* 0x000000031d1d7819 */ /* 0x000fe400000012ff */
[C---:B------:R-:W-:Y:S01]  /*1a8d0*/  IADD3 R51, P3, R4.reuse, 0x4020, RZ ;  /* 0x0000402004337810 */ /* 0x040fe20007f7e0ff */
[----:B--2---:R-:W-:Y:S01]  /*1a8e0*/  IMAD.X R13, RZ, RZ, R5, P1 ;  /* 0x000000ffff0d7224 */ /* 0x004fe200008e0605 */
[----:B------:R-:W-:-:S02]  /*1a8f0*/  IADD3 R53, P4, R4, 0x4040, RZ ;  /* 0x0000404004357810 */ /* 0x000fc40007f9e0ff */
[----:B------:R-:W-:Y:S01]  /*1a900*/  LOP3.LUT R10, R45, 0x380, RZ, 0xc0, !PT ;  /* 0x000003802d0a7812 */ /* 0x000fe200078ec0ff */
[--C-:B------:R-:W-:Y:S01]  /*1a910*/  IMAD.X R25, RZ, RZ, R5.reuse, P3 ;  /* 0x000000ffff197224 */ /* 0x100fe200018e0605 */
[----:B------:R-:W-:Y:S01]  /*1a920*/  IADD3 R55, P5, R4, 0x4060, RZ ;  /* 0x0000406004377810 */ /* 0x000fe20007fbe0ff */
[--C-:B------:R-:W-:Y:S01]  /*1a930*/  IMAD.X R27, RZ, RZ, R5.reuse, P4 ;  /* 0x000000ffff1b7224 */ /* 0x100fe200020e0605 */
[----:B------:R-:W-:Y:S01]  /*1a940*/  ISETP.NE.AND.EX P0, PT, RZ, UR5, PT, P0 ;  /* 0x00000005ff007c0c */ /* 0x000fe2000bf05300 */
[----:B------:R-:W-:Y:S01]  /*1a950*/  ULDC.64 UR4, c[0x0][0xc08] ;  /* 0x0003020000047ab9 */ /* 0x000fe20000000a00 */
[----:B------:R-:W-:Y:S02]  /*1a960*/  LOP3.LUT R8, R0, R39, RZ, 0x3c, !PT ;  /* 0x0000002700087212 */ /* 0x000fe400078e3cff */
[----:B------:R-:W-:Y:S02]  /*1a970*/  LOP3.LUT R12, R47, 0x380, RZ, 0xc0, !PT ;  /* 0x000003802f0c7812 */ /* 0x000fe400078ec0ff */
[----:B------:R-:W-:Y:S01]  /*1a980*/  LOP3.LUT R4, R29, R4, RZ, 0x3c, !PT ;  /* 0x000000041d047212 */ /* 0x000fe200078e3cff */
[----:B------:R-:W-:Y:S01]  /*1a990*/  IMAD.X R29, RZ, RZ, R5, P5 ;  /* 0x000000ffff1d7224 */ /* 0x000fe200028e0605 */
[----:B------:R-:W-:-:S02]  /*1a9a0*/  LOP3.LUT R0, R49, 0x380, RZ, 0xc0, !PT ;  /* 0x0000038031007812 */ /* 0x000fc400078ec0ff */
[----:B------:R-:W-:Y:S02]  /*1a9b0*/  SHF.R.U64 R10, R10, 0x3, RZ ;  /* 0x000000030a0a7819 */ /* 0x000fe400000012ff */
[----:B-----5:R-:W-:Y:S02]  /*1a9c0*/  LOP3.LUT R24, R51, 0x380, RZ, 0xc0, !PT ;  /* 0x0000038033187812 */ /* 0x020fe400078ec0ff */
[----:B------:R-:W-:Y:S02]  /*1a9d0*/  LOP3.LUT R26, R53, 0x380, RZ, 0xc0, !PT ;  /* 0x00000380351a7812 */ /* 0x000fe400078ec0ff */
[----:B------:R-:W-:Y:S02]  /*1a9e0*/  ISETP.NE.U32.AND P2, PT, RZ, UR4, PT ;  /* 0x00000004ff007c0c */ /* 0x000fe4000bf45070 */
[----:B------:R-:W-:Y:S02]  /*1a9f0*/  LOP3.LUT R28, R55, 0x380, RZ, 0xc0, !PT ;  /* 0x00000380371c7812 */ /* 0x000fe400078ec0ff */
[----:B------:R-:W-:-:S02]  /*1aa00*/  SHF.R.U64 R12, R12, 0x3, RZ ;  /* 0x000000030c0c7819 */ /* 0x000fc400000012ff */
[----:B------:R-:W-:Y:S02]  /*1aa10*/  SHF.R.U64 R0, R0, 0x3, RZ ;  /* 0x0000000300007819 */ /* 0x000fe400000012ff */
[----:B------:R-:W-:Y:S02]  /*1aa20*/  MOV R38, R4 ;  /* 0x0000000400267202 */ /* 0x000fe40000000f00 */
[----:B------:R-:W-:Y:S02]  /*1aa30*/  LOP3.LUT R10, R10, R45, RZ, 0x3c, !PT ;  /* 0x0000002d0a0a7212 */ /* 0x000fe400078e3cff */
[----:B------:R-:W-:Y:S02]  /*1aa40*/  SHF.R.U64 R24, R24, 0x3, RZ ;  /* 0x0000000318187819 */ /* 0x000fe400000012ff */
[----:B------:R-:W-:Y:S02]  /*1aa50*/  SHF.R.U64 R26, R26, 0x3, RZ ;  /* 0x000000031a1a7819 */ /* 0x000fe400000012ff */
[----:B------:R-:W-:-:S02]  /*1aa60*/  F2FP.F16.F32.PACK_AB R4, R3, R88 ;  /* 0x000000580304723e */ /* 0x000fc400000000ff */
[----:B------:R-:W-:Y:S02]  /*1aa70*/  F2FP.F16.F32.PACK_AB R5, R91, R90 ;  /* 0x0000005a5b05723e */ /* 0x000fe400000000ff */
[----:B------:R-:W-:Y:S02]  /*1aa80*/  ISETP.NE.AND.EX P2, PT, RZ, UR5, PT, P2 ;  /* 0x00000005ff007c0c */ /* 0x000fe4000bf45320 */
[----:B------:R-:W-:Y:S01]  /*1aa90*/  SHF.R.U64 R28, R28, 0x3, RZ ;  /* 0x000000031c1c7819 */ /* 0x000fe200000012ff */
[----:B------:R1:W-:Y:S01]  /*1aaa0*/  STSM.16.M88.4 [R38], R4 ;  /* 0x0000000426007844 */ /* 0x0003e20000000200 */
[----:B------:R-:W-:Y:S02]  /*1aab0*/  LOP3.LUT R12, R12, R47, RZ, 0x3c, !PT ;  /* 0x0000002f0c0c7212 */ /* 0x000fe400078e3cff */
[----:B------:R-:W-:Y:S02]  /*1aac0*/  LOP3.LUT R14, R0, R49, RZ, 0x3c, !PT ;  /* 0x00000031000e7212 */ /* 0x000fe400078e3cff */
[----:B------:R-:W-:-:S02]  /*1aad0*/  LOP3.LUT R24, R24, R51, RZ, 0x3c, !PT ;  /* 0x0000003318187212 */ /* 0x000fc400078e3cff */
[----:B------:R-:W-:Y:S02]  /*1aae0*/  LOP3.LUT R26, R26, R53, RZ, 0x3c, !PT ;  /* 0x000000351a1a7212 */ /* 0x000fe400078e3cff */
[----:B------:R-:W-:Y:S02]  /*1aaf0*/  MOV R47, R8 ;  /* 0x00000008002f7202 */ /* 0x000fe40000000f00 */
[----:B------:R-:W-:Y:S02]  /*1ab00*/  MOV R46, R10 ;  /* 0x0000000a002e7202 */ /* 0x000fe40000000f00 */
[----:B------:R-:W-:Y:S02]  /*1ab10*/  LOP3.LUT R28, R28, R55, RZ, 0x3c, !PT ;  /* 0x000000371c1c7212 */ /* 0x000fe400078e3cff */
[----:B------:R-:W-:Y:S01]  /*1ab20*/  F2FP.F16.F32.PACK_AB R8, R97, R96 ;  /* 0x000000606108723e */ /* 0x000fe200000000ff */
[----:B-1----:R-:W1:Y:S01]  /*1ab30*/  LDC.64 R38, c[0x0][0xc00] ;  /* 0x00030000ff267b82 */ /* 0x002e620000000a00 */
[----:B------:R-:W-:-:S02]  /*1ab40*/  F2FP.F16.F32.PACK_AB R9, R99, R98 ;  /* 0x000000626309723e */ /* 0x000fc400000000ff */
[----:B------:R-:W-:Y:S02]  /*1ab50*/  F2FP.F16.F32.PACK_AB R10, R101, R100 ;  /* 0x00000064650a723e */ /* 0x000fe400000000ff */
[----:B------:R-:W-:Y:S02]  /*1ab60*/  F2FP.F16.F32.PACK_AB R11, R103, R102 ;  /* 0x00000066670b723e */ /* 0x000fe400000000ff */
[----:B------:R-:W-:Y:S01]  /*1ab70*/  F2FP.F16.F32.PACK_AB R4, R105, R104 ;  /* 0x000000686904723e */ /* 0x000fe200000000ff */
[----:B------:R-:W-:Y:S01]  /*1ab80*/  ULDC UR4, c[0x0][0xa88] ;  /* 0x0002a20000047ab9 */ /* 0x000fe20000000800 */
[----:B------:R-:W-:Y:S01]  /*1ab90*/  F2FP.F16.F32.PACK_AB R5, R107, R106 ;  /* 0x0000006a6b05723e */ /* 0x000fe200000000ff */
[----:B------:R2:W-:Y:S01]  /*1aba0*/  STSM.16.M88.4 [R47], R8 ;  /* 0x000000082f007844 */ /* 0x0005e20000000200 */
[----:B------:R-:W-:Y:S01]  /*1abb0*/  F2FP.F16.F32.PACK_AB R6, R109, R108 ;  /* 0x0000006c6d06723e */ /* 0x000fe200000000ff */
[----:B------:R-:W4:Y:S01]  /*1abc0*/  LDC R55, c[0x0][0xbe8] ;  /* 0x0002fa00ff377b82 */ /* 0x000f220000000800 */
[----:B------:R-:W-:-:S02]  /*1abd0*/  F2FP.F16.F32.PACK_AB R7, R111, R110 ;  /* 0x0000006e6f07723e */ /* 0x000fc400000000ff */
[----:B------:R-:W-:Y:S02]  /*1abe0*/  MOV R45, R12 ;  /* 0x0000000c002d7202 */ /* 0x000fe40000000f00 */
[----:B------:R-:W-:Y:S01]  /*1abf0*/  MOV R44, R14 ;  /* 0x0000000e002c7202 */ /* 0x000fe20000000f00 */
[----:B------:R0:W-:Y:S01]  /*1ac00*/  STSM.16.M88.4 [R46], R4 ;  /* 0x000000042e007844 */ /* 0x0001e20000000200 */
[----:B---3--:R-:W-:Y:S02]  /*1ac10*/  MOV R40, R24 ;  /* 0x0000001800287202 */ /* 0x008fe40000000f00 */
[----:B------:R-:W-:Y:S02]  /*1ac20*/  MOV R3, R26 ;  /* 0x0000001a00037202 */ /* 0x000fe40000000f00 */
[----:B------:R-:W-:Y:S01]  /*1ac30*/  F2FP.F16.F32.PACK_AB R12, R113, R112 ;  /* 0x00000070710c723e */ /* 0x000fe200000000ff */
[----:B-1----:R-:W-:Y:S01]  /*1ac40*/  IMAD.WIDE R38, R209, 0x4, R38 ;  /* 0x00000004d1267825 */ /* 0x002fe200078e0226 */
[----:B------:R-:W-:Y:S01]  /*1ac50*/  F2FP.F16.F32.PACK_AB R13, R115, R114 ;  /* 0x00000072730d723e */ /* 0x000fe200000000ff */
[----:B--2---:R-:W1:Y:S01]  /*1ac60*/  @P2 LDC.64 R8, c[0x0][0xc08] ;  /* 0x00030200ff082b82 */ /* 0x004e620000000a00 */
[----:B------:R-:W-:-:S02]  /*1ac70*/  F2FP.F16.F32.PACK_AB R14, R117, R116 ;  /* 0x00000074750e723e */ /* 0x000fc400000000ff */
[----:B------:R-:W-:Y:S02]  /*1ac80*/  F2FP.F16.F32.PACK_AB R15, R119, R118 ;  /* 0x00000076770f723e */ /* 0x000fe400000000ff */
[----:B------:R-:W-:Y:S02]  /*1ac90*/  MOV R0, R28 ;  /* 0x0000001c00007202 */ /* 0x000fe40000000f00 */
[----:B------:R-:W-:Y:S01]  /*1aca0*/  F2FP.F16.F32.PACK_AB R24, R121, R120 ;  /* 0x000000787918723e */ /* 0x000fe200000000ff */
[----:B------:R-:W-:Y:S01]  /*1acb0*/  STSM.16.M88.4 [R45], R12 ;  /* 0x0000000c2d007844 */ /* 0x000fe20000000200 */
[----:B------:R-:W-:Y:S02]  /*1acc0*/  F2FP.F16.F32.PACK_AB R25, R123, R122 ;  /* 0x0000007a7b19723e */ /* 0x000fe400000000ff */
[----:B------:R-:W-:Y:S02]  /*1acd0*/  F2FP.F16.F32.PACK_AB R26, R125, R124 ;  /* 0x0000007c7d1a723e */ /* 0x000fe400000000ff */
[----:B------:R-:W-:-:S02]  /*1ace0*/  F2FP.F16.F32.PACK_AB R27, R127, R126 ;  /* 0x0000007e7f1b723e */ /* 0x000fc400000000ff */
[----:B------:R-:W-:Y:S02]  /*1acf0*/  F2FP.F16.F32.PACK_AB R28, R129, R128 ;  /* 0x00000080811c723e */ /* 0x000fe400000000ff */
[----:B------:R-:W-:Y:S01]  /*1ad00*/  F2FP.F16.F32.PACK_AB R29, R131, R130 ;  /* 0x00000082831d723e */ /* 0x000fe200000000ff */
[----:B------:R-:W-:Y:S01]  /*1ad10*/  STSM.16.M88.4 [R44], R24 ;  /* 0x000000182c007844 */ /* 0x000fe20000000200 */
[----:B0-----:R-:W-:Y:S02]  /*1ad20*/  F2FP.F16.F32.PACK_AB R4, R145, R144 ;  /* 0x000000909104723e */ /* 0x001fe400000000ff */
[----:B------:R-:W-:Y:S01]  /*1ad30*/  F2FP.F16.F32.PACK_AB R5, R147, R146 ;  /* 0x000000929305723e */ /* 0x000fe200000000ff */
[----:B------:R-:W-:Y:S01]  /*1ad40*/  STSM.16.M88.4 [R40], R28 ;  /* 0x0000001c28007844 */ /* 0x000fe20000000200 */
[----:B------:R-:W-:Y:S02]  /*1ad50*/  F2FP.F16.F32.PACK_AB R6, R149, R148 ;  /* 0x000000949506723e */ /* 0x000fe400000000ff */
[----:B------:R-:W-:Y:S01]  /*1ad60*/  F2FP.F16.F32.PACK_AB R7, R151, R150 ;  /* 0x000000969707723e */ /* 0x000fe200000000ff */
[----:B------:R-:W-:Y:S04]  /*1ad70*/  STSM.16.M88.4 [R3], R32 ;  /* 0x0000002003007844 */ /* 0x000fe80000000200 */
[----:B------:R0:W-:Y:S01]  /*1ad80*/  STSM.16.M88.4 [R0], R4 ;  /* 0x0000000400007844 */ /* 0x0001e20000000200 */
[----:B------:R-:W-:Y:S01]  /*1ad90*/  BAR.SYNC.DEFER_BLOCKING 0x1, 0x100 ;  /* 0x0044000000007b1d */ /* 0x000fe20000010000 */
[----:B0-----:R-:W-:Y:S01]  /*1ada0*/  MOV R0, UR4 ;  /* 0x0000000400007c02 */ /* 0x001fe20008000f00 */
[----:B-1----:R-:W-:-:S04]  /*1adb0*/  @P2 IMAD.WIDE R4, R209, 0x4, R8 ;  /* 0x00000004d1042825 */ /* 0x002fc800078e0208 */
[----:B------:R0:W5:Y:S01]  /*1adc0*/  @P0 LDG.E R48, desc[UR54][R38.64] ;  /* 0x0000003626300981 */ /* 0x000162000c1e1900 */
[----:B----4-:R-:W-:Y:S01]  /*1add0*/  ISETP.NE.AND P1, PT, R55, 0x1, PT ;  /* 0x000000013700780c */ /* 0x010fe20003f25270 */
[----:B------:R-:W-:Y:S02]  /*1ade0*/  IMAD.IADD R13, R195, 0x1, R193 ;  /* 0x00000001c30d7824 */ /* 0x000fe400078e02c1 */
[----:B------:R0:W5:Y:S10]  /*1adf0*/  @P2 LDG.E R0, desc[UR54][R4.64] ;  /* 0x0000003604002981 */ /* 0x000174000c1e1900 */
[----:B------:R-:W1:Y:S08]  /*1ae00*/  @P1 LDC R10, c[0x0][0xbec] ;  /* 0x0002fb00ff0a1b82 */ /* 0x000e700000000800 */
[----:B------:R-:W2:Y:S01]  /*1ae10*/  @P1 LDC R11, c[0x0][0xbf0] ;  /* 0x0002fc00ff0b1b82 */ /* 0x000ea20000000800 */
[----:B0-----:R-:W-:Y:S05]  /*1ae20*/  @P2 BRA `(.L_x_1928) ;  /* 0x0000000000102947 */ /* 0x001fea0003800000 */
[----:B------:R-:W-:Y:S05]  /*1ae30*/  @!P0 BRA `(.L_x_1928) ;  /* 0x00000000000c8947 */ /* 0x000fea0003800000 */
[----:B------:R-:W3:Y:S04]  /*1ae40*/  LDG.E R3, desc[UR54][R38.64] ;  /* 0x0000003626037981 */ /* 0x000ee8000c1e1900 */
[----:B-----5:R-:W3:Y:S02]  /*1ae50*/  LDG.E R0, desc[UR54][R38.64+0x4] ;  /* 0x0000043626007981 */ /* 0x020ee4000c1e1900 */
[----:B---3--:R-:W-:-:S07]  /*1ae60*/  IMAD.IADD R0, R0, 0x1, -R3 ;  /* 0x0000000100007824 */ /* 0x008fce00078e0a03 */
.L_x_1928:
[----:B------:R-:W-:Y:S01]  /*1ae70*/  SHF.R.S32.HI R54, RZ, 0x1f, R208 ;  /* 0x0000001fff367819 */ /* 0x000fe200000114d0 */
[----:B-1----:R-:W-:Y:S01]  /*1ae80*/  @P1 IMAD.HI.U32 R4, R13, R10, RZ ;  /* 0x0000000a0d041227 */ /* 0x002fe200078e00ff */
[----:B------:R-:W-:Y:S01]  /*1ae90*/  ULDC.64 UR4, c[0x0][0xb90] ;  /* 0x0002e40000047ab9 */ /* 0x000fe20000000a00 */
[----:B-----5:R-:W-:Y:S02]  /*1aea0*/  SHF.R.S32.HI R49, RZ, 0x1f, R48 ;  /* 0x0000001fff317819 */ /* 0x020fe40000011430 */
[----:B------:R-:W-:Y:S01]  /*1aeb0*/  IMAD R7, R54, UR4, RZ ;  /* 0x0000000436077c24 */ /* 0x000fe2000f8e02ff */
[----:B------:R-:W-:Y:S01]  /*1aec0*/  SHF.R.S32.HI R6, RZ, 0x1f, R209 ;  /* 0x0000001fff067819 */ /* 0x000fe200000114d1 */
[----:B------:R-:W-:Y:S01]  /*1aed0*/  IMAD.MOV.U32 R3, RZ, RZ, R13 ;  /* 0x000000ffff037224 */ /* 0x000fe200078e000d */
[----:B--2---:R-:W-:Y:S01]  /*1aee0*/  @P1 SHF.R.U32.HI R3, RZ, R11, R4 ;  /* 0x0000000bff031219 */ /* 0x004fe20000011604 */
[----:B------:R-:W-:Y:S01]  /*1aef0*/  IMAD.WIDE.U32 R4, R208, UR4, R48 ;  /* 0x00000004d0047c25 */ /* 0x000fe2000f8e0030 */
[----:B------:R-:W-:-:S02]  /*1af00*/  SEL R40, R6, RZ, !P0 ;  /* 0x000000ff06287207 */ /* 0x000fc40004000000 */
[----:B------:R-:W-:Y:S01]  /*1af10*/  SEL R57, R209, RZ, !P0 ;  /* 0x000000ffd1397207 */ /* 0x000fe20004000000 */
[----:B------:R-:W-:Y:S01]  /*1af20*/  IMAD R7, R208, UR5, R7 ;  /* 0x00000005d0077c24 */ /* 0x000fe2000f8e0207 */
[----:B------:R-:W-:Y:S01]  /*1af30*/  ULDC.64 UR4, c[0x0][0xb98] ;  /* 0x0002e60000047ab9 */ /* 0x000fe20000000a00 */
[----:B------:R-:W-:Y:S02]  /*1af40*/  IMAD.MOV R8, RZ, RZ, -R3 ;  /* 0x000000ffff087224 */ /* 0x000fe400078e0a03 */
[----:B------:R-:W-:Y:S02]  /*1af50*/  IMAD.IADD R5, R5, 0x1, R7 ;  /* 0x0000000105057824 */ /* 0x000fe400078e0207 */
[----:B------:R-:W-:Y:S02]  /*1af60*/  IMAD.IADD R9, R16, 0x1, R222 ;  /* 0x0000000110097824 */ /* 0x000fe400078e02de */
[----:B------:R-:W-:Y:S02]  /*1af70*/  IMAD R7, R55, R8, R13 ;  /* 0x0000000837077224 */ /* 0x000fe400078e020d */
[----:B------:R-:W-:-:S02]  /*1af80*/  IMAD R6, R40, UR4, RZ ;  /* 0x0000000428067c24 */ /* 0x000fc4000f8e02ff */
[----:B------:R-:W-:-:S04]  /*1af90*/  IMAD.WIDE.U32 R4, R57, UR4, R4 ;  /* 0x0000000439047c25 */ /* 0x000fc8000f8e0004 */
[----:B------:R-:W-:Y:S01]  /*1afa0*/  IMAD.WIDE R36, R9, 0x2, R36 ;  /* 0x0000000209247825 */ /* 0x000fe200078e0224 */
[----:B------:R-:W-:Y:S02]  /*1afb0*/  SHF.R.S32.HI R9, RZ, 0x1f, R3 ;  /* 0x0000001fff097819 */ /* 0x000fe40000011403 */
[----:B------:R-:W-:Y:S01]  /*1afc0*/  IADD3 R4, P2, R3, R4, RZ ;  /* 0x0000000403047210 */ /* 0x000fe20007f5e0ff */
[----:B------:R-:W-:Y:S01]  /*1afd0*/  IMAD R8, R57, UR5, R6 ;  /* 0x0000000539087c24 */ /* 0x000fe2000f8e0206 */
[----:B------:R-:W-:Y:S01]  /*1afe0*/  SHF.R.S32.HI R6, RZ, 0x1f, R7 ;  /* 0x0000001fff067819 */ /* 0x000fe20000011407 */
[----:B------:R-:W-:Y:S01]  /*1aff0*/  ULDC.64 UR4, c[0x0][0xb88] ;  /* 0x0002e20000047ab9 */ /* 0x000fe20000000a00 */
[----:B------:R-:W-:Y:S01]  /*1b000*/  IADD3 R3, P0, R36, 0x1000, RZ ;  /* 0x0000100024037810 */ /* 0x000fe20007f1e0ff */
[----:B------:R-:W-:Y:S01]  /*1b010*/  IMAD.IADD R10, R219, 0x1, R193 ;  /* 0x00000001db0a7824 */ /* 0x000fe200078e02c1 */
[----:B------:R-:W-:Y:S01]  /*1b020*/  IADD3.X R5, R9, R5, R8, P2, !PT ;  /* 0x0000000509057210 */ /* 0x000fe200017fe408 */
[----:B------:R-:W-:Y:S01]  /*1b030*/  IMAD R6, R6, UR4, RZ ;  /* 0x0000000406067c24 */ /* 0x000fe2000f8e02ff */
[----:B------:R-:W-:Y:S01]  /*1b040*/  IADD3 R29, P3, R36, 0x4000, RZ ;  /* 0x00004000241d7810 */ /* 0x000fe20007f7e0ff */
[----:B------:R-:W-:Y:S01]  /*1b050*/  IMAD R59, R0, R55, RZ ;  /* 0x00000037003b7224 */ /* 0x000fe200078e02ff */
[----:B------:R-:W-:Y:S01]  /*1b060*/  LOP3.LUT R8, R3, 0x380, RZ, 0xc0, !PT ;  /* 0x0000038003087812 */ /* 0x000fe200078ec0ff */
[----:B------:R-:W-:Y:S01]  /*1b070*/  IMAD R9, R7, UR5, R6 ;  /* 0x0000000507097c24 */ /* 0x000fe2000f8e0206 */
[----:B------:R-:W-:Y:S01]  /*1b080*/  LOP3.LUT R28, R29, 0x380, RZ, 0xc0, !PT ;  /* 0x000003801d1c7812 */ /* 0x000fe200078ec0ff */
[----:B------:R-:W-:Y:S01]  /*1b090*/  IMAD.WIDE.U32 R4, R7, UR4, R4 ;  /* 0x0000000407047c25 */ /* 0x000fe2000f8e0004 */
[----:B------:R-:W-:Y:S01]  /*1b0a0*/  ULDC.64 UR4, c[0x0][0xb50] ;  /* 0x0002d40000047ab9 */ /* 0x000fe20000000a00 */
[----:B------:R-:W-:-:S02]  /*1b0b0*/  SHF.R.U64 R8, R8, 0x3, RZ ;  /* 0x0000000308087819 */ /* 0x000fc400000012ff */
[----:B------:R-:W-:Y:S01]  /*1b0c0*/  SHF.R.U64 R28, R28, 0x3, RZ ;  /* 0x000000031c1c7819 */ /* 0x000fe200000012ff */
[----:B------:R-:W-:Y:S01]  /*1b0d0*/  VIADD R0, R10, 0x8 ;  /* 0x000000080a007836 */ /* 0x000fe20000000000 */
[----:B------:R-:W-:Y:S01]  /*1b0e0*/  IADD3 R5, R5, R9, RZ ;  /* 0x0000000905057210 */ /* 0x000fe20007ffe0ff */
[----:B------:R-:W-:Y:S01]  /*1b0f0*/  IMAD.X R9, RZ, RZ, R37, P0 ;  /* 0x000000ffff097224 */ /* 0x000fe200000e0625 */
[C---:B------:R-:W-:Y:S02]  /*1b100*/  LEA R6, P2, R4.reuse, UR4, 0x2 ;  /* 0x0000000404067c11 */ /* 0x040fe4000f8410ff */
[----:B------:R-:W-:Y:S02]  /*1b110*/  LOP3.LUT P0, RZ, R211, 0x3, RZ, 0xc0, !PT ;  /* 0x00000003d3ff7812 */ /* 0x000fe4000780c0ff */
[----:B------:R-:W-:Y:S01]  /*1b120*/  LEA.HI.X R4, R4, UR5, R5, 0x2, P2 ;  /* 0x0000000504047c11 */ /* 0x000fe200090f1405 */
[----:B------:R-:W-:Y:S01]  /*1b130*/  SHFL.IDX PT, R50, R6, RZ, 0x1c1f ;  /* 0x001c1fff06327589 */ /* 0x000fe200000e0000 */
[----:B------:R-:W-:Y:S01]  /*1b140*/  IADD3 R25, P2, R36, 0x3000, RZ ;  /* 0x0000300024197810 */ /* 0x000fe20007f5e0ff */
[----:B------:R-:W-:Y:S01]  /*1b150*/  ULDC.64 UR4, c[0x0][0xaa0] ;  /* 0x0002a80000047ab9 */ /* 0x000fe20000000a00 */
[----:B------:R-:W-:Y:S01]  /*1b160*/  LOP3.LUT R28, R28, R29, RZ, 0x3c, !PT ;  /* 0x0000001d1c1c7212 */ /* 0x000fe200078e3cff */
[----:B------:R-:W0:Y:S01]  /*1b170*/  SHFL.IDX PT, R51, R4, RZ, 0x1c1f ;  /* 0x001c1fff04337589 */ /* 0x000e2200000e0000 */
[----:B------:R-:W-:Y:S01]  /*1b180*/  LOP3.LUT R24, R25, 0x380, RZ, 0xc0, !PT ;  /* 0x0000038019187812 */ /* 0x000fe200078ec0ff */
[----:B------:R-:W-:Y:S01]  /*1b190*/  IMAD.X R29, RZ, RZ, R37, P3 ;  /* 0x000000ffff1d7224 */ /* 0x000fe200018e0625 */
[----:B------:R-:W-:Y:S01]  /*1b1a0*/  LOP3.LUT R8, R8, R3, RZ, 0x3c, !PT ;  /* 0x0000000308087212 */ /* 0x000fe200078e3cff */
[----:B------:R-:W-:Y:S01]  /*1b1b0*/  SHFL.IDX PT, R52, R6, 0x1, 0x1c1f ;  /* 0x003c1f0006347f89 */ /* 0x000fe200000e0000 */
[----:B------:R-:W-:-:S02]  /*1b1c0*/  SHF.R.U64 R24, R24, 0x3, RZ ;  /* 0x0000000318187819 */ /* 0x000fc400000012ff */
[----:B------:R-:W-:Y:S01]  /*1b1d0*/  IADD3 R3, P3, R36, 0x7000, RZ ;  /* 0x0000700024037810 */ /* 0x000fe20007f7e0ff */
[----:B------:R-:W1:Y:S01]  /*1b1e0*/  SHFL.IDX PT, R53, R4, 0x1, 0x1c1f ;  /* 0x003c1f0004357f89 */ /* 0x000e6200000e0000 */
[----:B------:R-:W-:Y:S01]  /*1b1f0*/  LOP3.LUT R24, R24, R25, RZ, 0x3c, !PT ;  /* 0x0000001918187212 */ /* 0x000fe200078e3cff */
[--C-:B------:R-:W-:Y:S01]  /*1b200*/  IMAD.X R25, RZ, RZ, R37.reuse, P2 ;  /* 0x000000ffff197224 */ /* 0x100fe200010e0625 */
[-C--:B------:R-:W-:Y:S01]  /*1b210*/  ISETP.GE.OR P2, PT, R10, R59.reuse, P0 ;  /* 0x0000003b0a00720c */ /* 0x080fe20000746670 */
[----:B------:R-:W-:Y:S01]  /*1b220*/  IMAD.X R45, RZ, RZ, R37, P3 ;  /* 0x000000ffff2d7224 */ /* 0x000fe200018e0625 */
[----:B------:R-:W-:Y:S02]  /*1b230*/  ISETP.GE.OR P0, PT, R0, R59, P0 ;  /* 0x0000003b0000720c */ /* 0x000fe40000706670 */
[----:B------:R-:W-:Y:S02]  /*1b240*/  LOP3.LUT R0, R3, 0x380, RZ, 0xc0, !PT ;  /* 0x0000038003007812 */ /* 0x000fe400078ec0ff */
[----:B------:R-:W-:-:S02]  /*1b250*/  IADD3 R13, P4, R36, 0x2000, RZ ;  /* 0x00002000240d7810 */ /* 0x000fc40007f9e0ff */
[----:B------:R-:W-:Y:S02]  /*1b260*/  SHF.R.U64 R0, R0, 0x3, RZ ;  /* 0x0000000300007819 */ /* 0x000fe400000012ff */
[----:B------:R-:W-:Y:S02]  /*1b270*/  LOP3.LUT R12, R13, 0x380, RZ, 0xc0, !PT ;  /* 0x000003800d0c7812 */ /* 0x000fe400078ec0ff */
[----:B------:R-:W-:Y:S01]  /*1b280*/  LOP3.LUT R44, R0, R3, RZ, 0x3c, !PT ;  /* 0x00000003002c7212 */ /* 0x000fe200078e3cff */
[----:B0-----:R0:W-:Y:S01]  /*1b290*/  @!P2 ST.E desc[UR54][R50.64], R20 ;  /* 0x000000143200a985 */ /* 0x0011e2000c101936 */
[----:B------:R-:W-:Y:S01]  /*1b2a0*/  IMAD R3, R49, UR4, RZ ;  /* 0x0000000431037c24 */ /* 0x000fe2000f8e02ff */
[----:B------:R-:W-:Y:S01]  /*1b2b0*/  SHF.R.U64 R12, R12, 0x3, RZ ;  /* 0x000000030c0c7819 */ /* 0x000fe200000012ff */
[----:B------:R-:W2:Y:S01]  /*1b2c0*/  @P1 LDC R49, c[0x0][0xbf0] ;  /* 0x0002fc00ff311b82 */ /* 0x000ea20000000800 */
[C---:B------:R-:W-:Y:S02]  /*1b2d0*/  IADD3 R33, P5, R36.reuse, 0x5000, RZ ;  /* 0x0000500024217810 */ /* 0x040fe40007fbe0ff */
[----:B------:R-:W-:-:S05]  /*1b2e0*/  LOP3.LUT R5, R36, 0x380, RZ, 0xc0, !PT ;  /* 0x0000038024057812 */ /* 0x000fca00078ec0ff */
[----:B0-----:R-:W0:Y:S01]  /*1b2f0*/  @P1 LDC R51, c[0x0][0xbec] ;  /* 0x0002fb00ff331b82 */ /* 0x001e220000000800 */
[----:B-1----:R1:W-:Y:S01]  /*1b300*/  @!P0 ST.E desc[UR54][R52.64], R21 ;  /* 0x0000001534008985 */ /* 0x0023e2000c101936 */
[----:B------:R-:W-:Y:S01]  /*1b310*/  IMAD R3, R48, UR5, R3 ;  /* 0x0000000530037c24 */ /* 0x000fe2000f8e0203 */
[----:B------:R-:W-:Y:S01]  /*1b320*/  LOP3.LUT R12, R12, R13, RZ, 0x3c, !PT ;  /* 0x0000000d0c0c7212 */ /* 0x000fe200078e3cff */
[----:B------:R-:W-:Y:S01]  /*1b330*/  IMAD.X R13, RZ, RZ, R37, P4 ;  /* 0x000000ffff0d7224 */ /* 0x000fe200020e0625 */
[----:B------:R-:W-:Y:S01]  /*1b340*/  IADD3 R39, P4, R36, 0x6000, RZ ;  /* 0x0000600024277810 */ /* 0x000fe20007f9e0ff */
[----:B------:R-:W5:Y:S01]  /*1b350*/  LD.E.128 R8, desc[UR54][R8.64] ;  /* 0x0000003608087980 */ /* 0x000f62000c101d00 */
[----:B------:R-:W-:Y:S02]  /*1b360*/  LOP3.LUT R32, R33, 0x380, RZ, 0xc0, !PT ;  /* 0x0000038021207812 */ /* 0x000fe400078ec0ff */
[----:B------:R-:W-:Y:S01]  /*1b370*/  LOP3.LUT R38, R39, 0x380, RZ, 0xc0, !PT ;  /* 0x0000038027267812 */ /* 0x000fe200078ec0ff */
[----:B------:R-:W5:Y:S01]  /*1b380*/  LD.E.128 R12, desc[UR54][R12.64] ;  /* 0x000000360c0c7980 */ /* 0x000f62000c101d00 */
[----:B------:R-:W-:Y:S01]  /*1b390*/  SHF.R.U64 R32, R32, 0x3, RZ ;  /* 0x0000000320207819 */ /* 0x000fe200000012ff */
[----:B-1----:R-:W-:Y:S01]  /*1b3a0*/  IMAD.WIDE.U32 R20, R48, UR4, RZ ;  /* 0x0000000430147c25 */ /* 0x002fe2000f8e00ff */
[----:B------:R-:W-:Y:S01]  /*1b3b0*/  ULDC.64 UR4, c[0x0][0xae8] ;  /* 0x0002ba0000047ab9 */ /* 0x000fe20000000a00 */
[----:B------:R-:W-:Y:S01]  /*1b3c0*/  SHF.R.U64 R38, R38, 0x3, RZ ;  /* 0x0000000326267819 */ /* 0x000fe200000012ff */
[----:B------:R-:W5:Y:S01]  /*1b3d0*/  LD.E.128 R24, desc[UR54][R24.64] ;  /* 0x0000003618187980 */ /* 0x000f62000c101d00 */
[----:B------:R-:W-:Y:S01]  /*1b3e0*/  IMAD R48, R207, 0x20, R188 ;  /* 0x00000020cf307824 */ /* 0x000fe200078e02bc */
[----:B------:R-:W-:Y:S01]  /*1b3f0*/  SHF.R.U64 R5, R5, 0x3, RZ ;  /* 0x0000000305057819 */ /* 0x000fe200000012ff */
[----:B------:R-:W-:Y:S01]  /*1b400*/  IMAD.IADD R21, R21, 0x1, R3 ;  /* 0x0000000115157824 */ /* 0x000fe200078e0203 */
[----:B------:R-:W-:Y:S01]  /*1b410*/  LOP3.LUT R32, R32, R33, RZ, 0x3c, !PT ;  /* 0x0000002120207212 */ /* 0x000fe200078e3cff */
[----:B------:R-:W-:Y:S01]  /*1b420*/  IMAD R3, R54, UR4, RZ ;  /* 0x0000000436037c24 */ /* 0x000fe2000f8e02ff */
[----:B------:R-:W-:Y:S01]  /*1b430*/  LOP3.LUT R38, R38, R39, RZ, 0x3c, !PT ;  /* 0x0000002726267212 */ /* 0x000fe200078e3cff */
[----:B------:R-:W-:Y:S01]  /*1b440*/  IMAD.IADD R48, R193, 0x1, R48 ;  /* 0x00000001c1307824 */ /* 0x000fe200078e0230 */
[----:B------:R-:W-:Y:S01]  /*1b450*/  LOP3.LUT R4, R5, R36, RZ, 0x3c, !PT ;  /* 0x0000002405047212 */ /* 0x000fe200078e3cff */
[C---:B------:R-:W-:Y:S01]  /*1b460*/  IMAD R3, R208.reuse, UR5, R3 ;  /* 0x00000005d0037c24 */ /* 0x040fe2000f8e0203 */
[----:B------:R-:W-:Y:S01]  /*1b470*/  IADD3.X R33, RZ, R37, RZ, P5, !PT ;  /* 0x00000025ff217210 */ /* 0x000fe20002ffe4ff */
[----:B------:R-:W-:Y:S01]  /*1b480*/  IMAD.WIDE.U32 R20, R208, UR4, R20 ;  /* 0x00000004d0147c25 */ /* 0x000fe2000f8e0014 */
[----:B------:R-:W-:Y:S01]  /*1b490*/  ULDC.64 UR4, c[0x0][0xaf0] ;  /* 0x0002bc0000047ab9 */ /* 0x000fe20000000a00 */
[----:B------:R-:W5:Y:S02]  /*1b4a0*/  LD.E.128 R28, desc[UR54][R28.64] ;  /* 0x000000361c1c7980 */ /* 0x000f64000c101d00 */
[----:B0-----:R-:W-:Y:S01]  /*1b4b0*/  @P1 IMAD.HI.U32 R0, R48, R51, RZ ;  /* 0x0000003330001227 */ /* 0x001fe200078e00ff */
[----:B------:R-:W-:Y:S01]  /*1b4c0*/  IADD3 R21, R21, R3, RZ ;  /* 0x0000000315157210 */ /* 0x000fe20007ffe0ff */
[----:B------:R-:W5:Y:S02]  /*1b4d0*/  LD.E.128 R32, desc[UR54][R32.64] ;  /* 0x0000003620207980 */ /* 0x000f64000c101d00 */
[----:B------:R-:W-:Y:S01]  /*1b4e0*/  IMAD.MOV.U32 R3, RZ, RZ, R48 ;  /* 0x000000ffff037224 */ /* 0x000fe200078e0030 */
[----:B--2---:R-:W-:Y:S01]  /*1b4f0*/  @P1 SHF.R.U32.HI R3, RZ, R49, R0 ;  /* 0x00000031ff031219 */ /* 0x004fe20000011600 */
[----:B------:R-:W-:Y:S01]  /*1b500*/  IMAD R40, R40, UR4, RZ ;  /* 0x0000000428287c24 */ /* 0x000fe2000f8e02ff */
[----:B------:R-:W5:Y:S01]  /*1b510*/  LD.E.128 R44, desc[UR54][R44.64] ;  /* 0x000000362c2c7980 */ /* 0x000f62000c101d00 */
[----:B------:R-:W-:Y:S01]  /*1b520*/  IMAD.WIDE.U32 R20, R57, UR4, R20 ;  /* 0x0000000439147c25 */ /* 0x000fe2000f8e0014 */
[----:B------:R-:W-:-:S03]  /*1b530*/  SHF.R.S32.HI R0, RZ, 0x1f, R3 ;  /* 0x0000001fff007819 */ /* 0x000fc60000011403 */
[----:B------:R-:W-:Y:S01]  /*1b540*/  IMAD R49, R57, UR5, R40 ;  /* 0x0000000539317c24 */ /* 0x000fe2000f8e0228 */
[----:B------:R-:W-:Y:S01]  /*1b550*/  ULDC.64 UR4, c[0x0][0xae0] ;  /* 0x0002b80000047ab9 */ /* 0x000fe20000000a00 */
[----:B------:R-:W-:Y:S02]  /*1b560*/  IMAD.MOV R40, RZ, RZ, -R3 ;  /* 0x000000ffff287224 */ /* 0x000fe400078e0a03 */
[--C-:B------:R-:W-:Y:S02]  /*1b570*/  IMAD.X R39, RZ, RZ, R37.reuse, P4 ;  /* 0x000000ffff277224 */ /* 0x100fe400020e0625 */
[----:B------:R-:W-:Y:S02]  /*1b580*/  IMAD.MOV.U32 R5, RZ, RZ, R37 ;  /* 0x000000ffff057224 */ /* 0x000fe400078e0025 */
[----:B------:R-:W-:Y:S02]  /*1b590*/  IMAD.IADD R21, R21, 0x1, R49 ;  /* 0x0000000115157824 */ /* 0x000fe400078e0231 */
[----:B------:R-:W-:Y:S01]  /*1b5a0*/  IMAD R0, R0, UR4, RZ ;  /* 0x0000000400007c24 */ /* 0x000fe2000f8e02ff */
[----:B------:R-:W5:Y:S01]  /*1b5b0*/  LD.E.128 R36, desc[UR54][R38.64] ;  /* 0x0000003626247980 */ /* 0x000f62000c101d00 */
[----:B------:R-:W-:-:S02]  /*1b5c0*/  IMAD R49, R55, R40, R48 ;  /* 0x0000002837317224 */ /* 0x000fc400078e0230 */
[C---:B------:R-:W-:Y:S01]  /*1b5d0*/  IMAD R51, R3.reuse, UR5, R0 ;  /* 0x0000000503337c24 */ /* 0x040fe2000f8e0200 */
[----:B------:R-:W5:Y:S01]  /*1b5e0*/  LD.E.128 R4, desc[UR54][R4.64] ;  /* 0x0000003604047980 */ /* 0x000f62000c101d00 */
[----:B------:R-:W-:Y:S01]  /*1b5f0*/  IMAD.WIDE.U32 R20, R3, UR4, R20 ;  /* 0x0000000403147c25 */ /* 0x000fe2000f8e0014 */
[----:B------:R-:W-:Y:S01]  /*1b600*/  SHF.R.S32.HI R0, RZ, 0x1f, R49 ;  /* 0x0000001fff007819 */ /* 0x000fe20000011431 */
[----:B------:R-:W-:Y:S01]  /*1b610*/  ULDC.64 UR4, c[0x0][0xad8] ;  /* 0x0002b60000047ab9 */ /* 0x000fe20000000a00 */
[----:B------:R-:W-:Y:S01]  /*1b620*/  @!PT LDS RZ, [RZ] ;  /* 0x00000000fffff984 */ /* 0x000fe20000000800 */
[----:B------:R-:W-:Y:S01]  /*1b630*/  @!PT LDS RZ, [RZ] ;  /* 0x00000000fffff984 */ /* 0x000fe20000000800 */
[----:B------:R-:W-:Y:S01]  /*1b640*/  @!PT LDS RZ, [RZ] ;  /* 0x00000000fffff984 */ /* 0x000fe20000000800 */
[----:B------:R-:W-:Y:S01]  /*1b650*/  @!PT LDS RZ, [RZ] ;  /* 0x00000000fffff984 */ /* 0x000fe20000000800 */
[----:B------:R0:W-:Y:S06]  /*1b660*/  MEMBAR.ALL.CTA ;  /* 0x0000000000007992 */ /* 0x0001ec0000008000 */
[----:B0-----:R-:W0:Y:S01]  /*1b670*/  FENCE.VIEW.ASYNC.S ;  /* 0x00000000000073c6 */ /* 0x001e220000000000 */
[----:B------:R-:W-:-:S02]  /*1b680*/  IMAD.IADD R50, R188, 0x1, R193 ;  /* 0x00000001bc327824 */ /* 0x000fc400078e02c1 */
[----:B------:R-:W-:Y:S02]  /*1b690*/  IMAD.IADD R21, R21, 0x1, R51 ;  /* 0x0000000115157824 */ /* 0x000fe400078e0233 */
[----:B------:R-:W-:Y:S02]  /*1b6a0*/  IMAD R40, R0, UR4, RZ ;  /* 0x0000000400287c24 */ /* 0x000fe4000f8e02ff */
[C---:B------:R-:W-:Y:S02]  /*1b6b0*/  VIADD R0, R50.reuse, 0x20 ;  /* 0x0000002032007836 */ /* 0x040fe40000000000 */
[C---:B------:R-:W-:Y:S02]  /*1b6c0*/  IMAD R51, R49.reuse, UR5, R40 ;  /* 0x0000000531337c24 */ /* 0x040fe4000f8e0228 */
[----:B------:R-:W-:Y:S01]  /*1b6d0*/  IMAD.WIDE.U32 R20, R49, UR4, R20 ;  /* 0x0000000431147c25 */ /* 0x000fe2000f8e0014 */
[----:B------:R-:W-:Y:S01]  /*1b6e0*/  ISETP.GE.AND P2, PT, R50, R59, PT ;  /* 0x0000003b3200720c */ /* 0x000fe20003f46270 */
[----:B------:R-:W-:-:S02]  /*1b6f0*/  ULDC.64 UR4, c[0x0][0xa80] ;  /* 0x0002a00000047ab9 */ /* 0x000fc40000000a00 */
[----:B------:R-:W-:Y:S01]  /*1b700*/  VIADD R3, R50, 0x40 ;  /* 0x0000004032037836 */ /* 0x000fe20000000000 */
[-C--:B------:R-:W-:Y:S01]  /*1b710*/  ISETP.GE.AND P0, PT, R0, R59.reuse, PT ;  /* 0x0000003b0000720c */ /* 0x080fe20003f06270 */
[----:B------:R-:W-:Y:S01]  /*1b720*/  IMAD.IADD R21, R21, 0x1, R51 ;  /* 0x0000000115157824 */ /* 0x000fe200078e0233 */
[----:B------:R-:W-:Y:S02]  /*1b730*/  LEA R40, P3, R20, UR4, 0x1 ;  /* 0x0000000414287c11 */ /* 0x000fe4000f8608ff */
[----:B------:R-:W-:Y:S02]  /*1b740*/  IADD3 R0, R18, 0x28820, RZ ;  /* 0x0002882012007810 */ /* 0x000fe40007ffe0ff */
        /* <DEDUP_REMOVED lines=17> */
.L_x_1930:
[----:B------:R-:W-:Y:S05]  /*1b860*/  BSYNC B1 ;  /* 0x0000000000017941 */ /* 0x000fea0003800000 */
.L_x_1929:
[----:B---3-5:R3:W4:Y:S01]  /*1b870*/  SHFL.IDX PT, R7, R3, 0x1, 0x181f ;  /* 0x00381f0003077f89 */ /* 0x02872200000e0000 */
        /* <DEDUP_REMOVED lines=8> */
[-C--:B----4-:R-:W-:Y:S02]  /*1b900*/  @!P3 LEA.HI.X R5, R16, R7.reuse, R17, 0x1, P0 ;  /* 0x000000071005b211 */ /* 0x090fe400000f0c11 */
[----:B------:R-:W-:-:S03]  /*1b910*/  @!P4 LEA.HI.X R7, R2, R7, R185, 0x1, P2 ;  /* 0x000000070207c211 */ /* 0x000fc600010f0cb9 */
[----:B------:R0:W-:Y:S04]  /*1b920*/  @!P3 ST.E.128 desc[UR54][R4.64], R8 ;  /* 0x000000080400b985 */ /* 0x0001e8000c101d36 */
[----:B------:R0:W-:Y:S02]  /*1b930*/  @!P4 ST.E.128 desc[UR54][R6.64], R32 ;  /* 0x000000200600c985 */ /* 0x0001e4000c101d36 */
.L_x_1932:
[----:B------:R-:W-:Y:S05]  /*1b940*/  BSYNC B1 ;  /* 0x0000000000017941 */ /* 0x000fea0003800000 */
.L_x_1931:
[----:B0---4-:R0:W4:Y:S01]  /*1b950*/  SHFL.IDX PT, R7, R3, 0x2, 0x181f ;  /* 0x00581f0003077f89 */ /* 0x01112200000e0000 */
        /* <DEDUP_REMOVED lines=12> */
.L_x_1934:
[----:B------:R-:W-:Y:S05]  /*1ba20*/  BSYNC B1 ;  /* 0x0000000000017941 */ /* 0x000fea0003800000 */
.L_x_1933:
[----:B------:R-:W-:Y:S01]  /*1ba30*/  VIADD R0, R50, 0x60 ;  /* 0x0000006032007836 */ /* 0x000fe20000000000 */
[----:B0--3--:R-:W0:Y:S04]  /*1ba40*/  SHFL.IDX PT, R3, R3, 0x3, 0x181f ;  /* 0x00781f0003037f89 */ /* 0x009e2800000e0000 */
[----:B------:R-:W-:Y:S01]  /*1ba50*/  ISETP.GE.AND P0, PT, R0, R59, PT ;  /* 0x0000003b0000720c */ /* 0x000fe20003f06270 */
[----:B----4-:R3:W4:-:S12]  /*1ba60*/  SHFL.IDX PT, R7, R40, 0x3, 0x181f ;  /* 0x00781f0028077f89 */ /* 0x01071800000e0000 */
[----:B---3--:R-:W-:Y:S05]  /*1ba70*/  @P0 BRA `(.L_x_1935) ;  /* 0x0000000800fc0947 */ /* 0x008fea0003800000 */
[----:B------:R-:W-:Y:S02]  /*1ba80*/  ULDC UR4, c[0x0][0xac8] ;  /* 0x0002b20000047ab9 */ /* 0x000fe40000000800 */
[----:B------:R-:W-:-:S13]  /*1ba90*/  ISETP.GE.AND P1, PT, R16, UR4, PT ;  /* 0x0000000410007c0c */ /* 0x000fda000bf26270 */
[----:B----4-:R-:W-:-:S04]  /*1baa0*/  @!P1 LEA R4, P0, R16, R7, 0x1 ;  /* 0x0000000710049211 */ /* 0x010fc800078008ff */
[----:B0-----:R-:W-:Y:S02]  /*1bab0*/  @!P1 LEA.HI.X R5, R16, R3, R17, 0x1, P0 ;  /* 0x0000000310059211 */ /* 0x001fe400000f0c11 */
[----:B------:R-:W-:-:S03]  /*1bac0*/  ISETP.GE.AND P0, PT, R2, UR4, PT ;  /* 0x0000000402007c0c */ /* 0x000fc6000bf06270 */
[----:B------:R3:W-:Y:S10]  /*1bad0*/  @!P1 ST.E.128 desc[UR54][R4.64], R24 ;  /* 0x0000001804009985 */ /* 0x0007f4000c101d36 */
[----:B------:R-:W-:Y:S05]  /*1bae0*/  @P0 BRA `(.L_x_1935) ;  /* 0x0000000800e00947 */ /* 0x000fea0003800000 */
[----:B---3--:R-:W-:-:S04]  /*1baf0*/  LEA R4, P0, R2, R7, 0x1 ;  /* 0x0000000702047211 */ /* 0x008fc800078008ff */
[----:B------:R-:W-:-:S05]  /*1bb00*/  LEA.HI.X R5, R2, R3, R185, 0x1, P0 ;  /* 0x0000000302057211 */ /* 0x000fca00000f0cb9 */
[----:B------:R0:W-:Y:S01]  /*1bb10*/  ST.E.128 desc[UR54][R4.64], R44 ;  /* 0x0000002c04007985 */ /* 0x0001e2000c101d36 */
[----:B------:R-:W-:Y:S05]  /*1bb20*/  BRA `(.L_x_1935) ;  /* 0x0000000800d07947 */ /* 0x000fea0003800000 */
.L_x_1927:
[----:B------:R-:W-:Y:S01]  /*1bb30*/  ULDC.64 UR4, c[0x0][0xc00] ;  /* 0x0003000000047ab9 */ /* 0x000fe20000000a00 */
[----:B------:R-:W4:Y:S01]  /*1bb40*/  LDC.64 R4, c[0x0][0xc00] ;  /* 0x00030000ff047b82 */ /* 0x000f220000000a00 */
[----:B------:R-:W-:Y:S01]  /*1bb50*/  ISETP.NE.U32.AND P0, PT, RZ, UR4, PT ;  /* 0x00000004ff007c0c */ /* 0x000fe2000bf05070 */
[----:B------:R-:W-:-:S03]  /*1bb60*/  IMAD.MOV.U32 R0, RZ, RZ, RZ ;  /* 0x000000ffff007224 */ /* 0x000fc600078e00ff */
[----:B------:R-:W-:Y:S01]  /*1bb70*/  ISETP.NE.AND.EX P0, PT, RZ, UR5, PT, P0 ;  /* 0x00000005ff007c0c */ /* 0x000fe2000bf05300 */
[----:B------:R-:W-:Y:S02]  /*1bb80*/  ULDC.64 UR4, c[0x0][0xc08] ;  /* 0x0003020000047ab9 */ /* 0x000fe40000000a00 */
[----:B------:R-:W-:Y:S01]  /*1bb90*/  ISETP.NE.U32.AND P1, PT, RZ, UR4, PT ;  /* 0x00000004ff007c0c */ /* 0x000fe2000bf25070 */
[----:B------:R-:W1:Y:S03]  /*1bba0*/  LDC R25, c[0x0][0xbe8] ;  /* 0x0002fa00ff197b82 */ /* 0x000e660000000800 */
[----:B------:R-:W-:Y:S01]  /*1bbb0*/  ISETP.NE.AND.EX P1, PT, RZ, UR5, PT, P1 ;  /* 0x00000005ff007c0c */ /* 0x000fe2000bf25310 */
[----:B----4-:R-:W-:-:S12]  /*1bbc0*/  IMAD.WIDE R4, R209, 0x4, R4 ;  /* 0x00000004d1047825 */ /* 0x010fd800078e0204 */
[----:B------:R-:W4:Y:S01]  /*1bbd0*/  @P1 LDC.64 R6, c[0x0][0xc08] ;  /* 0x00030200ff061b82 */ /* 0x000f220000000a00 */
[----:B------:R-:W-:Y:S02]  /*1bbe0*/  ULDC UR4, c[0x0][0xa88] ;  /* 0x0002a20000047ab9 */ /* 0x000fe40000000800 */
[----:B------:R-:W-:Y:S01]  /*1bbf0*/  IMAD.U32 R8, RZ, RZ, UR4 ;  /* 0x00000004ff087e24 */ /* 0x000fe2000f8e00ff */
[----:B------:R0:W5:Y:S01]  /*1bc00*/  @P0 LDG.E R0, desc[UR54][R4.64] ;  /* 0x0000003604000981 */ /* 0x000162000c1e1900 */
[----:B----4-:R-:W-:-:S05]  /*1bc10*/  @P1 IMAD.WIDE R6, R209, 0x4, R6 ;  /* 0x00000004d1061825 */ /* 0x010fca00078e0206 */
[----:B------:R0:W5:Y:S01]  /*1bc20*/  @P1 LDG.E R8, desc[UR54][R6.64] ;  /* 0x0000003606081981 */ /* 0x000162000c1e1900 */
[----:B-1----:R-:W-:Y:S02]  /*1bc30*/  ISETP.NE.AND P2, PT, R25, 0x1, PT ;  /* 0x000000011900780c */ /* 0x002fe40003f45270 */
[----:B------:R-:W-:Y:S02]  /*1bc40*/  ISETP.GE.AND P3, PT, R226, 0x80, PT ;  /* 0x00000080e200780c */ /* 0x000fe40003f66270 */
[----:B------:R-:W-:-:S09]  /*1bc50*/  SHF.R.S32.HI R9, RZ, 0x1f, R209 ;  /* 0x0000001fff097819 */ /* 0x000fd200000114d1 */
[----:B------:R-:W1:Y:S08]  /*1bc60*/  @P2 LDC R20, c[0x0][0xbec] ;  /* 0x0002fb00ff142b82 */ /* 0x000e700000000800 */
[----:B------:R-:W4:Y:S01]  /*1bc70*/  @P2 LDC R27, c[0x0][0xbf0] ;  /* 0x0002fc00ff1b2b82 */ /* 0x000f220000000800 */
[----:B0-----:R-:W-:Y:S05]  /*1bc80*/  @P1 BRA `(.L_x_1936) ;  /* 0x0000000000101947 */ /* 0x001fea0003800000 */
[----:B------:R-:W-:Y:S05]  /*1bc90*/  @!P0 BRA `(.L_x_1936) ;  /* 0x00000000000c8947 */ /* 0x000fea0003800000 */
[----:B------:R-:W2:Y:S04]  /*1bca0*/  LDG.E R3, desc[UR54][R4.64] ;  /* 0x0000003604037981 */ /* 0x000ea8000c1e1900 */
[----:B-----5:R-:W2:Y:S02]  /*1bcb0*/  LDG.E R8, desc[UR54][R4.64+0x4] ;  /* 0x0000043604087981 */ /* 0x020ea4000c1e1900 */
[----:B--2---:R-:W-:-:S07]  /*1bcc0*/  IMAD.IADD R8, R8, 0x1, -R3 ;  /* 0x0000000108087824 */ /* 0x004fce00078e0a03 */
.L_x_1936:
[----:B------:R-:W-:Y:S01]  /*1bcd0*/  BSSY B1, `(.L_x_1937) ;  /* 0x000002d000017945 */ /* 0x000fe20003800000 */
[----:B------:R-:W-:Y:S02]  /*1bce0*/  SHF.R.S32.HI R12, RZ, 0x1f, R208 ;  /* 0x0000001fff0c7819 */ /* 0x000fe400000114d0 */
[----:B--2---:R-:W-:Y:S02]  /*1bcf0*/  SEL R13, R209, RZ, !P0 ;  /* 0x000000ffd10d7207 */ /* 0x004fe40004000000 */
[----:B------:R-:W-:Y:S02]  /*1bd00*/  SEL R14, R9, RZ, !P0 ;  /* 0x000000ff090e7207 */ /* 0x000fe40004000000 */
[----:B-----5:R-:W-:Y:S01]  /*1bd10*/  SHF.R.S32.HI R11, RZ, 0x1f, R0 ;  /* 0x0000001fff0b7819 */ /* 0x020fe20000011400 */
[----:B------:R-:W-:Y:S06]  /*1bd20*/  @P3 BRA `(.L_x_1938) ;  /* 0x00000000009c3947 */ /* 0x000fec0003800000 */
[----:B------:R-:W0:Y:S01]  /*1bd30*/  S2R R10, SR_TID.X ;  /* 0x00000000000a7919 */ /* 0x000e220000002100 */
[----:B------:R-:W2:Y:S02]  /*1bd40*/  LDC R9, c[0x0][0xbe8] ;  /* 0x0002fa00ff097b82 */ /* 0x000ea40000000800 */
[----:B--2---:R-:W-:Y:S01]  /*1bd50*/  IMAD R3, R8, R9, RZ ;  /* 0x0000000908037224 */ /* 0x004fe200078e02ff */
[----:B0-----:R-:W-:-:S04]  /*1bd60*/  IADD3 R10, R193, -0x80, R10 ;  /* 0xffffff80c10a7810 */ /* 0x001fc80007ffe00a */
[----:B------:R-:W-:-:S13]  /*1bd70*/  ISETP.GE.AND P0, PT, R10, R3, PT ;  /* 0x000000030a00720c */ /* 0x000fda0003f06270 */
[----:B------:R-:W-:Y:S05]  /*1bd80*/  @P0 BRA `(.L_x_1938) ;  /* 0x0000000000840947 */ /* 0x000fea0003800000 */
[----:B------:R-:W-:Y:S01]  /*1bd90*/  ISETP.NE.AND P0, PT, R9, 0x1, PT ;  /* 0x000000010900780c */ /* 0x000fe20003f05270 */
[----:B------:R-:W-:Y:S01]  /*1bda0*/  ULDC.64 UR4, c[0x0][0xb90] ;  /* 0x0002e40000047ab9 */ /* 0x000fe20000000a00 */
[----:B------:R-:W-:Y:S01]  /*1bdb0*/  IMAD.MOV.U32 R4, RZ, RZ, R0 ;  /* 0x000000ffff047224 */ /* 0x000fe200078e0000 */
[----:B------:R-:W-:Y:S01]  /*1bdc0*/  MOV R3, R10 ;  /* 0x0000000a00037202 */ /* 0x000fe20000000f00 */
[----:B------:R-:W-:Y:S02]  /*1bdd0*/  IMAD R7, R12, UR4, RZ ;  /* 0x000000040c077c24 */ /* 0x000fe4000f8e02ff */
[----:B------:R-:W-:Y:S02]  /*1bde0*/  IMAD.MOV.U32 R5, RZ, RZ, R11 ;  /* 0x000000ffff057224 */ /* 0x000fe400078e000b */
[C---:B------:R-:W-:Y:S02]  /*1bdf0*/  IMAD R7, R208.reuse, UR5, R7 ;  /* 0x00000005d0077c24 */ /* 0x040fe4000f8e0207 */
[----:B------:R-:W-:Y:S01]  /*1be00*/  IMAD.WIDE.U32 R4, R208, UR4, R4 ;  /* 0x00000004d0047c25 */ /* 0x000fe2000f8e0004 */
[----:B------:R-:W-:-:S02]  /*1be10*/  ULDC.64 UR4, c[0x0][0xb98] ;  /* 0x0002e60000047ab9 */ /* 0x000fc40000000a00 */
[----:B------:R-:W0:Y:S01]  /*1be20*/  @P0 LDC R15, c[0x0][0xbec] ;  /* 0x0002fb00ff0f0b82 */ /* 0x000e220000000800 */
[----:B------:R-:W-:Y:S02]  /*1be30*/  IMAD.IADD R5, R5, 0x1, R7 ;  /* 0x0000000105057824 */ /* 0x000fe400078e0207 */
[----:B------:R-:W-:-:S05]  /*1be40*/  IMAD.WIDE.U32 R4, R13, UR4, R4 ;  /* 0x000000040d047c25 */ /* 0x000fca000f8e0004 */
[----:B------:R-:W2:Y:S01]  /*1be50*/  @P0 LDC R21, c[0x0][0xbf0] ;  /* 0x0002fc00ff150b82 */ /* 0x000ea20000000800 */
[----:B0-----:R-:W-:-:S05]  /*1be60*/  @P0 IMAD.HI.U32 R6, R10, R15, RZ ;  /* 0x0000000f0a060227 */ /* 0x001fca00078e00ff */
[----:B--2---:R-:W-:Y:S01]  /*1be70*/  @P0 SHF.R.U32.HI R3, RZ, R21, R6 ;  /* 0x00000015ff030219 */ /* 0x004fe20000011606 */
[----:B------:R-:W-:-:S03]  /*1be80*/  IMAD R6, R14, UR4, RZ ;  /* 0x000000040e067c24 */ /* 0x000fc6000f8e02ff */
[----:B------:R-:W-:Y:S01]  /*1be90*/  IADD3 R4, P0, R3, R4, RZ ;  /* 0x0000000403047210 */ /* 0x000fe20007f1e0ff */
[--C-:B------:R-:W-:Y:S02]  /*1bea0*/  IMAD.MOV R7, RZ, RZ, -R3.reuse ;  /* 0x000000ffff077224 */ /* 0x100fe400078e0a03 */
        /* <DEDUP_REMOVED lines=10> */
[----:B------:R-:W-:Y:S01]  /*1bf50*/  LEA R6, P0, R4, UR4, 0x2 ;  /* 0x0000000404067c11 */ /* 0x000fe2000f8010ff */
[----:B------:R-:W-:-:S05]  /*1bf60*/  IMAD.IADD R3, R5, 0x1, R3 ;  /* 0x0000000105037824 */ /* 0x000fca00078e0203 */
[----:B------:R-:W-:Y:S01]  /*1bf70*/  LEA.HI.X R7, R4, UR5, R3, 0x2, P0 ;  /* 0x0000000504077c11 */ /* 0x000fe200080f1403 */
[----:B------:R-:W-:-:S05]  /*1bf80*/  IMAD.MOV.U32 R3, RZ, RZ, -0x800000 ;  /* 0xff800000ff037424 */ /* 0x000fca00078e00ff */
[----:B------:R0:W-:Y:S02]  /*1bf90*/  STG.E desc[UR54][R6.64], R3 ;  /* 0x0000000306007986 */ /* 0x0001e4000c101936 */
.L_x_1938:
[----:B------:R-:W-:Y:S05]  /*1bfa0*/  BSYNC B1 ;  /* 0x0000000000017941 */ /* 0x000fea0003800000 */
.L_x_1937:
[----:B------:R-:W-:Y:S02]  /*1bfb0*/  ULDC.64 UR4, c[0x0][0xaa0] ;  /* 0x0002a80000047ab9 */ /* 0x000fe40000000a00 */
[----:B0-----:R-:W-:Y:S02]  /*1bfc0*/  IMAD R3, R11, UR4, RZ ;  /* 0x000000040b037c24 */ /* 0x001fe4000f8e02ff */
[----:B------:R-:W-:-:S04]  /*1bfd0*/  IMAD.WIDE.U32 R4, R0, UR4, RZ ;  /* 0x0000000400047c25 */ /* 0x000fc8000f8e00ff */
[----:B------:R-:W-:Y:S01]  /*1bfe0*/  IMAD R3, R0, UR5, R3 ;  /* 0x0000000500037c24 */ /* 0x000fe2000f8e0203 */
[----:B------:R-:W-:Y:S01]  /*1bff0*/  LEA R0, R207, R188, 0x5 ;  /* 0x000000bccf007211 */ /* 0x000fe200078e28ff */
[----:B------:R-:W-:Y:S02]  /*1c000*/  ULDC.64 UR4, c[0x0][0xae8] ;  /* 0x0002ba0000047ab9 */ /* 0x000fe40000000a00 */
[----:B------:R-:W-:Y:S02]  /*1c010*/  IMAD.IADD R5, R5, 0x1, R3 ;  /* 0x0000000105057824 */ /* 0x000fe400078e0203 */
[----:B------:R-:W-:Y:S02]  /*1c020*/  IMAD.IADD R9, R193, 0x1, R0 ;  /* 0x00000001c1097824 */ /* 0x000fe400078e0200 */
[----:B------:R-:W-:Y:S02]  /*1c030*/  IMAD R7, R12, UR4, RZ ;  /* 0x000000040c077c24 */ /* 0x000fe4000f8e02ff */
[----:B-1----:R-:W-:-:S04]  /*1c040*/  @P2 IMAD.HI.U32 R0, R9, R20, RZ ;  /* 0x0000001409002227 */ /* 0x002fc800078e00ff */
[C---:B------:R-:W-:Y:S02]  /*1c050*/  IMAD R7, R208.reuse, UR5, R7 ;  /* 0x00000005d0077c24 */ /* 0x040fe4000f8e0207 */
[----:B------:R-:W-:Y:S01]  /*1c060*/  IMAD.WIDE.U32 R4, R208, UR4, R4 ;  /* 0x00000004d0047c25 */ /* 0x000fe2000f8e0004 */
[----:B------:R-:W-:-:S03]  /*1c070*/  ULDC.64 UR4, c[0x0][0xaf0] ;  /* 0x0002bc0000047ab9 */ /* 0x000fc60000000a00 */
[----:B------:R-:W-:Y:S01]  /*1c080*/  IMAD.MOV.U32 R3, RZ, RZ, R9 ;  /* 0x000000ffff037224 */ /* 0x000fe200078e0009 */
[----:B----4-:R-:W-:Y:S01]  /*1c090*/  @P2 SHF.R.U32.HI R3, RZ, R27, R0 ;  /* 0x0000001bff032219 */ /* 0x010fe20000011600 */
[----:B------:R-:W-:Y:S02]  /*1c0a0*/  IMAD R6, R14, UR4, RZ ;  /* 0x000000040e067c24 */ /* 0x000fe4000f8e02ff */
[----:B------:R-:W-:Y:S01]  /*1c0b0*/  IMAD.IADD R5, R5, 0x1, R7 ;  /* 0x0000000105057824 */ /* 0x000fe200078e0207 */
[----:B------:R-:W-:Y:S01]  /*1c0c0*/  SHF.R.S32.HI R0, RZ, 0x1f, R3 ;  /* 0x0000001fff007819 */ /* 0x000fe20000011403 */
[C---:B------:R-:W-:Y:S02]  /*1c0d0*/  IMAD R7, R13.reuse, UR5, R6 ;  /* 0x000000050d077c24 */ /* 0x040fe4000f8e0206 */
        /* <DEDUP_REMOVED lines=10> */
[----:B------:R-:W-:Y:S01]  /*1c180*/  IMAD.IADD R193, R188, 0x1, R193 ;  /* 0x00000001bcc17824 */ /* 0x000fe200078e02c1 */
        /* <DEDUP_REMOVED lines=10> */
[----:B------:R0:W1:Y:S04]  /*1c230*/  SHFL.IDX PT, R3, R4, RZ, 0x181f ;  /* 0x00181fff04037589 */ /* 0x00006800000e0000 */
[----:B------:R0:W2:Y:S02]  /*1c240*/  SHFL.IDX PT, R14, R0, RZ, 0x181f ;  /* 0x00181fff000e7589 */ /* 0x0000a400000e0000 */
.L_x_2189:
[----:B------:R-:W-:Y:S01]  /*1c250*/  IMAD R8, R8, R25, RZ ;  /* 0x0000001908087224 */ /* 0x000fe200078e02ff */
[----:B------:R-:W-:Y:S04]  /*1c260*/  BSSY B1, `(.L_x_1940) ;  /* 0x000000c000017945 */ /* 0x000fe80003800000 */
[----:B------:R-:W-:-:S13]  /*1c270*/  ISETP.GE.AND P0, PT, R193, R8, PT ;  /* 0x00000008c100720c */ /* 0x000fda0003f06270 */
[----:B------:R-:W-:Y:S05]  /*1c280*/  @P0 BRA `(.L_x_1941) ;  /* 0x0000000000240947 */ /* 0x000fea0003800000 */
[----:B------:R-:W-:Y:S02]  /*1c290*/  ULDC UR4, c[0x0][0xac8] ;  /* 0x0002b20000047ab9 */ /* 0x000fe40000000800 */
[----:B------:R-:W-:Y:S02]  /*1c2a0*/  ISETP.GE.AND P2, PT, R16, UR4, PT ;  /* 0x0000000410007c0c */ /* 0x000fe4000bf46270 */
[----:B------:R-:W-:-:S11]  /*1c2b0*/  ISETP.GE.AND P3, PT, R2, UR4, PT ;  /* 0x0000000402007c0c */ /* 0x000fd6000bf66270 */
[-C--:B--2---:R-:W-:Y:S02]  /*1c2c0*/  @!P2 LEA R6, P0, R16, R14.reuse, 0x1 ;  /* 0x0000000e1006a211 */ /* 0x084fe400078008ff */
[----:B------:R-:W-:Y:S02]  /*1c2d0*/  @!P3 LEA R14, P1, R2, R14, 0x1 ;  /* 0x0000000e020eb211 */ /* 0x000fe400078208ff */
[-C--:B-1----:R-:W-:Y:S02]  /*1c2e0*/  @!P2 LEA.HI.X R7, R16, R3.reuse, R17, 0x1, P0 ;  /* 0x000000031007a211 */ /* 0x082fe400000f0c11 */
[----:B------:R-:W-:-:S03]  /*1c2f0*/  @!P3 LEA.HI.X R15, R2, R3, R185, 0x1, P1 ;  /* 0x00000003020fb211 */ /* 0x000fc600008f0cb9 */
[----:B------:R4:W-:Y:S04]  /*1c300*/  @!P2 ST.E.128 desc[UR54][R6.64], RZ ;  /* 0x000000ff0600a985 */ /* 0x0009e8000c101d36 */
[----:B------:R4:W-:Y:S02]  /*1c310*/  @!P3 ST.E.128 desc[UR54][R14.64], RZ ;  /* 0x000000ff0e00b985 */ /* 0x0009e4000c101d36 */
.L_x_1941:
[----:B------:R-:W-:Y:S05]  /*1c320*/  BSYNC B1 ;  /* 0x0000000000017941 */ /* 0x000fea0003800000 */
.L_x_1940:
[----:B------:R-:W-:-:S03]  /*1c330*/  UMOV UR4, 0xffffffff ;  /* 0xffffffff00047882 */ /* 0x000fc60000000000 */
[----:B------:R-:W-:Y:S05]  /*1c340*/  BRA.DIV UR4, `(.L_x_1942) ;  /* 0x0000009e04247947 */ /* 0x000fea000b800000 */
[----:B-1----:R1:W0:Y:S04]  /*1c350*/  SHFL.IDX PT, R3, R4, 0x1, 0x181f ;  /* 0x00381f0004037f89 */ /* 0x00222800000e0000 */
[----:B--2-4-:R1:W2:Y:S02]  /*1c360*/  SHFL.IDX PT, R14, R0, 0x1, 0x181f ;  /* 0x00381f00000e7f89 */ /* 0x0142a400000e0000 */
.L_x_2193:
[----:B------:R-:W-:Y:S01]  /*1c370*/  VIADD R5, R193, 0x20 ;  /* 0x00000020c1057836 */ /* 0x000fe20000000000 */
        /* <DEDUP_REMOVED lines=12> */
.L_x_1944:
[----:B------:R-:W-:Y:S05]  /*1c440*/  BSYNC B1 ;  /* 0x0000000000017941 */ /* 0x000fea0003800000 */
.L_x_1943:
[----:B------:R-:W-:-:S03]  /*1c450*/  UMOV UR4, 0xffffffff ;  /* 0xffffffff00047882 */ /* 0x000fc60000000000 */
[----:B------:R-:W-:Y:S05]  /*1c460*/  BRA.DIV UR4, `(.L_x_1945) ;  /* 0x0000009e04247947 */ /* 0x000fea000b800000 */
[----:B0-----:R0:W0:Y:S04]  /*1c470*/  SHFL.IDX PT, R3, R4, 0x2, 0x181f ;  /* 0x00581f0004037f89 */ /* 0x00102800000e0000 */
[----:B--2-4-:R2:W4:Y:S02]  /*1c480*/  SHFL.IDX PT, R14, R0, 0x2, 0x181f ;  /* 0x00581f00000e7f89 */ /* 0x01452400000e0000 */
.L_x_2197:
        /* <DEDUP_REMOVED lines=13> */
.L_x_1947:
[----:B------:R-:W-:Y:S05]  /*1c560*/  BSYNC B1 ;  /* 0x0000000000017941 */ /* 0x000fea0003800000 */
.L_x_1946:
[----:B------:R-:W-:-:S03]  /*1c570*/  UMOV UR4, 0xffffffff ;  /* 0xffffffff00047882 */ /* 0x000fc60000000000 */
[----:B------:R-:W-:Y:S05]  /*1c580*/  BRA.DIV UR4, `(.L_x_1948) ;  /* 0x0000009e04247947 */ /* 0x000fea000b800000 */
[----:B0-----:R0:W0:Y:S04]  /*1c590*/  SHFL.IDX PT, R3, R4, 0x3, 0x181f ;  /* 0x00781f0004037f89 */ /* 0x00102800000e0000 */
[----:B----4-:R4:W0:Y:S02]  /*1c5a0*/  SHFL.IDX PT, R14, R0, 0x3, 0x181f ;  /* 0x00781f00000e7f89 */ /* 0x01082400000e0000 */
.L_x_2201:
[----:B-12-4-:R-:W-:-:S05]  /*1c5b0*/  VIADD R0, R193, 0x60 ;  /* 0x00000060c1007836 */ /* 0x016fca0000000000 */
        /* <DEDUP_REMOVED lines=11> */
.L_x_1935:
[----:B------:R-:W-:Y:S05]  /*1c670*/  BSYNC B0 ;  /* 0x0000000000007941 */ /* 0x000fea0003800000 */
.L_x_1926:
[----:B------:R-:W-:Y:S02]  /*1c680*/  ULDC UR4, c[0x0][0xc3c] ;  /* 0x00030f0000047ab9 */ /* 0x000fe40000000800 */
[----:B---3--:R-:W-:-:S13]  /*1c690*/  ISETP.GE.AND P0, PT, R43, UR4, PT ;  /* 0x000000042b007c0c */ /* 0x008fda000bf06270 */
[----:B------:R-:W-:Y:S05]  /*1c6a0*/  @!P0 BRA `(.L_x_1949) ;  /* 0xfffffe48009c8947 */ /* 0x000fea000383ffff */
[----:B------:R-:W-:Y:S05]  /*1c6b0*/  BRA `(.L_x_1667) ;  /* 0x0000007000c47947 */ /* 0x000fea0003800000 */
.L_x_1665:
[----:B------:R-:W-:-:S08]  /*1c6c0*/  NOP ;  /* 0x0000000000007918 */ /* 0x000fd00000000000 */
[----:B------:R-:W0:-:S00]  /*1c6d0*/  USETMAXREG.DEALLOC.CTAPOOL 0x28 ;  /* 0x00000028000079c8 */ /* 0x000e0000080e0500 */
[----:B0-----:R-:W-:Y:S01]  /*1c6e0*/  LOP3.LUT R2, R2, 0x3, RZ, 0xc0, !PT ;  /* 0x0000000302027812 */ /* 0x001fe200078ec0ff */
[----:B------:R-:W-:Y:S01]  /*1c6f0*/  IMAD.MOV.U32 R4, RZ, RZ, RZ ;  /* 0x000000ffff047224 */ /* 0x000fe200078e00ff */
[----:B------:R-:W-:-:S04]  /*1c700*/  LOP3.LUT R32, R32, 0xfffffff7, RZ, 0xc0, !PT ;  /* 0xfffffff720207812 */ /* 0x000fc800078ec0ff */
        /* <DEDUP_REMOVED lines=8> */
[----:B------:R-:W1:Y:S01]  /*1c790*/  LDS.128 R16, [UR4+0x288d0] ;  /* 0x0288d004ff107984 */ /* 0x000e620008000c00 */
[----:B------:R-:W-:Y:S06]  /*1c7a0*/  BAR.ARV 0x4, 0x180 ;  /* 0x0106000000007b1d */ /* 0x000fec0000002000 */
[----:B------:R-:W-:Y:S05]  /*1c7b0*/  BRA `(.L_x_1951) ;  /* 0x0000000800887947 */ /* 0x000fea0003800000 */
.L_x_1950:
        /* <DEDUP_REMOVED lines=16> */
[----:B--2---:R-:W1:Y:S02]  /*1c8c0*/  SHFL.UP PT, R6, R4, 0x1, RZ ;  /* 0x0420000004067989 */ /* 0x004e6400000e00ff */
        /* <DEDUP_REMOVED lines=20> */
[----:B------:R-:W-:Y:S01]  /*1ca10*/  MOV R6, R3 ;  /* 0x0000000300067202 */ /* 0x000fe20000000f00 */
[----:B------:R-:W-:Y:S01]  /*1ca20*/  UMOV UR4, URZ ;  /* 0x0000003f00047c82 */ /* 0x000fe20008000000 */
[----:B------:R-:W-:Y:S01]  /*1ca30*/  ULDC UR7, c[0x0][0xc3c] ;  /* 0x00030f0000077ab9 */ /* 0x000fe20000000800 */
[----:B------:R-:W-:-:S05]  /*1ca40*/  ULDC UR5, c[0x0][0xc38] ;  /* 0x00030e0000057ab9 */ /* 0x000fca0000000800 */
.L_x_1956:
[----:B------:R-:W-:Y:S01]  /*1ca50*/  UIADD3 UR4, UR4, 0x1f, URZ ;  /* 0x0000001f04047890 */ /* 0x000fe2000fffe03f */
[----:B------:R-:W-:-:S05]  /*1ca60*/  IMAD.U32 R19, RZ, RZ, UR7 ;  /* 0x00000007ff137e24 */ /* 0x000fca000f8e00ff */
        /* <DEDUP_REMOVED lines=10> */
.L_x_1955:
[----:B------:R-:W-:Y:S05]  /*1cb10*/  BSYNC B0 ;  /* 0x0000000000007941 */ /* 0x000fea0003800000 */
.L_x_1954:
        /* <DEDUP_REMOVED lines=20> */
.L_x_1952:
        /* <DEDUP_REMOVED lines=20> */
.L_x_1957:
[----:B---3--:R-:W-:Y:S01]  /*1cda0*/  IMAD R16, R16, UR5, R13 ;  /* 0x0000000510107c24 */ /* 0x008fe2000f8e020d */
[----:B------:R-:W-:Y:S02]  /*1cdb0*/  IABS R2, R6 ;  /* 0x0000000600027213 */ /* 0x000fe40000000000 */
[----:B01----:R-:W-:Y:S02]  /*1cdc0*/  IADD3 R11, RZ, -R3, RZ ;  /* 0x80000003ff0b7210 */ /* 0x003fe40007ffe0ff */
[----:B--2---:R-:W-:Y:S01]  /*1cdd0*/  IADD3 R9, -R16, UR6, RZ ;  /* 0x0000000610097c10 */ /* 0x004fe2000fffe1ff */
        /* <DEDUP_REMOVED lines=16> */
[----:B------:R-:W-:-:S06]  /*1cee0*/  @P0 IADD3 R2, R2, 0x1, RZ ;  /* 0x0000000102020810 */ /* 0x000fcc0007ffe0ff */
[----:B------:R-:W-:Y:S01]  /*1cef0*/  @!P2 IMAD.MOV R2, RZ, RZ, -R2 ;  /* 0x000000ffff02a224 */ /* 0x000fe200078e0a02 */
[----:B------:R-:W-:-:S05]  /*1cf00*/  @!P1 LOP3.LUT R2, RZ, R6, RZ, 0x33, !PT ;  /* 0x00000006ff029212 */ /* 0x000fca00078e33ff */
[----:B------:R-:W-:Y:S02]  /*1cf10*/  IMAD R13, R7, R2, RZ ;  /* 0x00000002070d7224 */ /* 0x000fe400078e02ff */
[----:B------:R-:W-:Y:S02]  /*1cf20*/  IMAD.MOV R2, RZ, RZ, -R2 ;  /* 0x000000ffff027224 */ /* 0x000fe400078e0a02 */
[----:B------:R-:W-:Y:S02]  /*1cf30*/  IMAD.MOV R8, RZ, RZ, -R13 ;  /* 0x000000ffff087224 */ /* 0x000fe400078e0a0d */
[----:B------:R-:W-:Y:S01]  /*1cf40*/  IMAD R6, R6, R2, R9 ;  /* 0x0000000206067224 */ /* 0x000fe200078e0209 */
[----:B------:R-:W-:Y:S02]  /*1cf50*/  MOV R2, RZ ;  /* 0x000000ff00027202 */ /* 0x000fe40000000f00 */
[----:B------:R-:W-:Y:S02]  /*1cf60*/  VIADDMNMX R15, R8, UR5, R7, PT ;  /* 0x00000005080f7c46 */ /* 0x000fe4000b800107 */
[----:B------:R-:W-:-:S02]  /*1cf70*/  IABS R11, R6 ;  /* 0x00000006000b7213 */ /* 0x000fc40000000000 */
[----:B------:R-:W-:Y:S02]  /*1cf80*/  IABS R8, R15 ;  /* 0x0000000f00087213 */ /* 0x000fe40000000000 */
[----:B------:R-:W-:Y:S02]  /*1cf90*/  IADD3 R18, -R15, RZ, RZ ;  /* 0x000000ff0f127210 */ /* 0x000fe40007ffe1ff */
[----:B------:R-:W0:Y:S08]  /*1cfa0*/  I2F.RP R7, R8 ;  /* 0x0000000800077306 */ /* 0x000e300000209400 */
[----:B0-----:R-:W0:Y:S02]  /*1cfb0*/  MUFU.RCP R7, R7 ;  /* 0x0000000700077308 */ /* 0x001e240000001000 */
[----:B0-----:R-:W-:-:S06]  /*1cfc0*/  VIADD R3, R7, 0xffffffe ;  /* 0x0ffffffe07037836 */ /* 0x001fcc0000000000 */
[----:B------:R-:W0:Y:S02]  /*1cfd0*/  F2I.FTZ.U32.TRUNC.NTZ R3, R3 ;  /* 0x0000000300037305 */ /* 0x000e24000021f000 */
[----:B0-----:R-:W-:-:S04]  /*1cfe0*/  IMAD.MOV R10, RZ, RZ, -R3 ;  /* 0x000000ffff0a7224 */ /* 0x001fc800078e0a03 */
[----:B------:R-:W-:Y:S01]  /*1cff0*/  IMAD.MOV.U32 R9, RZ, RZ, R10 ;  /* 0x000000ffff097224 */ /* 0x000fe200078e000a */
[----:B------:R-:W-:-:S03]  /*1d000*/  IABS R10, R15 ;  /* 0x0000000f000a7213 */ /* 0x000fc60000000000 */
        /* <DEDUP_REMOVED lines=20> */
.L_x_1953:
[----:B------:R-:W-:Y:S02]  /*1d150*/  IMAD.MOV.U32 R17, RZ, RZ, RZ ;  /* 0x000000ffff117224 */ /* 0x000fe400078e00ff */
[----:B------:R-:W-:Y:S02]  /*1d160*/  IMAD.U32 R16, RZ, RZ, UR6 ;  /* 0x00000006ff107e24 */ /* 0x000fe4000f8e00ff */
[----:B------:R-:W-:-:S07]  /*1d170*/  IMAD.MOV.U32 R18, RZ, RZ, RZ ;  /* 0x000000ffff127224 */ /* 0x000fce00078e00ff */
.L_x_1958:
[----:B------:R-:W-:-:S13]  /*1d180*/  ISETP.NE.AND P0, PT, R5, RZ, PT ;  /* 0x000000ff0500720c */ /* 0x000fda0003f05270 */
[----:B------:R-:W0:Y:S01]  /*1d190*/  @!P0 S2R R3, SR_CgaCtaId ;  /* 0x0000000000038919 */ /* 0x000e220000008800 */
[----:B------:R-:W-:-:S04]  /*1d1a0*/  @!P0 MOV R2, 0x400 ;  /* 0x0000040000028802 */ /* 0x000fc80000000f00 */
[----:B0-----:R-:W-:-:S05]  /*1d1b0*/  @!P0 LEA R2, R3, R2, 0x18 ;  /* 0x0000000203028211 */ /* 0x001fca00078ec0ff */
[----:B------:R0:W-:Y:S01]  /*1d1c0*/  @!P0 STS.128 [R2+0x288d0], R16 ;  /* 0x0288d01002008388 */ /* 0x0001e20000000c00 */
[----:B------:R-:W-:Y:S06]  /*1d1d0*/  BAR.ARV 0x5, 0x180 ;  /* 0x0146000000007b1d */ /* 0x000fec0000002000 */
.L_x_1951:
[----:B------:R2:W-:Y:S01]  /*1d1e0*/  STL [R1+0x20], RZ ;  /* 0x000020ff01007387 */ /* 0x0005e20000100800 */
[----:B------:R-:W-:Y:S01]  /*1d1f0*/  ULDC UR4, c[0x0][0xc3c] ;  /* 0x00030f0000047ab9 */ /* 0x000fe20000000800 */
[----:B------:R-:W-:Y:S01]  /*1d200*/  IMAD.MOV.U32 R28, RZ, RZ, 0x1 ;  /* 0x00000001ff1c7424 */ /* 0x000fe200078e00ff */
[----:B-1----:R-:W-:Y:S01]  /*1d210*/  ISETP.GE.AND P0, PT, R19, UR4, PT ;  /* 0x0000000413007c0c */ /* 0x002fe2000bf06270 */
[----:B------:R-:W-:-:S12]  /*1d220*/  IMAD.MOV.U32 R24, RZ, RZ, RZ ;  /* 0x000000ffff187224 */ /* 0x000fd800078e00ff */
[----:B--2---:R-:W-:Y:S05]  /*1d230*/  @P0 BRA `(.L_x_1959) ;  /* 0x0000006400080947 */ /* 0x004fea0003800000 */
[----:B------:R-:W1:Y:S01]  /*1d240*/  S2UR UR5, SR_CgaCtaId ;  /* 0x00000000000579c3 */ /* 0x000e620000008800 */
[C---:B------:R-:W-:Y:S01]  /*1d250*/  SHF.L.U32 R31, R0.reuse, 0x3, RZ ;  /* 0x00000003001f7819 */ /* 0x040fe200000006ff */
[----:B------:R-:W-:Y:S01]  /*1d260*/  UMOV UR4, 0x400 ;  /* 0x0000040000047882 */ /* 0x000fe20000000000 */
[----:B0-----:R-:W-:Y:S01]  /*1d270*/  LOP3.LUT R2, R0, 0x7f, RZ, 0xc0, !PT ;  /* 0x0000007f00027812 */ /* 0x001fe200078ec0ff */
[----:B------:R0:W-:Y:S01]  /*1d280*/  STL [R1+0x20], RZ ;  /* 0x000020ff01007387 */ /* 0x0001e20000100800 */
[C---:B------:R-:W-:Y:S01]  /*1d290*/  LOP3.LUT R3, R31.reuse, 0x1f8, RZ, 0xc0, !PT ;  /* 0x000001f81f037812 */ /* 0x040fe200078ec0ff */
[----:B------:R-:W-:Y:S01]  /*1d2a0*/  BSSY B8, `(.L_x_1959) ;  /* 0x000063b000087945 */ /* 0x000fe20003800000 */
[----:B------:R-:W-:Y:S01]  /*1d2b0*/  LOP3.LUT R31, R31, 0x38, RZ, 0xc0, !PT ;  /* 0x000000381f1f7812 */ /* 0x000fe200078ec0ff */
[----:B------:R-:W-:Y:S01]  /*1d2c0*/  IMAD.SHL.U32 R36, R2, 0x8, RZ ;  /* 0x0000000802247824 */ /* 0x000fe200078e00ff */
[----:B------:R-:W-:Y:S01]  /*1d2d0*/  LOP3.LUT R3, R3, 0x38, R0, 0x78, !PT ;  /* 0x0000003803037812 */ /* 0x000fe200078e7800 */
[----:B------:R-:W-:Y:S01]  /*1d2e0*/  IMAD.SHL.U32 R0, R0, 0x10, RZ ;  /* 0x0000001000007824 */ /* 0x000fe200078e00ff */
[----:B------:R-:W-:Y:S01]  /*1d2f0*/  SHF.R.U32.HI R2, RZ, 0x3, R2 ;  /* 0x00000003ff027819 */ /* 0x000fe20000011602 */
[----:B------:R-:W-:Y:S01]  /*1d300*/  IMAD.MOV.U32 R29, RZ, RZ, 0x1 ;  /* 0x00000001ff1d7424 */ /* 0x000fe200078e00ff */
[----:B------:R-:W-:Y:S01]  /*1d310*/  LOP3.LUT R36, R3, 0x200, R36, 0xf8, !PT ;  /* 0x0000020003247812 */ /* 0x000fe200078ef824 */
[----:B------:R-:W-:Y:S01]  /*1d320*/  IMAD.MOV.U32 R26, RZ, RZ, RZ ;  /* 0x000000ffff1a7224 */ /* 0x000fe200078e00ff */
[----:B------:R-:W-:Y:S01]  /*1d330*/  LOP3.LUT R0, R0, 0x70, RZ, 0xc0, !PT ;  /* 0x0000007000007812 */ /* 0x000fe200078ec0ff */
[----:B------:R-:W-:Y:S01]  /*1d340*/  IMAD.MOV.U32 R24, RZ, RZ, RZ ;  /* 0x000000ffff187224 */ /* 0x000fe200078e00ff */
[----:B------:R-:W-:Y:S01]  /*1d350*/  MOV R28, 0x1 ;  /* 0x00000001001c7802 */ /* 0x000fe20000000f00 */
[----:B------:R-:W-:Y:S01]  /*1d360*/  ULOP3.LUT UR38, UR36, 0x2, URZ, 0xfc, !UPT ;  /* 0x0000000224267892 */ /* 0x000fe2000f8efc3f */
[----:B------:R-:W-:Y:S01]  /*1d370*/  LOP3.LUT R2, R2, R0, RZ, 0xfc, !PT ;  /* 0x0000000002027212 */ /* 0x000fe200078efcff */
[----:B------:R-:W-:Y:S01]  /*1d380*/  ULDC.64 UR40, c[0x0][0x198] ;  /* 0x0000660000287ab9 */ /* 0x000fe20000000a00 */
[----:B------:R-:W-:Y:S01]  /*1d390*/  LOP3.LUT R30, R31, 0x40, RZ, 0xfc, !PT ;  /* 0x000000401f1e7812 */ /* 0x000fe200078efcff */
[----:B------:R-:W-:Y:S01]  /*1d3a0*/  ULDC UR37, c[0x0][0xc] ;  /* 0x0000030000257ab9 */ /* 0x000fe20000000800 */
[----:B-1----:R-:W-:-:S06]  /*1d3b0*/  ULEA UR4, UR5, UR4, 0x18 ;  /* 0x0000000405047291 */ /* 0x002fcc000f8ec03f */
[----:B------:R-:W-:-:S04]  /*1d3c0*/  IMAD.U32 R22, RZ, RZ, UR4 ;  /* 0x00000004ff167e24 */ /* 0x000fc8000f8e00ff */
[----:B------:R-:W-:-:S05]  /*1d3d0*/  IMAD R0, R36, 0x2, R22 ;  /* 0x0000000224007824 */ /* 0x000fca00078e0216 */
[----:B------:R0:W-:Y:S02]  /*1d3e0*/  STL [R1+0xc], R0 ;  /* 0x00000c0001007387 */ /* 0x0001e40000100800 */
.L_x_2074:
[----:B------:R-:W-:Y:S05]  /*1d3f0*/  YIELD ;  /* 0x0000000000007946 */ /* 0x000fea0003800000 */
[----:B------:R-:W-:Y:S01]  /*1d400*/  ULDC.64 UR4, c[0x0][0xa28] ;  /* 0x00028a0000047ab9 */ /* 0x000fe20000000a00 */
[----:B------:R-:W-:Y:S01]  /*1d410*/  IMAD.MOV.U32 R11, RZ, RZ, RZ ;  /* 0x000000ffff0b7224 */ /* 0x000fe200078e00ff */
[----:B------:R-:W-:Y:S01]  /*1d420*/  ISETP.NE.U32.AND P0, PT, RZ, UR4, PT ;  /* 0x00000004ff007c0c */ /* 0x000fe2000bf05070 */
[----:B-1----:R-:W1:Y:S01]  /*1d430*/  LDC.64 R4, c[0x0][0xa00] ;  /* 0x00028000ff047b82 */ /* 0x002e620000000a00 */
[----:B------:R-:W-:Y:S01]  /*1d440*/  IMAD.MOV.U32 R8, RZ, RZ, RZ ;  /* 0x000000ffff087224 */ /* 0x000fe200078e00ff */
[----:B------:R-:W-:Y:S01]  /*1d450*/  ULDC.64 UR6, c[0x0][0xa10] ;  /* 0x0002840000067ab9 */ /* 0x000fe20000000a00 */
[----:B------:R-:W-:Y:S01]  /*1d460*/  ISETP.NE.AND.EX P0, PT, RZ, UR5, PT, P0 ;  /* 0x00000005ff007c0c */ /* 0x000fe2000bf05300 */
[----:B------:R-:W-:-:S12]  /*1d470*/  ULDC.64 UR4, c[0x0][0xa18] ;  /* 0x0002860000047ab9 */ /* 0x000fd80000000a00 */
[----:B------:R-:W2:Y:S02]  /*1d480*/  @P0 LDC.64 R2, c[0x0][0xa28] ;  /* 0x00028a00ff020b82 */ /* 0x000ea40000000a00 */
[----:B--2---:R-:W-:-:S05]  /*1d490*/  @P0 IMAD.WIDE R2, R19, 0x4, R2 ;  /* 0x0000000413020825 */ /* 0x004fca00078e0202 */
[----:B---3--:R2:W3:Y:S01]  /*1d4a0*/  @P0 LDG.E R11, desc[UR54][R2.64] ;  /* 0x00000036020b0981 */ /* 0x0084e2000c1e1900 */
[----:B------:R-:W-:Y:S01]  /*1d4b0*/  ISETP.NE.U32.AND P0, PT, RZ, UR4, PT ;  /* 0x00000004ff007c0c */ /* 0x000fe2000bf05070 */
[----:B-1----:R-:W-:Y:S01]  /*1d4c0*/  IMAD.WIDE R4, R19, 0x4, R4 ;  /* 0x0000000413047825 */ /* 0x002fe200078e0204 */
[----:B------:R-:W-:Y:S02]  /*1d4d0*/  ISETP.NE.U32.AND P1, PT, RZ, UR6, PT ;  /* 0x00000006ff007c0c */ /* 0x000fe4000bf25070 */
[----:B------:R-:W-:Y:S01]  /*1d4e0*/  ISETP.NE.AND.EX P2, PT, RZ, UR5, PT, P0 ;  /* 0x00000005ff007c0c */ /* 0x000fe2000bf45300 */
[----:B------:R-:W-:Y:S01]  /*1d4f0*/  ULDC.64 UR4, c[0x0][0xa00] ;  /* 0x0002800000047ab9 */ /* 0x000fe20000000a00 */
[----:B------:R-:W-:Y:S01]  /*1d500*/  ISETP.NE.AND.EX P1, PT, RZ, UR7, PT, P1 ;  /* 0x00000007ff007c0c */ /* 0x000fe2000bf25310 */
[----:B0-----:R-:W-:Y:S01]  /*1d510*/  IMAD.MOV.U32 R0, RZ, RZ, RZ ;  /* 0x000000ffff007224 */ /* 0x001fe200078e00ff */
[----:B------:R-:W-:Y:S01]  /*1d520*/  ISETP.NE.U32.AND P0, PT, RZ, UR4, PT ;  /* 0x00000004ff007c0c */ /* 0x000fe2000bf05070 */
[----:B--2---:R-:W0:Y:S03]  /*1d530*/  LDC.64 R2, c[0x0][0xa10] ;  /* 0x00028400ff027b82 */ /* 0x004e260000000a00 */
[----:B------:R-:W-:-:S05]  /*1d540*/  ISETP.NE.AND.EX P0, PT, RZ, UR5, PT, P0 ;  /* 0x00000005ff007c0c */ /* 0x000fca000bf05300 */
[----:B------:R-:W1:Y:S08]  /*1d550*/  @P2 LDC.64 R6, c[0x0][0xa18] ;  /* 0x00028600ff062b82 */ /* 0x000e700000000a00 */
[----:B------:R-:W2:Y:S01]  /*1d560*/  @P0 LDG.E R8, desc[UR54][R4.64] ;  /* 0x0000003604080981 */ /* 0x000ea2000c1e1900 */
[----:B0-----:R-:W-:-:S05]  /*1d570*/  IMAD.WIDE R2, R19, 0x4, R2 ;  /* 0x0000000413027825 */ /* 0x001fca00078e0202 */
[----:B------:R-:W5:Y:S01]  /*1d580*/  @P1 LDG.E R0, desc[UR54][R2.64] ;  /* 0x0000003602001981 */ /* 0x000f62000c1e1900 */
[----:B------:R-:W-:Y:S02]  /*1d590*/  ULDC UR4, c[0x0][0x288] ;  /* 0x0000a20000047ab9 */ /* 0x000fe40000000800 */
[----:B------:R-:W-:Y:S01]  /*1d5a0*/  IMAD.U32 R33, RZ, RZ, UR4 ;  /* 0x00000004ff217e24 */ /* 0x000fe2000f8e00ff */
[----:B------:R-:W-:Y:S02]  /*1d5b0*/  ULDC.64 UR4, c[0x0][0x418] ;  /* 0x0001060000047ab9 */ /* 0x000fe40000000a00 */
[----:B------:R-:W-:-:S03]  /*1d5c0*/  UISETP.NE.U32.AND UP0, UPT, UR4, URZ, UPT ;  /* 0x0000003f0400728c */ /* 0x000fc6000bf05070 */
[----:B------:R-:W-:Y:S01]  /*1d5d0*/  ULDC UR4, c[0x0][0x424] ;  /* 0x0001090000047ab9 */ /* 0x000fe20000000800 */
[----:B------:R-:W-:Y:S01]  /*1d5e0*/  UISETP.NE.AND.EX UP0, UPT, UR5, URZ, UPT, UP0 ;  /* 0x0000003f0500728c */ /* 0x000fe2000bf05300 */
[----:B-1----:R-:W-:Y:S02]  /*1d5f0*/  @P2 IMAD.WIDE R6, R19, 0x4, R6 ;  /* 0x0000000413062825 */ /* 0x002fe400078e0206 */
[----:B------:R-:W-:Y:S01]  /*1d600*/  ULDC UR5, c[0x0][0x2f0] ;  /* 0x0000bc0000057ab9 */ /* 0x000fe20000000800 */
[----:B------:R-:W-:Y:S02]  /*1d610*/  USEL UR4, UR4, 0x1, UP0 ;  /* 0x0000000104047887 */ /* 0x000fe40008000000 */
[----:B------:R0:W5:Y:S02]  /*1d620*/  @P2 LDG.E R33, desc[UR54][R6.64] ;  /* 0x0000003606212981 */ /* 0x000164000c1e1900 */
[----:B------:R-:W-:-:S03]  /*1d630*/  UIMAD UR4, UR4, UR5, URZ ;  /* 0x00000005040472a4 */ /* 0x000fc6000f8e023f */
[----:B------:R-:W-:-:S03]  /*1d640*/  ULDC UR5, c[0x0][0x348] ;  /* 0x0000d20000057ab9 */ /* 0x000fc60000000800 */
[----:B------:R-:W-:Y:S01]  /*1d650*/  MOV R10, UR4 ;  /* 0x00000004000a7c02 */ /* 0x000fe20008000f00 */
[----:B0-----:R-:W-:Y:S01]  /*1d660*/  IMAD.U32 R6, RZ, RZ, UR5 ;  /* 0x00000005ff067e24 */ /* 0x001fe2000f8e00ff */
[----:B---3--:R0:W-:Y:S04]  /*1d670*/  STL [R1+0x4], R11 ;  /* 0x0000040b01007387 */ /* 0x0081e80000100800 */
[----:B--2---:R0:W-:Y:S01]  /*1d680*/  STL [R1+0x10], R8 ;  /* 0x0000100801007387 */ /* 0x0041e20000100800 */
[----:B------:R-:W-:Y:S05]  /*1d690*/  @P2 BRA `(.L_x_1960) ;  /* 0x0000000000102947 */ /* 0x000fea0003800000 */
[----:B------:R-:W-:Y:S05]  /*1d6a0*/  @!P0 BRA `(.L_x_1960) ;  /* 0x00000000000c8947 */ /* 0x000fea0003800000 */
[----:B0-----:R-:W2:Y:S04]  /*1d6b0*/  LDG.E R8, desc[UR54][R4.64] ;  /* 0x0000003604087981 */ /* 0x001ea8000c1e1900 */
[----:B-----5:R-:W2:Y:S02]  /*1d6c0*/  LDG.E R33, desc[UR54][R4.64+0x4] ;  /* 0x0000043604217981 */ /* 0x020ea4000c1e1900 */
[----:B--2---:R-:W-:-:S07]  /*1d6d0*/  IMAD.IADD R33, R33, 0x1, -R8 ;  /* 0x0000000121217824 */ /* 0x004fce00078e0a08 */
.L_x_1960:
[----:B------:R-:W-:Y:S02]  /*1d6e0*/  ULDC.64 UR4, c[0x0][0xa20] ;  /* 0x0002880000047ab9 */ /* 0x000fe40000000a00 */
[----:B------:R-:W-:-:S04]  /*1d6f0*/  ISETP.NE.U32.AND P0, PT, RZ, UR4, PT ;  /* 0x00000004ff007c0c */ /* 0x000fc8000bf05070 */
[----:B------:R-:W-:-:S13]  /*1d700*/  ISETP.NE.AND.EX P0, PT, RZ, UR5, PT, P0 ;  /* 0x00000005ff007c0c */ /* 0x000fda000bf05300 */
[----:B------:R-:W-:Y:S05]  /*1d710*/  @!P0 BRA `(.L_x_1961) ;  /* 0x0000000000108947 */ /* 0x000fea0003800000 */
[----:B------:R-:W1:Y:S02]  /*1d720*/  LDC.64 R4, c[0x0][0xa20] ;  /* 0x00028800ff047b82 */ /* 0x000e640000000a00 */
[----:B-1----:R-:W-:-:S05]  /*1d730*/  IMAD.WIDE R4, R19, 0x4, R4 ;  /* 0x0000000413047825 */ /* 0x002fca00078e0204 */
[----:B------:R1:W5:Y:S01]  /*1d740*/  LDG.E R10, desc[UR54][R4.64] ;  /* 0x00000036040a7981 */ /* 0x000362000c1e1900 */
[----:B------:R-:W-:Y:S05]  /*1d750*/  BRA `(.L_x_1962) ;  /* 0x0000000000247947 */ /* 0x000fea0003800000 */
.L_x_1961:
[----:B------:R-:W-:Y:S02]  /*1d760*/  ULDC.64 UR4, c[0x0][0xa08] ;  /* 0x0002820000047ab9 */ /* 0x000fe40000000a00 */
[----:B------:R-:W-:-:S04]  /*1d770*/  ISETP.NE.U32.AND P0, PT, RZ, UR4, PT ;  /* 0x00000004ff007c0c */ /* 0x000fc8000bf05070 */
[----:B------:R-:W-:-:S13]  /*1d780*/  ISETP.NE.AND.EX P0, PT, RZ, UR5, PT, P0 ;  /* 0x00000005ff007c0c */ /* 0x000fda000bf05300 */
[----:B------:R-:W-:Y:S05]  /*1d790*/  @!P0 BRA `(.L_x_1962) ;  /* 0x0000000000148947 */ /* 0x000fea0003800000 */
[----:B------:R-:W1:Y:S02]  /*1d7a0*/  LDC.64 R4, c[0x0][0xa08] ;  /* 0x00028200ff047b82 */ /* 0x000e640000000a00 */
[----:B-1----:R-:W-:-:S05]  /*1d7b0*/  IMAD.WIDE R4, R19, 0x4, R4 ;  /* 0x0000000413047825 */ /* 0x002fca00078e0204 */
[----:B------:R-:W2:Y:S04]  /*1d7c0*/  LDG.E R10, desc[UR54][R4.64] ;  /* 0x00000036040a7981 */ /* 0x000ea8000c1e1900 */
[----:B------:R-:W2:Y:S02]  /*1d7d0*/  LDG.E R7, desc[UR54][R4.64+0x4] ;  /* 0x0000043604077981 */ /* 0x000ea4000c1e1900 */
[----:B--2---:R-:W-:-:S07]  /*1d7e0*/  IMAD.IADD R10, R7, 0x1, -R10 ;  /* 0x00000001070a7824 */ /* 0x004fce00078e0a0a */
.L_x_1962:
[----:B-1----:R-:W2:Y:S01]  /*1d7f0*/  @P1 LDG.E R5, desc[UR54][R2.64] ;  /* 0x0000003602051981 */ /* 0x002ea2000c1e1900 */
[----:B------:R-:W1:Y:S03]  /*1d800*/  LDC R7, c[0x0][0x448] ;  /* 0x00011200ff077b82 */ /* 0x000e660000000800 */
[----:B------:R3:W2:Y:S01]  /*1d810*/  @P1 LDG.E R4, desc[UR54][R2.64+0x4] ;  /* 0x0000043602041981 */ /* 0x0006a2000c1e1900 */
[----:B------:R-:W-:Y:S02]  /*1d820*/  IMAD.SHL.U32 R27, R17, 0x80, RZ ;  /* 0x00000080111b7824 */ /* 0x000fe400078e00ff */
[----:B-----5:R-:W-:Y:S02]  /*1d830*/  IMAD.IADD R10, R10, 0x1, -R11 ;  /* 0x000000010a0a7824 */ /* 0x020fe400078e0a0b */
[----:B---3--:R-:W3:Y:S01]  /*1d840*/  LDC.64 R2, c[0x0][0x9e0] ;  /* 0x00027800ff027b82 */ /* 0x008ee20000000a00 */
[----:B-1----:R-:W-:Y:S01]  /*1d850*/  ISETP.NE.AND P2, PT, R7, 0x1, PT ;  /* 0x000000010700780c */ /* 0x002fe20003f45270 */
[----:B------:R-:W-:-:S12]  /*1d860*/  VIADD R7, R27, 0x7f ;  /* 0x0000007f1b077836 */ /* 0x000fd80000000000 */
[----:B0-----:R-:W0:Y:S01]  /*1d870*/  @P2 LDC R8, c[0x0][0x44c] ;  /* 0x00011300ff082b82 */ /* 0x001e220000000800 */
[----:B---3--:R-:W-:-:S07]  /*1d880*/  ISETP.GE.AND P3, PT, R3, 0x1, PT ;  /* 0x000000010300780c */ /* 0x008fce0003f66270 */
[----:B------:R-:W1:Y:S01]  /*1d890*/  @P2 LDC R9, c[0x0][0x450] ;  /* 0x00011400ff092b82 */ /* 0x000e620000000800 */
[----:B--2---:R-:W-:Y:S02]  /*1d8a0*/  @P1 IMAD.IADD R6, R4, 0x1, -R5 ;  /* 0x0000000104061824 */ /* 0x004fe400078e0a05 */
[----:B0-----:R-:W-:-:S03]  /*1d8b0*/  @P2 IMAD.HI.U32 R4, R7, R8, RZ ;  /* 0x0000000807042227 */ /* 0x001fc600078e00ff */
[----:B------:R-:W-:Y:S02]  /*1d8c0*/  IADD3 R37, R10, R6, RZ ;  /* 0x000000060a257210 */ /* 0x000fe40007ffe0ff */
[----:B-1----:R-:W-:Y:S02]  /*1d8d0*/  @P2 SHF.R.U32.HI R7, RZ, R9, R4 ;  /* 0x00000009ff072219 */ /* 0x002fe40000011604 */
[C---:B------:R-:W-:Y:S01]  /*1d8e0*/  IADD3 R8, R37.reuse, 0x1, -R33 ;  /* 0x0000000125087810 */ /* 0x040fe20007ffe821 */
[----:B------:R-:W-:-:S04]  /*1d8f0*/  VIADD R4, R37, 0x7f ;  /* 0x0000007f25047836 */ /* 0x000fc80000000000 */
[----:B------:R-:W-:Y:S01]  /*1d900*/  IMAD.IADD R7, R8, 0x1, R7 ;  /* 0x0000000108077824 */ /* 0x000fe200078e0207 */
[----:B------:R-:W-:-:S03]  /*1d910*/  SHF.R.S32.HI R5, RZ, 0x1f, R4 ;  /* 0x0000001fff057819 */ /* 0x000fc60000011404 */
[----:B------:R-:W-:Y:S01]  /*1d920*/  IMAD.IADD R2, R7, 0x1, R2 ;  /* 0x0000000107027824 */ /* 0x000fe200078e0202 */
[----:B------:R-:W-:-:S04]  /*1d930*/  LEA.HI R5, R5, R4, RZ, 0x7 ;  /* 0x0000000405057211 */ /* 0x000fc800078f38ff */
        /* <DEDUP_REMOVED lines=13> */
.L_x_1965:
[----:B------:R-:W-:-:S13]  /*1da10*/  ISETP.NE.AND P0, PT, R3, 0x1, PT ;  /* 0x000000010300780c */ /* 0x000fda0003f05270 */
[----:B------:R-:W0:Y:S02]  /*1da20*/  @P0 LDC.64 R4, c[0x0][0x9e8] ;  /* 0x00027a00ff040b82 */ /* 0x000e240000000a00 */
[----:B0-----:R-:W-:-:S05]  /*1da30*/  @P0 IMAD.HI.U32 R4, R11, R4, RZ ;  /* 0x000000040b040227 */ /* 0x001fca00078e00ff */
[----:B------:R-:W-:-:S07]  /*1da40*/  @P0 SHF.R.U32.HI R11, RZ, R5, R4 ;  /* 0x00000005ff0b0219 */ /* 0x000fce0000011604 */
.L_x_1966:
[----:B------:R-:W-:Y:S05]  /*1da50*/  BSYNC B0 ;  /* 0x0000000000007941 */ /* 0x000fea0003800000 */
.L_x_1964:
[----:B------:R-:W-:-:S05]  /*1da60*/  IMAD R11, R11, R3, R3 ;  /* 0x000000030b0b7224 */ /* 0x000fca00078e0203 */
[----:B------:R-:W-:-:S07]  /*1da70*/  VIMNMX R2, R2, R11, PT ;  /* 0x0000000b02027248 */ /* 0x000fce0003fe0100 */
.L_x_1963:
[----:B------:R-:W0:Y:S01]  /*1da80*/  @P2 LDC R4, c[0x0][0x44c] ;  /* 0x00011300ff042b82 */ /* 0x000e220000000800 */
[----:B------:R-:W-:Y:S01]  /*1da90*/  IADD3 R7, R37, -R33, RZ ;  /* 0x8000002125077210 */ /* 0x000fe20007ffe0ff */
        /* <DEDUP_REMOVED lines=18> */
.L_x_1969:
[----:B------:R-:W-:-:S13]  /*1dbc0*/  ISETP.NE.AND P0, PT, R3, 0x1, PT ;  /* 0x000000010300780c */ /* 0x000fda0003f05270 */
[----:B------:R-:W0:Y:S02]  /*1dbd0*/  @P0 LDC.64 R4, c[0x0][0x9e8] ;  /* 0x00027a00ff040b82 */ /* 0x000e240000000a00 */
[----:B0-----:R-:W-:-:S05]  /*1dbe0*/  @P0 IMAD.HI.U32 R4, R12, R4, RZ ;  /* 0x000000040c040227 */ /* 0x001fca00078e00ff */
[----:B------:R-:W-:-:S07]  /*1dbf0*/  @P0 SHF.R.U32.HI R12, RZ, R5, R4 ;  /* 0x00000005ff0c0219 */ /* 0x000fce0000011604 */
.L_x_1970:
[----:B------:R-:W-:Y:S05]  /*1dc00*/  BSYNC B0 ;  /* 0x0000000000007941 */ /* 0x000fea0003800000 */
.L_x_1968:
[----:B------:R-:W-:-:S05]  /*1dc10*/  IMAD R12, R12, R3, RZ ;  /* 0x000000030c0c7224 */ /* 0x000fca00078e02ff */
[----:B------:R-:W-:-:S07]  /*1dc20*/  VIMNMX R11, R11, R12, !PT ;  /* 0x0000000c0b0b7248 */ /* 0x000fce0007fe0100 */
.L_x_1967:
[----:B------:R-:W-:Y:S01]  /*1dc30*/  VIADD R2, R2, 0x7f ;  /* 0x0000007f02027836 */ /* 0x000fe20000000000 */
[----:B------:R-:W-:Y:S04]  /*1dc40*/  BSSY B0, `(.L_x_1971) ;  /* 0x000011b000007945 */ /* 0x000fe80003800000 */
[----:B------:R-:W-:-:S04]  /*1dc50*/  SHF.R.S32.HI R3, RZ, 0x1f, R2 ;  /* 0x0000001fff037819 */ /* 0x000fc80000011402 */
[----:B------:R-:W-:Y:S02]  /*1dc60*/  LEA.HI R3, R3, R2, RZ, 0x7 ;  /* 0x0000000203037211 */ /* 0x000fe400078f38ff */
[----:B------:R-:W-:-:S04]  /*1dc70*/  SHF.R.S32.HI R2, RZ, 0x1f, R11 ;  /* 0x0000001fff027819 */ /* 0x000fc8000001140b */
[----:B------:R-:W-:Y:S02]  /*1dc80*/  LEA.HI R11, R2, R11, RZ, 0x7 ;  /* 0x0000000b020b7211 */ /* 0x000fe400078f38ff */
[----:B------:R-:W-:Y:S02]  /*1dc90*/  SHF.R.S32.HI R2, RZ, 0x7, R3 ;  /* 0x00000007ff027819 */ /* 0x000fe40000011403 */
[----:B------:R-:W-:Y:S02]  /*1dca0*/  SHF.R.S32.HI R11, RZ, 0x7, R11 ;  /* 0x00000007ff0b7819 */ /* 0x000fe4000001140b */
[----:B------:R-:W-:Y:S02]  /*1dcb0*/  VIMNMX R3, R9, R2, PT ;  /* 0x0000000209037248 */ /* 0x000fe40003fe0100 */
[----:B------:R-:W-:-:S03]  /*1dcc0*/  VIMNMX R11, RZ, R11, !PT ;  /* 0x0000000bff0b7248 */ /* 0x000fc60007fe0100 */
[--C-:B------:R-:W-:Y:S02]  /*1dcd0*/  IMAD R3, R3, 0x80, -R10.reuse ;  /* 0x0000008003037824 */ /* 0x100fe400078e0a0a */
[----:B------:R-:W-:-:S03]  /*1dce0*/  IMAD R11, R11, 0x80, -R10 ;  /* 0x000000800b0b7824 */ /* 0x000fc600078e0a0a */
[----:B------:R-:W-:Y:S02]  /*1dcf0*/  VIMNMX R2, R3, R6, PT ;  /* 0x0000000603027248 */ /* 0x000fe40003fe0100 */
[----:B------:R-:W-:-:S04]  /*1dd00*/  VIMNMX R11, RZ, R11, !PT ;  /* 0x0000000bff0b7248 */ /* 0x000fc80007fe0100 */
[----:B------:R-:W-:Y:S02]  /*1dd10*/  ISETP.GT.AND P0, PT, R2, R11, PT ;  /* 0x0000000b0200720c */ /* 0x000fe40003f04270 */
[----:B------:R-:W-:-:S04]  /*1dd20*/  SHF.R.U32.HI R5, RZ, 0x7, R11 ;  /* 0x00000007ff057819 */ /* 0x000fc8000001160b */
[----:B------:R-:W-:-:S07]  /*1dd30*/  MOV R6, R5 ;  /* 0x0000000500067202 */ /* 0x000fce0000000f00 */
[----:B------:R-:W-:-:S05]  /*1dd40*/  @P0 VIADD R2, R2, 0x7f ;  /* 0x0000007f02020836 */ /* 0x000fca0000000000 */
[----:B------:R-:W-:-:S04]  /*1dd50*/  @P0 SHF.R.S32.HI R3, RZ, 0x1f, R2 ;  /* 0x0000001fff030819 */ /* 0x000fc80000011402 */
[----:B------:R-:W-:-:S04]  /*1dd60*/  @P0 LEA.HI R3, R3, R2, RZ, 0x7 ;  /* 0x0000000203030211 */ /* 0x000fc800078f38ff */
        /* <DEDUP_REMOVED lines=11> */
.L_x_2204:
[----:B-1----:R-:W-:Y:S02]  /*1de20*/  ISETP.NE.AND P0, PT, R14, RZ, PT ;  /* 0x000000ff0e00720c */ /* 0x002fe40003f05270 */
[----:B------:R-:W-:-:S11]  /*1de30*/  PLOP3.LUT P6, PT, PT, PT, PT, 0x8, 0x0 ;  /* 0x000000000000781c */ /* 0x000fd60003fce170 */
[----:B------:R-:W-:Y:S05]  /*1de40*/  @P0 BRA `(.L_x_1974) ;  /* 0x00000000000c0947 */ /* 0x000fea0003800000 */
[----:B------:R-:W-:-:S03]  /*1de50*/  UMOV UR4, 0xffffffff ;  /* 0xffffffff00047882 */ /* 0x000fc60000000000 */
[----:B------:R-:W-:Y:S05]  /*1de60*/  BRA.DIV UR4, `(.L_x_1975) ;  /* 0x0000008604687947 */ /* 0x000fea000b800000 */
[----:B------:R-:W-:-:S13]  /*1de70*/  ELECT P6, URZ, PT ;  /* 0x00000000003f782f */ /* 0x000fda00038c0000 */
.L_x_1974:
        /* <DEDUP_REMOVED lines=9> */
.L_x_2207:
[----:B------:R-:W-:Y:S05]  /*1df10*/  BSYNC B1 ;  /* 0x0000000000017941 */ /* 0x000fea0003800000 */
.L_x_1976:
        /* <DEDUP_REMOVED lines=10> */
.L_x_2208:
[----:B------:R-:W-:Y:S05]  /*1dfc0*/  BSYNC B2 ;  /* 0x0000000000027941 */ /* 0x000fea0003800000 */
.L_x_1980:
[----:B------:R-:W-:Y:S04]  /*1dfd0*/  BSSY B2, `(.L_x_1982) ;  /* 0x0000009000027945 */ /* 0x000fe80003800000 */
[----:B------:R-:W-:Y:S05]  /*1dfe0*/  @P1 BRA `(.L_x_1983) ;  /* 0x00000000001c1947 */ /* 0x000fea0003800000 */
[----:B0-----:R-:W0:Y:S01]  /*1dff0*/  S2R R3, SR_TID.X ;  /* 0x0000000000037919 */ /* 0x001e220000002100 */
[----:B------:R-:W-:-:S04]  /*1e000*/  IMAD.MOV.U32 R2, RZ, RZ, 0x8000 ;  /* 0x00008000ff027424 */ /* 0x000fc800078e00ff */
[----:B------:R2:W-:Y:S01]  /*1e010*/  SYNCS.ARRIVE.TRANS64 RZ, [R11+URZ+0x28890], R2 ;  /* 0x028890020bff79a7 */ /* 0x0005e2000800003f */
[----:B0-----:R-:W-:-:S04]  /*1e020*/  LOP3.LUT R3, R3, 0x1f, RZ, 0xc0, !PT ;  /* 0x0000001f03037812 */ /* 0x001fc800078ec0ff */
[----:B------:R-:W-:-:S13]  /*1e030*/  ISETP.NE.AND P0, PT, R3, RZ, PT ;  /* 0x000000ff0300720c */ /* 0x000fda0003f05270 */
[----:B--2---:R-:W-:Y:S05]  /*1e040*/  @!P0 BRA `(.L_x_1983) ;  /* 0x0000000000048947 */ /* 0x004fea0003800000 */
[----:B------:R-:W-:Y:S01]  /*1e050*/  BPT.TRAP 0x1 ;  /* 0x000000040000795c */ /* 0x000fe20000300000 */
.L_x_1983:
[----:B------:R-:W-:Y:S05]  /*1e060*/  BSYNC B2 ;  /* 0x0000000000027941 */ /* 0x000fea0003800000 */
.L_x_1982:
[----:B------:R-:W-:Y:S01]  /*1e070*/  IMAD.MOV.U32 R15, RZ, RZ, RZ ;  /* 0x000000ffff0f7224 */ /* 0x000fe200078e00ff */
[----:B------:R-:W-:Y:S01]  /*1e080*/  UIADD3 UR4, UP0, UR40, 0x570, URZ ;  /* 0x0000057028047890 */ /* 0x000fe2000ff1e03f */
[----:B------:R-:W-:Y:S01]  /*1e090*/  IMAD R10, R6, 0x80, R0 ;  /* 0x00000080060a7824 */ /* 0x000fe200078e0200 */
[----:B------:R-:W-:Y:S01]  /*1e0a0*/  PLOP3.LUT P0, PT, PT, PT, PT, 0x80, 0x0 ;  /* 0x000000000000781c */ /* 0x000fe20003f0f070 */
[C---:B0-----:R-:W-:Y:S01]  /*1e0b0*/  IMAD R3, R26.reuse, 0x8000, R22 ;  /* 0x000080001a037824 */ /* 0x041fe200078e0216 */
[----:B------:R-:W-:Y:S01]  /*1e0c0*/  R2UR UR10, R15 ;  /* 0x000000000f0a72ca */ /* 0x000fe200000e0000 */
[----:B------:R-:W-:Y:S01]  /*1e0d0*/  IMAD.SHL.U32 R12, R26, 0x4000, RZ ;  /* 0x000040001a0c7824 */ /* 0x000fe200078e00ff */
[----:B------:R-:W-:Y:S01]  /*1e0e0*/  IADD3 R10, R10, -0x80, RZ ;  /* 0xffffff800a0a7810 */ /* 0x000fe20007ffe0ff */
[----:B------:R-:W-:Y:S01]  /*1e0f0*/  VIADD R2, R11, 0x28890 ;  /* 0x000288900b027836 */ /* 0x000fe20000000000 */
[----:B------:R-:W-:Y:S01]  /*1e100*/  UIADD3.X UR5, URZ, UR41, URZ, UP0, !UPT ;  /* 0x000000293f057290 */ /* 0x000fe200087fe43f */
[----:B------:R-:W-:Y:S01]  /*1e110*/  VIADD R13, R3, 0x18400 ;  /* 0x00018400030d7836 */ /* 0x000fe20000000000 */
[----:B------:R-:W-:Y:S01]  /*1e120*/  UMOV UR6, 0x0 ;  /* 0x0000000000067882 */ /* 0x000fe20000000000 */
[----:B------:R-:W-:-:S09]  /*1e130*/  UMOV UR7, 0x12f00000 ;  /* 0x12f0000000077882 */ /* 0x000fd20000000000 */
.L_x_1984:
        /* <DEDUP_REMOVED lines=10> */
[----:B------:R-:W-:Y:S01]  /*1e1e0*/  IMAD.MOV.U32 R13, RZ, RZ, 0x40 ;  /* 0x00000040ff0d7424 */ /* 0x000fe200078e00ff */
[----:B------:R-:W-:Y:S01]  /*1e1f0*/  PLOP3.LUT P0, PT, PT, PT, PT, 0x80, 0x0 ;  /* 0x000000000000781c */ /* 0x000fe20003f0f070 */
[----:B------:R-:W-:Y:S01]  /*1e200*/  VIADD R3, R3, 0x1c400 ;  /* 0x0001c40003037836 */ /* 0x000fe20000000000 */
[----:B------:R-:W-:Y:S01]  /*1e210*/  UMOV UR6, 0x0 ;  /* 0x0000000000067882 */ /* 0x000fe20000000000 */
[----:B------:R-:W-:Y:S01]  /*1e220*/  UMOV UR7, 0x12f00000 ;  /* 0x12f0000000077882 */ /* 0x000fe20000000000 */
[----:B------:R-:W-:-:S15]  /*1e230*/  R2UR UR10, R13 ;  /* 0x000000000d0a72ca */ /* 0x000fde00000e0000 */
.L_x_1985:
        /* <DEDUP_REMOVED lines=13> */
.L_x_2209:
[----:B------:R-:W-:Y:S05]  /*1e310*/  BSYNC B2 ;  /* 0x0000000000027941 */ /* 0x000fea0003800000 */
.L_x_1986:
[----:B------:R-:W-:Y:S01]  /*1e320*/  BSSY B2, `(.L_x_1988) ;  /* 0x000000b000027945 */ /* 0x000fe20003800000 */
[----:B------:R-:W-:Y:S01]  /*1e330*/  MOV R2, 0x0 ;  /* 0x0000000000027802 */ /* 0x000fe20000000f00 */
[----:B------:R-:W-:Y:S02]  /*1e340*/  IMAD.MOV.U32 R3, RZ, RZ, 0x12f00000 ;  /* 0x12f00000ff037424 */ /* 0x000fe400078e00ff */
        /* <DEDUP_REMOVED lines=8> */
.L_x_1989:
[----:B------:R-:W-:Y:S05]  /*1e3d0*/  BSYNC B2 ;  /* 0x0000000000027941 */ /* 0x000fea0003800000 */
.L_x_1988:
[----:B------:R-:W-:Y:S01]  /*1e3e0*/  R2UR UR10, R15 ;  /* 0x000000000f0a72ca */ /* 0x000fe200000e0000 */
[----:B------:R-:W-:Y:S01]  /*1e3f0*/  IMAD R12, R12, 0x2, R22 ;  /* 0x000000020c0c7824 */ /* 0x000fe200078e0216 */
[----:B------:R-:W-:Y:S01]  /*1e400*/  R2UR UR6, R2 ;  /* 0x00000000020672ca */ /* 0x000fe200000e0000 */
[----:B------:R-:W-:Y:S01]  /*1e410*/  UIADD3 UR4, UP0, UR40, 0x670, URZ ;  /* 0x0000067028047890 */ /* 0x000fe2000ff1e03f */
[----:B------:R-:W-:Y:S01]  /*1e420*/  R2UR UR7, R3 ;  /* 0x00000000030772ca */ /* 0x000fe200000e0000 */
[----:B01----:R-:W-:Y:S01]  /*1e430*/  VIADD R11, R11, 0x288b0 ;  /* 0x000288b00b0b7836 */ /* 0x003fe20000000000 */
[----:B------:R-:W-:Y:S01]  /*1e440*/  PLOP3.LUT P0, PT, PT, PT, PT, 0x80, 0x0 ;  /* 0x000000000000781c */ /* 0x000fe20003f0f070 */
[----:B------:R-:W-:Y:S01]  /*1e450*/  VIADD R14, R12, 0x400 ;  /* 0x000004000c0e7836 */ /* 0x000fe20000000000 */
[----:B------:R-:W-:-:S12]  /*1e460*/  UIADD3.X UR5, URZ, UR41, URZ, UP0, !UPT ;  /* 0x000000293f057290 */ /* 0x000fd800087fe43f */
.L_x_1990:
        /* <DEDUP_REMOVED lines=15> */
.L_x_1991:
        /* <DEDUP_REMOVED lines=10> */
.L_x_1979:
[----:B------:R-:W-:Y:S05]  /*1e600*/  BSYNC B1 ;  /* 0x0000000000017941 */ /* 0x000fea0003800000 */
.L_x_1978:
        /* <DEDUP_REMOVED lines=9> */
.L_x_2006:
[----:B------:R-:W-:Y:S05]  /*1e6a0*/  YIELD ;  /* 0x0000000000007946 */ /* 0x000fea0003800000 */
[----:B------:R-:W-:Y:S04]  /*1e6b0*/  BSSY B1, `(.L_x_1992) ;  /* 0x000006b000017945 */ /* 0x000fe80003800000 */
[----:B------:R-:W-:Y:S05]  /*1e6c0*/  @!P6 BRA `(.L_x_1993) ;  /* 0x0000000400a4e947 */ /* 0x000fea0003800000 */
[----:B------:R-:W-:Y:S01]  /*1e6d0*/  IMAD R12, R26, 0x8, R22 ;  /* 0x000000081a0c7824 */ /* 0x000fe200078e0216 */
[----:B------:R-:W-:Y:S01]  /*1e6e0*/  SHF.L.U32 R2, R29, 0x1f, RZ ;  /* 0x0000001f1d027819 */ /* 0x000fe200000006ff */
[----:B0-----:R-:W0:Y:S01]  /*1e6f0*/  S2R R3, SR_TID.X ;  /* 0x0000000000037919 */ /* 0x001e220000002100 */
[----:B------:R-:W-:Y:S02]  /*1e700*/  BSSY B2, `(.L_x_1994) ;  /* 0x0000005000027945 */ /* 0x000fe40003800000 */
[----:B------:R-:W1:Y:S01]  /*1e710*/  SYNCS.PHASECHK.TRANS64.TRYWAIT P1, [R12+URZ+0x288a0], R2 ;  /* 0x0288a0020c0075a7 */ /* 0x000e62000802017f */
[----:B0-----:R-:W-:-:S04]  /*1e720*/  LOP3.LUT R3, R3, 0x7f, RZ, 0xc0, !PT ;  /* 0x0000007f03037812 */ /* 0x001fc800078ec0ff */
[----:B------:R-:W-:Y:S01]  /*1e730*/  ISETP.NE.AND P2, PT, R3, RZ, PT ;  /* 0x000000ff0300720c */ /* 0x000fe20003f45270 */
[----:B-1----:R-:W-:-:S12]  /*1e740*/  @!P1 BRA `(.L_x_1995) ;  /* 0x0000007c008c9947 */ /* 0x002fd80003800000 */
.L_x_2210:
[----:B------:R-:W-:Y:S05]  /*1e750*/  BSYNC B2 ;  /* 0x0000000000027941 */ /* 0x000fea0003800000 */
.L_x_1994:
        /* <DEDUP_REMOVED lines=9> */
.L_x_1997:
[----:B------:R-:W-:Y:S05]  /*1e7f0*/  BSYNC B2 ;  /* 0x0000000000027941 */ /* 0x000fea0003800000 */
.L_x_1996:
[----:B------:R-:W-:Y:S01]  /*1e800*/  IMAD.MOV.U32 R11, RZ, RZ, RZ ;  /* 0x000000ffff0b7224 */ /* 0x000fe200078e00ff */
[----:B------:R-:W-:Y:S01]  /*1e810*/  UIADD3 UR4, UP0, UR40, 0x570, URZ ;  /* 0x0000057028047890 */ /* 0x000fe2000ff1e03f */
[----:B------:R-:W-:Y:S01]  /*1e820*/  IMAD R10, R26, 0x8000, R22 ;  /* 0x000080001a0a7824 */ /* 0x000fe200078e0216 */
[----:B------:R-:W-:Y:S01]  /*1e830*/  PLOP3.LUT P1, PT, PT, PT, PT, 0x80, 0x0 ;  /* 0x000000000000781c */ /* 0x000fe20003f2f070 */
[----:B------:R-:W-:Y:S01]  /*1e840*/  IMAD R6, R13, 0x80, R0 ;  /* 0x000000800d067824 */ /* 0x000fe200078e0200 */
[----:B------:R-:W-:Y:S01]  /*1e850*/  R2UR UR10, R11 ;  /* 0x000000000b0a72ca */ /* 0x000fe200000e0000 */
[----:B------:R-:W-:Y:S01]  /*1e860*/  VIADD R14, R10, 0x18400 ;  /* 0x000184000a0e7836 */ /* 0x000fe20000000000 */
[----:B------:R-:W-:Y:S01]  /*1e870*/  IADD3 R3, R12, 0x28890, RZ ;  /* 0x000288900c037810 */ /* 0x000fe20007ffe0ff */
[----:B------:R-:W-:Y:S01]  /*1e880*/  UIADD3.X UR5, URZ, UR41, URZ, UP0, !UPT ;  /* 0x000000293f057290 */ /* 0x000fe200087fe43f */
[----:B------:R-:W-:Y:S01]  /*1e890*/  UMOV UR6, 0x0 ;  /* 0x0000000000067882 */ /* 0x000fe20000000000 */
[----:B------:R-:W-:-:S10]  /*1e8a0*/  UMOV UR7, 0x12f00000 ;  /* 0x12f0000000077882 */ /* 0x000fd40000000000 */
.L_x_1998:
        /* <DEDUP_REMOVED lines=10> */
[----:B------:R-:W-:Y:S01]  /*1e950*/  IMAD.MOV.U32 R14, RZ, RZ, 0x40 ;  /* 0x00000040ff0e7424 */ /* 0x000fe200078e00ff */
[----:B------:R-:W-:Y:S01]  /*1e960*/  PLOP3.LUT P1, PT, PT, PT, PT, 0x80, 0x0 ;  /* 0x000000000000781c */ /* 0x000fe20003f2f070 */
[----:B------:R-:W-:Y:S01]  /*1e970*/  VIADD R15, R10, 0x1c400 ;  /* 0x0001c4000a0f7836 */ /* 0x000fe20000000000 */
[----:B------:R-:W-:Y:S01]  /*1e980*/  UMOV UR6, 0x0 ;  /* 0x0000000000067882 */ /* 0x000fe20000000000 */
[----:B------:R-:W-:Y:S01]  /*1e990*/  UMOV UR7, 0x12f00000 ;  /* 0x12f0000000077882 */ /* 0x000fe20000000000 */
[----:B------:R-:W-:-:S15]  /*1e9a0*/  R2UR UR10, R14 ;  /* 0x000000000e0a72ca */ /* 0x000fde00000e0000 */
.L_x_1999:
        /* <DEDUP_REMOVED lines=13> */
.L_x_2211:
[----:B------:R-:W-:Y:S05]  /*1ea80*/  BSYNC B2 ;  /* 0x0000000000027941 */ /* 0x000fea0003800000 */
.L_x_2000:
[----:B------:R-:W-:Y:S01]  /*1ea90*/  BSSY B2, `(.L_x_2002) ;  /* 0x000000b000027945 */ /* 0x000fe20003800000 */
[----:B01----:R-:W-:Y:S02]  /*1eaa0*/  IMAD.MOV.U32 R2, RZ, RZ, 0x0 ;  /* 0x00000000ff027424 */ /* 0x003fe400078e00ff */
[----:B------:R-:W-:Y:S01]  /*1eab0*/  IMAD.MOV.U32 R3, RZ, RZ, 0x12f00000 ;  /* 0x12f00000ff037424 */ /* 0x000fe200078e00ff */
[----:B------:R-:W-:Y:S06]  /*1eac0*/  @P2 BRA `(.L_x_2003) ;  /* 0x00000000001c2947 */ /* 0x000fec0003800000 */
[----:B------:R-:W0:Y:S01]  /*1ead0*/  S2R R17, SR_TID.X ;  /* 0x0000000000117919 */ /* 0x000e220000002100 */
[----:B------:R-:W-:-:S04]  /*1eae0*/  IMAD.MOV.U32 R15, RZ, RZ, 0x8000 ;  /* 0x00008000ff0f7424 */ /* 0x000fc800078e00ff */
[----:B------:R1:W-:Y:S01]  /*1eaf0*/  SYNCS.ARRIVE.TRANS64 RZ, [R12+URZ+0x288b0], R15 ;  /* 0x0288b00f0cff79a7 */ /* 0x0003e2000800003f */
[----:B0-----:R-:W-:-:S04]  /*1eb00*/  LOP3.LUT R17, R17, 0x1f, RZ, 0xc0, !PT ;  /* 0x0000001f11117812 */ /* 0x001fc800078ec0ff */
[----:B------:R-:W-:-:S13]  /*1eb10*/  ISETP.NE.AND P1, PT, R17, RZ, PT ;  /* 0x000000ff1100720c */ /* 0x000fda0003f25270 */
[----:B-1----:R-:W-:Y:S05]  /*1eb20*/  @!P1 BRA `(.L_x_2003) ;  /* 0x0000000000049947 */ /* 0x002fea0003800000 */
[----:B------:R-:W-:Y:S01]  /*1eb30*/  BPT.TRAP 0x1 ;  /* 0x000000040000795c */ /* 0x000fe20000300000 */
.L_x_2003:
[----:B------:R-:W-:Y:S05]  /*1eb40*/  BSYNC B2 ;  /* 0x0000000000027941 */ /* 0x000fea0003800000 */
.L_x_2002:
[----:B------:R-:W-:Y:S01]  /*1eb50*/  R2UR UR6, R2 ;  /* 0x00000000020672ca */ /* 0x000fe200000e0000 */
[----:B------:R-:W-:Y:S01]  /*1eb60*/  UIADD3 UR4, UP0, UR40, 0x670, URZ ;  /* 0x0000067028047890 */ /* 0x000fe2000ff1e03f */
[----:B------:R-:W-:Y:S02]  /*1eb70*/  R2UR UR7, R3 ;  /* 0x00000000030772ca */ /* 0x000fe400000e0000 */
[----:B------:R-:W-:Y:S01]  /*1eb80*/  R2UR UR10, R11 ;  /* 0x000000000b0a72ca */ /* 0x000fe200000e0000 */
[----:B------:R-:W-:Y:S01]  /*1eb90*/  VIADD R11, R10, 0x400 ;  /* 0x000004000a0b7836 */ /* 0x000fe20000000000 */
[----:B------:R-:W-:Y:S01]  /*1eba0*/  PLOP3.LUT P1, PT, PT, PT, PT, 0x80, 0x0 ;  /* 0x000000000000781c */ /* 0x000fe20003f2f070 */
[----:B------:R-:W-:Y:S01]  /*1ebb0*/  UIADD3.X UR5, URZ, UR41, URZ, UP0, !UPT ;  /* 0x000000293f057290 */ /* 0x000fe200087fe43f */
[----:B------:R-:W-:-:S11]  /*1ebc0*/  IADD3 R12, R12, 0x288b0, RZ ;  /* 0x000288b00c0c7810 */ /* 0x000fd60007ffe0ff */
.L_x_2004:
        /* <DEDUP_REMOVED lines=15> */
.L_x_2005:
        /* <DEDUP_REMOVED lines=10> */
.L_x_1993:
[----:B------:R-:W-:Y:S05]  /*1ed60*/  BSYNC B1 ;  /* 0x0000000000017941 */ /* 0x000fea0003800000 */
.L_x_1992:
[C---:B------:R-:W-:Y:S01]  /*1ed70*/  ISETP.GT.AND P2, PT, R13.reuse, R5, PT ;  /* 0x000000050d00720c */ /* 0x040fe20003f44270 */
[----:B------:R-:W-:Y:S02]  /*1ed80*/  VIADD R26, R26, 0x1 ;  /* 0x000000011a1a7836 */ /* 0x000fe40000000000 */
[----:B------:R-:W-:-:S03]  /*1ed90*/  VIADD R13, R13, 0xffffffff ;  /* 0xffffffff0d0d7836 */ /* 0x000fc60000000000 */
[----:B------:R-:W-:-:S04]  /*1eda0*/  ISETP.NE.AND P1, PT, R26, 0x2, PT ;  /* 0x000000021a00780c */ /* 0x000fc80003f25270 */
[----:B------:R-:W-:Y:S02]  /*1edb0*/  SEL R2, RZ, 0x1, P1 ;  /* 0x00000001ff027807 */ /* 0x000fe40000800000 */
[----:B------:R-:W-:Y:S02]  /*1edc0*/  SEL R26, R26, RZ, P1 ;  /* 0x000000ff1a1a7207 */ /* 0x000fe40000800000 */
[----:B------:R-:W-:Y:S01]  /*1edd0*/  LOP3.LUT R29, R29, R2, RZ, 0x3c, !PT ;  /* 0x000000021d1d7212 */ /* 0x000fe200078e3cff */
[----:B------:R-:W-:Y:S06]  /*1ede0*/  @P2 BRA `(.L_x_2006) ;  /* 0xfffffff8002c2947 */ /* 0x000fec000383ffff */
.L_x_1972:
[----:B------:R-:W-:Y:S05]  /*1edf0*/  BSYNC B0 ;  /* 0x0000000000007941 */ /* 0x000fea0003800000 */
.L_x_1971:
[----:B------:R-:W1:Y:S01]  /*1ee00*/  LDC R0, c[0x0][0x448] ;  /* 0x00011200ff007b82 */ /* 0x000e620000000800 */
[----:B------:R-:W-:Y:S01]  /*1ee10*/  VIADD R5, R27, 0x7f ;  /* 0x0000007f1b057836 */ /* 0x000fe20000000000 */
[----:B------:R-:W-:Y:S06]  /*1ee20*/  @!P0 WARPSYNC.ALL ;  /* 0x0000000000008948 */ /* 0x000fec0003800000 */
[----:B0-----:R-:W0:Y:S08]  /*1ee30*/  LDC.64 R2, c[0x0][0x9e0] ;  /* 0x00027800ff027b82 */ /* 0x001e300000000a00 */
[----:B------:R-:W-:Y:S01]  /*1ee40*/  @!P0 BAR.SYNC.DEFER_BLOCKING 0xc, 0x180 ;  /* 0x0306000000008b1d */ /* 0x000fe20000010000 */
[----:B-1----:R-:W-:-:S02]  /*1ee50*/  ISETP.NE.AND P1, PT, R0, 0x1, PT ;  /* 0x000000010000780c */ /* 0x002fc40003f25270 */
[----:B0-----:R-:W-:-:S11]  /*1ee60*/  ISETP.GE.AND P2, PT, R3, 0x1, PT ;  /* 0x000000010300780c */ /* 0x001fd60003f46270 */
[----:B------:R-:W0:Y:S08]  /*1ee70*/  @P1 LDC R0, c[0x0][0x44c] ;  /* 0x00011300ff001b82 */ /* 0x000e300000000800 */
[----:B------:R-:W1:Y:S01]  /*1ee80*/  @P1 LDC R11, c[0x0][0x450] ;  /* 0x00011400ff0b1b82 */ /* 0x000e620000000800 */
[----:B0-----:R-:W-:-:S05]  /*1ee90*/  @P1 IMAD.HI.U32 R0, R5, R0, RZ ;  /* 0x0000000005001227 */ /* 0x001fca00078e00ff */
[----:B-1----:R-:W-:-:S05]  /*1eea0*/  @P1 SHF.R.U32.HI R5, RZ, R11, R0 ;  /* 0x0000000bff051219 */ /* 0x002fca0000011600 */
[----:B------:R-:W-:-:S05]  /*1eeb0*/  IMAD.IADD R11, R8, 0x1, R5 ;  /* 0x00000001080b7824 */ /* 0x000fca00078e0205 */
[----:B------:R-:W-:Y:S01]  /*1eec0*/  IADD3 R2, R11, R2, RZ ;  /* 0x000000020b027210 */ /* 0x000fe20007ffe0ff */
        /* <DEDUP_REMOVED lines=12> */
.L_x_2009:
[----:B------:R-:W-:-:S13]  /*1ef90*/  ISETP.NE.AND P0, PT, R3, 0x1, PT ;  /* 0x000000010300780c */ /* 0x000fda0003f05270 */
[----:B------:R-:W0:Y:S02]  /*1efa0*/  @P0 LDC.64 R4, c[0x0][0x9e8] ;  /* 0x00027a00ff040b82 */ /* 0x000e240000000a00 */
[----:B0-----:R-:W-:-:S05]  /*1efb0*/  @P0 IMAD.HI.U32 R4, R0, R4, RZ ;  /* 0x0000000400040227 */ /* 0x001fca00078e00ff */
[----:B------:R-:W-:-:S07]  /*1efc0*/  @P0 SHF.R.U32.HI R0, RZ, R5, R4 ;  /* 0x00000005ff000219 */ /* 0x000fce0000011604 */
.L_x_2010:
[----:B------:R-:W-:Y:S05]  /*1efd0*/  BSYNC B0 ;  /* 0x0000000000007941 */ /* 0x000fea0003800000 */
.L_x_2008:
[----:B------:R-:W-:-:S05]  /*1efe0*/  IMAD R5, R0, R3, R3 ;  /* 0x0000000300057224 */ /* 0x000fca00078e0203 */
[----:B------:R-:W-:-:S07]  /*1eff0*/  VIMNMX R2, R2, R5, PT ;  /* 0x0000000502027248 */ /* 0x000fce0003fe0100 */
.L_x_2007:
[----:B------:R-:W0:Y:S01]  /*1f000*/  @P1 LDC R0, c[0x0][0x44c] ;  /* 0x00011300ff001b82 */ /* 0x000e220000000800 */
[----:B------:R-:W-:Y:S01]  /*1f010*/  VIADD R2, R2, 0x7f ;  /* 0x0000007f02027836 */ /* 0x000fe20000000000 */
[----:B------:R-:W-:-:S04]  /*1f020*/  ULDC UR4, c[0x0][0x9dc] ;  /* 0x0002770000047ab9 */ /* 0x000fc80000000800 */
[----:B------:R-:W-:Y:S02]  /*1f030*/  SHF.R.S32.HI R5, RZ, 0x1f, R2 ;  /* 0x0000001fff057819 */ /* 0x000fe40000011402 */
[----:B------:R-:W1:Y:S02]  /*1f040*/  @P1 LDC R11, c[0x0][0x450] ;  /* 0x00011400ff0b1b82 */ /* 0x000e640000000800 */
[----:B------:R-:W-:Y:S01]  /*1f050*/  LEA.HI R5, R5, R2, RZ, 0x7 ;  /* 0x0000000205057211 */ /* 0x000fe200078f38ff */
[----:B------:R-:W-:Y:S02]  /*1f060*/  IMAD.MOV.U32 R2, RZ, RZ, R27 ;  /* 0x000000ffff027224 */ /* 0x000fe400078e001b */
[----:B0-----:R-:W-:-:S05]  /*1f070*/  @P1 IMAD.HI.U32 R0, R27, R0, RZ ;  /* 0x000000001b001227 */ /* 0x001fca00078e00ff */
[----:B-1----:R-:W-:Y:S02]  /*1f080*/  @P1 SHF.R.U32.HI R2, RZ, R11, R0 ;  /* 0x0000000bff021219 */ /* 0x002fe40000011600 */
[----:B------:R-:W-:-:S03]  /*1f090*/  SHF.R.S32.HI R0, RZ, 0x7, R5 ;  /* 0x00000007ff007819 */ /* 0x000fc60000011405 */
[----:B------:R-:W-:Y:S01]  /*1f0a0*/  IMAD.IADD R7, R7, 0x1, R2 ;  /* 0x0000000107077824 */ /* 0x000fe200078e0202 */
[----:B------:R-:W-:-:S03]  /*1f0b0*/  VIMNMX R23, R9, R0, PT ;  /* 0x0000000009177248 */ /* 0x000fc60003fe0100 */
[----:B------:R-:W-:Y:S02]  /*1f0c0*/  VIADD R0, R7, -UR4 ;  /* 0x8000000407007c36 */ /* 0x000fe40008000000 */
        /* <DEDUP_REMOVED lines=12> */
.L_x_2013:
[----:B------:R-:W-:-:S13]  /*1f190*/  ISETP.NE.AND P0, PT, R3, 0x1, PT ;  /* 0x000000010300780c */ /* 0x000fda0003f05270 */
[----:B------:R-:W1:Y:S02]  /*1f1a0*/  @P0 LDC.64 R4, c[0x0][0x9e8] ;  /* 0x00027a00ff040b82 */ /* 0x000e640000000a00 */
[----:B-1----:R-:W-:-:S05]  /*1f1b0*/  @P0 IMAD.HI.U32 R4, R7, R4, RZ ;  /* 0x0000000407040227 */ /* 0x002fca00078e00ff */
[----:B------:R-:W-:-:S07]  /*1f1c0*/  @P0 SHF.R.U32.HI R7, RZ, R5, R4 ;  /* 0x00000005ff070219 */ /* 0x000fce0000011604 */
.L_x_2014:
[----:B------:R-:W-:Y:S05]  /*1f1d0*/  BSYNC B0 ;  /* 0x0000000000007941 */ /* 0x000fea0003800000 */
.L_x_2012:
[----:B------:R-:W-:-:S05]  /*1f1e0*/  IMAD R3, R7, R3, RZ ;  /* 0x0000000307037224 */ /* 0x000fca00078e02ff */
[----:B------:R-:W-:-:S07]  /*1f1f0*/  VIMNMX R0, R0, R3, !PT ;  /* 0x0000000300007248 */ /* 0x000fce0007fe0100 */
.L_x_2011:
[----:B------:R-:W-:Y:S01]  /*1f200*/  SHF.R.S32.HI R3, RZ, 0x1f, R0 ;  /* 0x0000001fff037819 */ /* 0x000fe20000011400 */
[----:B------:R-:W-:Y:S03]  /*1f210*/  BSSY B7, `(.L_x_2015) ;  /* 0x0000382000077945 */ /* 0x000fe60003800000 */
[----:B------:R-:W-:-:S04]  /*1f220*/  LEA.HI R3, R3, R0, RZ, 0x7 ;  /* 0x0000000003037211 */ /* 0x000fc800078f38ff */
[----:B------:R-:W-:-:S04]  /*1f230*/  SHF.R.S32.HI R3, RZ, 0x7, R3 ;  /* 0x00000007ff037819 */ /* 0x000fc80000011403 */
[----:B------:R-:W-:-:S04]  /*1f240*/  VIMNMX R2, RZ, R3, !PT ;  /* 0x00000003ff027248 */ /* 0x000fc80007fe0100 */
[----:B------:R-:W-:Y:S01]  /*1f250*/  ISETP.GT.AND P0, PT, R23, R2, PT ;  /* 0x000000021700720c */ /* 0x000fe20003f04270 */
[----:B------:R1:W-:-:S12]  /*1f260*/  STL [R1], R2 ;  /* 0x0000000201007387 */ /* 0x0003d80000100800 */
[----:B-1----:R-:W-:Y:S05]  /*1f270*/  @P0 BRA `(.L_x_2016) ;  /* 0x0000000000440947 */ /* 0x002fea0003800000 */
[----:B------:R-:W1:Y:S02]  /*1f280*/  S2R R2, SR_TID.X ;  /* 0x0000000000027919 */ /* 0x000e640000002100 */
[----:B-1----:R-:W-:-:S04]  /*1f290*/  LOP3.LUT R2, R2, 0x7f, RZ, 0xc0, !PT ;  /* 0x0000007f02027812 */ /* 0x002fc800078ec0ff */
[----:B------:R-:W-:-:S13]  /*1f2a0*/  ISETP.NE.AND P0, PT, R2, RZ, PT ;  /* 0x000000ff0200720c */ /* 0x000fda0003f05270 */
[----:B------:R-:W-:Y:S05]  /*1f2b0*/  @P0 BRA `(.L_x_2017) ;  /* 0x0000003400dc0947 */ /* 0x000fea0003800000 */
[----:B------:R-:W1:Y:S01]  /*1f2c0*/  S2R R5, SR_LANEID ;  /* 0x0000000000057919 */ /* 0x000e620000000000 */
[----:B------:R-:W-:Y:S01]  /*1f2d0*/  VOTEU.ANY UR4, UPT, PT ;  /* 0x0000000000047886 */ /* 0x000fe200038e0100 */
[----:B------:R-:W2:Y:S01]  /*1f2e0*/  LDC.64 R2, c[0x0][0xc60] ;  /* 0x00031800ff027b82 */ /* 0x000ea20000000a00 */
[----:B------:R-:W1:Y:S02]  /*1f2f0*/  FLO.U32 R0, UR4 ;  /* 0x0000000400007d00 */ /* 0x000e6400080e0000 */
[----:B-1----:R-:W-:-:S06]  /*1f300*/  ISETP.EQ.U32.AND P0, PT, R0, R5, PT ;  /* 0x000000050000720c */ /* 0x002fcc0003f02070 */
[----:B------:R-:W2:Y:S07]  /*1f310*/  POPC R5, UR4 ;  /* 0x0000000400057d09 */ /* 0x000eae0008000000 */
[----:B--2---:R-:W2:Y:S01]  /*1f320*/  @P0 ATOMG.E.ADD.STRONG.GPU PT, R3, desc[UR54][R2.64], R5 ;  /* 0x00000005020309a8 */ /* 0x004ea200081ee1f6 */
[----:B------:R-:W1:Y:S02]  /*1f330*/  S2R R4, SR_LTMASK ;  /* 0x0000000000047919 */ /* 0x000e640000003900 */
[----:B-1----:R-:W-:-:S04]  /*1f340*/  LOP3.LUT R4, R4, UR4, RZ, 0xc0, !PT ;  /* 0x0000000404047c12 */ /* 0x002fc8000f8ec0ff */
[----:B------:R-:W1:Y:S01]  /*1f350*/  POPC R7, R4 ;  /* 0x0000000400077309 */ /* 0x000e620000000000 */
[----:B--2---:R-:W1:Y:S02]  /*1f360*/  SHFL.IDX PT, R0, R3, R0, 0x1f ;  /* 0x00001f0003007589 */ /* 0x004e6400000e0000 */
[----:B-1----:R-:W-:Y:S01]  /*1f370*/  IADD3 R16, R0, UR37, R7 ;  /* 0x0000002500107c10 */ /* 0x002fe2000fffe007 */
[----:B------:R-:W-:Y:S06]  /*1f380*/  BRA `(.L_x_2017) ;  /* 0x0000003400a87947 */ /* 0x000fec0003800000 */
.L_x_2016:
[----:B------:R-:W-:Y:S01]  /*1f390*/  IADD3 R0, R22, 0x18400, RZ ;  /* 0x0001840016007810 */ /* 0x000fe20007ffe0ff */
[----:B------:R-:W-:Y:S03]  /*1f3a0*/  BSSY B6, `(.L_x_2018) ;  /* 0x0000013000067945 */ /* 0x000fe60003800000 */
[----:B------:R-:W-:-:S13]  /*1f3b0*/  LOP3.LUT P0, RZ, R0, 0x3ff, RZ, 0xc0, !PT ;  /* 0x000003ff00ff7812 */ /* 0x000fda000780c0ff */
[----:B------:R-:W-:Y:S05]  /*1f3c0*/  @!P0 BRA `(.L_x_2019) ;  /* 0x0000000000408947 */ /* 0x000fea0003800000 */
[----:B------:R-:W-:Y:S01]  /*1f3d0*/  MOV R2, 0x0 ;  /* 0x0000000000027802 */ /* 0x000fe20000000f00 */
[----:B------:R-:W-:Y:S01]  /*1f3e0*/  ULDC.64 UR6, c[0x4][0x80] ;  /* 0x0100200000067ab9 */ /* 0x000fe20000000a00 */
[----:B------:R-:W-:Y:S01]  /*1f3f0*/  ULDC.64 UR8, c[0x4][0x88] ;  /* 0x0100220000087ab9 */ /* 0x000fe20000000a00 */
[----:B------:R-:W-:Y:S01]  /*1f400*/  ULDC.64 UR4, c[0x4][0x8] ;  /* 0x0100020000047ab9 */ /* 0x000fe20000000a00 */
[----:B------:R-:W-:Y:S01]  /*1f410*/  IMAD.U32 R4, RZ, RZ, UR6 ;  /* 0x00000006ff047e24 */ /* 0x000fe2000f8e00ff */
[----:B------:R-:W-:Y:S01]  /*1f420*/  MOV R8, 0x70 ;  /* 0x0000007000087802 */ /* 0x000fe20000000f00 */
[----:B------:R-:W1:Y:S01]  /*1f430*/  LDC.64 R2, c[0x4][R2] ;  /* 0x0100000002027b82 */ /* 0x000e620000000a00 */
[----:B------:R-:W-:Y:S02]  /*1f440*/  IMAD.U32 R5, RZ, RZ, UR7 ;  /* 0x00000007ff057e24 */ /* 0x000fe4000f8e00ff */
[----:B------:R-:W-:Y:S02]  /*1f450*/  IMAD.U32 R6, RZ, RZ, UR8 ;  /* 0x00000008ff067e24 */ /* 0x000fe4000f8e00ff */
[----:B------:R-:W-:-:S02]  /*1f460*/  IMAD.U32 R7, RZ, RZ, UR9 ;  /* 0x00000009ff077e24 */ /* 0x000fc4000f8e00ff */
[----:B------:R-:W-:Y:S02]  /*1f470*/  IMAD.U32 R10, RZ, RZ, UR4 ;  /* 0x00000004ff0a7e24 */ /* 0x000fe4000f8e00ff */
[----:B------:R-:W-:Y:S02]  /*1f480*/  IMAD.U32 R11, RZ, RZ, UR5 ;  /* 0x00000005ff0b7e24 */ /* 0x000fe4000f8e00ff */
[----:B------:R-:W-:Y:S02]  /*1f490*/  IMAD.MOV.U32 R12, RZ, RZ, 0x1 ;  /* 0x00000001ff0c7424 */ /* 0x000fe400078e00ff */
[----:B------:R-:W-:-:S07]  /*1f4a0*/  IMAD.MOV.U32 R13, RZ, RZ, RZ ;  /* 0x000000ffff0d7224 */ /* 0x000fce00078e00ff */
[----:B------:R-:W-:-:S07]  /*1f4b0*/  LEPC R20, `(.L_x_2019) ;  /* 0x000000001014794e */ /* 0x000fce0000000000 */
[----:B01----:R-:W-:Y:S05]  /*1f4c0*/  CALL.ABS.NOINC R2 ;  /* 0x0000000002007343 */ /* 0x003fea0003c00000 */
.L_x_2019:
[----:B------:R-:W-:Y:S05]  /*1f4d0*/  BSYNC B6 ;  /* 0x0000000000067941 */ /* 0x000fea0003800000 */
.L_x_2018:
        /* <DEDUP_REMOVED lines=20> */
.L_x_2022:
[----:B------:R0:W1:Y:S01]  /*1f620*/  LDC.64 R2, c[0x4][R17] ;  /* 0x0100000011027b82 */ /* 0x0000620000000a00 */
[----:B------:R-:W-:Y:S01]  /*1f630*/  ULDC.64 UR4, c[0x4][0x80] ;  /* 0x0100200000047ab9 */ /* 0x000fe20000000a00 */
[----:B------:R-:W-:Y:S01]  /*1f640*/  ULDC.64 UR6, c[0x4][0x88] ;  /* 0x0100220000067ab9 */ /* 0x000fe20000000a00 */
[----:B------:R-:W-:Y:S01]  /*1f650*/  ULDC.64 UR8, c[0x4][0x18] ;  /* 0x0100060000087ab9 */ /* 0x000fe20000000a00 */
[----:B------:R-:W-:Y:S01]  /*1f660*/  IMAD.U32 R4, RZ, RZ, UR4 ;  /* 0x00000004ff047e24 */ /* 0x000fe2000f8e00ff */
[----:B------:R-:W-:Y:S01]  /*1f670*/  MOV R5, UR5 ;  /* 0x0000000500057c02 */ /* 0x000fe20008000f00 */
        /* <DEDUP_REMOVED lines=8> */
[----:B-1----:R-:W-:Y:S05]  /*1f700*/  CALL.ABS.NOINC R2 ;  /* 0x0000000002007343 */ /* 0x002fea0003c00000 */
.L_x_2021:
[----:B------:R-:W-:Y:S05]  /*1f710*/  BSYNC B6 ;  /* 0x0000000000067941 */ /* 0x000fea0003800000 */
.L_x_2020:
[----:B------:R-:W-:Y:S01]  /*1f720*/  ULDC.64 UR4, c[0x0][0x9f8] ;  /* 0x00027e0000047ab9 */ /* 0x000fe20000000a00 */
[----:B------:R-:W2:Y:S01]  /*1f730*/  LDL R17, [R1+0x4] ;  /* 0x0000040001117983 */ /* 0x000ea20000100800 */
[----:B------:R-:W-:Y:S01]  /*1f740*/  ISETP.NE.U32.AND P0, PT, RZ, UR4, PT ;  /* 0x00000004ff007c0c */ /* 0x000fe2000bf05070 */
[----:B------:R-:W-:Y:S01]  /*1f750*/  IMAD.MOV.U32 R35, RZ, RZ, R19 ;  /* 0x000000ffff237224 */ /* 0x000fe200078e0013 */
[----:B------:R-:W1:Y:S01]  /*1f760*/  LDC R0, c[0x0][0x430] ;  /* 0x00010c00ff007b82 */ /* 0x000e620000000800 */
[----:B------:R-:W3:Y:S01]  /*1f770*/  S2R R21, SR_TID.X ;  /* 0x0000000000157919 */ /* 0x000ee20000002100 */
[----:B------:R-:W-:Y:S01]  /*1f780*/  ISETP.NE.AND.EX P0, PT, RZ, UR5, PT, P0 ;  /* 0x00000005ff007c0c */ /* 0x000fe2000bf05300 */
[----:B------:R-:W4:Y:S01]  /*1f790*/  S2R R20, SR_TID.X ;  /* 0x0000000000147919 */ /* 0x000f220000002100 */
[----:B------:R-:W-:Y:S01]  /*1f7a0*/  VIADD R25, R23, 0xffffffff ;  /* 0xffffffff17197836 */ /* 0x000fe20000000000 */
[----:B------:R-:W-:-:S10]  /*1f7b0*/  ULDC UR4, c[0x0][0x2f4] ;  /* 0x0000bd0000047ab9 */ /* 0x000fd40000000800 */
[----:B------:R-:W0:Y:S01]  /*1f7c0*/  @P0 LDC.64 R2, c[0x0][0x9f8] ;  /* 0x00027e00ff020b82 */ /* 0x000e220000000a00 */
[----:B-1----:R-:W-:Y:S01]  /*1f7d0*/  ISETP.NE.AND P1, PT, R0, 0x1, PT ;  /* 0x000000010000780c */ /* 0x002fe20003f25270 */
[----:B------:R-:W-:Y:S02]  /*1f7e0*/  IMAD.SHL.U32 R8, R25, 0x80, RZ ;  /* 0x0000008019087824 */ /* 0x000fe400078e00ff */
[----:B---3--:R-:W-:Y:S01]  /*1f7f0*/  IMAD.SHL.U32 R21, R21, 0x10, RZ ;  /* 0x0000001015157824 */ /* 0x008fe200078e00ff */
[----:B----4-:R-:W-:-:S09]  /*1f800*/  LOP3.LUT R20, R20, 0x7f, RZ, 0xc0, !PT ;  /* 0x0000007f14147812 */ /* 0x010fd200078ec0ff */
[----:B------:R-:W1:Y:S01]  /*1f810*/  @P1 LDC R10, c[0x0][0x434] ;  /* 0x00010d00ff0a1b82 */ /* 0x000e620000000800 */
[----:B0-----:R-:W-:-:S05]  /*1f820*/  @P0 IMAD.WIDE R2, R19, 0x4, R2 ;  /* 0x0000000413020825 */ /* 0x001fca00078e0202 */
[----:B------:R0:W3:Y:S01]  /*1f830*/  @P0 LDG.E R35, desc[UR54][R2.64] ;  /* 0x0000003602230981 */ /* 0x0000e2000c1e1900 */
[----:B------:R-:W-:Y:S01]  /*1f840*/  SHF.R.U32.HI R20, RZ, 0x3, R20 ;  /* 0x00000003ff147819 */ /* 0x000fe20000011614 */
[----:B------:R-:W4:Y:S01]  /*1f850*/  @P1 LDC R6, c[0x0][0x438] ;  /* 0x00010e00ff061b82 */ /* 0x000f220000000800 */
[----:B------:R-:W-:-:S04]  /*1f860*/  LOP3.LUT R21, R21, 0x70, RZ, 0xc0, !PT ;  /* 0x0000007015157812 */ /* 0x000fc800078ec0ff */
[----:B------:R-:W-:-:S04]  /*1f870*/  LOP3.LUT R4, R8, R20, R21, 0xfe, !PT ;  /* 0x0000001408047212 */ /* 0x000fc800078efe15 */
[----:B------:R-:W-:-:S13]  /*1f880*/  ISETP.GE.AND P0, PT, R4, R37, PT ;  /* 0x000000250400720c */ /* 0x000fda0003f06270 */
[----:B0-----:R-:W0:Y:S01]  /*1f890*/  @!P0 LDC.64 R2, c[0x0][0x428] ;  /* 0x00010a00ff028b82 */ /* 0x001e220000000a00 */
[----:B------:R-:W-:Y:S01]  /*1f8a0*/  LOP3.LUT R32, R32, 0xfffffffb, RZ, 0xc0, !PT ;  /* 0xfffffffb20207812 */ /* 0x000fe200078ec0ff */
[----:B------:R-:W-:Y:S01]  /*1f8b0*/  UMOV UR5, 0xffffffff ;  /* 0xffffffff00057882 */ /* 0x000fe20000000000 */
[----:B--2---:R-:W-:-:S04]  /*1f8c0*/  IMAD.IADD R5, R4, 0x1, R17 ;  /* 0x0000000104057824 */ /* 0x004fc800078e0211 */
[----:B-1----:R-:W-:-:S04]  /*1f8d0*/  @P1 IMAD.HI.U32 R7, R5, R10, RZ ;  /* 0x0000000a05071227 */ /* 0x002fc800078e00ff */
[----:B------:R-:W-:Y:S01]  /*1f8e0*/  IMAD.MOV.U32 R4, RZ, RZ, R5 ;  /* 0x000000ffff047224 */ /* 0x000fe200078e0005 */
[----:B----4-:R-:W-:-:S04]  /*1f8f0*/  @P1 SHF.R.U32.HI R4, RZ, R6, R7 ;  /* 0x00000006ff041219 */ /* 0x010fc80000011607 */
[----:B------:R-:W-:-:S05]  /*1f900*/  IADD3 R6, -R4, RZ, RZ ;  /* 0x000000ff04067210 */ /* 0x000fca0007ffe1ff */
[----:B------:R-:W-:Y:S01]  /*1f910*/  IMAD R0, R0, R6, R5 ;  /* 0x0000000600007224 */ /* 0x000fe200078e0205 */
[--C-:B------:R-:W-:Y:S02]  /*1f920*/  @!P0 SHF.R.S32.HI R5, RZ, 0x1f, R4.reuse ;  /* 0x0000001fff058819 */ /* 0x100fe40000011404 */
[----:B---3--:R-:W-:Y:S01]  /*1f930*/  SHF.R.S32.HI R9, RZ, 0x1f, R35 ;  /* 0x0000001fff097819 */ /* 0x008fe20000011423 */
[----:B0-----:R-:W-:-:S04]  /*1f940*/  @!P0 IMAD.WIDE.U32 R4, R35, R2, R4 ;  /* 0x0000000223048225 */ /* 0x001fc800078e0004 */
[----:B------:R-:W-:Y:S01]  /*1f950*/  @!P0 IMAD R6, R9, R2, RZ ;  /* 0x0000000209068224 */ /* 0x000fe200078e02ff */
[----:B------:R0:W-:Y:S03]  /*1f960*/  STL [R1+0x8], R9 ;  /* 0x0000080901007387 */ /* 0x0001e60000100800 */
[----:B------:R-:W-:Y:S02]  /*1f970*/  @!P0 IMAD R7, R35, R3, R6 ;  /* 0x0000000323078224 */ /* 0x000fe400078e0206 */
[----:B------:R-:W1:Y:S02]  /*1f980*/  @!P0 LDC.64 R2, c[0x0][0x418] ;  /* 0x00010600ff028b82 */ /* 0x000e640000000a00 */
[----:B------:R-:W-:Y:S02]  /*1f990*/  @!P0 IMAD.IADD R5, R5, 0x1, R7 ;  /* 0x0000000105058824 */ /* 0x000fe400078e0207 */
[----:B0-----:R-:W-:-:S05]  /*1f9a0*/  IMAD.U32 R9, RZ, RZ, UR38 ;  /* 0x00000026ff097e24 */ /* 0x001fca000f8e00ff */
[----:B------:R-:W-:Y:S02]  /*1f9b0*/  ISETP.NE.AND P2, PT, R9, 0x3, PT ;  /* 0x000000030900780c */ /* 0x000fe40003f45270 */
[----:B-1----:R-:W-:-:S04]  /*1f9c0*/  @!P0 LEA R2, P1, R4, R2, 0x2 ;  /* 0x0000000204028211 */ /* 0x002fc800078210ff */
[----:B------:R-:W-:Y:S01]  /*1f9d0*/  @!P0 LEA.HI.X R3, R4, R3, R5, 0x2, P1 ;  /* 0x0000000304038211 */ /* 0x000fe200008f1405 */
[----:B------:R-:W-:-:S06]  /*1f9e0*/  IMAD.MOV.U32 R4, RZ, RZ, RZ ;  /* 0x000000ffff047224 */ /* 0x000fcc00078e00ff */
        /* <DEDUP_REMOVED lines=8> */
[----:B0-----:R-:W-:Y:S06]  /*1fa70*/  BRA.DIV UR5, `(.L_x_2023) ;  /* 0x0000006a05e87947 */ /* 0x001fec000b800000 */
.L_x_2214:
[----:B------:R-:W-:Y:S01]  /*1fa80*/  SHF.R.S32.HI R34, RZ, 0x1f, R18 ;  /* 0x0000001fff227819 */ /* 0x000fe20000011412 */
[----:B------:R-:W-:Y:S06]  /*1fa90*/  @!P2 BRA `(.L_x_2024) ;  /* 0x000000000004a947 */ /* 0x000fec0003800000 */
[----:B------:R-:W-:Y:S01]  /*1faa0*/  BPT.TRAP 0x1 ;  /* 0x000000040000795c */ /* 0x000fe20000300000 */
.L_x_2024:
        /* <DEDUP_REMOVED lines=20> */
[----:B------:R-:W-:Y:S02]  /*1fbf0*/  LEA.HI.X R23, R2, UR5, R7, 0x1, P0 ;  /* 0x0000000502177c11 */ /* 0x000fe400080f0c07 */
[----:B------:R-:W-:Y:S02]  /*1fc00*/  LEA R7, R24, R22, 0x3 ;  /* 0x0000001618077211 */ /* 0x000fe400078e18ff */
[----:B------:R-:W-:-:S04]  /*1fc10*/  SHF.L.U32 R2, R28, 0x1f, RZ ;  /* 0x0000001f1c027819 */ /* 0x000fc800000006ff */
[----:B------:R-:W0:Y:S02]  /*1fc20*/  SYNCS.PHASECHK.TRANS64.TRYWAIT P0, [R7+URZ+0x28840], R2 ;  /* 0x02884002070075a7 */ /* 0x000e24000800017f */
[----:B0-----:R-:W-:Y:S05]  /*1fc30*/  @!P0 BRA `(.L_x_2026) ;  /* 0x0000006800ac8947 */ /* 0x001fea0003800000 */
.L_x_2215:
[----:B------:R-:W-:Y:S05]  /*1fc40*/  BSYNC B0 ;  /* 0x0000000000007941 */ /* 0x000fea0003800000 */
.L_x_2025:
        /* <DEDUP_REMOVED lines=32> */
[----:B-1----:R-:W-:-:S05]  /*1fe50*/  @P0 IMAD.X R2, RZ, RZ, R2, P1 ;  /* 0x000000ffff020224 */ /* 0x002fca00008e0602 */
        /* <DEDUP_REMOVED lines=74> */
.L_x_2233:
        /* <DEDUP_REMOVED lines=11> */
.L_x_2028:
[----:B------:R-:W-:Y:S02]  /*203b0*/  PLOP3.LUT P1, PT, P1, P0, PT, 0xa2, 0x0 ;  /* 0x000000000000781c */ /* 0x000fe40000f21472 */
[----:B------:R-:W-:-:S08]  /*203c0*/  @P0 R2UR P1, UR4, R7 ;  /* 0x00000000070402ca */ /* 0x000fd00000020000 */
[----:B------:R-:W-:-:S05]  /*203d0*/  @P0 PLOP3.LUT P0, PT, P1, PT, PT, 0x80, 0x0 ;  /* 0x000000000000081c */ /* 0x000fca0000f0f070 */
[----:B------:R-:W-:Y:S01]  /*203e0*/  @!P1 SYNCS.ARRIVE.TRANS64.RED.A0T1 RZ, [UR4+0x28830], RZ ;  /* 0x028830ffffff99a7 */ /* 0x000fe20008200404 */
[----:B------:R-:W-:Y:S07]  /*203f0*/  @!P1 ARRIVES.LDGSTSBAR.64.TRANSCNT [UR4+0x28830] ;  /* 0x02883000ff0099b0 */ /* 0x000fee0008000a84 */
[----:B------:R-:W-:Y:S05]  /*20400*/  @P0 BRA.U.ANY `(.L_x_2028) ;  /* 0xfffffffd00e80947 */ /* 0x000fea000393ffff */
[----:B------:R-:W-:Y:S01]  /*20410*/  NOP ;  /* 0x0000000000007918 */ /* 0x000fe20000000000 */
[----:B------:R-:W-:-:S04]  /*20420*/  MOV R0, UR38 ;  /* 0x0000002600007c02 */ /* 0x000fc80008000f00 */
[----:B------:R-:W-:-:S13]  /*20430*/  ISETP.NE.AND P2, PT, R0, 0x3, PT ;  /* 0x000000030000780c */ /* 0x000fda0003f45270 */
[----:B------:R-:W-:Y:S05]  /*20440*/  @!P2 BRA `(.L_x_2029) ;  /* 0x000000000004a947 */ /* 0x000fea0003800000 */
[----:B------:R-:W-:Y:S01]  /*20450*/  BPT.TRAP 0x1 ;  /* 0x000000040000795c */ /* 0x000fe20000300000 */
.L_x_2029:
[----:B-1----:R1:W5:Y:S01]  /*20460*/  LDL.LU R3, [R1+0x10] ;  /* 0x0000100001037983 */ /* 0x0023620000300800 */
[----:B------:R1:W-:Y:S02]  /*20470*/  SYNCS.ARRIVE.TRANS64.A1T0 RZ, [R7+URZ+0x28830], RZ ;  /* 0x028830ff07ff79a7 */ /* 0x0003e4000810003f */
        /* <DEDUP_REMOVED lines=8> */
[----:B------:R-:W-:Y:S01]  /*20500*/  BSSY B6, `(.L_x_2030) ;  /* 0x000001e000067945 */ /* 0x000fe20003800000 */
[----:B------:R-:W-:-:S04]  /*20510*/  SHF.R.S32.HI R2, RZ, 0x1f, R19 ;  /* 0x0000001fff027819 */ /* 0x000fc80000011413 */
[----:B------:R-:W-:Y:S02]  /*20520*/  SEL R2, R2, RZ, !P0 ;  /* 0x000000ff02027207 */ /* 0x000fe40004000000 */
[----:B-----5:R-:W-:Y:S01]  /*20530*/  SHF.R.S32.HI R0, RZ, 0x1f, R3 ;  /* 0x0000001fff007819 */ /* 0x020fe20000011403 */
[----:B0-----:R-:W-:-:S04]  /*20540*/  IMAD.WIDE.U32 R4, R3, UR4, RZ ;  /* 0x0000000403047c25 */ /* 0x001fc8000f8e00ff */
[----:B------:R-:W-:Y:S01]  /*20550*/  IMAD R0, R0, UR4, RZ ;  /* 0x0000000400007c24 */ /* 0x000fe2000f8e02ff */
[----:B------:R0:W-:Y:S03]  /*20560*/  STL.64 [R1+0x10], R4 ;  /* 0x0000100401007387 */ /* 0x0001e60000100a00 */
[----:B------:R-:W-:-:S04]  /*20570*/  IMAD R0, R3, UR5, R0 ;  /* 0x0000000503007c24 */ /* 0x000fc8000f8e0200 */
[----:B------:R-:W-:Y:S01]  /*20580*/  IMAD.IADD R3, R5, 0x1, R0 ;  /* 0x0000000105037824 */ /* 0x000fe200078e0200 */
[----:B------:R-:W-:-:S04]  /*20590*/  SEL R0, R19, RZ, !P0 ;  /* 0x000000ff13007207 */ /* 0x000fc80004000000 */
[----:B------:R0:W-:Y:S04]  /*205a0*/  STL [R1+0x24], R3 ;  /* 0x0000240301007387 */ /* 0x0001e80000100800 */
        /* <DEDUP_REMOVED lines=19> */
.L_x_2031:
[----:B------:R-:W-:Y:S05]  /*206e0*/  BSYNC B6 ;  /* 0x0000000000067941 */ /* 0x000fea0003800000 */
.L_x_2030:
[----:B------:R-:W2:Y:S01]  /*206f0*/  LDL.LU R20, [R1+0x24] ;  /* 0x0000240001147983 */ /* 0x000ea20000300800 */
[----:B------:R-:W-:Y:S01]  /*20700*/  ULDC.64 UR4, c[0x0][0x2d8] ;  /* 0x0000b60000047ab9 */ /* 0x000fe20000000a00 */
[----:B-1----:R-:W1:Y:S01]  /*20710*/  LDC R7, c[0x0][0x448] ;  /* 0x00011200ff077b82 */ /* 0x002e620000000800 */
[----:B------:R-:W-:Y:S01]  /*20720*/  ULDC.64 UR6, c[0x0][0x280] ;  /* 0x0000a00000067ab9 */ /* 0x000fe20000000a00 */
[----:B0-----:R-:W2:Y:S04]  /*20730*/  LDL.LU.64 R2, [R1+0x10] ;  /* 0x0000100001027983 */ /* 0x001ea80000300a00 */
[----:B------:R-:W3:Y:S04]  /*20740*/  LDL.LU R4, [R1+0x28] ;  /* 0x0000280001047983 */ /* 0x000ee80000300800 */
[----:B------:R-:W4:Y:S01]  /*20750*/  LDL.LU R21, [R1+0x18] ;  /* 0x0000180001157983 */ /* 0x000f220000300800 */
[----:B------:R-:W-:-:S03]  /*20760*/  IMAD R0, R34, UR4, RZ ;  /* 0x0000000422007c24 */ /* 0x000fc6000f8e02ff */
[----:B------:R0:W5:Y:S01]  /*20770*/  LDL R8, [R1+0xc] ;  /* 0x00000c0001087983 */ /* 0x0001620000100800 */
[----:B------:R-:W-:Y:S01]  /*20780*/  IMAD R0, R18, UR5, R0 ;  /* 0x0000000512007c24 */ /* 0x000fe2000f8e0200 */
[----:B-1----:R-:W-:-:S13]  /*20790*/  ISETP.NE.AND P0, PT, R7, 0x1, PT ;  /* 0x000000010700780c */ /* 0x002fda0003f05270 */
[----:B------:R-:W1:Y:S01]  /*207a0*/  @P0 LDC R6, c[0x0][0x44c] ;  /* 0x00011300ff060b82 */ /* 0x000e620000000800 */
[----:B--2---:R-:W-:Y:S02]  /*207b0*/  IMAD.MOV.U32 R3, RZ, RZ, R20 ;  /* 0x000000ffff037224 */ /* 0x004fe400078e0014 */
[----:B------:R-:W2:Y:S01]  /*207c0*/  S2R R20, SR_TID.X ;  /* 0x0000000000147919 */ /* 0x000ea20000002100 */
[----:B------:R-:W-:Y:S01]  /*207d0*/  IMAD.WIDE.U32 R2, R18, UR4, R2 ;  /* 0x0000000412027c25 */ /* 0x000fe2000f8e0002 */
[----:B------:R-:W-:-:S03]  /*207e0*/  ULDC.64 UR4, c[0x0][0x2e0] ;  /* 0x0000b80000047ab9 */ /* 0x000fc60000000a00 */
[----:B------:R-:W-:Y:S02]  /*207f0*/  IMAD.IADD R3, R3, 0x1, R0 ;  /* 0x0000000103037824 */ /* 0x000fe400078e0200 */
[----:B---3--:R-:W-:Y:S02]  /*20800*/  IMAD R0, R4, UR4, RZ ;  /* 0x0000000404007c24 */ /* 0x008fe4000f8e02ff */
[----:B----4-:R-:W-:-:S04]  /*20810*/  IMAD.WIDE.U32 R2, R21, UR4, R2 ;  /* 0x0000000415027c25 */ /* 0x010fc8000f8e0002 */
[----:B------:R-:W-:Y:S01]  /*20820*/  IMAD R0, R21, UR5, R0 ;  /* 0x0000000515007c24 */ /* 0x000fe2000f8e0200 */
[----:B------:R-:W-:Y:S01]  /*20830*/  ULDC.64 UR4, c[0x0][0x2d0] ;  /* 0x0000b40000047ab9 */ /* 0x000fe20000000a00 */
[----:B------:R-:W3:Y:S02]  /*20840*/  S2R R21, SR_TID.X ;  /* 0x0000000000157919 */ /* 0x000ee40000002100 */
[----:B------:R-:W-:Y:S02]  /*20850*/  IMAD.IADD R3, R3, 0x1, R0 ;  /* 0x0000000103037824 */ /* 0x000fe400078e0200 */
[----:B------:R-:W4:Y:S01]  /*20860*/  @P0 LDC R0, c[0x0][0x450] ;  /* 0x00011400ff000b82 */ /* 0x000f220000000800 */
[----:B--2---:R-:W-:-:S04]  /*20870*/  LOP3.LUT R20, R20, 0x7f, RZ, 0xc0, !PT ;  /* 0x0000007f14147812 */ /* 0x004fc800078ec0ff */
[----:B------:R-:W-:Y:S02]  /*20880*/  SHF.R.U32.HI R20, RZ, 0x3, R20 ;  /* 0x00000003ff147819 */ /* 0x000fe40000011614 */
[----:B---3--:R-:W-:-:S04]  /*20890*/  SHF.L.U32 R21, R21, 0x4, RZ ;  /* 0x0000000415157819 */ /* 0x008fc800000006ff */
[----:B------:R-:W-:-:S04]  /*208a0*/  LOP3.LUT R21, R21, 0x70, RZ, 0xc0, !PT ;  /* 0x0000007015157812 */ /* 0x000fc800078ec0ff */
[----:B------:R-:W-:-:S05]  /*208b0*/  LOP3.LUT R20, R20, R21, RZ, 0xfc, !PT ;  /* 0x0000001514147212 */ /* 0x000fca00078efcff */
[----:B------:R-:W-:-:S04]  /*208c0*/  IMAD.IADD R5, R20, 0x1, R27 ;  /* 0x0000000114057824 */ /* 0x000fc800078e021b */
[----:B-1----:R-:W-:-:S04]  /*208d0*/  @P0 IMAD.HI.U32 R6, R5, R6, RZ ;  /* 0x0000000605060227 */ /* 0x002fc800078e00ff */
[----:B------:R-:W-:Y:S01]  /*208e0*/  IMAD.MOV.U32 R4, RZ, RZ, R5 ;  /* 0x000000ffff047224 */ /* 0x000fe200078e0005 */
[----:B----4-:R-:W-:Y:S01]  /*208f0*/  @P0 SHF.R.U32.HI R4, RZ, R0, R6 ;  /* 0x00000000ff040219 */ /* 0x010fe20000011606 */
[----:B------:R-:W1:Y:S04]  /*20900*/  S2R R20, SR_TID.X ;  /* 0x0000000000147919 */ /* 0x000e680000002100 */
[----:B------:R-:W-:-:S04]  /*20910*/  IMAD.MOV R0, RZ, RZ, -R4 ;  /* 0x000000ffff007224 */ /* 0x000fc800078e0a04 */
[----:B------:R-:W-:Y:S01]  /*20920*/  IMAD R0, R7, R0, R5 ;  /* 0x0000000007007224 */ /* 0x000fe200078e0205 */
[----:B------:R-:W-:Y:S01]  /*20930*/  SHF.R.S32.HI R5, RZ, 0x1f, R4 ;  /* 0x0000001fff057819 */ /* 0x000fe20000011404 */
[----:B------:R-:W-:-:S04]  /*20940*/  IMAD.WIDE.U32 R2, R4, UR4, R2 ;  /* 0x0000000404027c25 */ /* 0x000fc8000f8e0002 */
[----:B------:R-:W-:-:S04]  /*20950*/  IMAD R5, R5, UR4, RZ ;  /* 0x0000000405057c24 */ /* 0x000fc8000f8e02ff */
[----:B------:R-:W-:Y:S01]  /*20960*/  IMAD R5, R4, UR5, R5 ;  /* 0x0000000504057c24 */ /* 0x000fe2000f8e0205 */
[----:B------:R-:W-:Y:S01]  /*20970*/  SHF.R.S32.HI R4, RZ, 0x1f, R0 ;  /* 0x0000001fff047819 */ /* 0x000fe20000011400 */
[----:B------:R-:W-:Y:S02]  /*20980*/  ULDC.64 UR4, c[0x0][0x2c8] ;  /* 0x0000b20000047ab9 */ /* 0x000fe40000000a00 */
[----:B------:R-:W-:Y:S02]  /*20990*/  IMAD.IADD R3, R3, 0x1, R5 ;  /* 0x0000000103037824 */ /* 0x000fe400078e0205 */
        /* <DEDUP_REMOVED lines=9> */
[----:B-1----:R-:W-:Y:S02]  /*20a30*/  LOP3.LUT R20, R20, 0x7f, RZ, 0xc0, !PT ;  /* 0x0000007f14147812 */ /* 0x002fe400078ec0ff */
[----:B------:R-:W-:Y:S02]  /*20a40*/  LEA.HI.X R4, R2, UR7, R4, 0x1, P2 ;  /* 0x0000000702047c11 */ /* 0x000fe400090f0c04 */
[----:B------:R-:W-:Y:S01]  /*20a50*/  SHF.R.U32.HI R9, RZ, 0x3, R20 ;  /* 0x00000003ff097819 */ /* 0x000fe20000011614 */
[----:B0-----:R-:W-:Y:S06]  /*20a60*/  BRA.DIV UR4, `(.L_x_2032) ;  /* 0x0000006a040c7947 */ /* 0x001fec000b800000 */
[----:B------:R-:W0:Y:S01]  /*20a70*/  SHFL.IDX PT, R3, R0, RZ, 0x181f ;  /* 0x00181fff00037589 */ /* 0x000e2200000e0000 */
[----:B------:R-:W-:Y:S01]  /*20a80*/  IMAD R33, R33, R7, RZ ;  /* 0x0000000721217224 */ /* 0x000fe200078e02ff */
[----:B------:R-:W-:Y:S02]  /*20a90*/  IADD3 R27, R9, R27, RZ ;  /* 0x0000001b091b7210 */ /* 0x000fe40007ffe0ff */
[----:B------:R-:W1:Y:S02]  /*20aa0*/  SHFL.IDX PT, R2, R4, RZ, 0x181f ;  /* 0x00181fff04027589 */ /* 0x000e6400000e0000 */
[C---:B------:R-:W-:Y:S01]  /*20ab0*/  ISETP.GE.AND P3, PT, R27.reuse, R33, PT ;  /* 0x000000211b00720c */ /* 0x040fe20003f66270 */
[----:B------:R-:W-:Y:S01]  /*20ac0*/  VIADD R6, R27, 0x10 ;  /* 0x000000101b067836 */ /* 0x000fe20000000000 */
[----:B------:R-:W2:Y:S11]  /*20ad0*/  SHFL.IDX PT, R14, R0, 0x1, 0x181f ;  /* 0x00381f00000e7f89 */ /* 0x000eb600000e0000 */
[----:B0-----:R-:W-:-:S05]  /*20ae0*/  @!P3 LEA R5, P2, R31, R3, 0x1 ;  /* 0x000000031f05b211 */ /* 0x001fca00078408ff */
[----:B-1----:R-:W-:Y:S02]  /*20af0*/  @!P3 IMAD.X R3, RZ, RZ, R2, P2 ;  /* 0x000000ffff03b224 */ /* 0x002fe400010e0602 */
[----:B------:R-:W-:-:S05]  /*20b00*/  @!P3 IMAD.MOV.U32 R2, RZ, RZ, R5 ;  /* 0x000000ffff02b224 */ /* 0x000fca00078e0005 */
[----:B-----5:R-:W-:Y:S04]  /*20b10*/  @!P3 LDGSTS.E.BYPASS.LTC128B.128 [R8+0x10400], desc[UR54][R2.64], !P0 ;  /* 0x104000000208bfae */ /* 0x020fe8000c101d76 */
[----:B------:R0:W-:Y:S01]  /*20b20*/  @!P3 LDGSTS.E.BYPASS.LTC128B.128 [R8+0x14400], desc[UR54][R2.64+0x80], !P1 ;  /* 0x144000800208bfae */ /* 0x0001e2000c901d76 */
[----:B------:R-:W-:-:S03]  /*20b30*/  ISETP.GE.AND P3, PT, R6, R33, PT ;  /* 0x000000210600720c */ /* 0x000fc60003f66270 */
[----:B0-----:R-:W0:Y:S10]  /*20b40*/  SHFL.IDX PT, R2, R4, 0x1, 0x181f ;  /* 0x00381f0004027f89 */ /* 0x001e3400000e0000 */
[----:B--2---:R-:W-:-:S02]  /*20b50*/  @!P3 LEA R5, P2, R31, R14, 0x1 ;  /* 0x0000000e1f05b211 */ /* 0x004fc400078408ff */
[----:B------:R-:W1:Y:S03]  /*20b60*/  SHFL.IDX PT, R14, R0, 0x2, 0x181f ;  /* 0x00581f00000e7f89 */ /* 0x000e6600000e0000 */
[----:B0-----:R-:W-:Y:S02]  /*20b70*/  @!P3 IMAD.X R6, RZ, RZ, R2, P2 ;  /* 0x000000ffff06b224 */ /* 0x001fe400010e0602 */
[----:B------:R-:W-:Y:S02]  /*20b80*/  @!P3 IMAD.MOV.U32 R2, RZ, RZ, R5 ;  /* 0x000000ffff02b224 */ /* 0x000fe400078e0005 */
[----:B------:R-:W-:Y:S01]  /*20b90*/  @!P3 IMAD.MOV.U32 R3, RZ, RZ, R6 ;  /* 0x000000ffff03b224 */ /* 0x000fe200078e0006 */
[----:B------:R-:W-:-:S04]  /*20ba0*/  IADD3 R6, R27, 0x20, RZ ;  /* 0x000000201b067810 */ /* 0x000fc80007ffe0ff */
[----:B------:R-:W-:Y:S04]  /*20bb0*/  @!P3 LDGSTS.E.BYPASS.LTC128B.128 [R8+0x10c00], desc[UR54][R2.64], !P0 ;  /* 0x10c000000208bfae */ /* 0x000fe8000c101d76 */
[----:B------:R0:W-:Y:S01]  /*20bc0*/  @!P3 LDGSTS.E.BYPASS.LTC128B.128 [R8+0x14c00], desc[UR54][R2.64+0x80], !P1 ;  /* 0x14c000800208bfae */ /* 0x0001e2000c901d76 */
[----:B------:R-:W-:-:S03]  /*20bd0*/  ISETP.GE.AND P3, PT, R6, R33, PT ;  /* 0x000000210600720c */ /* 0x000fc60003f66270 */
[----:B0-----:R-:W0:Y:S10]  /*20be0*/  SHFL.IDX PT, R2, R4, 0x2, 0x181f ;  /* 0x00581f0004027f89 */ /* 0x001e3400000e0000 */
[----:B-1----:R-:W-:-:S02]  /*20bf0*/  @!P3 LEA R5, P2, R31, R14, 0x1 ;  /* 0x0000000e1f05b211 */ /* 0x002fc400078408ff */
[----:B------:R-:W1:Y:S03]  /*20c00*/  SHFL.IDX PT, R14, R0, 0x3, 0x181f ;  /* 0x00781f00000e7f89 */ /* 0x000e6600000e0000 */
[----:B0-----:R-:W-:Y:S02]  /*20c10*/  @!P3 IMAD.X R6, RZ, RZ, R2, P2 ;  /* 0x000000ffff06b224 */ /* 0x001fe400010e0602 */
[----:B------:R-:W-:Y:S02]  /*20c20*/  @!P3 IMAD.MOV.U32 R2, RZ, RZ, R5 ;  /* 0x000000ffff02b224 */ /* 0x000fe400078e0005 */
[----:B------:R-:W-:Y:S02]  /*20c30*/  @!P3 IMAD.MOV.U32 R3, RZ, RZ, R6 ;  /* 0x000000ffff03b224 */ /* 0x000fe400078e0006 */
[----:B------:R-:W-:-:S03]  /*20c40*/  VIADD R6, R27, 0x30 ;  /* 0x000000301b067836 */ /* 0x000fc60000000000 */
[----:B------:R-:W-:Y:S04]  /*20c50*/  @!P3 LDGSTS.E.BYPASS.LTC128B.128 [R8+0x11400], desc[UR54][R2.64], !P0 ;  /* 0x114000000208bfae */ /* 0x000fe8000c101d76 */
[----:B------:R0:W-:Y:S01]  /*20c60*/  @!P3 LDGSTS.E.BYPASS.LTC128B.128 [R8+0x15400], desc[UR54][R2.64+0x80], !P1 ;  /* 0x154000800208bfae */ /* 0x0001e2000c901d76 */
[----:B------:R-:W-:-:S03]  /*20c70*/  ISETP.GE.AND P3, PT, R6, R33, PT ;  /* 0x000000210600720c */ /* 0x000fc60003f66270 */
[----:B0-----:R-:W0:Y:S10]  /*20c80*/  SHFL.IDX PT, R2, R4, 0x3, 0x181f ;  /* 0x00781f0004027f89 */ /* 0x001e3400000e0000 */
[----:B-1----:R-:W-:-:S02]  /*20c90*/  @!P3 LEA R5, P2, R31, R14, 0x1 ;  /* 0x0000000e1f05b211 */ /* 0x002fc400078408ff */
[----:B------:R-:W1:Y:S03]  /*20ca0*/  SHFL.IDX PT, R14, R0, 0x4, 0x181f ;  /* 0x00981f00000e7f89 */ /* 0x000e6600000e0000 */
[----:B0-----:R-:W-:Y:S02]  /*20cb0*/  @!P3 IMAD.X R6, RZ, RZ, R2, P2 ;  /* 0x000000ffff06b224 */ /* 0x001fe400010e0602 */
[----:B------:R-:W-:-:S03]  /*20cc0*/  @!P3 IMAD.MOV.U32 R2, RZ, RZ, R5 ;  /* 0x000000ffff02b224 */ /* 0x000fc600078e0005 */
[----:B------:R-:W-:Y:S01]  /*20cd0*/  @!P3 MOV R3, R6 ;  /* 0x000000060003b202 */ /* 0x000fe20000000f00 */
[----:B------:R-:W-:-:S04]  /*20ce0*/  VIADD R6, R27, 0x40 ;  /* 0x000000401b067836 */ /* 0x000fc80000000000 */
        /* <DEDUP_REMOVED lines=15> */
[----:B------:R-:W-:Y:S03]  /*20de0*/  SHFL.IDX PT, R14, R0, 0x7, 0x181f ;  /* 0x00f81f00000e7f89 */ /* 0x000fe600000e0000 */
[----:B0-----:R-:W-:Y:S01]  /*20df0*/  @!P3 IMAD.X R6, RZ, RZ, R2, P2 ;  /* 0x000000ffff06b224 */ /* 0x001fe200010e0602 */
[----:B------:R-:W-:-:S03]  /*20e00*/  @!P3 MOV R2, R5 ;  /* 0x000000050002b202 */ /* 0x000fc60000000f00 */
[----:B------:R-:W-:Y:S02]  /*20e10*/  @!P3 IMAD.MOV.U32 R3, RZ, RZ, R6 ;  /* 0x000000ffff03b224 */ /* 0x000fe400078e0006 */
[----:B------:R-:W-:-:S03]  /*20e20*/  VIADD R6, R27, 0x60 ;  /* 0x000000601b067836 */ /* 0x000fc60000000000 */
[----:B------:R-:W-:Y:S04]  /*20e30*/  @!P3 LDGSTS.E.BYPASS.LTC128B.128 [R8+0x12c00], desc[UR54][R2.64], !P0 ;  /* 0x12c000000208bfae */ /* 0x000fe8000c101d76 */
[----:B------:R0:W-:Y:S01]  /*20e40*/  @!P3 LDGSTS.E.BYPASS.LTC128B.128 [R8+0x16c00], desc[UR54][R2.64+0x80], !P1 ;  /* 0x16c000800208bfae */ /* 0x0001e2000c901d76 */
[----:B------:R-:W-:-:S03]  /*20e50*/  ISETP.GE.AND P3, PT, R6, R33, PT ;  /* 0x000000210600720c */ /* 0x000fc60003f66270 */
[----:B0-----:R-:W0:Y:S04]  /*20e60*/  SHFL.IDX PT, R3, R0, 0x6, 0x181f ;  /* 0x00d81f0000037f89 */ /* 0x001e2800000e0000 */
[----:B------:R-:W1:Y:S04]  /*20e70*/  SHFL.IDX PT, R2, R4, 0x6, 0x181f ;  /* 0x00d81f0004027f89 */ /* 0x000e6800000e0000 */
[----:B------:R-:W2:Y:S02]  /*20e80*/  SHFL.IDX PT, R4, R4, 0x7, 0x181f ;  /* 0x00f81f0004047f89 */ /* 0x000ea400000e0000 */
[----:B0-----:R-:W-:-:S05]  /*20e90*/  @!P3 LEA R5, P2, R31, R3, 0x1 ;  /* 0x000000031f05b211 */ /* 0x001fca00078408ff */
[----:B-1----:R-:W-:Y:S02]  /*20ea0*/  @!P3 IMAD.X R6, RZ, RZ, R2, P2 ;  /* 0x000000ffff06b224 */ /* 0x002fe400010e0602 */
[----:B------:R-:W-:Y:S02]  /*20eb0*/  @!P3 IMAD.MOV.U32 R2, RZ, RZ, R5 ;  /* 0x000000ffff02b224 */ /* 0x000fe400078e0005 */
[----:B------:R-:W-:-:S05]  /*20ec0*/  @!P3 IMAD.MOV.U32 R3, RZ, RZ, R6 ;  /* 0x000000ffff03b224 */ /* 0x000fca00078e0006 */
[----:B------:R0:W-:Y:S04]  /*20ed0*/  @!P3 LDGSTS.E.BYPASS.LTC128B.128 [R8+0x13400], desc[UR54][R2.64], !P0 ;  /* 0x134000000208bfae */ /* 0x0001e8000c101d76 */
[----:B--2---:R0:W-:Y:S02]  /*20ee0*/  @!P3 LDGSTS.E.BYPASS.LTC128B.128 [R8+0x17400], desc[UR54][R2.64+0x80], !P1 ;  /* 0x174000800208bfae */ /* 0x0041e4000c901d76 */
.L_x_2250:
[----:B------:R-:W-:Y:S01]  /*20ef0*/  VIADD R0, R27, 0x70 ;  /* 0x000000701b007836 */ /* 0x000fe20000000000 */
[----:B------:R-:W-:Y:S04]  /*20f00*/  BSSY B0, `(.L_x_2033) ;  /* 0x000000a000007945 */ /* 0x000fe80003800000 */
[----:B------:R-:W-:-:S13]  /*20f10*/  ISETP.GE.AND P2, PT, R0, R33, PT ;  /* 0x000000210000720c */ /* 0x000fda0003f46270 */
[----:B------:R-:W-:Y:S05]  /*20f20*/  @P2 BRA `(.L_x_2034) ;  /* 0x00000000001c2947 */ /* 0x000fea0003800000 */
[----:B0-----:R-:W-:-:S04]  /*20f30*/  LEA R2, P2, R31, R14, 0x1 ;  /* 0x0000000e1f027211 */ /* 0x001fc800078408ff */
[----:B------:R-:W-:-:S05]  /*20f40*/  IADD3.X R3, RZ, R4, RZ, P2, !PT ;  /* 0x00000004ff037210 */ /* 0x000fca00017fe4ff */
[----:B------:R-:W-:Y:S01]  /*20f50*/  @!PT LDS RZ, [RZ] ;  /* 0x00000000fffff984 */ /* 0x000fe20000000800 */
[----:B------:R-:W-:Y:S01]  /*20f60*/  @!PT LDS RZ, [RZ] ;  /* 0x00000000fffff984 */ /* 0x000fe20000000800 */
[----:B------:R-:W-:Y:S01]  /*20f70*/  @!PT LDS RZ, [RZ] ;  /* 0x00000000fffff984 */ /* 0x000fe20000000800 */
[----:B------:R1:W-:Y:S04]  /*20f80*/  LDGSTS.E.BYPASS.LTC128B.128 [R8+0x13c00], desc[UR54][R2.64], !P0 ;  /* 0x13c0000002087fae */ /* 0x0003e8000c101d76 */
[----:B------:R1:W-:Y:S02]  /*20f90*/  LDGSTS.E.BYPASS.LTC128B.128 [R8+0x17c00], desc[UR54][R2.64+0x80], !P1 ;  /* 0x17c0008002087fae */ /* 0x0003e4000c901d76 */
.L_x_2034:
[----:B------:R-:W-:Y:S05]  /*20fa0*/  BSYNC B0 ;  /* 0x0000000000007941 */ /* 0x000fea0003800000 */
.L_x_2033:
[----:B------:R-:W-:Y:S01]  /*20fb0*/  NOP ;  /* 0x0000000000007918 */ /* 0x000fe20000000000 */
[----:B------:R-:W-:-:S13]  /*20fc0*/  PLOP3.LUT P0, PT, PT, PT, PT, 0x80, 0x0 ;  /* 0x000000000000781c */ /* 0x000fda0003f0f070 */
.L_x_2035:
[----:B------:R-:W-:Y:S02]  /*20fd0*/  PLOP3.LUT P1, PT, P1, P0, PT, 0xa2, 0x0 ;  /* 0x000000000000781c */ /* 0x000fe40000f21472 */
[----:B------:R-:W-:-:S08]  /*20fe0*/  @P0 R2UR P1, UR4, R22 ;  /* 0x00000000160402ca */ /* 0x000fd00000020000 */
[----:B------:R-:W-:-:S05]  /*20ff0*/  @P0 PLOP3.LUT P0, PT, P1, PT, PT, 0x80, 0x0 ;  /* 0x000000000000081c */ /* 0x000fca0000f0f070 */
[----:B------:R-:W-:Y:S01]  /*21000*/  @!P1 SYNCS.ARRIVE.TRANS64.RED.A0T1 RZ, [UR4+0x28800], RZ ;  /* 0x028800ffffff99a7 */ /* 0x000fe20008200404 */
[----:B------:R-:W-:Y:S07]  /*21010*/  @!P1 ARRIVES.LDGSTSBAR.64.TRANSCNT [UR4+0x28800] ;  /* 0x02880000ff0099b0 */ /* 0x000fee0008000a84 */
[----:B------:R-:W-:Y:S05]  /*21020*/  @P0 BRA.U.ANY `(.L_x_2035) ;  /* 0xfffffffd00e80947 */ /* 0x000fea000393ffff */
[----:B01----:R-:W2:Y:S02]  /*21030*/  LDL.LU R2, [R1+0x20] ;  /* 0x0000200001027983 */ /* 0x003ea40000300800 */
[----:B--2---:R-:W-:-:S05]  /*21040*/  VIADD R2, R2, 0x1 ;  /* 0x0000000102027836 */ /* 0x004fca0000000000 */
[----:B------:R0:W-:Y:S01]  /*21050*/  STL [R1+0x20], R2 ;  /* 0x0000200201007387 */ /* 0x0001e20000100800 */
[----:B------:R-:W-:-:S04]  /*21060*/  LEA.HI R0, R2, R2, RZ, 0x1 ;  /* 0x0000000202007211 */ /* 0x000fc800078f08ff */
[----:B------:R-:W-:-:S05]  /*21070*/  LOP3.LUT R0, R0, 0xfffffffe, RZ, 0xc0, !PT ;  /* 0xfffffffe00007812 */ /* 0x000fca00078ec0ff */
[----:B------:R-:W-:-:S05]  /*21080*/  IMAD.IADD R0, R2, 0x1, -R0 ;  /* 0x0000000102007824 */ /* 0x000fca00078e0a00 */
[----:B------:R-:W-:Y:S01]  /*21090*/  SHF.L.U32 R3, R0, 0x1f, RZ ;  /* 0x0000001f00037819 */ /* 0x000fe200000006ff */
[----:B------:R-:W-:Y:S01]  /*210a0*/  NOP ;  /* 0x0000000000007918 */ /* 0x000fe20000000000 */
[----:B------:R-:W2:Y:S01]  /*210b0*/  LDL.LU R4, [R1+0x1c] ;  /* 0x00001c0001047983 */ /* 0x000ea20000300800 */
[----:B------:R1:W-:Y:S03]  /*210c0*/  SYNCS.ARRIVE.TRANS64.A1T0 RZ, [R22+URZ+0x28800], RZ ;  /* 0x028800ff16ff79a7 */ /* 0x0003e6000810003f */
[----:B0-----:R-:W3:Y:S01]  /*210d0*/  LDL R2, [R1] ;  /* 0x0000000001027983 */ /* 0x001ee20000100800 */
[----:B------:R-:W-:Y:S01]  /*210e0*/  BSSY B0, `(.L_x_2036) ;  /* 0x0000005000007945 */ /* 0x000fe20003800000 */
[----:B------:R-:W0:Y:S01]  /*210f0*/  SYNCS.PHASECHK.TRANS64.TRYWAIT P0, [R22+URZ+0x28820], R3 ;  /* 0x02882003160075a7 */ /* 0x000e22000800017f */
[----:B--2---:R-:W-:-:S05]  /*21100*/  VIADD R6, R4, 0xfffffffe ;  /* 0xfffffffe04067836 */ /* 0x004fca0000000000 */
[----:B---3--:R-:W-:Y:S01]  /*21110*/  ISETP.GE.AND P1, PT, R6, R2, PT ;  /* 0x000000020600720c */ /* 0x008fe20003f26270 */
[----:B01----:R-:W-:-:S12]  /*21120*/  @!P0 BRA `(.L_x_2037) ;  /* 0x0000006800e48947 */ /* 0x003fd80003800000 */
.L_x_2251:
[----:B------:R-:W-:Y:S05]  /*21130*/  BSYNC B0 ;  /* 0x0000000000007941 */ /* 0x000fea0003800000 */
.L_x_2036:
        /* <DEDUP_REMOVED lines=8> */
.L_x_2052:
[----:B------:R-:W2:Y:S01]  /*211c0*/  LDL R8, [R1+0x4] ;  /* 0x0000040001087983 */ /* 0x000ea20000100800 */
[----:B------:R-:W1:Y:S03]  /*211d0*/  LDC R0, c[0x0][0x430] ;  /* 0x00010c00ff007b82 */ /* 0x000e660000000800 */
[----:B------:R-:W3:Y:S01]  /*211e0*/  LDL R7, [R1+0x8] ;  /* 0x0000080001077983 */ /* 0x000ee20000100800 */
[----:B------:R-:W-:Y:S05]  /*211f0*/  YIELD ;  /* 0x0000000000007946 */ /* 0x000fea0003800000 */
[----:B0-----:R-:W0:Y:S01]  /*21200*/  S2R R3, SR_TID.X ;  /* 0x0000000000037919 */ /* 0x001e220000002100 */
[----:B------:R-:W-:Y:S01]  /*21210*/  ULDC.64 UR4, c[0x0][0x428] ;  /* 0x00010a0000047ab9 */ /* 0x000fe20000000a00 */
[----:B------:R-:W4:Y:S01]  /*21220*/  S2R R2, SR_TID.X ;  /* 0x0000000000027919 */ /* 0x000f220000002100 */
[----:B-1----:R-:W-:-:S13]  /*21230*/  ISETP.NE.AND P0, PT, R0, 0x1, PT ;  /* 0x000000010000780c */ /* 0x002fda0003f05270 */
[----:B------:R-:W1:Y:S01]  /*21240*/  @P0 LDC R4, c[0x0][0x434] ;  /* 0x00010d00ff040b82 */ /* 0x000e620000000800 */
[----:B0-----:R-:W-:-:S04]  /*21250*/  LOP3.LUT R3, R3, 0x7f, RZ, 0xc0, !PT ;  /* 0x0000007f03037812 */ /* 0x001fc800078ec0ff */
[----:B------:R-:W-:-:S03]  /*21260*/  SHF.R.U32.HI R5, RZ, 0x3, R3 ;  /* 0x00000003ff057819 */ /* 0x000fc60000011603 */
[----:B------:R-:W0:Y:S01]  /*21270*/  @P0 LDC R3, c[0x0][0x438] ;  /* 0x00010e00ff030b82 */ /* 0x000e220000000800 */
[----:B----4-:R-:W-:Y:S01]  /*21280*/  SHF.L.U32 R2, R2, 0x4, RZ ;  /* 0x0000000402027819 */ /* 0x010fe200000006ff */
[----:B------:R-:W-:-:S03]  /*21290*/  IMAD R5, R6, 0x80, R5 ;  /* 0x0000008006057824 */ /* 0x000fc600078e0205 */
[----:B------:R-:W-:-:S04]  /*212a0*/  LOP3.LUT R2, R2, 0x70, RZ, 0xc0, !PT ;  /* 0x0000007002027812 */ /* 0x000fc800078ec0ff */
[----:B--2---:R-:W-:-:S05]  /*212b0*/  IADD3 R5, R2, R5, R8 ;  /* 0x0000000502057210 */ /* 0x004fca0007ffe008 */
[----:B-1----:R-:W-:-:S04]  /*212c0*/  @P0 IMAD.HI.U32 R4, R5, R4, RZ ;  /* 0x0000000405040227 */ /* 0x002fc800078e00ff */
[----:B------:R-:W-:Y:S01]  /*212d0*/  IMAD.MOV.U32 R2, RZ, RZ, R5 ;  /* 0x000000ffff027224 */ /* 0x000fe200078e0005 */
[----:B0-----:R-:W-:Y:S01]  /*212e0*/  @P0 SHF.R.U32.HI R2, RZ, R3, R4 ;  /* 0x00000003ff020219 */ /* 0x001fe20000011604 */
[----:B---3--:R-:W-:-:S04]  /*212f0*/  IMAD R4, R7, UR4, RZ ;  /* 0x0000000407047c24 */ /* 0x008fc8000f8e02ff */
[----:B------:R-:W-:-:S04]  /*21300*/  IMAD.MOV R3, RZ, RZ, -R2 ;  /* 0x000000ffff037224 */ /* 0x000fc800078e0a02 */
[----:B------:R-:W-:Y:S01]  /*21310*/  IMAD R0, R0, R3, R5 ;  /* 0x0000000300007224 */ /* 0x000fe200078e0205 */
[----:B------:R-:W-:Y:S01]  /*21320*/  SHF.R.S32.HI R3, RZ, 0x1f, R2 ;  /* 0x0000001fff037819 */ /* 0x000fe20000011402 */
[C---:B------:R-:W-:Y:S02]  /*21330*/  IMAD R5, R35.reuse, UR5, R4 ;  /* 0x0000000523057c24 */ /* 0x040fe4000f8e0204 */
[----:B------:R-:W-:Y:S01]  /*21340*/  IMAD.WIDE.U32 R2, R35, UR4, R2 ;  /* 0x0000000423027c25 */ /* 0x000fe2000f8e0002 */
[----:B------:R-:W-:-:S03]  /*21350*/  ULDC.64 UR4, c[0x0][0x418] ;  /* 0x0001060000047ab9 */ /* 0x000fc60000000a00 */
[----:B------:R-:W-:Y:S01]  /*21360*/  IMAD.IADD R5, R5, 0x1, R3 ;  /* 0x0000000105057824 */ /* 0x000fe200078e0203 */
[----:B------:R-:W-:-:S04]  /*21370*/  LEA R4, P0, R2, UR4, 0x2 ;  /* 0x0000000402047c11 */ /* 0x000fc8000f8010ff */
[----:B------:R-:W-:-:S05]  /*21380*/  LEA.HI.X R5, R2, UR5, R5, 0x2, P0 ;  /* 0x0000000502057c11 */ /* 0x000fca00080f1405 */
[----:B------:R-:W2:Y:S01]  /*21390*/  LDG.E R4, desc[UR54][R4.64] ;  /* 0x0000003604047981 */ /* 0x000ea2000c1e1900 */
[----:B------:R-:W-:Y:S01]  /*213a0*/  IMAD.U32 R7, RZ, RZ, UR38 ;  /* 0x00000026ff077e24 */ /* 0x000fe2000f8e00ff */
[----:B------:R-:W-:Y:S01]  /*213b0*/  MOV R25, R6 ;  /* 0x0000000600197202 */ /* 0x000fe20000000f00 */
[----:B------:R-:W-:-:S03]  /*213c0*/  VIADD R24, R10, 0x1 ;  /* 0x000000010a187836 */ /* 0x000fc60000000000 */
[----:B------:R-:W-:Y:S02]  /*213d0*/  ISETP.NE.AND P3, PT, R7, 0x3, PT ;  /* 0x000000030700780c */ /* 0x000fe40003f65270 */
[----:B------:R-:W-:-:S04]  /*213e0*/  ISETP.NE.AND P0, PT, R24, 0x2, PT ;  /* 0x000000021800780c */ /* 0x000fc80003f05270 */
[----:B------:R-:W-:Y:S02]  /*213f0*/  SEL R3, RZ, 0x1, P0 ;  /* 0x00000001ff037807 */ /* 0x000fe40000000000 */
[----:B------:R-:W-:Y:S02]  /*21400*/  SEL R24, R24, RZ, P0 ;  /* 0x000000ff18187207 */ /* 0x000fe40000000000 */
[----:B------:R-:W-:Y:S02]  /*21410*/  LOP3.LUT R28, R20, R3, RZ, 0x3c, !PT ;  /* 0x00000003141c7212 */ /* 0x000fe400078e3cff */
[----:B--2---:R-:W-:Y:S01]  /*21420*/  SHF.R.S32.HI R27, RZ, 0x1f, R4 ;  /* 0x0000001fff1b7819 */ /* 0x004fe20000011404 */
[----:B------:R-:W-:Y:S06]  /*21430*/  @!P3 BRA `(.L_x_2040) ;  /* 0x000000000004b947 */ /* 0x000fec0003800000 */
[----:B------:R-:W-:Y:S01]  /*21440*/  BPT.TRAP 0x1 ;  /* 0x000000040000795c */ /* 0x000fe20000300000 */
.L_x_2040:
[----:B------:R-:W-:Y:S01]  /*21450*/  IMAD R6, R24, 0x8, R22 ;  /* 0x0000000818067824 */ /* 0x000fe200078e0216 */
[----:B------:R-:W-:Y:S01]  /*21460*/  SHF.L.U32 R2, R28, 0x1f, RZ ;  /* 0x0000001f1c027819 */ /* 0x000fe200000006ff */
[----:B------:R-:W-:Y:S03]  /*21470*/  BSSY B1, `(.L_x_2041) ;  /* 0x0000003000017945 */ /* 0x000fe60003800000 */
[----:B------:R-:W0:Y:S02]  /*21480*/  SYNCS.PHASECHK.TRANS64.TRYWAIT P0, [R6+URZ+0x28840], R2 ;  /* 0x02884002060075a7 */ /* 0x000e24000800017f */
[----:B0-----:R-:W-:Y:S05]  /*21490*/  @!P0 BRA `(.L_x_2042) ;  /* 0x00000068001c8947 */ /* 0x001fea0003800000 */
.L_x_2252:
[----:B------:R-:W-:Y:S05]  /*214a0*/  BSYNC B1 ;  /* 0x0000000000017941 */ /* 0x000fea0003800000 */
.L_x_2041:
        /* <DEDUP_REMOVED lines=71> */
.L_x_2270:
        /* <DEDUP_REMOVED lines=9> */
.L_x_2044:
        /* <DEDUP_REMOVED lines=11> */
.L_x_2045:
[----:B------:R1:W-:Y:S01]  /*21a60*/  SYNCS.ARRIVE.TRANS64.A1T0 RZ, [R6+URZ+0x28830], RZ ;  /* 0x028830ff06ff79a7 */ /* 0x0003e2000810003f */
[----:B------:R-:W-:Y:S05]  /*21a70*/  @!P4 BRA `(.L_x_2046) ;  /* 0x000000000004c947 */ /* 0x000fea0003800000 */
[----:B------:R-:W-:Y:S01]  /*21a80*/  BPT.TRAP 0x1 ;  /* 0x000000040000795c */ /* 0x000fe20000300000 */
.L_x_2046:
[----:B------:R-:W-:Y:S01]  /*21a90*/  SHF.L.U32 R2, R20, 0x1f, RZ ;  /* 0x0000001f14027819 */ /* 0x000fe200000006ff */
[----:B-1----:R-:W-:Y:S01]  /*21aa0*/  IMAD R6, R10, 0x8, R22 ;  /* 0x000000080a067824 */ /* 0x002fe200078e0216 */
[----:B------:R-:W-:Y:S03]  /*21ab0*/  BSSY B1, `(.L_x_2047) ;  /* 0x0000003000017945 */ /* 0x000fe60003800000 */
[----:B------:R-:W1:Y:S02]  /*21ac0*/  SYNCS.PHASECHK.TRANS64.TRYWAIT P0, [R6+URZ+0x28860], R2 ;  /* 0x02886002060075a7 */ /* 0x000e64000800017f */
[----:B-1----:R-:W-:Y:S05]  /*21ad0*/  @!P0 BRA `(.L_x_2048) ;  /* 0x0000006800ec8947 */ /* 0x002fea0003800000 */
.L_x_2271:
[----:B------:R-:W-:Y:S05]  /*21ae0*/  BSYNC B1 ;  /* 0x0000000000017941 */ /* 0x000fea0003800000 */
.L_x_2047:
[----:B------:R-:W2:Y:S01]  /*21af0*/  S2R R3, SR_TID.X ;  /* 0x0000000000037919 */ /* 0x000ea20000002100 */
[----:B------:R-:W-:Y:S01]  /*21b00*/  UMOV UR4, 0xffffffff ;  /* 0xffffffff00047882 */ /* 0x000fe20000000000 */
[----:B------:R-:W-:Y:S02]  /*21b10*/  IMAD R8, R33, -0x80, R37 ;  /* 0xffffff8021087824 */ /* 0x000fe400078e0225 */
[----:B0-----:R-:W-:Y:S01]  /*21b20*/  IMAD R7, R10, 0x4000, R36 ;  /* 0x000040000a077824 */ /* 0x001fe200078e0224 */
[----:B--2---:R-:W-:-:S04]  /*21b30*/  LOP3.LUT R3, R3, 0x7f, RZ, 0xc0, !PT ;  /* 0x0000007f03037812 */ /* 0x004fc800078ec0ff */
[----:B------:R-:W-:-:S05]  /*21b40*/  SHF.R.U32.HI R3, RZ, 0x3, R3 ;  /* 0x00000003ff037819 */ /* 0x000fca0000011603 */
[----:B------:R-:W-:Y:S01]  /*21b50*/  IMAD.IADD R8, R8, 0x1, -R3 ;  /* 0x0000000108087824 */ /* 0x000fe200078e0a03 */
[----:B------:R-:W-:Y:S06]  /*21b60*/  BRA.DIV UR4, `(.L_x_2049) ;  /* 0x0000006a04dc7947 */ /* 0x000fec000b800000 */
[----:B-1----:R-:W0:Y:S01]  /*21b70*/  SHFL.IDX PT, R2, R17, RZ, 0x181f ;  /* 0x00181fff11027589 */ /* 0x002e2200000e0000 */
[----:B------:R-:W-:-:S03]  /*21b80*/  LEA R7, R7, R22, 0x1 ;  /* 0x0000001607077211 */ /* 0x000fc600078e08ff */
[----:B------:R-:W1:Y:S01]  /*21b90*/  SHFL.IDX PT, R3, R23, RZ, 0x181f ;  /* 0x00181fff17037589 */ /* 0x000e6200000e0000 */
[----:B0-----:R-:W-:-:S05]  /*21ba0*/  IADD3 R2, P0, R2, R5, RZ ;  /* 0x0000000502027210 */ /* 0x001fca0007f1e0ff */
[----:B-1----:R-:W-:Y:S01]  /*21bb0*/  IMAD.X R3, RZ, RZ, R3, P0 ;  /* 0x000000ffff037224 */ /* 0x002fe200000e0603 */
[----:B------:R-:W-:-:S13]  /*21bc0*/  ISETP.LT.OR P0, PT, R8, 0x1, P2 ;  /* 0x000000010800780c */ /* 0x000fda0001701670 */
[----:B------:R-:W-:Y:S01]  /*21bd0*/  @!PT LDS RZ, [RZ] ;  /* 0x00000000fffff984 */ /* 0x000fe20000000800 */
        /* <DEDUP_REMOVED lines=49> */
[----:B------:R-:W-:Y:S01]  /*21ef0*/  LDGSTS.E.BYPASS.LTC128B.128 [R7+0x3400], desc[UR54][R2.64], !P0 ;  /* 0x0340000002077fae */ /* 0x000fe2000c101d76 */
[----:B------:R-:W-:-:S13]  /*21f00*/  ISETP.LT.OR P0, PT, R8, 0x61, P1 ;  /* 0x000000610800780c */ /* 0x000fda0000f01670 */
[----:B------:R0:W-:Y:S04]  /*21f10*/  LDGSTS.E.BYPASS.LTC128B.128 [R7+0x7400], desc[UR54][R2.64+0x80], !P0 ;  /* 0x0740008002077fae */ /* 0x0001e8000c101d76 */
[----:B0-2---:R0:W1:Y:S02]  /*21f20*/  SHFL.IDX PT, R2, R17, 0x7, 0x181f ;  /* 0x00f81f0011027f89 */ /* 0x00506400000e0000 */
.L_x_2289:
[----:B-1----:R-:W-:Y:S01]  /*21f30*/  IADD3 R2, P0, R2, R5, RZ ;  /* 0x0000000502027210 */ /* 0x002fe20007f1e0ff */
        /* <DEDUP_REMOVED lines=11> */
[----:B-1----:R-:W-:Y:S01]  /*21ff0*/  IMAD.WIDE.U32 R2, R0, UR4, RZ ;  /* 0x0000000400027c25 */ /* 0x002fe2000f8e00ff */
        /* <DEDUP_REMOVED lines=13> */
[----:B0-----:R-:W-:-:S04]  /*220d0*/  LEA R17, P0, R2, UR4, 0x1 ;  /* 0x0000000402117c11 */ /* 0x001fc8000f8008ff */
[----:B------:R-:W-:Y:S02]  /*220e0*/  LEA.HI.X R23, R2, UR5, R3, 0x1, P0 ;  /* 0x0000000502177c11 */ /* 0x000fe400080f0c03 */
[----:B------:R-:W-:-:S13]  /*220f0*/  PLOP3.LUT P0, PT, PT, PT, PT, 0x80, 0x0 ;  /* 0x000000000000781c */ /* 0x000fda0003f0f070 */
.L_x_2050:
        /* <DEDUP_REMOVED lines=11> */
.L_x_2051:
[----:B------:R-:W2:Y:S01]  /*221b0*/  LDL R0, [R1] ;  /* 0x0000000001007983 */ /* 0x000ea20000100800 */
[----:B------:R0:W-:Y:S01]  /*221c0*/  SYNCS.ARRIVE.TRANS64.A1T0 RZ, [R6+URZ+0x28850], RZ ;  /* 0x028850ff06ff79a7 */ /* 0x0001e2000810003f */
[----:B------:R-:W-:Y:S01]  /*221d0*/  IMAD.MOV.U32 R10, RZ, RZ, R24 ;  /* 0x000000ffff0a7224 */ /* 0x000fe200078e0018 */
[----:B------:R-:W-:Y:S01]  /*221e0*/  MOV R20, R28 ;  /* 0x0000001c00147202 */ /* 0x000fe20000000f00 */
[----:B------:R-:W-:Y:S02]  /*221f0*/  IMAD.MOV.U32 R33, RZ, RZ, R25 ;  /* 0x000000ffff217224 */ /* 0x000fe400078e0019 */
[C---:B0-----:R-:W-:Y:S01]  /*22200*/  VIADD R6, R25.reuse, 0xffffffff ;  /* 0xffffffff19067836 */ /* 0x041fe20000000000 */
[----:B--2---:R-:W-:-:S13]  /*22210*/  ISETP.GT.AND P0, PT, R25, R0, PT ;  /* 0x000000001900720c */ /* 0x004fda0003f04270 */
[----:B------:R-:W-:Y:S05]  /*22220*/  @P0 BRA `(.L_x_2052) ;  /* 0xffffffec00e40947 */ /* 0x000fea000383ffff */
.L_x_2039:
[----:B------:R-:W-:Y:S05]  /*22230*/  BSYNC B0 ;  /* 0x0000000000007941 */ /* 0x000fea0003800000 */
.L_x_2038:
        /* <DEDUP_REMOVED lines=11> */
[----:B0-----:R-:W2:Y:S01]  /*222f0*/  @P0 ATOMG.E.ADD.STRONG.GPU PT, R3, desc[UR54][R2.64], R5 ;  /* 0x00000005020309a8 */ /* 0x001ea200081ee1f6 */
[----:B------:R-:W0:Y:S02]  /*22300*/  S2R R4, SR_LTMASK ;  /* 0x0000000000047919 */ /* 0x000e240000003900 */
[----:B0-----:R-:W-:-:S04]  /*22310*/  LOP3.LUT R4, R4, UR4, RZ, 0xc0, !PT ;  /* 0x0000000404047c12 */ /* 0x001fc8000f8ec0ff */
[----:B------:R-:W0:Y:S01]  /*22320*/  POPC R7, R4 ;  /* 0x0000000400077309 */ /* 0x000e220000000000 */
[----:B--2---:R-:W0:Y:S02]  /*22330*/  SHFL.IDX PT, R0, R3, R0, 0x1f ;  /* 0x00001f0003007589 */ /* 0x004e2400000e0000 */
[----:B0-----:R-:W-:-:S07]  /*22340*/  IADD3 R16, R0, UR37, R7 ;  /* 0x0000002500107c10 */ /* 0x001fce000fffe007 */
.L_x_2054:
[----:B------:R-:W-:Y:S05]  /*22350*/  BSYNC B0 ;  /* 0x0000000000007941 */ /* 0x000fea0003800000 */
.L_x_2053:
[----:B------:R-:W-:-:S05]  /*22360*/  IMAD.U32 R0, RZ, RZ, UR38 ;  /* 0x00000026ff007e24 */ /* 0x000fca000f8e00ff */
[----:B------:R-:W-:-:S13]  /*22370*/  ISETP.NE.AND P0, PT, R0, 0x3, PT ;  /* 0x000000030000780c */ /* 0x000fda0003f05270 */
[----:B------:R-:W-:Y:S05]  /*22380*/  @!P0 BRA `(.L_x_2055) ;  /* 0x0000000000048947 */ /* 0x000fea0003800000 */
[----:B------:R-:W-:Y:S01]  /*22390*/  BPT.TRAP 0x1 ;  /* 0x000000040000795c */ /* 0x000fe20000300000 */
.L_x_2055:
[----:B------:R-:W-:Y:S01]  /*223a0*/  IMAD R0, R24, 0x8, R22 ;  /* 0x0000000818007824 */ /* 0x000fe200078e0216 */
[----:B0-----:R-:W-:Y:S01]  /*223b0*/  SHF.L.U32 R3, R28, 0x1f, RZ ;  /* 0x0000001f1c037819 */ /* 0x001fe200000006ff */
[----:B------:R-:W-:Y:S01]  /*223c0*/  BSSY B0, `(.L_x_2056) ;  /* 0x0000004000007945 */ /* 0x000fe20003800000 */
[----:B------:R-:W-:Y:S02]  /*223d0*/  IMAD R6, R25, -0x80, R37 ;  /* 0xffffff8019067824 */ /* 0x000fe400078e0225 */
[----:B------:R-:W0:Y:S02]  /*223e0*/  SYNCS.PHASECHK.TRANS64.TRYWAIT P0, [R0+URZ+0x28860], R3 ;  /* 0x02886003000075a7 */ /* 0x000e24000800017f */
[----:B0-----:R-:W-:Y:S05]  /*223f0*/  @!P0 BRA `(.L_x_2057) ;  /* 0x0000006c00448947 */ /* 0x001fea0003800000 */
.L_x_2290:
[----:B------:R-:W-:Y:S05]  /*22400*/  BSYNC B0 ;  /* 0x0000000000007941 */ /* 0x000fea0003800000 */
.L_x_2056:
[----:B------:R-:W1:Y:S01]  /*22410*/  S2R R2, SR_TID.X ;  /* 0x0000000000027919 */ /* 0x000e620000002100 */
[----:B------:R-:W-:Y:S01]  /*22420*/  UMOV UR4, 0xffffffff ;  /* 0xffffffff00047882 */ /* 0x000fe20000000000 */
[----:B------:R-:W-:Y:S01]  /*22430*/  IMAD R9, R24, 0x4000, R36 ;  /* 0x0000400018097824 */ /* 0x000fe200078e0224 */
[----:B-1----:R-:W-:-:S04]  /*22440*/  LOP3.LUT R2, R2, 0x7f, RZ, 0xc0, !PT ;  /* 0x0000007f02027812 */ /* 0x002fc800078ec0ff */
[----:B------:R-:W-:-:S05]  /*22450*/  SHF.R.U32.HI R2, RZ, 0x3, R2 ;  /* 0x00000003ff027819 */ /* 0x000fca0000011602 */
[----:B------:R-:W-:Y:S01]  /*22460*/  IMAD.IADD R6, R6, 0x1, -R2 ;  /* 0x0000000106067824 */ /* 0x000fe200078e0a02 */
[----:B------:R-:W-:Y:S06]  /*22470*/  BRA.DIV UR4, `(.L_x_2058) ;  /* 0x0000006e04387947 */ /* 0x000fec000b800000 */
[----:B------:R-:W1:Y:S01]  /*22480*/  SHFL.IDX PT, R14, R17, RZ, 0x181f ;  /* 0x00181fff110e7589 */ /* 0x000e6200000e0000 */
[----:B------:R-:W-:Y:S01]  /*22490*/  ULDC UR4, c[0x0][0x2f4] ;  /* 0x0000bd0000047ab9 */ /* 0x000fe20000000800 */
[C---:B------:R-:W-:Y:S01]  /*224a0*/  IMAD.SHL.U32 R5, R31.reuse, 0x2, RZ ;  /* 0x000000021f057824 */ /* 0x040fe200078e00ff */
[----:B------:R-:W-:Y:S01]  /*224b0*/  ISETP.GE.AND P1, PT, R31, UR4, PT ;  /* 0x000000041f007c0c */ /* 0x000fe2000bf26270 */
[----:B0-----:R-:W0:Y:S01]  /*224c0*/  SHFL.IDX PT, R3, R23, RZ, 0x181f ;  /* 0x00181fff17037589 */ /* 0x001e2200000e0000 */
[----:B------:R-:W-:Y:S02]  /*224d0*/  ISETP.GE.AND P0, PT, R30, UR4, PT ;  /* 0x000000041e007c0c */ /* 0x000fe4000bf06270 */
[C---:B------:R-:W-:Y:S01]  /*224e0*/  ISETP.LT.OR P2, PT, R6.reuse, 0x1, P1 ;  /* 0x000000010600780c */ /* 0x040fe20000f41670 */
[----:B------:R-:W2:Y:S01]  /*224f0*/  SHFL.IDX PT, R10, R17, 0x1, 0x181f ;  /* 0x00381f00110a7f89 */ /* 0x000ea200000e0000 */
[----:B------:R-:W-:Y:S02]  /*22500*/  ISETP.LT.OR P3, PT, R6, 0x1, P0 ;  /* 0x000000010600780c */ /* 0x000fe40000761670 */
[----:B------:R-:W-:Y:S01]  /*22510*/  LEA R4, R9, R22, 0x1 ;  /* 0x0000001609047211 */ /* 0x000fe200078e08ff */
        /* <DEDUP_REMOVED lines=49> */
[----:B---3--:R-:W-:-:S04]  /*22830*/  IADD3 R2, P4, R10, R5, RZ ;  /* 0x000000050a027210 */ /* 0x008fc80007f9e0ff */
[----:B-1----:R-:W-:-:S05]  /*22840*/  IADD3.X R3, RZ, R8, RZ, P4, !PT ;  /* 0x00000008ff037210 */ /* 0x002fca00027fe4ff */
[----:B------:R1:W-:Y:S04]  /*22850*/  LDGSTS.E.BYPASS.LTC128B.128 [R4+0x3400], desc[UR54][R2.64], !P2 ;  /* 0x0340000002047fae */ /* 0x0003e8000d101d76 */
[----:B0---4-:R1:W-:Y:S02]  /*22860*/  LDGSTS.E.BYPASS.LTC128B.128 [R4+0x7400], desc[UR54][R2.64+0x80], !P3 ;  /* 0x0740008002047fae */ /* 0x0113e4000d901d76 */
.L_x_2308:
        /* <DEDUP_REMOVED lines=11> */
.L_x_2059:
        /* <DEDUP_REMOVED lines=11> */
.L_x_2060:
[----:B------:R1:W-:Y:S01]  /*229d0*/  SYNCS.ARRIVE.TRANS64.A1T0 RZ, [R0+URZ+0x28850], RZ ;  /* 0x028850ff00ff79a7 */ /* 0x0003e2000810003f */
[----:B------:R-:W-:-:S05]  /*229e0*/  VIADD R24, R24, 0x1 ;  /* 0x0000000118187836 */ /* 0x000fca0000000000 */
[----:B------:R-:W-:-:S04]  /*229f0*/  ISETP.NE.AND P0, PT, R24, 0x2, PT ;  /* 0x000000021800780c */ /* 0x000fc80003f05270 */
[----:B------:R-:W-:Y:S02]  /*22a00*/  SEL R3, RZ, 0x1, P0 ;  /* 0x00000001ff037807 */ /* 0x000fe40000000000 */
[----:B------:R-:W-:Y:S02]  /*22a10*/  SEL R24, R24, RZ, P0 ;  /* 0x000000ff18187207 */ /* 0x000fe40000000000 */
[----:B-1----:R-:W-:-:S07]  /*22a20*/  LOP3.LUT R28, R28, R3, RZ, 0x3c, !PT ;  /* 0x000000031c1c7212 */ /* 0x002fce00078e3cff */
.L_x_2017:
[----:B------:R-:W-:Y:S05]  /*22a30*/  BSYNC B7 ;  /* 0x0000000000077941 */ /* 0x000fea0003800000 */
.L_x_2015:
        /* <DEDUP_REMOVED lines=11> */
.L_x_2061:
        /* <DEDUP_REMOVED lines=14> */
[----:B------:R-:W-:Y:S01]  /*22bd0*/  SHFL.IDX PT, R0, R16, RZ, 0x1f ;  /* 0x00001fff10007589 */ /* 0x000fe200000e0000 */
[C---:B------:R-:W-:Y:S02]  /*22be0*/  ISETP.GE.U32.AND P4, PT, R8.reuse, 0x8, PT ;  /* 0x000000080800780c */ /* 0x040fe40003f86070 */
[----:B------:R-:W-:Y:S01]  /*22bf0*/  ISETP.GE.U32.AND P5, PT, R8, 0x10, PT ;  /* 0x000000100800780c */ /* 0x000fe20003fa6070 */
[----:B------:R-:W-:Y:S01]  /*22c00*/  SHFL.IDX PT, R4, R16, 0x1, 0x1f ;  /* 0x00201f0010047f89 */ /* 0x000fe200000e0000 */
[----:B--2---:R-:W-:-:S02]  /*22c10*/  @!P1 MOV R5, R2 ;  /* 0x0000000200059202 */ /* 0x004fc40000000f00 */
[----:B------:R-:W-:-:S03]  /*22c20*/  ISETP.NE.AND P1, PT, R8, RZ, PT ;  /* 0x000000ff0800720c */ /* 0x000fc60003f25270 */
        /* <DEDUP_REMOVED lines=16> */
.L_x_2318:
[----:B------:R-:W-:Y:S02]  /*22d30*/  ULDC UR4, c[0x0][0xc38] ;  /* 0x00030e0000047ab9 */ /* 0x000fe40000000800 */
[----:B------:R-:W-:-:S04]  /*22d40*/  IMAD.U32 R7, RZ, RZ, UR4 ;  /* 0x00000004ff077e24 */ /* 0x000fc8000f8e00ff */
[----:B--2---:R-:W-:-:S05]  /*22d50*/  IMAD R14, R14, R7, RZ ;  /* 0x000000070e0e7224 */ /* 0x004fca00078e02ff */
[----:B------:R-:W-:-:S04]  /*22d60*/  IADD3 R9, R4, R14, RZ ;  /* 0x0000000e04097210 */ /* 0x000fc80007ffe0ff */
[----:B------:R-:W-:-:S13]  /*22d70*/  ISETP.GT.AND P6, PT, R9, R0, PT ;  /* 0x000000000900720c */ /* 0x000fda0003fc4270 */
[----:B------:R-:W-:Y:S05]  /*22d80*/  @P6 BRA `(.L_x_2064) ;  /* 0x00000000009c6947 */ /* 0x000fea0003800000 */
.L_x_2069:
        /* <DEDUP_REMOVED lines=14> */
.L_x_2067:
[----:B------:R-:W-:Y:S05]  /*22e70*/  BSYNC B0 ;  /* 0x0000000000007941 */ /* 0x000fea0003800000 */
.L_x_2066:
[----:B------:R-:W-:-:S03]  /*22e80*/  UMOV UR4, 0xffffffff ;  /* 0xffffffff00047882 */ /* 0x000fc60000000000 */
[----:B------:R-:W-:Y:S05]  /*22e90*/  BRA.DIV UR4, `(.L_x_2068) ;  /* 0x0000007204507947 */ /* 0x000fea000b800000 */
[----:B-----5:R-:W3:Y:S02]  /*22ea0*/  SHFL.UP PT, R14, R5, 0x1, RZ ;  /* 0x04200000050e7989 */ /* 0x020ee400000e00ff */
        /* <DEDUP_REMOVED lines=8> */
[----:B------:R-:W2:Y:S02]  /*22f30*/  SHFL.UP PT, R14, R3, 0x8, RZ ;  /* 0x05000000030e7989 */ /* 0x000ea400000e00ff */
[----:B--2---:R-:W-:-:S04]  /*22f40*/  SEL R4, R14, RZ, P4 ;  /* 0x000000ff0e047207 */ /* 0x004fc80002000000 */
[----:B------:R-:W-:-:S05]  /*22f50*/  IADD3 R4, R3, R4, RZ ;  /* 0x0000000403047210 */ /* 0x000fca0007ffe0ff */
[----:B------:R-:W2:Y:S02]  /*22f60*/  SHFL.UP PT, R14, R4, 0x10, RZ ;  /* 0x06000000040e7989 */ /* 0x000ea400000e00ff */
[----:B--2---:R-:W-:-:S05]  /*22f70*/  SEL R7, R14, RZ, P5 ;  /* 0x000000ff0e077207 */ /* 0x004fca0002800000 */
[----:B-1----:R-:W-:-:S05]  /*22f80*/  IMAD.IADD R6, R4, 0x1, R7 ;  /* 0x0000000104067824 */ /* 0x002fca00078e0207 */
[----:B------:R1:W2:Y:S02]  /*22f90*/  SHFL.IDX PT, R14, R6, 0x1f, 0x1f ;  /* 0x03e01f00060e7f89 */ /* 0x0002a400000e0000 */
.L_x_2326:
[----:B------:R-:W-:Y:S02]  /*22fa0*/  ULDC UR4, c[0x0][0xc38] ;  /* 0x00030e0000047ab9 */ /* 0x000fe40000000800 */
[----:B------:R-:W-:-:S04]  /*22fb0*/  IMAD.U32 R7, RZ, RZ, UR4 ;  /* 0x00000004ff077e24 */ /* 0x000fc8000f8e00ff */
[----:B--2---:R-:W-:-:S04]  /*22fc0*/  IMAD R14, R14, R7, RZ ;  /* 0x000000070e0e7224 */ /* 0x004fc800078e02ff */
[----:B------:R-:W-:-:S05]  /*22fd0*/  IMAD.IADD R9, R14, 0x1, R9 ;  /* 0x000000010e097824 */ /* 0x000fca00078e0209 */
[----:B------:R-:W-:-:S13]  /*22fe0*/  ISETP.GT.AND P6, PT, R9, R0, PT ;  /* 0x000000000900720c */ /* 0x000fda0003fc4270 */
[----:B------:R-:W-:Y:S05]  /*22ff0*/  @!P6 BRA `(.L_x_2069) ;  /* 0xfffffffc0064e947 */ /* 0x000fea000383ffff */
.L_x_2064:
        /* <DEDUP_REMOVED lines=8> */
.L_x_2330:
[----:B------:R-:W-:Y:S01]  /*23080*/  ISETP.NE.AND P0, PT, R2, RZ, PT ;  /* 0x000000ff0200720c */ /* 0x000fe20003f05270 */
[----:B------:R-:W-:-:S12]  /*23090*/  IMAD.MOV.U32 R14, RZ, RZ, RZ ;  /* 0x000000ffff0e7224 */ /* 0x000fd800078e00ff */
[----:B------:R-:W-:Y:S05]  /*230a0*/  @!P0 BRA `(.L_x_2071) ;  /* 0x0000000000108947 */ /* 0x000fea0003800000 */
[----:B------:R-:W-:Y:S01]  /*230b0*/  UMOV UR4, 0xffffffff ;  /* 0xffffffff00047882 */ /* 0x000fe20000000000 */
[----:B------:R-:W-:Y:S02]  /*230c0*/  VIADD R12, R4, 0xffffffff ;  /* 0xffffffff040c7836 */ /* 0x000fe40000000000 */
[----:B------:R-:W-:Y:S05]  /*230d0*/  BRA.DIV UR4, `(.L_x_2072) ;  /* 0x0000007204c47947 */ /* 0x000fea000b800000 */
[----:B------:R4:W0:Y:S02]  /*230e0*/  SHFL.IDX PT, R14, R6, R12, 0x1f ;  /* 0x00001f0c060e7589 */ /* 0x00082400000e0000 */
.L_x_2071:
[----:B------:R-:W5:Y:S01]  /*230f0*/  LDC.64 R2, c[0x0][0xc90] ;  /* 0x00032400ff027b82 */ /* 0x000f620000000a00 */
[----:B------:R-:W-:-:S05]  /*23100*/  IADD3 R19, R4, R19, RZ ;  /* 0x0000001304137210 */ /* 0x000fca0007ffe0ff */
[----:B-----5:R-:W-:-:S05]  /*23110*/  IMAD.WIDE R2, R19, 0x4, R2 ;  /* 0x0000000413027825 */ /* 0x020fca00078e0202 */
[----:B-1--4-:R1:W2:Y:S01]  /*23120*/  LDG.E R6, desc[UR54][R2.64] ;  /* 0x0000003602067981 */ /* 0x0122a2000c1e1900 */
[----:B0-----:R-:W-:Y:S02]  /*23130*/  IMAD R16, R14, R7, R16 ;  /* 0x000000070e107224 */ /* 0x001fe400078e0210 */
[----:B-1----:R-:W-:Y:S02]  /*23140*/  IMAD.MOV.U32 R2, RZ, RZ, RZ ;  /* 0x000000ffff027224 */ /* 0x002fe400078e00ff */
[----:B--23--:R-:W-:-:S05]  /*23150*/  IMAD R4, R5, R6, RZ ;  /* 0x0000000605047224 */ /* 0x00cfca00078e02ff */
[----:B------:R-:W-:-:S04]  /*23160*/  IABS R8, R4 ;  /* 0x0000000400087213 */ /* 0x000fc80000000000 */
[----:B------:R-:W0:Y:S08]  /*23170*/  I2F.RP R10, R8 ;  /* 0x00000008000a7306 */ /* 0x000e300000209400 */
[----:B0-----:R-:W0:Y:S02]  /*23180*/  MUFU.RCP R10, R10 ;  /* 0x0000000a000a7308 */ /* 0x001e240000001000 */
[----:B0-----:R-:W-:-:S06]  /*23190*/  VIADD R11, R10, 0xffffffe ;  /* 0x0ffffffe0a0b7836 */ /* 0x001fcc0000000000 */
[----:B------:R-:W0:Y:S02]  /*231a0*/  F2I.FTZ.U32.TRUNC.NTZ R3, R11 ;  /* 0x0000000b00037305 */ /* 0x000e24000021f000 */
[----:B0-----:R-:W-:-:S04]  /*231b0*/  IMAD.MOV R9, RZ, RZ, -R3 ;  /* 0x000000ffff097224 */ /* 0x001fc800078e0a03 */
        /* <DEDUP_REMOVED lines=18> */
[----:B------:R-:W-:Y:S02]  /*232e0*/  IMAD R0, R6, R2, RZ ;  /* 0x0000000206007224 */ /* 0x000fe400078e02ff */
[----:B------:R-:W-:Y:S02]  /*232f0*/  IMAD.MOV R2, RZ, RZ, -R2 ;  /* 0x000000ffff027224 */ /* 0x000fe400078e0a02 */
[----:B------:R-:W-:Y:S02]  /*23300*/  IMAD.MOV R3, RZ, RZ, -R0 ;  /* 0x000000ffff037224 */ /* 0x000fe400078e0a00 */
[----:B------:R-:W-:-:S03]  /*23310*/  IMAD R9, R4, R2, R9 ;  /* 0x0000000204097224 */ /* 0x000fc600078e0209 */
[----:B------:R-:W-:-:S04]  /*23320*/  VIADDMNMX R6, R3, R7, R6, PT ;  /* 0x0000000703067246 */ /* 0x000fc80003800106 */
[-C--:B------:R-:W-:Y:S02]  /*23330*/  IABS R7, R6.reuse ;  /* 0x0000000600077213 */ /* 0x080fe40000000000 */
[----:B------:R-:W-:Y:S02]  /*23340*/  IABS R4, R6 ;  /* 0x0000000600047213 */ /* 0x000fe40000000000 */
[----:B------:R-:W0:Y:S03]  /*23350*/  I2F.RP R8, R7 ;  /* 0x0000000700087306 */ /* 0x000e260000209400 */
[----:B------:R-:W-:-:S05]  /*23360*/  IMAD.MOV R4, RZ, RZ, -R4 ;  /* 0x000000ffff047224 */ /* 0x000fca00078e0a04 */
[----:B0-----:R-:W0:Y:S02]  /*23370*/  MUFU.RCP R8, R8 ;  /* 0x0000000800087308 */ /* 0x001e240000001000 */
[----:B0-----:R-:W-:-:S06]  /*23380*/  VIADD R3, R8, 0xffffffe ;  /* 0x0ffffffe08037836 */ /* 0x001fcc0000000000 */
[----:B------:R-:W0:Y:S02]  /*23390*/  F2I.FTZ.U32.TRUNC.NTZ R3, R3 ;  /* 0x0000000300037305 */ /* 0x000e24000021f000 */
[----:B0-----:R-:W-:-:S04]  /*233a0*/  IMAD.MOV R2, RZ, RZ, -R3 ;  /* 0x000000ffff027224 */ /* 0x001fc800078e0a03 */
[----:B------:R-:W-:Y:S01]  /*233b0*/  IMAD R11, R2, R7, RZ ;  /* 0x00000007020b7224 */ /* 0x000fe200078e02ff */
[----:B------:R-:W-:-:S05]  /*233c0*/  MOV R2, RZ ;  /* 0x000000ff00027202 */ /* 0x000fca0000000f00 */
[----:B------:R-:W-:Y:S01]  /*233d0*/  IMAD.HI.U32 R2, R3, R11, R2 ;  /* 0x0000000b03027227 */ /* 0x000fe200078e0002 */
[----:B------:R-:W-:Y:S02]  /*233e0*/  IABS R11, R9 ;  /* 0x00000009000b7213 */ /* 0x000fe40000000000 */
[C---:B------:R-:W-:Y:S01]  /*233f0*/  LOP3.LUT R3, R9.reuse, R6, RZ, 0x3c, !PT ;  /* 0x0000000609037212 */ /* 0x040fe200078e3cff */
[----:B------:R-:W-:Y:S02]  /*23400*/  IMAD.IADD R9, R9, 0x1, R0 ;  /* 0x0000000109097824 */ /* 0x000fe400078e0200 */
[----:B------:R-:W-:Y:S01]  /*23410*/  IMAD.HI.U32 R2, R2, R11, RZ ;  /* 0x0000000b02027227 */ /* 0x000fe200078e00ff */
[----:B------:R-:W-:-:S03]  /*23420*/  ISETP.GE.AND P2, PT, R3, RZ, PT ;  /* 0x000000ff0300720c */ /* 0x000fc60003f46270 */
[----:B------:R-:W-:-:S05]  /*23430*/  IMAD R4, R2, R4, R11 ;  /* 0x0000000402047224 */ /* 0x000fca00078e020b */
[----:B------:R-:W-:-:S13]  /*23440*/  ISETP.GT.U32.AND P1, PT, R7, R4, PT ;  /* 0x000000040700720c */ /* 0x000fda0003f24070 */
[----:B------:R-:W-:Y:S02]  /*23450*/  @!P1 IMAD.IADD R4, R4, 0x1, -R7 ;  /* 0x0000000104049824 */ /* 0x000fe400078e0a07 */
[----:B------:R-:W-:Y:S01]  /*23460*/  @!P1 VIADD R2, R2, 0x1 ;  /* 0x0000000102029836 */ /* 0x000fe20000000000 */
[----:B------:R-:W-:Y:S02]  /*23470*/  ISETP.NE.AND P1, PT, R6, RZ, PT ;  /* 0x000000ff0600720c */ /* 0x000fe40003f25270 */
[----:B------:R-:W-:-:S13]  /*23480*/  ISETP.GE.U32.AND P0, PT, R4, R7, PT ;  /* 0x000000070400720c */ /* 0x000fda0003f06070 */
[----:B------:R-:W-:-:S04]  /*23490*/  @P0 VIADD R2, R2, 0x1 ;  /* 0x0000000102020836 */ /* 0x000fc80000000000 */
[----:B------:R-:W-:Y:S01]  /*234a0*/  @!P2 IMAD.MOV R2, RZ, RZ, -R2 ;  /* 0x000000ffff02a224 */ /* 0x000fe200078e0a02 */
[----:B------:R-:W-:Y:S02]  /*234b0*/  @!P1 LOP3.LUT R2, RZ, R6, RZ, 0x33, !PT ;  /* 0x00000006ff029212 */ /* 0x000fe400078e33ff */
[----:B------:R-:W-:-:S05]  /*234c0*/  IADD3 R6, -R6, RZ, RZ ;  /* 0x000000ff06067210 */ /* 0x000fca0007ffe1ff */
[----:B------:R-:W-:Y:S01]  /*234d0*/  IMAD R18, R2, R6, R9 ;  /* 0x0000000602127224 */ /* 0x000fe200078e0209 */
[----:B------:R-:W-:-:S05]  /*234e0*/  LOP3.LUT R2, RZ, R2, RZ, 0x33, !PT ;  /* 0x00000002ff027212 */ /* 0x000fca00078e33ff */
[----:B------:R-:W-:Y:S01]  /*234f0*/  IMAD.IADD R17, R5, 0x1, R2 ;  /* 0x0000000105117824 */ /* 0x000fe200078e0202 */
[----:B------:R-:W-:Y:S06]  /*23500*/  BRA `(.L_x_2073) ;  /* 0x00000000001c7947 */ /* 0x000fec0003800000 */
.L_x_2065:
[----:B------:R-:W-:Y:S01]  /*23510*/  UMOV UR4, URZ ;  /* 0x0000003f00047c82 */ /* 0x000fe20008000000 */
[----:B------:R-:W-:Y:S01]  /*23520*/  UMOV UR5, URZ ;  /* 0x0000003f00057c82 */ /* 0x000fe20008000000 */
[----:B------:R-:W-:Y:S01]  /*23530*/  ULDC UR6, c[0x0][0xc3c] ;  /* 0x00030f0000067ab9 */ /* 0x000fe20000000800 */
[----:B------:R-:W-:Y:S02]  /*23540*/  IMAD.MOV.U32 R16, RZ, RZ, R0 ;  /* 0x000000ffff107224 */ /* 0x000fe400078e0000 */
[----:B------:R-:W-:Y:S02]  /*23550*/  IMAD.U32 R17, RZ, RZ, UR4 ;  /* 0x00000004ff117e24 */ /* 0x000fe4000f8e00ff */
[----:B------:R-:W-:Y:S02]  /*23560*/  IMAD.U32 R18, RZ, RZ, UR5 ;  /* 0x00000005ff127e24 */ /* 0x000fe4000f8e00ff */
[----:B------:R-:W-:-:S07]  /*23570*/  IMAD.U32 R19, RZ, RZ, UR6 ;  /* 0x00000006ff137e24 */ /* 0x000fce000f8e00ff */
.L_x_2073:
        /* <DEDUP_REMOVED lines=10> */
.L_x_2062:
[----:B------:R-:W-:Y:S02]  /*23620*/  ULDC UR4, c[0x0][0xc3c] ;  /* 0x00030f0000047ab9 */ /* 0x000fe40000000800 */
[----:B--2---:R-:W-:-:S13]  /*23630*/  ISETP.GE.AND P0, PT, R19, UR4, PT ;  /* 0x0000000413007c0c */ /* 0x004fda000bf06270 */
[----:B------:R-:W-:Y:S05]  /*23640*/  @!P0 BRA `(.L_x_2074) ;  /* 0xffffff9c00688947 */ /* 0x000fea000383ffff */
[----:B------:R-:W-:Y:S05]  /*23650*/  BSYNC B8 ;  /* 0x0000000000087941 */ /* 0x000fea0003800000 */
.L_x_1959:
[----:B------:R-:W2:Y:S01]  /*23660*/  LDL.LU R0, [R1+0x20] ;  /* 0x0000200001007983 */ /* 0x000ea20000300800 */
[----:B------:R-:W-:Y:S01]  /*23670*/  BSSY B0, `(.L_x_2075) ;  /* 0x000000b000007945 */ /* 0x000fe20003800000 */
[----:B------:R-:W4:Y:S01]  /*23680*/  S2R R5, SR_CgaCtaId ;  /* 0x0000000000057919 */ /* 0x000f220000008800 */
[----:B--2---:R-:W-:-:S05]  /*23690*/  VIADD R0, R0, 0x1 ;  /* 0x0000000100007836 */ /* 0x004fca0000000000 */
[----:B0-----:R-:W-:-:S04]  /*236a0*/  LEA.HI R2, R0, R0, RZ, 0x1 ;  /* 0x0000000000027211 */ /* 0x001fc800078f08ff */
[----:B------:R-:W-:Y:S02]  /*236b0*/  LOP3.LUT R3, R2, 0xfffffffe, RZ, 0xc0, !PT ;  /* 0xfffffffe02037812 */ /* 0x000fe400078ec0ff */
[----:B------:R-:W-:Y:S02]  /*236c0*/  MOV R2, 0x400 ;  /* 0x0000040000027802 */ /* 0x000fe40000000f00 */
[----:B------:R-:W-:Y:S02]  /*236d0*/  IADD3 R0, R0, -R3, RZ ;  /* 0x8000000300007210 */ /* 0x000fe40007ffe0ff */
[----:B----4-:R-:W-:Y:S02]  /*236e0*/  LEA R7, R5, R2, 0x18 ;  /* 0x0000000205077211 */ /* 0x010fe400078ec0ff */
[----:B------:R-:W-:-:S04]  /*236f0*/  SHF.L.U32 R0, R0, 0x1f, RZ ;  /* 0x0000001f00007819 */ /* 0x000fc800000006ff */
[----:B------:R-:W0:Y:S02]  /*23700*/  SYNCS.PHASECHK.TRANS64.TRYWAIT P0, [R7+URZ+0x28820], R0 ;  /* 0x02882000070075a7 */ /* 0x000e24000800017f */
[----:B0-----:R-:W-:Y:S05]  /*23710*/  @!P0 BRA `(.L_x_2076) ;  /* 0x0000006c00588947 */ /* 0x001fea0003800000 */
.L_x_2333:
[----:B------:R-:W-:Y:S05]  /*23720*/  BSYNC B0 ;  /* 0x0000000000007941 */ /* 0x000fea0003800000 */
.L_x_2075:
[----:B------:R-:W-:-:S03]  /*23730*/  UMOV UR4, 0xffffffff ;  /* 0xffffffff00047882 */ /* 0x000fc60000000000 */
[----:B------:R-:W-:Y:S05]  /*23740*/  BRA.DIV UR4, `(.L_x_2077) ;  /* 0x0000006e04607947 */ /* 0x000fea000b800000 */
[----:B0-----:R-:W0:Y:S02]  /*23750*/  S2R R0, SR_TID.X ;  /* 0x0000000000007919 */ /* 0x001e240000002100 */
[----:B0-----:R-:W-:-:S04]  /*23760*/  SHF.R.U32.HI R0, RZ, 0x5, R0 ;  /* 0x00000005ff007819 */ /* 0x001fc80000011600 */
[----:B------:R-:W-:-:S05]  /*23770*/  LOP3.LUT R0, R0, 0x3, RZ, 0xc0, !PT ;  /* 0x0000000300007812 */ /* 0x000fca00078ec0ff */
[----:B------:R0:W2:Y:S02]  /*23780*/  SHFL.IDX PT, R14, R0, RZ, 0x1f ;  /* 0x00001fff000e7589 */ /* 0x0000a400000e0000 */
.L_x_2336:
[----:B--2---:R-:W-:-:S13]  /*23790*/  ISETP.NE.AND P0, PT, R14, RZ, PT ;  /* 0x000000ff0e00720c */ /* 0x004fda0003f05270 */
[----:B------:R-:W-:Y:S05]  /*237a0*/  @P0 BRA `(.L_x_1667) ;  /* 0x0000000000880947 */ /* 0x000fea0003800000 */
[----:B------:R-:W-:-:S03]  /*237b0*/  UMOV UR4, 0xffffffff ;  /* 0xffffffff00047882 */ /* 0x000fc60000000000 */
[----:B------:R-:W-:Y:S05]  /*237c0*/  BRA.DIV UR4, `(.L_x_2078) ;  /* 0x0000006e04747947 */ /* 0x000fea000b800000 */
[----:B------:R-:W-:-:S13]  /*237d0*/  ELECT P6, URZ, PT ;  /* 0x00000000003f782f */ /* 0x000fda00038c0000 */
.L_x_2339:
[----:B------:R-:W-:Y:S05]  /*237e0*/  @!P6 BRA `(.L_x_1667) ;  /* 0x000000000078e947 */ /* 0x000fea0003800000 */
[----:B------:R-:W-:-:S06]  /*237f0*/  ULOP3.LUT UR4, UR36, 0x2, URZ, 0xfc, !UPT ;  /* 0x0000000224047892 */ /* 0x000fcc000f8efc3f */
[----:B0-----:R-:W-:-:S05]  /*23800*/  IMAD.U32 R0, RZ, RZ, UR4 ;  /* 0x00000004ff007e24 */ /* 0x001fca000f8e00ff */
[----:B------:R-:W-:-:S13]  /*23810*/  ISETP.NE.AND P0, PT, R0, 0x3, PT ;  /* 0x000000030000780c */ /* 0x000fda0003f05270 */
[----:B------:R-:W-:Y:S05]  /*23820*/  @!P0 BRA `(.L_x_2079) ;  /* 0x0000000000048947 */ /* 0x000fea0003800000 */
[----:B------:R-:W-:Y:S01]  /*23830*/  BPT.TRAP 0x1 ;  /* 0x000000040000795c */ /* 0x000fe20000300000 */
.L_x_2079:
[----:B------:R-:W-:Y:S01]  /*23840*/  IMAD R5, R24, 0x8, R7 ;  /* 0x0000000818057824 */ /* 0x000fe200078e0207 */
[----:B------:R-:W-:Y:S01]  /*23850*/  SHF.L.U32 R0, R28, 0x1f, RZ ;  /* 0x0000001f1c007819 */ /* 0x000fe200000006ff */
[----:B------:R-:W-:-:S03]  /*23860*/  VIADD R24, R24, 0x1 ;  /* 0x0000000118187836 */ /* 0x000fc60000000000 */
[----:B------:R-:W0:Y:S02]  /*23870*/  SYNCS.PHASECHK.TRANS64.TRYWAIT P1, [R5+URZ+0x28840], R0 ;  /* 0x02884000050075a7 */ /* 0x000e24000802017f */
[----:B------:R-:W-:-:S04]  /*23880*/  ISETP.NE.AND P2, PT, R24, 0x2, PT ;  /* 0x000000021800780c */ /* 0x000fc80003f45270 */
[----:B------:R-:W-:Y:S01]  /*23890*/  SEL R3, RZ, 0x1, P2 ;  /* 0x00000001ff037807 */ /* 0x000fe20001000000 */
[----:B0-----:R-:W-:Y:S08]  /*238a0*/  @!P1 BRA `(.L_x_2080) ;  /* 0x0000006c005c9947 */ /* 0x001ff00003800000 */
.L_x_2340:
[----:B------:R-:W-:Y:S02]  /*238b0*/  SEL R24, R24, RZ, P2 ;  /* 0x000000ff18187207 */ /* 0x000fe40001000000 */
[----:B------:R-:W-:Y:S01]  /*238c0*/  LOP3.LUT R2, R28, R3, RZ, 0x3c, !PT ;  /* 0x000000031c027212 */ /* 0x000fe200078e3cff */
[----:B------:R-:W-:Y:S06]  /*238d0*/  @!P0 BRA `(.L_x_2081) ;  /* 0x0000000000048947 */ /* 0x000fec0003800000 */
[----:B------:R-:W-:Y:S01]  /*238e0*/  BPT.TRAP 0x1 ;  /* 0x000000040000795c */ /* 0x000fe20000300000 */
.L_x_2081:
[----:B------:R-:W-:Y:S01]  /*238f0*/  IMAD R3, R24, 0x8, R7 ;  /* 0x0000000818037824 */ /* 0x000fe200078e0207 */
[----:B------:R-:W-:-:S04]  /*23900*/  SHF.L.U32 R2, R2, 0x1f, RZ ;  /* 0x0000001f02027819 */ /* 0x000fc800000006ff */
[----:B------:R-:W2:Y:S02]  /*23910*/  SYNCS.PHASECHK.TRANS64.TRYWAIT P1, [R3+URZ+0x28840], R2 ;  /* 0x02884002030075a7 */ /* 0x000ea4000802017f */
[----:B--2---:R-:W-:Y:S05]  /*23920*/  @!P1 BRA `(.L_x_2082) ;  /* 0x0000006c00509947 */ /* 0x004fea0003800000 */
.L_x_2341:
[----:B------:R-:W-:Y:S05]  /*23930*/  @!P0 BRA `(.L_x_2083) ;  /* 0x0000000000048947 */ /* 0x000fea0003800000 */
[----:B------:R-:W-:Y:S01]  /*23940*/  BPT.TRAP 0x1 ;  /* 0x000000040000795c */ /* 0x000fe20000300000 */
.L_x_2083:
[----:B------:R-:W4:Y:S02]  /*23950*/  SYNCS.PHASECHK.TRANS64.TRYWAIT P1, [R5+URZ+0x28860], R0 ;  /* 0x02886000050075a7 */ /* 0x000f24000802017f */
[----:B----4-:R-:W-:Y:S05]  /*23960*/  @!P1 BRA `(.L_x_2084) ;  /* 0x0000006c00549947 */ /* 0x010fea0003800000 */
.L_x_2342:
[----:B------:R-:W-:Y:S05]  /*23970*/  @!P0 BRA `(.L_x_2085) ;  /* 0x0000000000048947 */ /* 0x000fea0003800000 */
[----:B------:R-:W-:Y:S01]  /*23980*/  BPT.TRAP 0x1 ;  /* 0x000000040000795c */ /* 0x000fe20000300000 */
.L_x_2085:
[----:B------:R0:W0:Y:S02]  /*23990*/  SYNCS.PHASECHK.TRANS64.TRYWAIT P0, [R3+URZ+0x28860], R2 ;  /* 0x02886002030075a7 */ /* 0x000024000800017f */
[----:B0-----:R-:W-:Y:S05]  /*239a0*/  @!P0 NANOSLEEP.SYNCS 0x989680 ;  /* 0x009896800000895d */ /* 0x001fea0003900000 */
[----:B------:R-:W0:Y:S02]  /*239b0*/  @!P0 SYNCS.PHASECHK.TRANS64 P0, [R3+URZ+0x28860], R2 ;  /* 0x02886002030085a7 */ /* 0x000e24000800007f */
[----:B0-----:R-:W-:Y:S05]  /*239c0*/  @!P0 BRA `(.L_x_2085) ;  /* 0xfffffffc00f08947 */ /* 0x001fea000383ffff */
.L_x_1667:
[----:B------:R-:W-:Y:S05]  /*239d0*/  BSYNC B9 ;  /* 0x0000000000097941 */ /* 0x000fea0003800000 */
.L_x_1664:
[----:B------:R-:W-:Y:S05]  /*239e0*/  EXIT ;  /* 0x000000000000794d */ /* 0x000fea0003800000 */
.L_x_1697:
[----:B0-----:R0:W1:Y:S02]  /*239f0*/  SYNCS.PHASECHK.TRANS64.TRYWAIT P6, [R91+URZ+0x28890], R102 ;  /* 0x028890665b0075a7 */ /* 0x00106400080c017f */
[----:B-1----:R-:W-:Y:S05]  /*23a00*/  @!P6 NANOSLEEP.SYNCS 0x989680 ;  /* 0x009896800000e95d */ /* 0x002fea0003900000 */
[----:B------:R-:W1:Y:S02]  /*23a10*/  @!P6 SYNCS.PHASECHK.TRANS64 P6, [R91+URZ+0x28890], R102 ;  /* 0x028890665b00e5a7 */ /* 0x000e6400080c007f */
[----:B-1----:R-:W-:Y:S05]  /*23a20*/  @!P6 BRA `(.L_x_1697) ;  /* 0xfffffffc00f0e947 */ /* 0x002fea000383ffff */
[----:B------:R-:W-:Y:S05]  /*23a30*/  BRA `(.L_x_2086) ;  /* 0xfffffdf800307947 */ /* 0x000fea000383ffff */
.L_x_1698:
        /* <DEDUP_REMOVED lines=8> */
.L_x_2088:
[----:B------:R-:W-:Y:S05]  /*23ac0*/  BSYNC B1 ;  /* 0x0000000000017941 */ /* 0x000fea0003800000 */
.L_x_2087:
[----:B------:R-:W-:Y:S02]  /*23ad0*/  IMAD.MOV.U32 R13, RZ, RZ, R108 ;  /* 0x000000ffff0d7224 */ /* 0x000fe400078e006c */
[----:B------:R-:W-:Y:S02]  /*23ae0*/  IMAD.MOV.U32 R12, RZ, RZ, RZ ;  /* 0x000000ffff0c7224 */ /* 0x000fe400078e00ff */
[----:B------:R-:W-:Y:S02]  /*23af0*/  IMAD.MOV.U32 R11, RZ, RZ, 0x181f ;  /* 0x0000181fff0b7424 */ /* 0x000fe400078e00ff */
[----:B------:R-:W-:Y:S02]  /*23b00*/  IMAD.MOV.U32 R15, RZ, RZ, -0x1 ;  /* 0xffffffffff0f7424 */ /* 0x000fe400078e00ff */
[----:B------:R-:W-:-:S07]  /*23b10*/  IMAD.MOV.U32 R79, RZ, RZ, R14 ;  /* 0x000000ffff4f7224 */ /* 0x000fce00078e000e */
[----:B------:R-:W-:Y:S05]  /*23b20*/  WARPSYNC.COLLECTIVE R15, `(.L_x_2089) ;  /* 0x000000000f087348 */ /* 0x000fea0003c00000 */
[----:B------:R0:W1:Y:S02]  /*23b30*/  SHFL.IDX P6, R14, R13, R12, R11 ;  /* 0x0000000c0d0e7389 */ /* 0x00006400000c000b */
[----:B01----:R-:W-:Y:S01]  /*23b40*/  ENDCOLLECTIVE ;  /* 0x000000000000791b */ /* 0x003fe20003800000 */
.L_x_2089:
[----:B------:R-:W-:Y:S01]  /*23b50*/  MOV R105, R14 ;  /* 0x0000000e00697202 */ /* 0x000fe20000000f00 */
[----:B------:R-:W-:Y:S06]  /*23b60*/  BRA `(.L_x_2090) ;  /* 0xfffffdf400f87947 */ /* 0x000fec000383ffff */
.L_x_1707:
[----:B------:R-:W-:Y:S01]  /*23b70*/  BSSY B1, `(.L_x_2091) ;  /* 0x0000008000017945 */ /* 0x000fe20003800000 */
[----:B0---4-:R-:W-:Y:S02]  /*23b80*/  IMAD.MOV.U32 R13, RZ, RZ, R103 ;  /* 0x000000ffff0d7224 */ /* 0x011fe400078e0067 */
[----:B------:R-:W-:Y:S02]  /*23b90*/  IMAD.MOV.U32 R12, RZ, RZ, 0x1 ;  /* 0x00000001ff0c7424 */ /* 0x000fe400078e00ff */
[----:B------:R-:W-:Y:S02]  /*23ba0*/  IMAD.MOV.U32 R11, RZ, RZ, 0x181f ;  /* 0x0000181fff0b7424 */ /* 0x000fe400078e00ff */
[----:B------:R-:W-:-:S07]  /*23bb0*/  IMAD.MOV.U32 R15, RZ, RZ, -0x1 ;  /* 0xffffffffff0f7424 */ /* 0x000fce00078e00ff */
[----:B-123--:R-:W-:Y:S05]  /*23bc0*/  WARPSYNC.COLLECTIVE R15, `(.L_x_2092) ;  /* 0x000000000f087348 */ /* 0x00efea0003c00000 */
[----:B------:R0:W4:Y:S02]  /*23bd0*/  SHFL.IDX P6, R14, R13, R12, R11 ;  /* 0x0000000c0d0e7389 */ /* 0x00012400000c000b */
[----:B01234-:R-:W-:Y:S01]  /*23be0*/  ENDCOLLECTIVE ;  /* 0x000000000000791b */ /* 0x01ffe20003800000 */
.L_x_2092:
[----:B------:R-:W-:Y:S05]  /*23bf0*/  BSYNC B1 ;  /* 0x0000000000017941 */ /* 0x000fea0003800000 */
.L_x_2091:
        /* <DEDUP_REMOVED lines=8> */
.L_x_2093:
[----:B------:R-:W-:Y:S01]  /*23c80*/  IMAD.MOV.U32 R73, RZ, RZ, R14 ;  /* 0x000000ffff497224 */ /* 0x000fe200078e000e */
[----:B------:R-:W-:Y:S06]  /*23c90*/  BRA `(.L_x_2094) ;  /* 0xfffffdfc005c7947 */ /* 0x000fec000383ffff */
.L_x_1716:
[----:B------:R-:W-:Y:S01]  /*23ca0*/  BSSY B1, `(.L_x_2095) ;  /* 0x0000008000017945 */ /* 0x000fe20003800000 */
[----:B0---4-:R-:W-:Y:S01]  /*23cb0*/  IMAD.MOV.U32 R13, RZ, RZ, R103 ;  /* 0x000000ffff0d7224 */ /* 0x011fe200078e0067 */
[----:B------:R-:W-:Y:S01]  /*23cc0*/  MOV R15, 0xffffffff ;  /* 0xffffffff000f7802 */ /* 0x000fe20000000f00 */
[----:B------:R-:W-:Y:S02]  /*23cd0*/  IMAD.MOV.U32 R12, RZ, RZ, 0x2 ;  /* 0x00000002ff0c7424 */ /* 0x000fe400078e00ff */
[----:B------:R-:W-:-:S07]  /*23ce0*/  IMAD.MOV.U32 R11, RZ, RZ, 0x181f ;  /* 0x0000181fff0b7424 */ /* 0x000fce00078e00ff */
[----:B-123--:R-:W-:Y:S05]  /*23cf0*/  WARPSYNC.COLLECTIVE R15, `(.L_x_2096) ;  /* 0x000000000f087348 */ /* 0x00efea0003c00000 */
[----:B------:R0:W4:Y:S02]  /*23d00*/  SHFL.IDX P6, R14, R13, R12, R11 ;  /* 0x0000000c0d0e7389 */ /* 0x00012400000c000b */
[----:B01234-:R-:W-:Y:S01]  /*23d10*/  ENDCOLLECTIVE ;  /* 0x000000000000791b */ /* 0x01ffe20003800000 */
.L_x_2096:
[----:B------:R-:W-:Y:S05]  /*23d20*/  BSYNC B1 ;  /* 0x0000000000017941 */ /* 0x000fea0003800000 */
.L_x_2095:
[----:B------:R-:W-:Y:S02]  /*23d30*/  IMAD.MOV.U32 R13, RZ, RZ, R108 ;  /* 0x000000ffff0d7224 */ /* 0x000fe400078e006c */
[----:B------:R-:W-:Y:S02]  /*23d40*/  IMAD.MOV.U32 R12, RZ, RZ, 0x2 ;  /* 0x00000002ff0c7424 */ /* 0x000fe400078e00ff */
[----:B------:R-:W-:Y:S02]  /*23d50*/  IMAD.MOV.U32 R11, RZ, RZ, 0x181f ;  /* 0x0000181fff0b7424 */ /* 0x000fe400078e00ff */
[----:B------:R-:W-:Y:S02]  /*23d60*/  IMAD.MOV.U32 R15, RZ, RZ, -0x1 ;  /* 0xffffffffff0f7424 */ /* 0x000fe400078e00ff */
[----:B------:R-:W-:-:S07]  /*23d70*/  IMAD.MOV.U32 R61, RZ, RZ, R14 ;  /* 0x000000ffff3d7224 */ /* 0x000fce00078e000e */
[----:B------:R-:W-:Y:S05]  /*23d80*/  WARPSYNC.COLLECTIVE R15, `(.L_x_2097) ;  /* 0x000000000f087348 */ /* 0x000fea0003c00000 */
[----:B------:R0:W1:Y:S02]  /*23d90*/  SHFL.IDX P6, R14, R13, R12, R11 ;  /* 0x0000000c0d0e7389 */ /* 0x00006400000c000b */
[----:B01----:R-:W-:Y:S01]  /*23da0*/  ENDCOLLECTIVE ;  /* 0x000000000000791b */ /* 0x003fe20003800000 */
.L_x_2097:
[----:B------:R-:W-:Y:S01]  /*23db0*/  IMAD.MOV.U32 R63, RZ, RZ, R14 ;  /* 0x000000ffff3f7224 */ /* 0x000fe200078e000e */
[----:B------:R-:W-:Y:S06]  /*23dc0*/  BRA `(.L_x_2098) ;  /* 0xfffffe0000c07947 */ /* 0x000fec000383ffff */
.L_x_1725:
[----:B------:R-:W-:Y:S01]  /*23dd0*/  BSSY B1, `(.L_x_2099) ;  /* 0x0000008000017945 */ /* 0x000fe20003800000 */
[----:B0---4-:R-:W-:Y:S01]  /*23de0*/  MOV R13, R103 ;  /* 0x00000067000d7202 */ /* 0x011fe20000000f00 */
[----:B------:R-:W-:Y:S02]  /*23df0*/  IMAD.MOV.U32 R12, RZ, RZ, 0x3 ;  /* 0x00000003ff0c7424 */ /* 0x000fe400078e00ff */
[----:B------:R-:W-:Y:S02]  /*23e00*/  IMAD.MOV.U32 R11, RZ, RZ, 0x181f ;  /* 0x0000181fff0b7424 */ /* 0x000fe400078e00ff */
[----:B------:R-:W-:-:S07]  /*23e10*/  IMAD.MOV.U32 R15, RZ, RZ, -0x1 ;  /* 0xffffffffff0f7424 */ /* 0x000fce00078e00ff */
[----:B-123--:R-:W-:Y:S05]  /*23e20*/  WARPSYNC.COLLECTIVE R15, `(.L_x_2100) ;  /* 0x000000000f087348 */ /* 0x00efea0003c00000 */
[----:B------:R0:W4:Y:S02]  /*23e30*/  SHFL.IDX P6, R14, R13, R12, R11 ;  /* 0x0000000c0d0e7389 */ /* 0x00012400000c000b */
[----:B01234-:R-:W-:Y:S01]  /*23e40*/  ENDCOLLECTIVE ;  /* 0x000000000000791b */ /* 0x01ffe20003800000 */
.L_x_2100:
[----:B------:R-:W-:Y:S05]  /*23e50*/  BSYNC B1 ;  /* 0x0000000000017941 */ /* 0x000fea0003800000 */
.L_x_2099:
        /* <DEDUP_REMOVED lines=8> */
.L_x_2101:
[----:B------:R-:W-:Y:S01]  /*23ee0*/  IMAD.MOV.U32 R53, RZ, RZ, R14 ;  /* 0x000000ffff357224 */ /* 0x000fe200078e000e */
[----:B------:R-:W-:Y:S06]  /*23ef0*/  BRA `(.L_x_2102) ;  /* 0xfffffe0800207947 */ /* 0x000fec000383ffff */
.L_x_1737:
[----:B--2---:R2:W3:Y:S02]  /*23f00*/  SYNCS.PHASECHK.TRANS64.TRYWAIT P4, [R91+URZ+0x28890], R102 ;  /* 0x028890665b0075a7 */ /* 0x0044e4000808017f */
[----:B---3--:R-:W-:Y:S05]  /*23f10*/  @!P4 NANOSLEEP.SYNCS 0x989680 ;  /* 0x009896800000c95d */ /* 0x008fea0003900000 */
[----:B------:R-:W3:Y:S02]  /*23f20*/  @!P4 SYNCS.PHASECHK.TRANS64 P4, [R91+URZ+0x28890], R102 ;  /* 0x028890665b00c5a7 */ /* 0x000ee4000808007f */
[----:B---3--:R-:W-:Y:S05]  /*23f30*/  @!P4 BRA `(.L_x_1737) ;  /* 0xfffffffc00f0c947 */ /* 0x008fea000383ffff */
[----:B------:R-:W-:Y:S05]  /*23f40*/  BRA `(.L_x_2103) ;  /* 0xfffffe1400ec7947 */ /* 0x000fea000383ffff */
.L_x_1738:
[----:B------:R-:W-:Y:S01]  /*23f50*/  BSSY B1, `(.L_x_2104) ;  /* 0x0000008000017945 */ /* 0x000fe20003800000 */
[----:B------:R-:W-:Y:S02]  /*23f60*/  IMAD.MOV.U32 R13, RZ, RZ, R103 ;  /* 0x000000ffff0d7224 */ /* 0x000fe400078e0067 */
[----:B------:R-:W-:Y:S02]  /*23f70*/  IMAD.MOV.U32 R12, RZ, RZ, RZ ;  /* 0x000000ffff0c7224 */ /* 0x000fe400078e00ff */
[----:B------:R-:W-:Y:S02]  /*23f80*/  IMAD.MOV.U32 R11, RZ, RZ, 0x181f ;  /* 0x0000181fff0b7424 */ /* 0x000fe400078e00ff */
[----:B------:R-:W-:-:S07]  /*23f90*/  IMAD.MOV.U32 R15, RZ, RZ, -0x1 ;  /* 0xffffffffff0f7424 */ /* 0x000fce00078e00ff */
[----:B0-2---:R-:W-:Y:S05]  /*23fa0*/  WARPSYNC.COLLECTIVE R15, `(.L_x_2105) ;  /* 0x000000000f087348 */ /* 0x005fea0003c00000 */
[----:B------:R1:W3:Y:S02]  /*23fb0*/  SHFL.IDX P6, R14, R13, R12, R11 ;  /* 0x0000000c0d0e7389 */ /* 0x0002e400000c000b */
[----:B0123--:R-:W-:Y:S01]  /*23fc0*/  ENDCOLLECTIVE ;  /* 0x000000000000791b */ /* 0x00ffe20003800000 */
.L_x_2105:
[----:B------:R-:W-:Y:S05]  /*23fd0*/  BSYNC B1 ;  /* 0x0000000000017941 */ /* 0x000fea0003800000 */
.L_x_2104:
[----:B------:R-:W-:Y:S01]  /*23fe0*/  IMAD.MOV.U32 R13, RZ, RZ, R108 ;  /* 0x000000ffff0d7224 */ /* 0x000fe200078e006c */
[----:B------:R-:W-:Y:S01]  /*23ff0*/  MOV R107, R14 ;  /* 0x0000000e006b7202 */ /* 0x000fe20000000f00 */
[----:B------:R-:W-:Y:S02]  /*24000*/  IMAD.MOV.U32 R12, RZ, RZ, RZ ;  /* 0x000000ffff0c7224 */ /* 0x000fe400078e00ff */
[----:B------:R-:W-:Y:S02]  /*24010*/  IMAD.MOV.U32 R11, RZ, RZ, 0x181f ;  /* 0x0000181fff0b7424 */ /* 0x000fe400078e00ff */
[----:B------:R-:W-:-:S07]  /*24020*/  IMAD.MOV.U32 R15, RZ, RZ, -0x1 ;  /* 0xffffffffff0f7424 */ /* 0x000fce00078e00ff */
[----:B------:R-:W-:Y:S05]  /*24030*/  WARPSYNC.COLLECTIVE R15, `(.L_x_2106) ;  /* 0x000000000f087348 */ /* 0x000fea0003c00000 */
[----:B------:R0:W1:Y:S02]  /*24040*/  SHFL.IDX P6, R14, R13, R12, R11 ;  /* 0x0000000c0d0e7389 */ /* 0x00006400000c000b */
[----:B01----:R-:W-:Y:S01]  /*24050*/  ENDCOLLECTIVE ;  /* 0x000000000000791b */ /* 0x003fe20003800000 */
.L_x_2106:
[----:B------:R-:W-:Y:S01]  /*24060*/  IMAD.MOV.U32 R106, RZ, RZ, R14 ;  /* 0x000000ffff6a7224 */ /* 0x000fe200078e000e */
[----:B------:R-:W-:Y:S06]  /*24070*/  BRA `(.L_x_2107) ;  /* 0xfffffe1400b87947 */ /* 0x000fec000383ffff */
.L_x_1743:
[----:B------:R-:W-:Y:S01]  /*24080*/  BSSY B1, `(.L_x_2108) ;  /* 0x0000008000017945 */ /* 0x000fe20003800000 */
[----:B0-----:R-:W-:Y:S01]  /*24090*/  IMAD.MOV.U32 R13, RZ, RZ, R103 ;  /* 0x000000ffff0d7224 */ /* 0x001fe200078e0067 */
[----:B------:R-:W-:Y:S01]  /*240a0*/  MOV R12, 0x1 ;  /* 0x00000001000c7802 */ /* 0x000fe20000000f00 */
[----:B------:R-:W-:Y:S02]  /*240b0*/  IMAD.MOV.U32 R11, RZ, RZ, 0x181f ;  /* 0x0000181fff0b7424 */ /* 0x000fe400078e00ff */
[----:B------:R-:W-:-:S07]  /*240c0*/  IMAD.MOV.U32 R15, RZ, RZ, -0x1 ;  /* 0xffffffffff0f7424 */ /* 0x000fce00078e00ff */
[----:B-1234-:R-:W-:Y:S05]  /*240d0*/  WARPSYNC.COLLECTIVE R15, `(.L_x_2109) ;  /* 0x000000000f087348 */ /* 0x01efea0003c00000 */
[----:B------:R0:W0:Y:S02]  /*240e0*/  SHFL.IDX P6, R14, R13, R12, R11 ;  /* 0x0000000c0d0e7389 */ /* 0x00002400000c000b */
[----:B01234-:R-:W-:Y:S01]  /*240f0*/  ENDCOLLECTIVE ;  /* 0x000000000000791b */ /* 0x01ffe20003800000 */
.L_x_2109:
[----:B------:R-:W-:Y:S05]  /*24100*/  BSYNC B1 ;  /* 0x0000000000017941 */ /* 0x000fea0003800000 */
.L_x_2108:
[----:B------:R-:W-:Y:S01]  /*24110*/  IMAD.MOV.U32 R13, RZ, RZ, R108 ;  /* 0x000000ffff0d7224 */ /* 0x000fe200078e006c */
[----:B------:R-:W-:Y:S01]  /*24120*/  MOV R15, 0xffffffff ;  /* 0xffffffff000f7802 */ /* 0x000fe20000000f00 */
[----:B------:R-:W-:Y:S02]  /*24130*/  IMAD.MOV.U32 R12, RZ, RZ, 0x1 ;  /* 0x00000001ff0c7424 */ /* 0x000fe400078e00ff */
[----:B------:R-:W-:Y:S02]  /*24140*/  IMAD.MOV.U32 R11, RZ, RZ, 0x181f ;  /* 0x0000181fff0b7424 */ /* 0x000fe400078e00ff */
[----:B------:R-:W-:-:S07]  /*24150*/  IMAD.MOV.U32 R51, RZ, RZ, R14 ;  /* 0x000000ffff337224 */ /* 0x000fce00078e000e */
[----:B------:R-:W-:Y:S05]  /*24160*/  WARPSYNC.COLLECTIVE R15, `(.L_x_2110) ;  /* 0x000000000f087348 */ /* 0x000fea0003c00000 */
[----:B------:R0:W1:Y:S02]  /*24170*/  SHFL.IDX P6, R14, R13, R12, R11 ;  /* 0x0000000c0d0e7389 */ /* 0x00006400000c000b */
[----:B01----:R-:W-:Y:S01]  /*24180*/  ENDCOLLECTIVE ;  /* 0x000000000000791b */ /* 0x003fe20003800000 */
.L_x_2110:
[----:B------:R-:W-:Y:S01]  /*24190*/  IMAD.MOV.U32 R50, RZ, RZ, R14 ;  /* 0x000000ffff327224 */ /* 0x000fe200078e000e */
[----:B------:R-:W-:Y:S06]  /*241a0*/  BRA `(.L_x_2111) ;  /* 0xfffffe1c00547947 */ /* 0x000fec000383ffff */
.L_x_1748:
[----:B------:R-:W-:Y:S01]  /*241b0*/  BSSY B1, `(.L_x_2112) ;  /* 0x0000008000017945 */ /* 0x000fe20003800000 */
[----:B0-----:R-:W-:Y:S02]  /*241c0*/  IMAD.MOV.U32 R13, RZ, RZ, R103 ;  /* 0x000000ffff0d7224 */ /* 0x001fe400078e0067 */
[----:B------:R-:W-:Y:S02]  /*241d0*/  IMAD.MOV.U32 R12, RZ, RZ, 0x2 ;  /* 0x00000002ff0c7424 */ /* 0x000fe400078e00ff */
[----:B------:R-:W-:Y:S02]  /*241e0*/  IMAD.MOV.U32 R11, RZ, RZ, 0x181f ;  /* 0x0000181fff0b7424 */ /* 0x000fe400078e00ff */
[----:B------:R-:W-:-:S07]  /*241f0*/  IMAD.MOV.U32 R15, RZ, RZ, -0x1 ;  /* 0xffffffffff0f7424 */ /* 0x000fce00078e00ff */
[----:B-1234-:R-:W-:Y:S05]  /*24200*/  WARPSYNC.COLLECTIVE R15, `(.L_x_2113) ;  /* 0x000000000f087348 */ /* 0x01efea0003c00000 */
[----:B------:R0:W0:Y:S02]  /*24210*/  SHFL.IDX P6, R14, R13, R12, R11 ;  /* 0x0000000c0d0e7389 */ /* 0x00002400000c000b */
[----:B01234-:R-:W-:Y:S01]  /*24220*/  ENDCOLLECTIVE ;  /* 0x000000000000791b */ /* 0x01ffe20003800000 */
.L_x_2113:
[----:B------:R-:W-:Y:S05]  /*24230*/  BSYNC B1 ;  /* 0x0000000000017941 */ /* 0x000fea0003800000 */
.L_x_2112:
[----:B------:R-:W-:Y:S01]  /*24240*/  MOV R13, R108 ;  /* 0x0000006c000d7202 */ /* 0x000fe20000000f00 */
[----:B------:R-:W-:Y:S02]  /*24250*/  IMAD.MOV.U32 R12, RZ, RZ, 0x2 ;  /* 0x00000002ff0c7424 */ /* 0x000fe400078e00ff */
[----:B------:R-:W-:Y:S02]  /*24260*/  IMAD.MOV.U32 R11, RZ, RZ, 0x181f ;  /* 0x0000181fff0b7424 */ /* 0x000fe400078e00ff */
[----:B------:R-:W-:Y:S02]  /*24270*/  IMAD.MOV.U32 R15, RZ, RZ, -0x1 ;  /* 0xffffffffff0f7424 */ /* 0x000fe400078e00ff */
[----:B------:R-:W-:-:S07]  /*24280*/  IMAD.MOV.U32 R45, RZ, RZ, R14 ;  /* 0x000000ffff2d7224 */ /* 0x000fce00078e000e */
[----:B------:R-:W-:Y:S05]  /*24290*/  WARPSYNC.COLLECTIVE R15, `(.L_x_2114) ;  /* 0x000000000f087348 */ /* 0x000fea0003c00000 */
[----:B------:R0:W1:Y:S02]  /*242a0*/  SHFL.IDX P6, R14, R13, R12, R11 ;  /* 0x0000000c0d0e7389 */ /* 0x00006400000c000b */
[----:B01----:R-:W-:Y:S01]  /*242b0*/  ENDCOLLECTIVE ;  /* 0x000000000000791b */ /* 0x003fe20003800000 */
.L_x_2114:
[----:B------:R-:W-:Y:S05]  /*242c0*/  BRA `(.L_x_2115) ;  /* 0xfffffe2000f87947 */ /* 0x000fea000383ffff */
.L_x_1753:
[----:B------:R-:W-:Y:S01]  /*242d0*/  BSSY B1, `(.L_x_2116) ;  /* 0x0000008000017945 */ /* 0x000fe20003800000 */
[----:B0-----:R-:W-:Y:S01]  /*242e0*/  IMAD.MOV.U32 R13, RZ, RZ, R103 ;  /* 0x000000ffff0d7224 */ /* 0x001fe200078e0067 */
[----:B------:R-:W-:Y:S01]  /*242f0*/  MOV R15, 0xffffffff ;  /* 0xffffffff000f7802 */ /* 0x000fe20000000f00 */
[----:B------:R-:W-:Y:S02]  /*24300*/  IMAD.MOV.U32 R12, RZ, RZ, 0x3 ;  /* 0x00000003ff0c7424 */ /* 0x000fe400078e00ff */
[----:B------:R-:W-:-:S07]  /*24310*/  IMAD.MOV.U32 R11, RZ, RZ, 0x181f ;  /* 0x0000181fff0b7424 */ /* 0x000fce00078e00ff */
[----:B-1234-:R-:W-:Y:S05]  /*24320*/  WARPSYNC.COLLECTIVE R15, `(.L_x_2117) ;  /* 0x000000000f087348 */ /* 0x01efea0003c00000 */
[----:B------:R0:W0:Y:S02]  /*24330*/  SHFL.IDX P6, R14, R13, R12, R11 ;  /* 0x0000000c0d0e7389 */ /* 0x00002400000c000b */
[----:B01234-:R-:W-:Y:S01]  /*24340*/  ENDCOLLECTIVE ;  /* 0x000000000000791b */ /* 0x01ffe20003800000 */
.L_x_2117:
[----:B------:R-:W-:Y:S05]  /*24350*/  BSYNC B1 ;  /* 0x0000000000017941 */ /* 0x000fea0003800000 */
.L_x_2116:
        /* <DEDUP_REMOVED lines=8> */
.L_x_2118:
[----:B------:R-:W-:Y:S01]  /*243e0*/  IMAD.MOV.U32 R108, RZ, RZ, R14 ;  /* 0x000000ffff6c7224 */ /* 0x000fe200078e000e */
[----:B------:R-:W-:Y:S06]  /*243f0*/  BRA `(.L_x_2119) ;  /* 0xfffffe2800987947 */ /* 0x000fec000383ffff */
.L_x_1758:
[----:B0-----:R0:W1:Y:S02]  /*24400*/  SYNCS.PHASECHK.TRANS64.TRYWAIT P3, [R91+URZ+0x28890], R102 ;  /* 0x028890665b0075a7 */ /* 0x001064000806017f */
[----:B-1----:R-:W-:Y:S05]  /*24410*/  @!P3 NANOSLEEP.SYNCS 0x989680 ;  /* 0x009896800000b95d */ /* 0x002fea0003900000 */
[----:B------:R-:W1:Y:S02]  /*24420*/  @!P3 SYNCS.PHASECHK.TRANS64 P3, [R91+URZ+0x28890], R102 ;  /* 0x028890665b00b5a7 */ /* 0x000e64000806007f */
[----:B-1----:R-:W-:Y:S05]  /*24430*/  @!P3 BRA `(.L_x_1758) ;  /* 0xfffffffc00f0b947 */ /* 0x002fea000383ffff */
[----:B------:R-:W-:Y:S05]  /*24440*/  BRA `(.L_x_2120) ;  /* 0xfffffe3000847947 */ /* 0x000fea000383ffff */
.L_x_1759:
        /* <DEDUP_REMOVED lines=8> */
.L_x_2122:
[----:B------:R-:W-:Y:S05]  /*244d0*/  BSYNC B1 ;  /* 0x0000000000017941 */ /* 0x000fea0003800000 */
.L_x_2121:
[----:B------:R-:W-:Y:S01]  /*244e0*/  IMAD.MOV.U32 R13, RZ, RZ, R44 ;  /* 0x000000ffff0d7224 */ /* 0x000fe200078e002c */
[----:B------:R-:W-:Y:S01]  /*244f0*/  MOV R11, 0x181f ;  /* 0x0000181f000b7802 */ /* 0x000fe20000000f00 */
[----:B------:R-:W-:Y:S02]  /*24500*/  IMAD.MOV.U32 R12, RZ, RZ, RZ ;  /* 0x000000ffff0c7224 */ /* 0x000fe400078e00ff */
[----:B------:R-:W-:Y:S02]  /*24510*/  IMAD.MOV.U32 R15, RZ, RZ, -0x1 ;  /* 0xffffffffff0f7424 */ /* 0x000fe400078e00ff */
[----:B------:R-:W-:-:S07]  /*24520*/  IMAD.MOV.U32 R45, RZ, RZ, R14 ;  /* 0x000000ffff2d7224 */ /* 0x000fce00078e000e */
[----:B------:R-:W-:Y:S05]  /*24530*/  WARPSYNC.COLLECTIVE R15, `(.L_x_2123) ;  /* 0x000000000f087348 */ /* 0x000fea0003c00000 */
[----:B------:R0:W1:Y:S02]  /*24540*/  SHFL.IDX P6, R14, R13, R12, R11 ;  /* 0x0000000c0d0e7389 */ /* 0x00006400000c000b */
[----:B01----:R-:W-:Y:S01]  /*24550*/  ENDCOLLECTIVE ;  /* 0x000000000000791b */ /* 0x003fe20003800000 */
.L_x_2123:
[----:B------:R-:W-:Y:S05]  /*24560*/  BRA `(.L_x_2124) ;  /* 0xfffffe3000ac7947 */ /* 0x000fea000383ffff */
.L_x_1762:
[----:B------:R-:W-:Y:S01]  /*24570*/  BSSY B1, `(.L_x_2125) ;  /* 0x0000008000017945 */ /* 0x000fe20003800000 */
[----:B----4-:R-:W-:Y:S02]  /*24580*/  IMAD.MOV.U32 R13, RZ, RZ, R46 ;  /* 0x000000ffff0d7224 */ /* 0x010fe400078e002e */
[----:B------:R-:W-:Y:S02]  /*24590*/  IMAD.MOV.U32 R12, RZ, RZ, 0x1 ;  /* 0x00000001ff0c7424 */ /* 0x000fe400078e00ff */
[----:B------:R-:W-:Y:S02]  /*245a0*/  IMAD.MOV.U32 R11, RZ, RZ, 0x181f ;  /* 0x0000181fff0b7424 */ /* 0x000fe400078e00ff */
[----:B------:R-:W-:-:S07]  /*245b0*/  IMAD.MOV.U32 R15, RZ, RZ, -0x1 ;  /* 0xffffffffff0f7424 */ /* 0x000fce00078e00ff */
[----:B0123--:R-:W-:Y:S05]  /*245c0*/  WARPSYNC.COLLECTIVE R15, `(.L_x_2126) ;  /* 0x000000000f087348 */ /* 0x00ffea0003c00000 */
[----:B---3--:R3:W4:Y:S02]  /*245d0*/  SHFL.IDX P6, R14, R13, R12, R11 ;  /* 0x0000000c0d0e7389 */ /* 0x00872400000c000b */
[----:B01234-:R-:W-:Y:S01]  /*245e0*/  ENDCOLLECTIVE ;  /* 0x000000000000791b */ /* 0x01ffe20003800000 */
.L_x_2126:
[----:B------:R-:W-:Y:S05]  /*245f0*/  BSYNC B1 ;  /* 0x0000000000017941 */ /* 0x000fea0003800000 */
.L_x_2125:
        /* <DEDUP_REMOVED lines=8> */
.L_x_2127:
[----:B------:R-:W-:Y:S05]  /*24680*/  BRA `(.L_x_2128) ;  /* 0xfffffe3000ac7947 */ /* 0x000fea000383ffff */
.L_x_1765:
[----:B------:R-:W-:Y:S01]  /*24690*/  BSSY B1, `(.L_x_2129) ;  /* 0x0000008000017945 */ /* 0x000fe20003800000 */
[----:B----4-:R-:W-:Y:S01]  /*246a0*/  IMAD.MOV.U32 R13, RZ, RZ, R46 ;  /* 0x000000ffff0d7224 */ /* 0x010fe200078e002e */
[----:B------:R-:W-:Y:S01]  /*246b0*/  MOV R15, 0xffffffff ;  /* 0xffffffff000f7802 */ /* 0x000fe20000000f00 */
[----:B------:R-:W-:Y:S02]  /*246c0*/  IMAD.MOV.U32 R12, RZ, RZ, 0x2 ;  /* 0x00000002ff0c7424 */ /* 0x000fe400078e00ff */
[----:B------:R-:W-:-:S07]  /*246d0*/  IMAD.MOV.U32 R11, RZ, RZ, 0x181f ;  /* 0x0000181fff0b7424 */ /* 0x000fce00078e00ff */
[----:B0123--:R-:W-:Y:S05]  /*246e0*/  WARPSYNC.COLLECTIVE R15, `(.L_x_2130) ;  /* 0x000000000f087348 */ /* 0x00ffea0003c00000 */
[----:B---3--:R3:W4:Y:S02]  /*246f0*/  SHFL.IDX P6, R14, R13, R12, R11 ;  /* 0x0000000c0d0e7389 */ /* 0x00872400000c000b */
[----:B01234-:R-:W-:Y:S01]  /*24700*/  ENDCOLLECTIVE ;  /* 0x000000000000791b */ /* 0x01ffe20003800000 */
.L_x_2130:
[----:B------:R-:W-:Y:S05]  /*24710*/  BSYNC B1 ;  /* 0x0000000000017941 */ /* 0x000fea0003800000 */
.L_x_2129:
        /* <DEDUP_REMOVED lines=8> */
.L_x_2131:
[----:B------:R-:W-:Y:S05]  /*247a0*/  BRA `(.L_x_2132) ;  /* 0xfffffe3000b07947 */ /* 0x000fea000383ffff */
.L_x_1768:
        /* <DEDUP_REMOVED lines=8> */
.L_x_2134:
[----:B------:R-:W-:Y:S05]  /*24830*/  BSYNC B1 ;  /* 0x0000000000017941 */ /* 0x000fea0003800000 */
.L_x_2133:
        /* <DEDUP_REMOVED lines=8> */
.L_x_2135:
[----:B------:R-:W-:Y:S05]  /*248c0*/  BRA `(.L_x_2136) ;  /* 0xfffffe3000b47947 */ /* 0x000fea000383ffff */
.L_x_1772:
[----:B------:R0:W0:Y:S02]  /*248d0*/  SYNCS.PHASECHK.TRANS64.TRYWAIT P4, [R91+URZ+0x288b0], R102 ;  /* 0x0288b0665b0075a7 */ /* 0x000024000808017f */
[----:B0-----:R-:W-:Y:S05]  /*248e0*/  @!P4 NANOSLEEP.SYNCS 0x989680 ;  /* 0x009896800000c95d */ /* 0x001fea0003900000 */
[----:B------:R-:W0:Y:S02]  /*248f0*/  @!P4 SYNCS.PHASECHK.TRANS64 P4, [R91+URZ+0x288b0], R102 ;  /* 0x0288b0665b00c5a7 */ /* 0x000e24000808007f */
[----:B0-----:R-:W-:Y:S05]  /*24900*/  @!P4 BRA `(.L_x_1772) ;  /* 0xfffffffc00f0c947 */ /* 0x001fea000383ffff */
[----:B------:R-:W-:Y:S05]  /*24910*/  BRA `(.L_x_2137) ;  /* 0xfffffe3400307947 */ /* 0x000fea000383ffff */
.L_x_1792:
[----:B------:R-:W-:Y:S01]  /*24920*/  BSSY B0, `(.L_x_2138) ;  /* 0x0000008000007945 */ /* 0x000fe20003800000 */
[----:B--2---:R-:W-:Y:S02]  /*24930*/  IMAD.MOV.U32 R13, RZ, RZ, R218 ;  /* 0x000000ffff0d7224 */ /* 0x004fe400078e00da */
[----:B------:R-:W-:Y:S02]  /*24940*/  IMAD.MOV.U32 R12, RZ, RZ, RZ ;  /* 0x000000ffff0c7224 */ /* 0x000fe400078e00ff */
[----:B------:R-:W-:Y:S02]  /*24950*/  IMAD.MOV.U32 R11, RZ, RZ, 0x1f ;  /* 0x0000001fff0b7424 */ /* 0x000fe400078e00ff */
[----:B------:R-:W-:-:S07]  /*24960*/  IMAD.MOV.U32 R15, RZ, RZ, -0x1 ;  /* 0xffffffffff0f7424 */ /* 0x000fce00078e00ff */
[----:B-1---5:R-:W-:Y:S05]  /*24970*/  WARPSYNC.COLLECTIVE R15, `(.L_x_2139) ;  /* 0x000000000f087348 */ /* 0x022fea0003c00000 */
[----:B------:R0:W2:Y:S02]  /*24980*/  SHFL.IDX P6, R14, R13, R12, R11 ;  /* 0x0000000c0d0e7389 */ /* 0x0000a400000c000b */
[----:B012--5:R-:W-:Y:S01]  /*24990*/  ENDCOLLECTIVE ;  /* 0x000000000000791b */ /* 0x027fe20003800000 */
.L_x_2139:
[----:B------:R-:W-:Y:S05]  /*249a0*/  BSYNC B0 ;  /* 0x0000000000007941 */ /* 0x000fea0003800000 */
.L_x_2138:
[----:B------:R-:W-:Y:S01]  /*249b0*/  IMAD.MOV.U32 R194, RZ, RZ, R14 ;  /* 0x000000ffffc27224 */ /* 0x000fe200078e000e */
[----:B------:R-:W-:Y:S06]  /*249c0*/  BRA `(.L_x_2140) ;  /* 0xfffffe4000747947 */ /* 0x000fec000383ffff */
.L_x_1802:
[----:B------:R-:W-:Y:S01]  /*249d0*/  BSSY B1, `(.L_x_2141) ;  /* 0x0000008000017945 */ /* 0x000fe20003800000 */
[----:B------:R-:W-:Y:S01]  /*249e0*/  IMAD.MOV.U32 R13, RZ, RZ, R6 ;  /* 0x000000ffff0d7224 */ /* 0x000fe200078e0006 */
[----:B------:R-:W-:Y:S01]  /*249f0*/  MOV R12, RZ ;  /* 0x000000ff000c7202 */ /* 0x000fe20000000f00 */
[----:B------:R-:W-:Y:S02]  /*24a00*/  IMAD.MOV.U32 R11, RZ, RZ, 0x181f ;  /* 0x0000181fff0b7424 */ /* 0x000fe400078e00ff */
[----:B------:R-:W-:-:S07]  /*24a10*/  IMAD.MOV.U32 R15, RZ, RZ, -0x1 ;  /* 0xffffffffff0f7424 */ /* 0x000fce00078e00ff */
[----:B01----:R-:W-:Y:S05]  /*24a20*/  WARPSYNC.COLLECTIVE R15, `(.L_x_2142) ;  /* 0x000000000f087348 */ /* 0x003fea0003c00000 */
[----:B------:R2:W3:Y:S02]  /*24a30*/  SHFL.IDX P6, R14, R13, R12, R11 ;  /* 0x0000000c0d0e7389 */ /* 0x0004e400000c000b */
[----:B0123--:R-:W-:Y:S01]  /*24a40*/  ENDCOLLECTIVE ;  /* 0x000000000000791b */ /* 0x00ffe20003800000 */
.L_x_2142:
[----:B------:R-:W-:Y:S05]  /*24a50*/  BSYNC B1 ;  /* 0x0000000000017941 */ /* 0x000fea0003800000 */
.L_x_2141:
[----:B------:R-:W-:Y:S01]  /*24a60*/  IMAD.MOV.U32 R13, RZ, RZ, R5 ;  /* 0x000000ffff0d7224 */ /* 0x000fe200078e0005 */
[----:B------:R-:W-:Y:S01]  /*24a70*/  MOV R15, 0xffffffff ;  /* 0xffffffff000f7802 */ /* 0x000fe20000000f00 */
[----:B------:R-:W-:Y:S02]  /*24a80*/  IMAD.MOV.U32 R12, RZ, RZ, RZ ;  /* 0x000000ffff0c7224 */ /* 0x000fe400078e00ff */
[----:B------:R-:W-:Y:S02]  /*24a90*/  IMAD.MOV.U32 R11, RZ, RZ, 0x181f ;  /* 0x0000181fff0b7424 */ /* 0x000fe400078e00ff */
[----:B------:R-:W-:-:S07]  /*24aa0*/  IMAD.MOV.U32 R0, RZ, RZ, R14 ;  /* 0x000000ffff007224 */ /* 0x000fce00078e000e */
[----:B------:R-:W-:Y:S05]  /*24ab0*/  WARPSYNC.COLLECTIVE R15, `(.L_x_2143) ;  /* 0x000000000f087348 */ /* 0x000fea0003c00000 */
[----:B------:R0:W1:Y:S02]  /*24ac0*/  SHFL.IDX P6, R14, R13, R12, R11 ;  /* 0x0000000c0d0e7389 */ /* 0x00006400000c000b */
[----:B01----:R-:W-:Y:S01]  /*24ad0*/  ENDCOLLECTIVE ;  /* 0x000000000000791b */ /* 0x003fe20003800000 */
.L_x_2143:
[----:B------:R-:W-:Y:S02]  /*24ae0*/  IMAD.MOV.U32 R13, RZ, RZ, R8 ;  /* 0x000000ffff0d7224 */ /* 0x000fe400078e0008 */
[----:B------:R-:W-:-:S07]  /*24af0*/  IMAD.MOV.U32 R3, RZ, RZ, R14 ;  /* 0x000000ffff037224 */ /* 0x000fce00078e000e */
[----:B------:R-:W-:Y:S05]  /*24b00*/  WARPSYNC.COLLECTIVE R15, `(.L_x_2144) ;  /* 0x000000000f087348 */ /* 0x000fea0003c00000 */
[----:B------:R0:W1:Y:S02]  /*24b10*/  SHFL.IDX P6, R14, R13, R12, R11 ;  /* 0x0000000c0d0e7389 */ /* 0x00006400000c000b */
[----:B01----:R-:W-:Y:S01]  /*24b20*/  ENDCOLLECTIVE ;  /* 0x000000000000791b */ /* 0x003fe20003800000 */
.L_x_2144:
[----:B------:R-:W-:Y:S02]  /*24b30*/  IMAD.MOV.U32 R13, RZ, RZ, R7 ;  /* 0x000000ffff0d7224 */ /* 0x000fe400078e0007 */
[----:B------:R-:W-:-:S07]  /*24b40*/  IMAD.MOV.U32 R4, RZ, RZ, R14 ;  /* 0x000000ffff047224 */ /* 0x000fce00078e000e */
[----:B------:R-:W-:Y:S05]  /*24b50*/  WARPSYNC.COLLECTIVE R15, `(.L_x_2145) ;  /* 0x000000000f087348 */ /* 0x000fea0003c00000 */
[----:B------:R0:W1:Y:S02]  /*24b60*/  SHFL.IDX P6, R14, R13, R12, R11 ;  /* 0x0000000c0d0e7389 */ /* 0x00006400000c000b */
[----:B01----:R-:W-:Y:S01]  /*24b70*/  ENDCOLLECTIVE ;  /* 0x000000000000791b */ /* 0x003fe20003800000 */
.L_x_2145:
[----:B------:R-:W-:Y:S05]  /*24b80*/  BRA `(.L_x_2146) ;  /* 0xfffffe4400c87947 */ /* 0x000fea000383ffff */
.L_x_1805:
[----:B------:R-:W-:Y:S01]  /*24b90*/  BSSY B1, `(.L_x_2147) ;  /* 0x0000008000017945 */ /* 0x000fe20003800000 */
[----:B-1----:R-:W-:Y:S01]  /*24ba0*/  IMAD.MOV.U32 R13, RZ, RZ, R6 ;  /* 0x000000ffff0d7224 */ /* 0x002fe200078e0006 */
[----:B------:R-:W-:Y:S01]  /*24bb0*/  MOV R11, 0x181f ;  /* 0x0000181f000b7802 */ /* 0x000fe20000000f00 */
[----:B------:R-:W-:Y:S02]  /*24bc0*/  IMAD.MOV.U32 R12, RZ, RZ, 0x1 ;  /* 0x00000001ff0c7424 */ /* 0x000fe400078e00ff */
[----:B------:R-:W-:-:S07]  /*24bd0*/  IMAD.MOV.U32 R15, RZ, RZ, -0x1 ;  /* 0xffffffffff0f7424 */ /* 0x000fce00078e00ff */
[----:B--2---:R-:W-:Y:S05]  /*24be0*/  WARPSYNC.COLLECTIVE R15, `(.L_x_2148) ;  /* 0x000000000f087348 */ /* 0x004fea0003c00000 */
[----:B------:R0:W1:Y:S02]  /*24bf0*/  SHFL.IDX P6, R14, R13, R12, R11 ;  /* 0x0000000c0d0e7389 */ /* 0x00006400000c000b */
[----:B012---:R-:W-:Y:S01]  /*24c00*/  ENDCOLLECTIVE ;  /* 0x000000000000791b */ /* 0x007fe20003800000 */
.L_x_2148:
[----:B------:R-:W-:Y:S05]  /*24c10*/  BSYNC B1 ;  /* 0x0000000000017941 */ /* 0x000fea0003800000 */
.L_x_2147:
        /* <DEDUP_REMOVED lines=8> */
.L_x_2149:
[----:B------:R-:W-:Y:S01]  /*24ca0*/  IMAD.MOV.U32 R13, RZ, RZ, R8 ;  /* 0x000000ffff0d7224 */ /* 0x000fe200078e0008 */
[----:B------:R-:W-:-:S07]  /*24cb0*/  MOV R3, R14 ;  /* 0x0000000e00037202 */ /* 0x000fce0000000f00 */
[----:B------:R-:W-:Y:S05]  /*24cc0*/  WARPSYNC.COLLECTIVE R15, `(.L_x_2150) ;  /* 0x000000000f087348 */ /* 0x000fea0003c00000 */
[----:B------:R0:W1:Y:S02]  /*24cd0*/  SHFL.IDX P6, R14, R13, R12, R11 ;  /* 0x0000000c0d0e7389 */ /* 0x00006400000c000b */
[----:B01----:R-:W-:Y:S01]  /*24ce0*/  ENDCOLLECTIVE ;  /* 0x000000000000791b */ /* 0x003fe20003800000 */
.L_x_2150:
[----:B------:R-:W-:Y:S02]  /*24cf0*/  IMAD.MOV.U32 R13, RZ, RZ, R7 ;  /* 0x000000ffff0d7224 */ /* 0x000fe400078e0007 */
[----:B------:R-:W-:-:S07]  /*24d00*/  IMAD.MOV.U32 R4, RZ, RZ, R14 ;  /* 0x000000ffff047224 */ /* 0x000fce00078e000e */
[----:B------:R-:W-:Y:S05]  /*24d10*/  WARPSYNC.COLLECTIVE R15, `(.L_x_2151) ;  /* 0x000000000f087348 */ /* 0x000fea0003c00000 */
[----:B------:R0:W1:Y:S02]  /*24d20*/  SHFL.IDX P6, R14, R13, R12, R11 ;  /* 0x0000000c0d0e7389 */ /* 0x00006400000c000b */
[----:B01----:R-:W-:Y:S01]  /*24d30*/  ENDCOLLECTIVE ;  /* 0x000000000000791b */ /* 0x003fe20003800000 */
.L_x_2151:
[----:B------:R-:W-:Y:S05]  /*24d40*/  BRA `(.L_x_2152) ;  /* 0xfffffe4800347947 */ /* 0x000fea000383ffff */
.L_x_1808:
[----:B------:R-:W-:Y:S01]  /*24d50*/  BSSY B1, `(.L_x_2153) ;  /* 0x0000008000017945 */ /* 0x000fe20003800000 */
[----:B------:R-:W-:Y:S01]  /*24d60*/  IMAD.MOV.U32 R13, RZ, RZ, R6 ;  /* 0x000000ffff0d7224 */ /* 0x000fe200078e0006 */
[----:B------:R-:W-:Y:S01]  /*24d70*/  MOV R15, 0xffffffff ;  /* 0xffffffff000f7802 */ /* 0x000fe20000000f00 */
[----:B------:R-:W-:Y:S02]  /*24d80*/  IMAD.MOV.U32 R12, RZ, RZ, 0x2 ;  /* 0x00000002ff0c7424 */ /* 0x000fe400078e00ff */
[----:B------:R-:W-:-:S07]  /*24d90*/  IMAD.MOV.U32 R11, RZ, RZ, 0x181f ;  /* 0x0000181fff0b7424 */ /* 0x000fce00078e00ff */
[----:B-12---:R-:W-:Y:S05]  /*24da0*/  WARPSYNC.COLLECTIVE R15, `(.L_x_2154) ;  /* 0x000000000f087348 */ /* 0x006fea0003c00000 */
[----:B------:R0:W3:Y:S02]  /*24db0*/  SHFL.IDX P6, R14, R13, R12, R11 ;  /* 0x0000000c0d0e7389 */ /* 0x0000e400000c000b */
[----:B0123--:R-:W-:Y:S01]  /*24dc0*/  ENDCOLLECTIVE ;  /* 0x000000000000791b */ /* 0x00ffe20003800000 */
.L_x_2154:
[----:B------:R-:W-:Y:S05]  /*24dd0*/  BSYNC B1 ;  /* 0x0000000000017941 */ /* 0x000fea0003800000 */
.L_x_2153:
        /* <DEDUP_REMOVED lines=8> */
.L_x_2155:
[----:B------:R-:W-:Y:S01]  /*24e60*/  MOV R13, R8 ;  /* 0x00000008000d7202 */ /* 0x000fe20000000f00 */
[----:B------:R-:W-:-:S07]  /*24e70*/  IMAD.MOV.U32 R3, RZ, RZ, R14 ;  /* 0x000000ffff037224 */ /* 0x000fce00078e000e */
[----:B------:R-:W-:Y:S05]  /*24e80*/  WARPSYNC.COLLECTIVE R15, `(.L_x_2156) ;  /* 0x000000000f087348 */ /* 0x000fea0003c00000 */
[----:B------:R0:W1:Y:S02]  /*24e90*/  SHFL.IDX P6, R14, R13, R12, R11 ;  /* 0x0000000c0d0e7389 */ /* 0x00006400000c000b */
[----:B01----:R-:W-:Y:S01]  /*24ea0*/  ENDCOLLECTIVE ;  /* 0x000000000000791b */ /* 0x003fe20003800000 */
.L_x_2156:
[----:B------:R-:W-:Y:S02]  /*24eb0*/  IMAD.MOV.U32 R13, RZ, RZ, R7 ;  /* 0x000000ffff0d7224 */ /* 0x000fe400078e0007 */
[----:B------:R-:W-:-:S07]  /*24ec0*/  IMAD.MOV.U32 R4, RZ, RZ, R14 ;  /* 0x000000ffff047224 */ /* 0x000fce00078e000e */
[----:B------:R-:W-:Y:S05]  /*24ed0*/  WARPSYNC.COLLECTIVE R15, `(.L_x_2157) ;  /* 0x000000000f087348 */ /* 0x000fea0003c00000 */
[----:B------:R0:W1:Y:S02]  /*24ee0*/  SHFL.IDX P6, R14, R13, R12, R11 ;  /* 0x0000000c0d0e7389 */ /* 0x00006400000c000b */
[----:B01----:R-:W-:Y:S01]  /*24ef0*/  ENDCOLLECTIVE ;  /* 0x000000000000791b */ /* 0x003fe20003800000 */
.L_x_2157:
[----:B------:R-:W-:Y:S05]  /*24f00*/  BRA `(.L_x_2158) ;  /* 0xfffffe4800907947 */ /* 0x000fea000383ffff */
.L_x_1811:
[----:B------:R-:W-:Y:S01]  /*24f10*/  BSSY B1, `(.L_x_2159) ;  /* 0x0000008000017945 */ /* 0x000fe20003800000 */
[----:B------:R-:W-:Y:S02]  /*24f20*/  IMAD.MOV.U32 R13, RZ, RZ, R6 ;  /* 0x000000ffff0d7224 */ /* 0x000fe400078e0006 */
[----:B------:R-:W-:Y:S02]  /*24f30*/  IMAD.MOV.U32 R12, RZ, RZ, 0x3 ;  /* 0x00000003ff0c7424 */ /* 0x000fe400078e00ff */
[----:B------:R-:W-:Y:S02]  /*24f40*/  IMAD.MOV.U32 R11, RZ, RZ, 0x181f ;  /* 0x0000181fff0b7424 */ /* 0x000fe400078e00ff */
[----:B------:R-:W-:-:S07]  /*24f50*/  IMAD.MOV.U32 R15, RZ, RZ, -0x1 ;  /* 0xffffffffff0f7424 */ /* 0x000fce00078e00ff */
[----:B-12---:R-:W-:Y:S05]  /*24f60*/  WARPSYNC.COLLECTIVE R15, `(.L_x_2160) ;  /* 0x000000000f087348 */ /* 0x006fea0003c00000 */
[----:B------:R0:W3:Y:S02]  /*24f70*/  SHFL.IDX P6, R14, R13, R12, R11 ;  /* 0x0000000c0d0e7389 */ /* 0x0000e400000c000b */
[----:B0123--:R-:W-:Y:S01]  /*24f80*/  ENDCOLLECTIVE ;  /* 0x000000000000791b */ /* 0x00ffe20003800000 */
.L_x_2160:
[----:B------:R-:W-:Y:S05]  /*24f90*/  BSYNC B1 ;  /* 0x0000000000017941 */ /* 0x000fea0003800000 */
.L_x_2159:
[----:B------:R-:W-:Y:S01]  /*24fa0*/  IMAD.MOV.U32 R13, RZ, RZ, R5 ;  /* 0x000000ffff0d7224 */ /* 0x000fe200078e0005 */
[----:B------:R-:W-:Y:S01]  /*24fb0*/  MOV R0, R14 ;  /* 0x0000000e00007202 */ /* 0x000fe20000000f00 */
[----:B------:R-:W-:Y:S02]  /*24fc0*/  IMAD.MOV.U32 R12, RZ, RZ, 0x3 ;  /* 0x00000003ff0c7424 */ /* 0x000fe400078e00ff */
[----:B------:R-:W-:Y:S02]  /*24fd0*/  IMAD.MOV.U32 R11, RZ, RZ, 0x181f ;  /* 0x0000181fff0b7424 */ /* 0x000fe400078e00ff */
[----:B------:R-:W-:-:S07]  /*24fe0*/  IMAD.MOV.U32 R15, RZ, RZ, -0x1 ;  /* 0xffffffffff0f7424 */ /* 0x000fce00078e00ff */
[----:B------:R-:W-:Y:S05]  /*24ff0*/  WARPSYNC.COLLECTIVE R15, `(.L_x_2161) ;  /* 0x000000000f087348 */ /* 0x000fea0003c00000 */
[----:B------:R0:W1:Y:S02]  /*25000*/  SHFL.IDX P6, R14, R13, R12, R11 ;  /* 0x0000000c0d0e7389 */ /* 0x00006400000c000b */
[----:B01----:R-:W-:Y:S01]  /*25010*/  ENDCOLLECTIVE ;  /* 0x000000000000791b */ /* 0x003fe20003800000 */
.L_x_2161:
[----:B------:R-:W-:Y:S02]  /*25020*/  IMAD.MOV.U32 R13, RZ, RZ, R8 ;  /* 0x000000ffff0d7224 */ /* 0x000fe400078e0008 */
[----:B------:R-:W-:-:S07]  /*25030*/  IMAD.MOV.U32 R3, RZ, RZ, R14 ;  /* 0x000000ffff037224 */ /* 0x000fce00078e000e */
[----:B------:R-:W-:Y:S05]  /*25040*/  WARPSYNC.COLLECTIVE R15, `(.L_x_2162) ;  /* 0x000000000f087348 */ /* 0x000fea0003c00000 */
[----:B------:R0:W1:Y:S02]  /*25050*/  SHFL.IDX P6, R14, R13, R12, R11 ;  /* 0x0000000c0d0e7389 */ /* 0x00006400000c000b */
[----:B01----:R-:W-:Y:S01]  /*25060*/  ENDCOLLECTIVE ;  /* 0x000000000000791b */ /* 0x003fe20003800000 */
.L_x_2162:
[----:B------:R-:W-:Y:S01]  /*25070*/  IMAD.MOV.U32 R13, RZ, RZ, R7 ;  /* 0x000000ffff0d7224 */ /* 0x000fe200078e0007 */
[----:B------:R-:W-:-:S07]  /*25080*/  MOV R4, R14 ;  /* 0x0000000e00047202 */ /* 0x000fce0000000f00 */
[----:B------:R-:W-:Y:S05]  /*25090*/  WARPSYNC.COLLECTIVE R15, `(.L_x_2163) ;  /* 0x000000000f087348 */ /* 0x000fea0003c00000 */
[----:B------:R0:W1:Y:S02]  /*250a0*/  SHFL.IDX P6, R14, R13, R12, R11 ;  /* 0x0000000c0d0e7389 */ /* 0x00006400000c000b */
[----:B01----:R-:W-:Y:S01]  /*250b0*/  ENDCOLLECTIVE ;  /* 0x000000000000791b */ /* 0x003fe20003800000 */
.L_x_2163:
[----:B------:R-:W-:Y:S05]  /*250c0*/  BRA `(.L_x_2164) ;  /* 0xfffffe4800ec7947 */ /* 0x000fea000383ffff */
.L_x_1815:
[----:B0-----:R0:W1:Y:S02]  /*250d0*/  SYNCS.PHASECHK.TRANS64.TRYWAIT P0, [R18+URZ+0x28800], R5 ;  /* 0x02880005120075a7 */ /* 0x001064000800017f */
[----:B-1----:R-:W-:Y:S05]  /*250e0*/  @!P0 NANOSLEEP.SYNCS 0x989680 ;  /* 0x009896800000895d */ /* 0x002fea0003900000 */
[----:B------:R-:W1:Y:S02]  /*250f0*/  @!P0 SYNCS.PHASECHK.TRANS64 P0, [R18+URZ+0x28800], R5 ;  /* 0x02880005120085a7 */ /* 0x000e64000800007f */
[----:B-1----:R-:W-:Y:S05]  /*25100*/  @!P0 BRA `(.L_x_1815) ;  /* 0xfffffffc00f08947 */ /* 0x002fea000383ffff */
[----:B------:R-:W-:Y:S05]  /*25110*/  BRA `(.L_x_2165) ;  /* 0xfffffe4c00a87947 */ /* 0x000fea000383ffff */
.L_x_1831:
[----:B------:R-:W3:Y:S01]  /*25120*/  LDC R56, c[0x0][0x3f4] ;  /* 0x0000fd00ff387b82 */ /* 0x000ee20000000800 */
[----:B------:R-:W-:Y:S01]  /*25130*/  BSSY B1, `(.L_x_2166) ;  /* 0x0000008000017945 */ /* 0x000fe20003800000 */
[----:B--2---:R-:W-:Y:S02]  /*25140*/  IMAD.MOV.U32 R13, RZ, RZ, R43 ;  /* 0x000000ffff0d7224 */ /* 0x004fe400078e002b */
[----:B------:R-:W-:Y:S02]  /*25150*/  IMAD.MOV.U32 R12, RZ, RZ, RZ ;  /* 0x000000ffff0c7224 */ /* 0x000fe400078e00ff */
[----:B------:R-:W-:Y:S02]  /*25160*/  IMAD.MOV.U32 R11, RZ, RZ, 0x181f ;  /* 0x0000181fff0b7424 */ /* 0x000fe400078e00ff */
[----:B------:R-:W-:-:S07]  /*25170*/  IMAD.MOV.U32 R15, RZ, RZ, -0x1 ;  /* 0xffffffffff0f7424 */ /* 0x000fce00078e00ff */
[----:B01-3--:R-:W-:Y:S05]  /*25180*/  WARPSYNC.COLLECTIVE R15, `(.L_x_2167) ;  /* 0x000000000f087348 */ /* 0x00bfea0003c00000 */
[----:B------:R2:W4:Y:S02]  /*25190*/  SHFL.IDX P6, R14, R13, R12, R11 ;  /* 0x0000000c0d0e7389 */ /* 0x00052400000c000b */
[----:B01234-:R-:W-:Y:S01]  /*251a0*/  ENDCOLLECTIVE ;  /* 0x000000000000791b */ /* 0x01ffe20003800000 */
.L_x_2167:
[----:B------:R-:W-:Y:S05]  /*251b0*/  BSYNC B1 ;  /* 0x0000000000017941 */ /* 0x000fea0003800000 */
.L_x_2166:
[----:B------:R-:W-:Y:S01]  /*251c0*/  MOV R13, R10 ;  /* 0x0000000a000d7202 */ /* 0x000fe20000000f00 */
[----:B------:R-:W-:Y:S01]  /*251d0*/  IMAD.MOV.U32 R12, RZ, RZ, RZ ;  /* 0x000000ffff0c7224 */ /* 0x000fe200078e00ff */
[----:B------:R-:W-:Y:S01]  /*251e0*/  ISETP.GE.AND P0, PT, R16, R56, PT ;  /* 0x000000381000720c */ /* 0x000fe20003f06270 */
[----:B------:R-:W-:Y:S02]  /*251f0*/  IMAD.MOV.U32 R11, RZ, RZ, 0x181f ;  /* 0x0000181fff0b7424 */ /* 0x000fe400078e00ff */
[----:B------:R-:W-:Y:S02]  /*25200*/  IMAD.MOV.U32 R15, RZ, RZ, -0x1 ;  /* 0xffffffffff0f7424 */ /* 0x000fe400078e00ff */
[----:B------:R-:W-:Y:S02]  /*25210*/  IMAD.MOV.U32 R3, RZ, RZ, R14 ;  /* 0x000000ffff037224 */ /* 0x000fe400078e000e */
[----:B------:R-:W-:-:S07]  /*25220*/  IMAD R0, R189, R0, RZ ;  /* 0x00000000bd007224 */ /* 0x000fce00078e02ff */
[----:B------:R-:W-:Y:S05]  /*25230*/  WARPSYNC.COLLECTIVE R15, `(.L_x_2168) ;  /* 0x000000000f087348 */ /* 0x000fea0003c00000 */
[----:B------:R0:W1:Y:S02]  /*25240*/  SHFL.IDX P6, R14, R13, R12, R11 ;  /* 0x0000000c0d0e7389 */ /* 0x00006400000c000b */
[----:B01----:R-:W-:Y:S01]  /*25250*/  ENDCOLLECTIVE ;  /* 0x000000000000791b */ /* 0x003fe20003800000 */
.L_x_2168:
[----:B------:R-:W-:Y:S01]  /*25260*/  ISETP.GE.OR P1, PT, R57, R0, P0 ;  /* 0x000000003900720c */ /* 0x000fe20000726670 */
[----:B------:R-:W-:-:S12]  /*25270*/  IMAD.MOV.U32 R13, RZ, RZ, R45 ;  /* 0x000000ffff0d7224 */ /* 0x000fd800078e002d */
[C---:B------:R-:W-:Y:S01]  /*25280*/  @!P1 IMAD.SHL.U32 R7, R16.reuse, 0x2, RZ ;  /* 0x0000000210079824 */ /* 0x040fe200078e00ff */
[----:B------:R-:W-:Y:S01]  /*25290*/  @!P1 SHF.L.U64.HI R6, R16, 0x1, R17 ;  /* 0x0000000110069819 */ /* 0x000fe20000010211 */
[----:B------:R-:W-:-:S07]  /*252a0*/  IMAD.MOV.U32 R4, RZ, RZ, R14 ;  /* 0x000000ffff047224 */ /* 0x000fce00078e000e */
[----:B------:R-:W-:Y:S05]  /*252b0*/  WARPSYNC.COLLECTIVE R15, `(.L_x_2169) ;  /* 0x000000000f087348 */ /* 0x000fea0003c00000 */
[----:B------:R0:W1:Y:S02]  /*252c0*/  SHFL.IDX P6, R14, R13, R12, R11 ;  /* 0x0000000c0d0e7389 */ /* 0x00006400000c000b */
[----:B01----:R-:W-:Y:S01]  /*252d0*/  ENDCOLLECTIVE ;  /* 0x000000000000791b */ /* 0x003fe20003800000 */
.L_x_2169:
[----:B------:R-:W-:-:S05]  /*252e0*/  @!P1 IADD3 R4, P2, R4, R7, RZ ;  /* 0x0000000704049210 */ /* 0x000fca0007f5e0ff */
[----:B------:R-:W-:Y:S02]  /*252f0*/  @!P1 IMAD.X R3, R3, 0x1, R6, P2 ;  /* 0x0000000103039824 */ /* 0x000fe400010e0606 */
[----:B------:R-:W-:Y:S02]  /*25300*/  @!P1 IMAD.MOV.U32 R24, RZ, RZ, R4 ;  /* 0x000000ffff189224 */ /* 0x000fe400078e0004 */
[----:B------:R-:W-:Y:S01]  /*25310*/  @!P1 IMAD.MOV.U32 R25, RZ, RZ, R3 ;  /* 0x000000ffff199224 */ /* 0x000fe200078e0003 */
[----:B------:R-:W-:-:S05]  /*25320*/  MOV R13, R44 ;  /* 0x0000002c000d7202 */ /* 0x000fca0000000f00 */
[----:B------:R-:W5:Y:S01]  /*25330*/  @!P1 LD.E.128 R24, desc[UR54][R24.64] ;  /* 0x0000003618189980 */ /* 0x000f62000c101d00 */
[----:B------:R-:W-:-:S07]  /*25340*/  IMAD.MOV.U32 R5, RZ, RZ, R14 ;  /* 0x000000ffff057224 */ /* 0x000fce00078e000e */
[----:B-----5:R-:W-:Y:S05]  /*25350*/  WARPSYNC.COLLECTIVE R15, `(.L_x_2170) ;  /* 0x000000000f087348 */ /* 0x020fea0003c00000 */
[----:B------:R0:W1:Y:S02]  /*25360*/  SHFL.IDX P6, R14, R13, R12, R11 ;  /* 0x0000000c0d0e7389 */ /* 0x00006400000c000b */
[----:B01---5:R-:W-:Y:S01]  /*25370*/  ENDCOLLECTIVE ;  /* 0x000000000000791b */ /* 0x023fe20003800000 */
.L_x_2170:
[----:B------:R-:W-:-:S05]  /*25380*/  @!P1 IADD3 R14, P2, R14, R7, RZ ;  /* 0x000000070e0e9210 */ /* 0x000fca0007f5e0ff */
[----:B------:R-:W-:Y:S02]  /*25390*/  @!P1 IMAD.X R5, R5, 0x1, R6, P2 ;  /* 0x0000000105059824 */ /* 0x000fe400010e0606 */
[----:B------:R-:W-:-:S06]  /*253a0*/  @!P1 IMAD.MOV.U32 R4, RZ, RZ, R14 ;  /* 0x000000ffff049224 */ /* 0x000fcc00078e000e */
[----:B------:R-:W5:Y:S01]  /*253b0*/  @!P1 LD.E.128 R4, desc[UR54][R4.64] ;  /* 0x0000003604049980 */ /* 0x000f62000c101d00 */
[----:B------:R-:W-:Y:S01]  /*253c0*/  IMAD.MOV.U32 R13, RZ, RZ, R43 ;  /* 0x000000ffff0d7224 */ /* 0x000fe200078e002b */
[----:B------:R-:W-:-:S07]  /*253d0*/  MOV R12, 0x1 ;  /* 0x00000001000c7802 */ /* 0x000fce0000000f00 */
[----:B-----5:R-:W-:Y:S05]  /*253e0*/  WARPSYNC.COLLECTIVE R15, `(.L_x_2171) ;  /* 0x000000000f087348 */ /* 0x020fea0003c00000 */
[----:B------:R0:W1:Y:S02]  /*253f0*/  SHFL.IDX P6, R14, R13, R12, R11 ;  /* 0x0000000c0d0e7389 */ /* 0x00006400000c000b */
[----:B01---5:R-:W-:Y:S01]  /*25400*/  ENDCOLLECTIVE ;  /* 0x000000000000791b */ /* 0x023fe20003800000 */
.L_x_2171:
[----:B------:R-:W-:Y:S01]  /*25410*/  CS2R R48, SRZ ;  /* 0x0000000000307805 */ /* 0x000fe2000001ff00 */
[----:B------:R-:W-:Y:S01]  /*25420*/  IMAD.MOV.U32 R13, RZ, RZ, R10 ;  /* 0x000000ffff0d7224 */ /* 0x000fe200078e000a */
[----:B------:R-:W-:Y:S02]  /*25430*/  CS2R R50, SRZ ;  /* 0x0000000000327805 */ /* 0x000fe4000001ff00 */
[----:B------:R-:W-:Y:S02]  /*25440*/  CS2R R20, SRZ ;  /* 0x0000000000147805 */ /* 0x000fe4000001ff00 */
[----:B------:R-:W-:Y:S02]  /*25450*/  CS2R R36, SRZ ;  /* 0x0000000000247805 */ /* 0x000fe4000001ff00 */
[----:B------:R-:W-:-:S05]  /*25460*/  @!P1 MOV R48, R24 ;  /* 0x0000001800309202 */ /* 0x000fca0000000f00 */
[----:B------:R-:W-:-:S05]  /*25470*/  IMAD.MOV.U32 R3, RZ, RZ, R48 ;  /* 0x000000ffff037224 */ /* 0x000fca00078e0030 */
[----:B------:R-:W-:Y:S01]  /*25480*/  PRMT R65, R65, 0x5410, R3 ;  /* 0x0000541041417816 */ /* 0x000fe20000000003 */
[----:B------:R-:W-:-:S07]  /*25490*/  IMAD.MOV.U32 R3, RZ, RZ, R14 ;  /* 0x000000ffff037224 */ /* 0x000fce00078e000e */
[----:B------:R-:W-:Y:S05]  /*254a0*/  WARPSYNC.COLLECTIVE R15, `(.L_x_2172) ;  /* 0x000000000f087348 */ /* 0x000fea0003c00000 */
[----:B------:R0:W1:Y:S02]  /*254b0*/  SHFL.IDX P6, R14, R13, R12, R11 ;  /* 0x0000000c0d0e7389 */ /* 0x00006400000c000b */
[----:B01----:R-:W-:Y:S01]  /*254c0*/  ENDCOLLECTIVE ;  /* 0x000000000000791b */ /* 0x003fe20003800000 */
.L_x_2172:
[----:B------:R-:W-:-:S04]  /*254d0*/  @!P1 IMAD.MOV.U32 R49, RZ, RZ, R25 ;  /* 0x000000ffff319224 */ /* 0x000fc800078e0019 */
[----:B------:R-:W-:-:S05]  /*254e0*/  IMAD.MOV.U32 R8, RZ, RZ, R49 ;  /* 0x000000ffff087224 */ /* 0x000fca00078e0031 */
[----:B------:R-:W-:Y:S01]  /*254f0*/  PRMT R67, R8, 0x7610, R67 ;  /* 0x0000761008437816 */ /* 0x000fe20000000043 */
[----:B------:R-:W-:Y:S02]  /*25500*/  IMAD.MOV.U32 R13, RZ, RZ, R45 ;  /* 0x000000ffff0d7224 */ /* 0x000fe400078e002d */
[----:B------:R-:W-:-:S07]  /*25510*/  IMAD.MOV.U32 R8, RZ, RZ, R14 ;  /* 0x000000ffff087224 */ /* 0x000fce00078e000e */
[----:B------:R-:W-:Y:S05]  /*25520*/  WARPSYNC.COLLECTIVE R15, `(.L_x_2173) ;  /* 0x000000000f087348 */ /* 0x000fea0003c00000 */
[----:B------:R0:W1:Y:S02]  /*25530*/  SHFL.IDX P6, R14, R13, R12, R11 ;  /* 0x0000000c0d0e7389 */ /* 0x00006400000c000b */
[----:B01----:R-:W-:Y:S01]  /*25540*/  ENDCOLLECTIVE ;  /* 0x000000000000791b */ /* 0x003fe20003800000 */
.L_x_2173:
[----:B------:R-:W-:Y:S02]  /*25550*/  IMAD.MOV.U32 R13, RZ, RZ, R44 ;  /* 0x000000ffff0d7224 */ /* 0x000fe400078e002c */
[----:B------:R-:W-:-:S07]  /*25560*/  IMAD.MOV.U32 R9, RZ, RZ, R14 ;  /* 0x000000ffff097224 */ /* 0x000fce00078e000e */
[----:B------:R-:W-:Y:S05]  /*25570*/  WARPSYNC.COLLECTIVE R15, `(.L_x_2174) ;  /* 0x000000000f087348 */ /* 0x000fea0003c00000 */
[----:B------:R0:W1:Y:S02]  /*25580*/  SHFL.IDX P6, R14, R13, R12, R11 ;  /* 0x0000000c0d0e7389 */ /* 0x00006400000c000b */
[----:B01----:R-:W-:Y:S01]  /*25590*/  ENDCOLLECTIVE ;  /* 0x000000000000791b */ /* 0x003fe20003800000 */
.L_x_2174:
[----:B------:R-:W-:Y:S02]  /*255a0*/  @!P1 IMAD.MOV.U32 R50, RZ, RZ, R26 ;  /* 0x000000ffff329224 */ /* 0x000fe400078e001a */
[----:B------:R-:W-:Y:S02]  /*255b0*/  @!P1 IMAD.MOV.U32 R51, RZ, RZ, R27 ;  /* 0x000000ffff339224 */ /* 0x000fe400078e001b */
[----:B------:R-:W-:Y:S02]  /*255c0*/  @!P1 IMAD.MOV.U32 R20, RZ, RZ, R4 ;  /* 0x000000ffff149224 */ /* 0x000fe400078e0004 */
[----:B------:R-:W-:Y:S02]  /*255d0*/  @!P1 IMAD.MOV.U32 R21, RZ, RZ, R5 ;  /* 0x000000ffff159224 */ /* 0x000fe400078e0005 */
[----:B------:R-:W-:Y:S02]  /*255e0*/  @!P1 IMAD.MOV.U32 R36, RZ, RZ, R6 ;  /* 0x000000ffff249224 */ /* 0x000fe400078e0006 */
[----:B------:R-:W-:Y:S01]  /*255f0*/  @!P1 IMAD.MOV.U32 R37, RZ, RZ, R7 ;  /* 0x000000ffff259224 */ /* 0x000fe200078e0007 */
[----:B------:R-:W-:Y:S01]  /*25600*/  MOV R24, R50 ;  /* 0x0000003200187202 */ /* 0x000fe20000000f00 */
[----:B------:R-:W-:Y:S01]  /*25610*/  IMAD.MOV.U32 R25, RZ, RZ, R51 ;  /* 0x000000ffff197224 */ /* 0x000fe200078e0033 */
[----:B------:R-:W-:Y:S01]  /*25620*/  MOV R5, R21 ;  /* 0x0000001500057202 */ /* 0x000fe20000000f00 */
[----:B------:R-:W-:-:S02]  /*25630*/  IMAD.MOV.U32 R4, RZ, RZ, R20 ;  /* 0x000000ffff047224 */ /* 0x000fc400078e0014 */
[----:B------:R-:W-:Y:S02]  /*25640*/  IMAD.MOV.U32 R6, RZ, RZ, R36 ;  /* 0x000000ffff067224 */ /* 0x000fe400078e0024 */
[----:B------:R-:W-:Y:S01]  /*25650*/  IMAD.MOV.U32 R7, RZ, RZ, R37 ;  /* 0x000000ffff077224 */ /* 0x000fe200078e0025 */
[----:B------:R-:W-:Y:S02]  /*25660*/  PRMT R46, R24, 0x5410, R25 ;  /* 0x00005410182e7816 */ /* 0x000fe40000000019 */
[----:B------:R-:W-:Y:S02]  /*25670*/  CS2R R24, SRZ ;  /* 0x0000000000187805 */ /* 0x000fe4000001ff00 */
[----:B------:R-:W-:Y:S02]  /*25680*/  PRMT R66, R6, 0x5410, R4 ;  /* 0x0000541006427816 */ /* 0x000fe40000000004 */
[----:B------:R-:W-:Y:S02]  /*25690*/  PRMT R67, R67, 0x5410, R5 ;  /* 0x0000541043437816 */ /* 0x000fe40000000005 */
[----:B------:R-:W-:Y:S01]  /*256a0*/  PRMT R65, R7, 0x7610, R65 ;  /* 0x0000761007417816 */ /* 0x000fe20000000041 */
[----:B------:R-:W-:Y:S06]  /*256b0*/  BRA `(.L_x_2175) ;  /* 0xfffffe6400647947 */ /* 0x000fec000383ffff */
.L_x_1834:
[----:B------:R-:W-:Y:S01]  /*256c0*/  BSSY B1, `(.L_x_2176) ;  /* 0x0000008000017945 */ /* 0x000fe20003800000 */
[----:B--2---:R-:W-:Y:S02]  /*256d0*/  IMAD.MOV.U32 R13, RZ, RZ, R43 ;  /* 0x000000ffff0d7224 */ /* 0x004fe400078e002b */
[----:B------:R-:W-:Y:S02]  /*256e0*/  IMAD.MOV.U32 R12, RZ, RZ, 0x2 ;  /* 0x00000002ff0c7424 */ /* 0x000fe400078e00ff */
[----:B------:R-:W-:Y:S02]  /*256f0*/  IMAD.MOV.U32 R11, RZ, RZ, 0x181f ;  /* 0x0000181fff0b7424 */ /* 0x000fe400078e00ff */
[----:B-1----:R-:W-:-:S07]  /*25700*/  IMAD.MOV.U32 R15, RZ, RZ, -0x1 ;  /* 0xffffffffff0f7424 */ /* 0x002fce00078e00ff */
[----:B------:R-:W-:Y:S05]  /*25710*/  WARPSYNC.COLLECTIVE R15, `(.L_x_2177) ;  /* 0x000000000f087348 */ /* 0x000fea0003c00000 */
[----:B------:R0:W1:Y:S02]  /*25720*/  SHFL.IDX P6, R14, R13, R12, R11 ;  /* 0x0000000c0d0e7389 */ /* 0x00006400000c000b */
[----:B01----:R-:W-:Y:S01]  /*25730*/  ENDCOLLECTIVE ;  /* 0x000000000000791b */ /* 0x003fe20003800000 */
.L_x_2177:
[----:B------:R-:W-:Y:S05]  /*25740*/  BSYNC B1 ;  /* 0x0000000000017941 */ /* 0x000fea0003800000 */
.L_x_2176:
[----:B------:R-:W-:Y:S01]  /*25750*/  IMAD.MOV.U32 R13, RZ, RZ, R10 ;  /* 0x000000ffff0d7224 */ /* 0x000fe200078e000a */
[----:B------:R-:W-:Y:S01]  /*25760*/  MOV R3, R14 ;  /* 0x0000000e00037202 */ /* 0x000fe20000000f00 */
[----:B------:R-:W-:Y:S02]  /*25770*/  IMAD.MOV.U32 R12, RZ, RZ, 0x2 ;  /* 0x00000002ff0c7424 */ /* 0x000fe400078e00ff */
[----:B------:R-:W-:Y:S02]  /*25780*/  IMAD.MOV.U32 R11, RZ, RZ, 0x181f ;  /* 0x0000181fff0b7424 */ /* 0x000fe400078e00ff */
[----:B------:R-:W-:Y:S02]  /*25790*/  IMAD.MOV.U32 R15, RZ, RZ, -0x1 ;  /* 0xffffffffff0f7424 */ /* 0x000fe400078e00ff */
[----:B------:R-:W-:-:S07]  /*257a0*/  VIADD R9, R57, 0x40 ;  /* 0x0000004039097836 */ /* 0x000fce0000000000 */
[----:B------:R-:W-:Y:S05]  /*257b0*/  WARPSYNC.COLLECTIVE R15, `(.L_x_2178) ;  /* 0x000000000f087348 */ /* 0x000fea0003c00000 */
[----:B------:R0:W1:Y:S02]  /*257c0*/  SHFL.IDX P6, R14, R13, R12, R11 ;  /* 0x0000000c0d0e7389 */ /* 0x00006400000c000b */
[----:B01----:R-:W-:Y:S01]  /*257d0*/  ENDCOLLECTIVE ;  /* 0x000000000000791b */ /* 0x003fe20003800000 */
.L_x_2178:
[----:B------:R-:W-:Y:S02]  /*257e0*/  ISETP.GE.OR P1, PT, R9, R0, P0 ;  /* 0x000000000900720c */ /* 0x000fe40000726670 */
[----:B------:R-:W-:-:S11]  /*257f0*/  MOV R13, R45 ;  /* 0x0000002d000d7202 */ /* 0x000fd60000000f00 */
[C---:B------:R-:W-:Y:S01]  /*25800*/  @!P1 IMAD.SHL.U32 R29, R16.reuse, 0x2, RZ ;  /* 0x00000002101d9824 */ /* 0x040fe200078e00ff */
[----:B------:R-:W-:Y:S01]  /*25810*/  @!P1 SHF.L.U64.HI R28, R16, 0x1, R17 ;  /* 0x00000001101c9819 */ /* 0x000fe20000010211 */
[----:B------:R-:W-:-:S07]  /*25820*/  IMAD.MOV.U32 R8, RZ, RZ, R14 ;  /* 0x000000ffff087224 */ /* 0x000fce00078e000e */
[----:B------:R-:W-:Y:S05]  /*25830*/  WARPSYNC.COLLECTIVE R15, `(.L_x_2179) ;  /* 0x000000000f087348 */ /* 0x000fea0003c00000 */
[----:B------:R0:W1:Y:S02]  /*25840*/  SHFL.IDX P6, R14, R13, R12, R11 ;  /* 0x0000000c0d0e7389 */ /* 0x00006400000c000b */
[----:B01----:R-:W-:Y:S01]  /*25850*/  ENDCOLLECTIVE ;  /* 0x000000000000791b */ /* 0x003fe20003800000 */
.L_x_2179:
[----:B------:R-:W-:-:S05]  /*25860*/  @!P1 IADD3 R8, P2, R8, R29, RZ ;  /* 0x0000001d08089210 */ /* 0x000fca0007f5e0ff */
[----:B------:R-:W-:Y:S02]  /*25870*/  @!P1 IMAD.X R3, R3, 0x1, R28, P2 ;  /* 0x0000000103039824 */ /* 0x000fe400010e061c */
[----:B------:R-:W-:Y:S02]  /*25880*/  @!P1 IMAD.MOV.U32 R32, RZ, RZ, R8 ;  /* 0x000000ffff209224 */ /* 0x000fe400078e0008 */
[----:B------:R-:W-:Y:S02]  /*25890*/  @!P1 IMAD.MOV.U32 R33, RZ, RZ, R3 ;  /* 0x000000ffff219224 */ /* 0x000fe400078e0003 */
[----:B------:R-:W-:-:S04]  /*258a0*/  IMAD.MOV.U32 R13, RZ, RZ, R44 ;  /* 0x000000ffff0d7224 */ /* 0x000fc800078e002c */
[----:B------:R-:W5:Y:S01]  /*258b0*/  @!P1 LD.E.128 R32, desc[UR54][R32.64] ;  /* 0x0000003620209980 */ /* 0x000f62000c101d00 */
[----:B------:R-:W-:-:S07]  /*258c0*/  IMAD.MOV.U32 R9, RZ, RZ, R14 ;  /* 0x000000ffff097224 */ /* 0x000fce00078e000e */
[----:B-----5:R-:W-:Y:S05]  /*258d0*/  WARPSYNC.COLLECTIVE R15, `(.L_x_2180) ;  /* 0x000000000f087348 */ /* 0x020fea0003c00000 */
[----:B------:R0:W1:Y:S02]  /*258e0*/  SHFL.IDX P6, R14, R13, R12, R11 ;  /* 0x0000000c0d0e7389 */ /* 0x00006400000c000b */
[----:B01---5:R-:W-:Y:S01]  /*258f0*/  ENDCOLLECTIVE ;  /* 0x000000000000791b */ /* 0x023fe20003800000 */
.L_x_2180:
[----:B------:R-:W-:-:S04]  /*25900*/  @!P1 IADD3 R14, P2, R14, R29, RZ ;  /* 0x0000001d0e0e9210 */ /* 0x000fc80007f5e0ff */
[----:B------:R-:W-:-:S05]  /*25910*/  @!P1 IADD3.X R9, R9, R28, RZ, P2, !PT ;  /* 0x0000001c09099210 */ /* 0x000fca00017fe4ff */
[----:B------:R-:W-:-:S05]  /*25920*/  @!P1 IMAD.MOV.U32 R15, RZ, RZ, R9 ;  /* 0x000000ffff0f9224 */ /* 0x000fca00078e0009 */
[----:B------:R0:W5:Y:S01]  /*25930*/  @!P1 LD.E.128 R28, desc[UR54][R14.64] ;  /* 0x000000360e1c9980 */ /* 0x000162000c101d00 */
[----:B------:R-:W-:Y:S02]  /*25940*/  IMAD.MOV.U32 R13, RZ, RZ, R43 ;  /* 0x000000ffff0d7224 */ /* 0x000fe400078e002b */
[----:B------:R-:W-:Y:S02]  /*25950*/  IMAD.MOV.U32 R12, RZ, RZ, 0x3 ;  /* 0x00000003ff0c7424 */ /* 0x000fe400078e00ff */
[----:B0-----:R-:W-:-:S07]  /*25960*/  IMAD.MOV.U32 R15, RZ, RZ, -0x1 ;  /* 0xffffffffff0f7424 */ /* 0x001fce00078e00ff */
[----:B-----5:R-:W-:Y:S05]  /*25970*/  WARPSYNC.COLLECTIVE R15, `(.L_x_2181) ;  /* 0x000000000f087348 */ /* 0x020fea0003c00000 */
[----:B------:R0:W1:Y:S02]  /*25980*/  SHFL.IDX P6, R14, R13, R12, R11 ;  /* 0x0000000c0d0e7389 */ /* 0x00006400000c000b */
[----:B01---5:R-:W-:Y:S01]  /*25990*/  ENDCOLLECTIVE ;  /* 0x000000000000791b */ /* 0x023fe20003800000 */
.L_x_2181:
[----:B------:R-:W-:Y:S01]  /*259a0*/  CS2R R52, SRZ ;  /* 0x0000000000347805 */ /* 0x000fe2000001ff00 */
[----:B------:R-:W-:Y:S01]  /*259b0*/  IMAD.MOV.U32 R13, RZ, RZ, R10 ;  /* 0x000000ffff0d7224 */ /* 0x000fe200078e000a */
[----:B------:R-:W-:Y:S02]  /*259c0*/  CS2R R54, SRZ ;  /* 0x0000000000367805 */ /* 0x000fe4000001ff00 */
[----:B------:R-:W-:Y:S02]  /*259d0*/  CS2R R38, SRZ ;  /* 0x0000000000267805 */ /* 0x000fe4000001ff00 */
[----:B------:R-:W-:Y:S01]  /*259e0*/  CS2R R40, SRZ ;  /* 0x0000000000287805 */ /* 0x000fe2000001ff00 */
[----:B------:R-:W-:Y:S02]  /*259f0*/  @!P1 IMAD.MOV.U32 R52, RZ, RZ, R32 ;  /* 0x000000ffff349224 */ /* 0x000fe400078e0020 */
[----:B------:R-:W-:Y:S02]  /*25a00*/  @!P1 IMAD.MOV.U32 R53, RZ, RZ, R33 ;  /* 0x000000ffff359224 */ /* 0x000fe400078e0021 */
[----:B------:R-:W-:-:S02]  /*25a10*/  IMAD.MOV.U32 R3, RZ, RZ, R52 ;  /* 0x000000ffff037224 */ /* 0x000fc400078e0034 */
[----:B------:R-:W-:-:S05]  /*25a20*/  IMAD.MOV.U32 R8, RZ, RZ, R53 ;  /* 0x000000ffff087224 */ /* 0x000fca00078e0035 */
[----:B------:R-:W-:Y:S01]  /*25a30*/  PRMT R62, R3, 0x5410, R8 ;  /* 0x00005410033e7816 */ /* 0x000fe20000000008 */
[----:B------:R-:W-:-:S07]  /*25a40*/  IMAD.MOV.U32 R3, RZ, RZ, R14 ;  /* 0x000000ffff037224 */ /* 0x000fce00078e000e */
[----:B------:R-:W-:Y:S05]  /*25a50*/  WARPSYNC.COLLECTIVE R15, `(.L_x_2182) ;  /* 0x000000000f087348 */ /* 0x000fea0003c00000 */
[----:B------:R0:W1:Y:S02]  /*25a60*/  SHFL.IDX P6, R14, R13, R12, R11 ;  /* 0x0000000c0d0e7389 */ /* 0x00006400000c000b */
[----:B01----:R-:W-:Y:S01]  /*25a70*/  ENDCOLLECTIVE ;  /* 0x000000000000791b */ /* 0x003fe20003800000 */
.L_x_2182:
[----:B------:R-:W-:Y:S01]  /*25a80*/  MOV R13, R45 ;  /* 0x0000002d000d7202 */ /* 0x000fe20000000f00 */
[----:B------:R-:W-:-:S07]  /*25a90*/  IMAD.MOV.U32 R32, RZ, RZ, R14 ;  /* 0x000000ffff207224 */ /* 0x000fce00078e000e */
[----:B------:R-:W-:Y:S05]  /*25aa0*/  WARPSYNC.COLLECTIVE R15, `(.L_x_2183) ;  /* 0x000000000f087348 */ /* 0x000fea0003c00000 */
[----:B------:R0:W1:Y:S02]  /*25ab0*/  SHFL.IDX P6, R14, R13, R12, R11 ;  /* 0x0000000c0d0e7389 */ /* 0x00006400000c000b */
[----:B01----:R-:W-:Y:S01]  /*25ac0*/  ENDCOLLECTIVE ;  /* 0x000000000000791b */ /* 0x003fe20003800000 */
.L_x_2183:
[----:B------:R-:W-:Y:S01]  /*25ad0*/  @!P1 MOV R55, R35 ;  /* 0x0000002300379202 */ /* 0x000fe20000000f00 */
[----:B------:R-:W-:Y:S02]  /*25ae0*/  IMAD.MOV.U32 R13, RZ, RZ, R44 ;  /* 0x000000ffff0d7224 */ /* 0x000fe400078e002c */
[----:B------:R-:W-:-:S07]  /*25af0*/  IMAD.MOV.U32 R33, RZ, RZ, R14 ;  /* 0x000000ffff217224 */ /* 0x000fce00078e000e */
[----:B------:R-:W-:Y:S05]  /*25b00*/  WARPSYNC.COLLECTIVE R15, `(.L_x_2184) ;  /* 0x000000000f087348 */ /* 0x000fea0003c00000 */
[----:B------:R0:W1:Y:S02]  /*25b10*/  SHFL.IDX P6, R14, R13, R12, R11 ;  /* 0x0000000c0d0e7389 */ /* 0x00006400000c000b */
[----:B01----:R-:W-:Y:S01]  /*25b20*/  ENDCOLLECTIVE ;  /* 0x000000000000791b */ /* 0x003fe20003800000 */
.L_x_2184:
[----:B------:R-:W-:Y:S01]  /*25b30*/  @!P1 IMAD.MOV.U32 R54, RZ, RZ, R34 ;  /* 0x000000ffff369224 */ /* 0x000fe200078e0022 */
[----:B------:R-:W-:Y:S01]  /*25b40*/  @!P1 MOV R39, R29 ;  /* 0x0000001d00279202 */ /* 0x000fe20000000f00 */
[----:B------:R-:W-:Y:S02]  /*25b50*/  IMAD.MOV.U32 R9, RZ, RZ, R55 ;  /* 0x000000ffff097224 */ /* 0x000fe400078e0037 */
[----:B------:R-:W-:Y:S02]  /*25b60*/  IMAD.MOV.U32 R8, RZ, RZ, R54 ;  /* 0x000000ffff087224 */ /* 0x000fe400078e0036 */
[----:B------:R-:W-:Y:S02]  /*25b70*/  @!P1 IMAD.MOV.U32 R38, RZ, RZ, R28 ;  /* 0x000000ffff269224 */ /* 0x000fe400078e001c */
[----:B------:R-:W-:Y:S02]  /*25b80*/  @!P1 IMAD.MOV.U32 R40, RZ, RZ, R30 ;  /* 0x000000ffff289224 */ /* 0x000fe400078e001e */
[----:B------:R-:W-:Y:S01]  /*25b90*/  @!P1 IMAD.MOV.U32 R41, RZ, RZ, R31 ;  /* 0x000000ffff299224 */ /* 0x000fe200078e001f */
[----:B------:R-:W-:Y:S01]  /*25ba0*/  PRMT R47, R8, 0x5410, R9 ;  /* 0x00005410082f7816 */ /* 0x000fe20000000009 */
[----:B------:R-:W-:-:S02]  /*25bb0*/  IMAD.MOV.U32 R8, RZ, RZ, R38 ;  /* 0x000000ffff087224 */ /* 0x000fc400078e0026 */
[----:B------:R-:W-:Y:S02]  /*25bc0*/  IMAD.MOV.U32 R9, RZ, RZ, R39 ;  /* 0x000000ffff097224 */ /* 0x000fe400078e0027 */
[----:B------:R-:W-:Y:S02]  /*25bd0*/  IMAD.MOV.U32 R10, RZ, RZ, R40 ;  /* 0x000000ffff0a7224 */ /* 0x000fe400078e0028 */
[----:B------:R-:W-:Y:S01]  /*25be0*/  IMAD.MOV.U32 R11, RZ, RZ, R41 ;  /* 0x000000ffff0b7224 */ /* 0x000fe200078e0029 */
[----:B------:R-:W-:Y:S02]  /*25bf0*/  PRMT R63, R8, 0x5410, R9 ;  /* 0x00005410083f7816 */ /* 0x000fe40000000009 */
[----:B------:R-:W-:Y:S01]  /*25c00*/  CS2R R8, SRZ ;  /* 0x0000000000087805 */ /* 0x000fe2000001ff00 */
[----:B------:R-:W-:Y:S01]  /*25c10*/  IMAD.MOV.U32 R34, RZ, RZ, R14 ;  /* 0x000000ffff227224 */ /* 0x000fe200078e000e */
[----:B------:R-:W-:Y:S01]  /*25c20*/  PRMT R64, R10, 0x5410, R11 ;  /* 0x000054100a407816 */ /* 0x000fe2000000000b */
[----:B------:R-:W-:Y:S06]  /*25c30*/  BRA `(.L_x_2185) ;  /* 0xfffffe6400447947 */ /* 0x000fec000383ffff */
.L_x_1838:
[----:B-1----:R1:W2:Y:S02]  /*25c40*/  SYNCS.PHASECHK.TRANS64.TRYWAIT P4, [R18+URZ+0x28800], R29 ;  /* 0x0288001d120075a7 */ /* 0x0022a4000808017f */
[----:B--2---:R-:W-:Y:S05]  /*25c50*/  @!P4 NANOSLEEP.SYNCS 0x989680 ;  /* 0x009896800000c95d */ /* 0x004fea0003900000 */
[----:B------:R-:W2:Y:S02]  /*25c60*/  @!P4 SYNCS.PHASECHK.TRANS64 P4, [R18+URZ+0x28800], R29 ;  /* 0x0288001d1200c5a7 */ /* 0x000ea4000808007f */
[----:B--2---:R-:W-:Y:S05]  /*25c70*/  @!P4 BRA `(.L_x_1838) ;  /* 0xfffffffc00f0c947 */ /* 0x004fea000383ffff */
[----:B------:R-:W-:Y:S05]  /*25c80*/  BRA `(.L_x_2186) ;  /* 0xfffffe6400e07947 */ /* 0x000fea000383ffff */
.L_x_1848:
[----:B------:R0:W0:Y:S02]  /*25c90*/  SYNCS.PHASECHK.TRANS64.TRYWAIT P1, [R11+URZ+0x28830], R0 ;  /* 0x028830000b0075a7 */ /* 0x000024000802017f */
[----:B0-----:R-:W-:Y:S05]  /*25ca0*/  @!P1 NANOSLEEP.SYNCS 0x989680 ;  /* 0x009896800000995d */ /* 0x001fea0003900000 */
[----:B------:R-:W0:Y:S02]  /*25cb0*/  @!P1 SYNCS.PHASECHK.TRANS64 P1, [R11+URZ+0x28830], R0 ;  /* 0x028830000b0095a7 */ /* 0x000e24000802007f */
[----:B0-----:R-:W-:Y:S05]  /*25cc0*/  @!P1 BRA `(.L_x_1848) ;  /* 0xfffffffc00f09947 */ /* 0x001fea000383ffff */
[----:B------:R-:W-:Y:S05]  /*25cd0*/  BRA `(.L_x_1847) ;  /* 0xfffffe8000347947 */ /* 0x000fea000383ffff */
.L_x_1867:
[----:B-1----:R1:W2:Y:S02]  /*25ce0*/  SYNCS.PHASECHK.TRANS64.TRYWAIT P4, [R9+URZ+0x28830], R8 ;  /* 0x02883008090075a7 */ /* 0x0022a4000808017f */
[----:B--2---:R-:W-:Y:S05]  /*25cf0*/  @!P4 NANOSLEEP.SYNCS 0x989680 ;  /* 0x009896800000c95d */ /* 0x004fea0003900000 */
[----:B------:R-:W2:Y:S02]  /*25d00*/  @!P4 SYNCS.PHASECHK.TRANS64 P4, [R9+URZ+0x28830], R8 ;  /* 0x028830080900c5a7 */ /* 0x000ea4000808007f */
[----:B--2---:R-:W-:Y:S05]  /*25d10*/  @!P4 BRA `(.L_x_1867) ;  /* 0xfffffffc00f0c947 */ /* 0x004fea000383ffff */
[----:B------:R-:W-:Y:S05]  /*25d20*/  BRA `(.L_x_1866) ;  /* 0xfffffeb400147947 */ /* 0x000fea000383ffff */
.L_x_1871:
[----:B-1----:R1:W2:Y:S02]  /*25d30*/  SYNCS.PHASECHK.TRANS64.TRYWAIT P3, [R9+URZ+0x28850], R8 ;  /* 0x02885008090075a7 */ /* 0x0022a4000806017f */
[----:B--2---:R-:W-:Y:S05]  /*25d40*/  @!P3 NANOSLEEP.SYNCS 0x989680 ;  /* 0x009896800000b95d */ /* 0x004fea0003900000 */
[----:B------:R-:W2:Y:S02]  /*25d50*/  @!P3 SYNCS.PHASECHK.TRANS64 P3, [R9+URZ+0x28850], R8 ;  /* 0x028850080900b5a7 */ /* 0x000ea4000806007f */
[----:B--2---:R-:W-:Y:S05]  /*25d60*/  @!P3 BRA `(.L_x_1871) ;  /* 0xfffffffc00f0b947 */ /* 0x004fea000383ffff */
[----:B------:R-:W-:Y:S05]  /*25d70*/  BRA `(.L_x_1868) ;  /* 0xfffffeb800247947 */ /* 0x000fea000383ffff */
.L_x_1892:
[----:B-1----:R1:W2:Y:S02]  /*25d80*/  SYNCS.PHASECHK.TRANS64.TRYWAIT P2, [R3+URZ+0x28830], R0 ;  /* 0x02883000030075a7 */ /* 0x0022a4000804017f */
[----:B--2---:R-:W-:Y:S05]  /*25d90*/  @!P2 NANOSLEEP.SYNCS 0x989680 ;  /* 0x009896800000a95d */ /* 0x004fea0003900000 */
[----:B------:R-:W2:Y:S02]  /*25da0*/  @!P2 SYNCS.PHASECHK.TRANS64 P2, [R3+URZ+0x28830], R0 ;  /* 0x028830000300a5a7 */ /* 0x000ea4000804007f */
[----:B--2---:R-:W-:Y:S05]  /*25db0*/  @!P2 BRA `(.L_x_1892) ;  /* 0xfffffffc00f0a947 */ /* 0x004fea000383ffff */
[----:B------:R-:W-:Y:S05]  /*25dc0*/  BRA `(.L_x_1891) ;  /* 0xfffffee800507947 */ /* 0x000fea000383ffff */
.L_x_1896:
[----:B-1----:R1:W2:Y:S02]  /*25dd0*/  SYNCS.PHASECHK.TRANS64.TRYWAIT P1, [R3+URZ+0x28850], R0 ;  /* 0x02885000030075a7 */ /* 0x0022a4000802017f */
[----:B--2---:R-:W-:Y:S05]  /*25de0*/  @!P1 NANOSLEEP.SYNCS 0x989680 ;  /* 0x009896800000995d */ /* 0x004fea0003900000 */
[----:B------:R-:W2:Y:S02]  /*25df0*/  @!P1 SYNCS.PHASECHK.TRANS64 P1, [R3+URZ+0x28850], R0 ;  /* 0x02885000030095a7 */ /* 0x000ea4000802007f */
[----:B--2---:R-:W-:Y:S05]  /*25e00*/  @!P1 BRA `(.L_x_1896) ;  /* 0xfffffffc00f09947 */ /* 0x004fea000383ffff */
[----:B------:R-:W-:Y:S05]  /*25e10*/  BRA `(.L_x_1893) ;  /* 0xfffffeec006c7947 */ /* 0x000fea000383ffff */
.L_x_1905:
[----:B-1----:R1:W2:Y:S02]  /*25e20*/  SYNCS.PHASECHK.TRANS64.TRYWAIT P2, [R3+URZ+0x28830], R0 ;  /* 0x02883000030075a7 */ /* 0x0022a4000804017f */
[----:B--2---:R-:W-:Y:S05]  /*25e30*/  @!P2 NANOSLEEP.SYNCS 0x989680 ;  /* 0x009896800000a95d */ /* 0x004fea0003900000 */
[----:B------:R-:W2:Y:S02]  /*25e40*/  @!P2 SYNCS.PHASECHK.TRANS64 P2, [R3+URZ+0x28830], R0 ;  /* 0x028830000300a5a7 */ /* 0x000ea4000804007f */
[----:B--2---:R-:W-:Y:S05]  /*25e50*/  @!P2 BRA `(.L_x_1905) ;  /* 0xfffffffc00f0a947 */ /* 0x004fea000383ffff */
[----:B------:R-:W-:Y:S05]  /*25e60*/  BRA `(.L_x_1904) ;  /* 0xffffff0800dc7947 */ /* 0x000fea000383ffff */
.L_x_1909:
[----:B-1----:R1:W2:Y:S02]  /*25e70*/  SYNCS.PHASECHK.TRANS64.TRYWAIT P1, [R3+URZ+0x28850], R0 ;  /* 0x02885000030075a7 */ /* 0x0022a4000802017f */
[----:B--2---:R-:W-:Y:S05]  /*25e80*/  @!P1 NANOSLEEP.SYNCS 0x989680 ;  /* 0x009896800000995d */ /* 0x004fea0003900000 */
[----:B------:R-:W2:Y:S02]  /*25e90*/  @!P1 SYNCS.PHASECHK.TRANS64 P1, [R3+URZ+0x28850], R0 ;  /* 0x02885000030095a7 */ /* 0x000ea4000802007f */
[----:B--2---:R-:W-:Y:S05]  /*25ea0*/  @!P1 BRA `(.L_x_1909) ;  /* 0xfffffffc00f09947 */ /* 0x004fea000383ffff */
[----:B------:R-:W-:Y:S05]  /*25eb0*/  BRA `(.L_x_1906) ;  /* 0xffffff0c00f87947 */ /* 0x000fea000383ffff */
.L_x_1924:
[----:B-1----:R1:W2:Y:S02]  /*25ec0*/  SYNCS.PHASECHK.TRANS64.TRYWAIT P1, [R11+URZ+0x28850], R4 ;  /* 0x028850040b0075a7 */ /* 0x0022a4000802017f */
[----:B--2---:R-:W-:Y:S05]  /*25ed0*/  @!P1 NANOSLEEP.SYNCS 0x989680 ;  /* 0x009896800000995d */ /* 0x004fea0003900000 */
[----:B------:R-:W2:Y:S02]  /*25ee0*/  @!P1 SYNCS.PHASECHK.TRANS64 P1, [R11+URZ+0x28850], R4 ;  /* 0x028850040b0095a7 */ /* 0x000ea4000802007f */
[----:B--2---:R-:W-:Y:S05]  /*25ef0*/  @!P1 BRA `(.L_x_1924) ;  /* 0xfffffffc00f09947 */ /* 0x004fea000383ffff */
[----:B------:R-:W-:Y:S05]  /*25f00*/  BRA `(.L_x_1923) ;  /* 0xffffff3c005c7947 */ /* 0x000fea000383ffff */
.L_x_1939:
[----:B------:R-:W-:Y:S01]  /*25f10*/  MOV R13, R4 ;  /* 0x00000004000d7202 */ /* 0x000fe20000000f00 */
[----:B------:R-:W-:Y:S02]  /*25f20*/  IMAD.MOV.U32 R12, RZ, RZ, RZ ;  /* 0x000000ffff0c7224 */ /* 0x000fe400078e00ff */
[----:B------:R-:W-:Y:S02]  /*25f30*/  IMAD.MOV.U32 R11, RZ, RZ, 0x181f ;  /* 0x0000181fff0b7424 */ /* 0x000fe400078e00ff */
[----:B------:R-:W-:-:S07]  /*25f40*/  IMAD.MOV.U32 R15, RZ, RZ, -0x1 ;  /* 0xffffffffff0f7424 */ /* 0x000fce00078e00ff */
[----:B---3--:R-:W-:Y:S05]  /*25f50*/  WARPSYNC.COLLECTIVE R15, `(.L_x_2187) ;  /* 0x000000000f087348 */ /* 0x008fea0003c00000 */
[----:B------:R0:W1:Y:S02]  /*25f60*/  SHFL.IDX P6, R14, R13, R12, R11 ;  /* 0x0000000c0d0e7389 */ /* 0x00006400000c000b */
[----:B01-3--:R-:W-:Y:S01]  /*25f70*/  ENDCOLLECTIVE ;  /* 0x000000000000791b */ /* 0x00bfe20003800000 */
.L_x_2187:
[----:B------:R-:W-:Y:S02]  /*25f80*/  IMAD.MOV.U32 R13, RZ, RZ, R0 ;  /* 0x000000ffff0d7224 */ /* 0x000fe400078e0000 */
[----:B------:R-:W-:-:S07]  /*25f90*/  IMAD.MOV.U32 R3, RZ, RZ, R14 ;  /* 0x000000ffff037224 */ /* 0x000fce00078e000e */
[----:B------:R-:W-:Y:S05]  /*25fa0*/  WARPSYNC.COLLECTIVE R15, `(.L_x_2188) ;  /* 0x000000000f087348 */ /* 0x000fea0003c00000 */
[----:B------:R0:W1:Y:S02]  /*25fb0*/  SHFL.IDX P6, R14, R13, R12, R11 ;  /* 0x0000000c0d0e7389 */ /* 0x00006400000c000b */
[----:B01----:R-:W-:Y:S01]  /*25fc0*/  ENDCOLLECTIVE ;  /* 0x000000000000791b */ /* 0x003fe20003800000 */
.L_x_2188:
[----:B------:R-:W-:Y:S05]  /*25fd0*/  BRA `(.L_x_2189) ;  /* 0xffffff60009c7947 */ /* 0x000fea000383ffff */
.L_x_1942:
[----:B------:R-:W-:Y:S01]  /*25fe0*/  BSSY B1, `(.L_x_2190) ;  /* 0x0000008000017945 */ /* 0x000fe20003800000 */
[----:B------:R-:W-:Y:S01]  /*25ff0*/  IMAD.MOV.U32 R13, RZ, RZ, R4 ;  /* 0x000000ffff0d7224 */ /* 0x000fe200078e0004 */
[----:B------:R-:W-:Y:S01]  /*26000*/  MOV R12, 0x1 ;  /* 0x00000001000c7802 */ /* 0x000fe20000000f00 */
[----:B------:R-:W-:Y:S02]  /*26010*/  IMAD.MOV.U32 R11, RZ, RZ, 0x181f ;  /* 0x0000181fff0b7424 */ /* 0x000fe400078e00ff */
[----:B----4-:R-:W-:-:S07]  /*26020*/  IMAD.MOV.U32 R15, RZ, RZ, -0x1 ;  /* 0xffffffffff0f7424 */ /* 0x010fce00078e00ff */
[----:B0123--:R-:W-:Y:S05]  /*26030*/  WARPSYNC.COLLECTIVE R15, `(.L_x_2191) ;  /* 0x000000000f087348 */ /* 0x00ffea0003c00000 */
[----:B--2---:R2:W4:Y:S02]  /*26040*/  SHFL.IDX P6, R14, R13, R12, R11 ;  /* 0x0000000c0d0e7389 */ /* 0x00452400000c000b */
[----:B01234-:R-:W-:Y:S01]  /*26050*/  ENDCOLLECTIVE ;  /* 0x000000000000791b */ /* 0x01ffe20003800000 */
.L_x_2191:
[----:B------:R-:W-:Y:S05]  /*26060*/  BSYNC B1 ;  /* 0x0000000000017941 */ /* 0x000fea0003800000 */
.L_x_2190:
        /* <DEDUP_REMOVED lines=8> */
.L_x_2192:
[----:B------:R-:W-:Y:S05]  /*260f0*/  BRA `(.L_x_2193) ;  /* 0xffffff60009c7947 */ /* 0x000fea000383ffff */
.L_x_1945:
[----:B------:R-:W-:Y:S01]  /*26100*/  BSSY B1, `(.L_x_2194) ;  /* 0x0000008000017945 */ /* 0x000fe20003800000 */
[----:B------:R-:W-:Y:S02]  /*26110*/  IMAD.MOV.U32 R13, RZ, RZ, R4 ;  /* 0x000000ffff0d7224 */ /* 0x000fe400078e0004 */
[----:B------:R-:W-:Y:S02]  /*26120*/  IMAD.MOV.U32 R12, RZ, RZ, 0x2 ;  /* 0x00000002ff0c7424 */ /* 0x000fe400078e00ff */
[----:B------:R-:W-:Y:S02]  /*26130*/  IMAD.MOV.U32 R11, RZ, RZ, 0x181f ;  /* 0x0000181fff0b7424 */ /* 0x000fe400078e00ff */
[----:B----4-:R-:W-:-:S07]  /*26140*/  IMAD.MOV.U32 R15, RZ, RZ, -0x1 ;  /* 0xffffffffff0f7424 */ /* 0x010fce00078e00ff */
[----:B0123--:R-:W-:Y:S05]  /*26150*/  WARPSYNC.COLLECTIVE R15, `(.L_x_2195) ;  /* 0x000000000f087348 */ /* 0x00ffea0003c00000 */
[----:B--2---:R2:W4:Y:S02]  /*26160*/  SHFL.IDX P6, R14, R13, R12, R11 ;  /* 0x0000000c0d0e7389 */ /* 0x00452400000c000b */
[----:B01234-:R-:W-:Y:S01]  /*26170*/  ENDCOLLECTIVE ;  /* 0x000000000000791b */ /* 0x01ffe20003800000 */
.L_x_2195:
[----:B------:R-:W-:Y:S05]  /*26180*/  BSYNC B1 ;  /* 0x0000000000017941 */ /* 0x000fea0003800000 */
.L_x_2194:
        /* <DEDUP_REMOVED lines=8> */
.L_x_2196:
[----:B------:R-:W-:Y:S05]  /*26210*/  BRA `(.L_x_2197) ;  /* 0xffffff60009c7947 */ /* 0x000fea000383ffff */
.L_x_1948:
[----:B------:R-:W-:Y:S01]  /*26220*/  BSSY B1, `(.L_x_2198) ;  /* 0x0000008000017945 */ /* 0x000fe20003800000 */
[----:B------:R-:W-:Y:S02]  /*26230*/  IMAD.MOV.U32 R13, RZ, RZ, R4 ;  /* 0x000000ffff0d7224 */ /* 0x000fe400078e0004 */
[----:B------:R-:W-:Y:S02]  /*26240*/  IMAD.MOV.U32 R12, RZ, RZ, 0x3 ;  /* 0x00000003ff0c7424 */ /* 0x000fe400078e00ff */
[----:B------:R-:W-:Y:S02]  /*26250*/  IMAD.MOV.U32 R11, RZ, RZ, 0x181f ;  /* 0x0000181fff0b7424 */ /* 0x000fe400078e00ff */
[----:B0-----:R-:W-:-:S07]  /*26260*/  IMAD.MOV.U32 R15, RZ, RZ, -0x1 ;  /* 0xffffffffff0f7424 */ /* 0x001fce00078e00ff */
[----:B-1234-:R-:W-:Y:S05]  /*26270*/  WARPSYNC.COLLECTIVE R15, `(.L_x_2199) ;  /* 0x000000000f087348 */ /* 0x01efea0003c00000 */
[----:B----4-:R0:W4:Y:S02]  /*26280*/  SHFL.IDX P6, R14, R13, R12, R11 ;  /* 0x0000000c0d0e7389 */ /* 0x01012400000c000b */
[----:B01234-:R-:W-:Y:S01]  /*26290*/  ENDCOLLECTIVE ;  /* 0x000000000000791b */ /* 0x01ffe20003800000 */
.L_x_2199:
[----:B------:R-:W-:Y:S05]  /*262a0*/  BSYNC B1 ;  /* 0x0000000000017941 */ /* 0x000fea0003800000 */
.L_x_2198:
        /* <DEDUP_REMOVED lines=8> */
.L_x_2200:
[----:B------:R-:W-:Y:S05]  /*26330*/  BRA `(.L_x_2201) ;  /* 0xffffff60009c7947 */ /* 0x000fea000383ffff */
.L_x_1973:
[----:B------:R-:W0:Y:S01]  /*26340*/  S2R R12, SR_TID.X ;  /* 0x00000000000c7919 */ /* 0x000e220000002100 */
[----:B------:R-:W-:Y:S01]  /*26350*/  BSSY B1, `(.L_x_2202) ;  /* 0x000000a000017945 */ /* 0x000fe20003800000 */
[----:B------:R-:W-:Y:S01]  /*26360*/  MOV R11, 0x1f ;  /* 0x0000001f000b7802 */ /* 0x000fe20000000f00 */
[----:B------:R-:W-:Y:S01]  /*26370*/  IMAD.MOV.U32 R15, RZ, RZ, -0x1 ;  /* 0xffffffffff0f7424 */ /* 0x000fe200078e00ff */
[----:B0-----:R-:W-:-:S04]  /*26380*/  SHF.R.U32.HI R12, RZ, 0x5, R12 ;  /* 0x00000005ff0c7819 */ /* 0x001fc8000001160c */
[----:B------:R-:W-:-:S05]  /*26390*/  LOP3.LUT R12, R12, 0x3, RZ, 0xc0, !PT ;  /* 0x000000030c0c7812 */ /* 0x000fca00078ec0ff */
[----:B------:R-:W-:Y:S02]  /*263a0*/  IMAD.MOV.U32 R13, RZ, RZ, R12 ;  /* 0x000000ffff0d7224 */ /* 0x000fe400078e000c */
[----:B------:R-:W-:-:S07]  /*263b0*/  IMAD.MOV.U32 R12, RZ, RZ, RZ ;  /* 0x000000ffff0c7224 */ /* 0x000fce00078e00ff */
[----:B------:R-:W-:Y:S05]  /*263c0*/  WARPSYNC.COLLECTIVE R15, `(.L_x_2203) ;  /* 0x000000000f087348 */ /* 0x000fea0003c00000 */
[----:B------:R0:W1:Y:S02]  /*263d0*/  SHFL.IDX P6, R14, R13, R12, R11 ;  /* 0x0000000c0d0e7389 */ /* 0x00006400000c000b */
[----:B01----:R-:W-:Y:S01]  /*263e0*/  ENDCOLLECTIVE ;  /* 0x000000000000791b */ /* 0x003fe20003800000 */
.L_x_2203:
[----:B------:R-:W-:Y:S05]  /*263f0*/  BSYNC B1 ;  /* 0x0000000000017941 */ /* 0x000fea0003800000 */
.L_x_2202:
[----:B------:R-:W-:Y:S05]  /*26400*/  BRA `(.L_x_2204) ;  /* 0xffffff7800847947 */ /* 0x000fea000383ffff */
.L_x_1975:
[----:B------:R-:W-:Y:S01]  /*26410*/  BSSY B1, `(.L_x_2205) ;  /* 0x0000006000017945 */ /* 0x000fe20003800000 */
[----:B------:R-:W-:-:S07]  /*26420*/  IMAD.MOV.U32 R15, RZ, RZ, -0x1 ;  /* 0xffffffffff0f7424 */ /* 0x000fce00078e00ff */
[----:B0-----:R-:W-:Y:S05]  /*26430*/  WARPSYNC.COLLECTIVE R15, `(.L_x_2206) ;  /* 0x000000000f0c7348 */ /* 0x001fea0003c00000 */
[----:B------:R-:W-:Y:S02]  /*26440*/  ELECT P6, UR62, PT ;  /* 0x00000000003e782f */ /* 0x000fe400038c0000 */
[----:B------:R-:W-:Y:S01]  /*26450*/  MOV R14, UR62 ;  /* 0x0000003e000e7c02 */ /* 0x000fe20008000f00 */
[----:B0-----:R-:W-:Y:S10]  /*26460*/  ENDCOLLECTIVE ;  /* 0x000000000000791b */ /* 0x001ff40003800000 */
.L_x_2206:
[----:B------:R-:W-:Y:S05]  /*26470*/  BSYNC B1 ;  /* 0x0000000000017941 */ /* 0x000fea0003800000 */
.L_x_2205:
[----:B------:R-:W-:Y:S05]  /*26480*/  BRA `(.L_x_1974) ;  /* 0xffffff78007c7947 */ /* 0x000fea000383ffff */
.L_x_1977:
[----:B0-----:R0:W1:Y:S02]  /*26490*/  SYNCS.PHASECHK.TRANS64.TRYWAIT P0, [R22+URZ+0x28820], R3 ;  /* 0x02882003160075a7 */ /* 0x001064000800017f */
[----:B-1----:R-:W-:Y:S05]  /*264a0*/  @!P0 NANOSLEEP.SYNCS 0x989680 ;  /* 0x009896800000895d */ /* 0x002fea0003900000 */
[----:B------:R-:W1:Y:S02]  /*264b0*/  @!P0 SYNCS.PHASECHK.TRANS64 P0, [R22+URZ+0x28820], R3 ;  /* 0x02882003160085a7 */ /* 0x000e64000800007f */
[----:B-1----:R-:W-:Y:S05]  /*264c0*/  @!P0 BRA `(.L_x_1977) ;  /* 0xfffffffc00f08947 */ /* 0x002fea000383ffff */
[----:B------:R-:W-:Y:S05]  /*264d0*/  BRA `(.L_x_2207) ;  /* 0xffffff78008c7947 */ /* 0x000fea000383ffff */
.L_x_1981:
[----:B-1----:R1:W2:Y:S02]  /*264e0*/  SYNCS.PHASECHK.TRANS64.TRYWAIT P0, [R11+URZ+0x288a0], R14 ;  /* 0x0288a00e0b0075a7 */ /* 0x0022a4000800017f */
[----:B--2---:R-:W-:Y:S05]  /*264f0*/  @!P0 NANOSLEEP.SYNCS 0x989680 ;  /* 0x009896800000895d */ /* 0x004fea0003900000 */
[----:B------:R-:W2:Y:S02]  /*26500*/  @!P0 SYNCS.PHASECHK.TRANS64 P0, [R11+URZ+0x288a0], R14 ;  /* 0x0288a00e0b0085a7 */ /* 0x000ea4000800007f */
[----:B--2---:R-:W-:Y:S05]  /*26510*/  @!P0 BRA `(.L_x_1981) ;  /* 0xfffffffc00f08947 */ /* 0x004fea000383ffff */
[----:B------:R-:W-:Y:S05]  /*26520*/  BRA `(.L_x_2208) ;  /* 0xffffff7800a47947 */ /* 0x000fea000383ffff */
.L_x_1987:
[----:B0-----:R0:W2:Y:S02]  /*26530*/  SYNCS.PHASECHK.TRANS64.TRYWAIT P0, [R11+URZ+0x288c0], R14 ;  /* 0x0288c00e0b0075a7 */ /* 0x0010a4000800017f */
[----:B--2---:R-:W-:Y:S05]  /*26540*/  @!P0 NANOSLEEP.SYNCS 0x989680 ;  /* 0x009896800000895d */ /* 0x004fea0003900000 */
[----:B------:R-:W2:Y:S02]  /*26550*/  @!P0 SYNCS.PHASECHK.TRANS64 P0, [R11+URZ+0x288c0], R14 ;  /* 0x0288c00e0b0085a7 */ /* 0x000ea4000800007f */
[----:B--2---:R-:W-:Y:S05]  /*26560*/  @!P0 BRA `(.L_x_1987) ;  /* 0xfffffffc00f08947 */ /* 0x004fea000383ffff */
[----:B------:R-:W-:Y:S05]  /*26570*/  BRA `(.L_x_2209) ;  /* 0xffffff7c00647947 */ /* 0x000fea000383ffff */
.L_x_1995:
[----:B0-----:R0:W1:Y:S02]  /*26580*/  SYNCS.PHASECHK.TRANS64.TRYWAIT P1, [R12+URZ+0x288a0], R2 ;  /* 0x0288a0020c0075a7 */ /* 0x001064000802017f */
[----:B-1----:R-:W-:Y:S05]  /*26590*/  @!P1 NANOSLEEP.SYNCS 0x989680 ;  /* 0x009896800000995d */ /* 0x002fea0003900000 */
[----:B------:R-:W1:Y:S02]  /*265a0*/  @!P1 SYNCS.PHASECHK.TRANS64 P1, [R12+URZ+0x288a0], R2 ;  /* 0x0288a0020c0095a7 */ /* 0x000e64000802007f */
[----:B-1----:R-:W-:Y:S05]  /*265b0*/  @!P1 BRA `(.L_x_1995) ;  /* 0xfffffffc00f09947 */ /* 0x002fea000383ffff */
[----:B------:R-:W-:Y:S05]  /*265c0*/  BRA `(.L_x_2210) ;  /* 0xffffff8000607947 */ /* 0x000fea000383ffff */
.L_x_2001:
[----:B-1----:R1:W2:Y:S02]  /*265d0*/  SYNCS.PHASECHK.TRANS64.TRYWAIT P1, [R12+URZ+0x288c0], R2 ;  /* 0x0288c0020c0075a7 */ /* 0x0022a4000802017f */
[----:B--2---:R-:W-:Y:S05]  /*265e0*/  @!P1 NANOSLEEP.SYNCS 0x989680 ;  /* 0x009896800000995d */ /* 0x004fea0003900000 */
[----:B------:R-:W2:Y:S02]  /*265f0*/  @!P1 SYNCS.PHASECHK.TRANS64 P1, [R12+URZ+0x288c0], R2 ;  /* 0x0288c0020c0095a7 */ /* 0x000ea4000802007f */
[----:B--2---:R-:W-:Y:S05]  /*26600*/  @!P1 BRA `(.L_x_2001) ;  /* 0xfffffffc00f09947 */ /* 0x004fea000383ffff */
[----:B------:R-:W-:Y:S05]  /*26610*/  BRA `(.L_x_2211) ;  /* 0xffffff8400187947 */ /* 0x000fea000383ffff */
.L_x_2023:
[----:B------:R-:W0:Y:S01]  /*26620*/  S2R R9, SR_TID.X ;  /* 0x0000000000097919 */ /* 0x000e220000002100 */
[----:B------:R-:W-:Y:S01]  /*26630*/  BSSY B0, `(.L_x_2212) ;  /* 0x000000a000007945 */ /* 0x000fe20003800000 */
[----:B------:R-:W-:Y:S02]  /*26640*/  IMAD.MOV.U32 R12, RZ, RZ, RZ ;  /* 0x000000ffff0c7224 */ /* 0x000fe400078e00ff */
[----:B------:R-:W-:Y:S02]  /*26650*/  IMAD.MOV.U32 R11, RZ, RZ, 0x1f ;  /* 0x0000001fff0b7424 */ /* 0x000fe400078e00ff */
[----:B------:R-:W-:Y:S01]  /*26660*/  IMAD.MOV.U32 R15, RZ, RZ, -0x1 ;  /* 0xffffffffff0f7424 */ /* 0x000fe200078e00ff */
[----:B0-----:R-:W-:-:S04]  /*26670*/  SHF.R.U32.HI R9, RZ, 0x5, R9 ;  /* 0x00000005ff097819 */ /* 0x001fc80000011609 */
[----:B------:R-:W-:-:S05]  /*26680*/  LOP3.LUT R9, R9, 0x3, RZ, 0xc0, !PT ;  /* 0x0000000309097812 */ /* 0x000fca00078ec0ff */
[----:B------:R-:W-:-:S07]  /*26690*/  IMAD.MOV.U32 R13, RZ, RZ, R9 ;  /* 0x000000ffff0d7224 */ /* 0x000fce00078e0009 */
[----:B-----5:R-:W-:Y:S05]  /*266a0*/  WARPSYNC.COLLECTIVE R15, `(.L_x_2213) ;  /* 0x000000000f087348 */ /* 0x020fea0003c00000 */
[----:B------:R0:W1:Y:S02]  /*266b0*/  SHFL.IDX P6, R14, R13, R12, R11 ;  /* 0x0000000c0d0e7389 */ /* 0x00006400000c000b */
[----:B01---5:R-:W-:Y:S01]  /*266c0*/  ENDCOLLECTIVE ;  /* 0x000000000000791b */ /* 0x023fe20003800000 */
.L_x_2213:
[----:B------:R-:W-:Y:S05]  /*266d0*/  BSYNC B0 ;  /* 0x0000000000007941 */ /* 0x000fea0003800000 */
.L_x_2212:
[----:B------:R-:W-:Y:S05]  /*266e0*/  BRA `(.L_x_2214) ;  /* 0xffffff9000e47947 */ /* 0x000fea000383ffff */
.L_x_2026:
[----:B0-----:R0:W1:Y:S02]  /*266f0*/  SYNCS.PHASECHK.TRANS64.TRYWAIT P0, [R7+URZ+0x28840], R2 ;  /* 0x02884002070075a7 */ /* 0x001064000800017f */
[----:B-1----:R-:W-:Y:S05]  /*26700*/  @!P0 NANOSLEEP.SYNCS 0x989680 ;  /* 0x009896800000895d */ /* 0x002fea0003900000 */
[----:B------:R-:W1:Y:S02]  /*26710*/  @!P0 SYNCS.PHASECHK.TRANS64 P0, [R7+URZ+0x28840], R2 ;  /* 0x02884002070085a7 */ /* 0x000e64000800007f */
[----:B-1----:R-:W-:Y:S05]  /*26720*/  @!P0 BRA `(.L_x_2026) ;  /* 0xfffffffc00f08947 */ /* 0x002fea000383ffff */
[----:B------:R-:W-:Y:S05]  /*26730*/  BRA `(.L_x_2215) ;  /* 0xffffff9400407947 */ /* 0x000fea000383ffff */
.L_x_2027:
        /* <DEDUP_REMOVED lines=8> */
.L_x_2217:
[----:B------:R-:W-:Y:S05]  /*267c0*/  BSYNC B0 ;  /* 0x0000000000007941 */ /* 0x000fea0003800000 */
.L_x_2216:
[----:B------:R-:W-:Y:S01]  /*267d0*/  IMAD.MOV.U32 R13, RZ, RZ, R4 ;  /* 0x000000ffff0d7224 */ /* 0x000fe200078e0004 */
[----:B------:R-:W-:Y:S01]  /*267e0*/  MOV R11, 0x181f ;  /* 0x0000181f000b7802 */ /* 0x000fe20000000f00 */
[----:B------:R-:W-:Y:S02]  /*267f0*/  IMAD.MOV.U32 R12, RZ, RZ, RZ ;  /* 0x000000ffff0c7224 */ /* 0x000fe400078e00ff */
[----:B------:R-:W-:Y:S02]  /*26800*/  IMAD.MOV.U32 R15, RZ, RZ, -0x1 ;  /* 0xffffffffff0f7424 */ /* 0x000fe400078e00ff */
[----:B------:R-:W-:Y:S02]  /*26810*/  IMAD.MOV.U32 R2, RZ, RZ, R14 ;  /* 0x000000ffff027224 */ /* 0x000fe400078e000e */
[----:B------:R-:W-:-:S07]  /*26820*/  @P0 IMAD R8, R5, 0x2, R22 ;  /* 0x0000000205080824 */ /* 0x000fce00078e0216 */
[----:B------:R-:W-:Y:S05]  /*26830*/  WARPSYNC.COLLECTIVE R15, `(.L_x_2218) ;  /* 0x000000000f087348 */ /* 0x000fea0003c00000 */
[----:B------:R0:W1:Y:S02]  /*26840*/  SHFL.IDX P6, R14, R13, R12, R11 ;  /* 0x0000000c0d0e7389 */ /* 0x00006400000c000b */
[----:B01----:R-:W-:Y:S01]  /*26850*/  ENDCOLLECTIVE ;  /* 0x000000000000791b */ /* 0x003fe20003800000 */
.L_x_2218:
[----:B------:R-:W-:Y:S02]  /*26860*/  IMAD.MOV.U32 R13, RZ, RZ, R0 ;  /* 0x000000ffff0d7224 */ /* 0x000fe400078e0000 */
[----:B------:R-:W-:Y:S02]  /*26870*/  IMAD.MOV.U32 R12, RZ, RZ, 0x1 ;  /* 0x00000001ff0c7424 */ /* 0x000fe400078e00ff */
[----:B------:R-:W-:-:S07]  /*26880*/  IMAD.MOV.U32 R3, RZ, RZ, R14 ;  /* 0x000000ffff037224 */ /* 0x000fce00078e000e */
[----:B------:R-:W-:Y:S05]  /*26890*/  WARPSYNC.COLLECTIVE R15, `(.L_x_2219) ;  /* 0x000000000f087348 */ /* 0x000fea0003c00000 */
[----:B------:R0:W1:Y:S02]  /*268a0*/  SHFL.IDX P6, R14, R13, R12, R11 ;  /* 0x0000000c0d0e7389 */ /* 0x00006400000c000b */
[----:B01----:R-:W-:Y:S01]  /*268b0*/  ENDCOLLECTIVE ;  /* 0x000000000000791b */ /* 0x003fe20003800000 */
.L_x_2219:
        /* <DEDUP_REMOVED lines=16> */
.L_x_2220:
[----:B------:R-:W-:Y:S02]  /*269c0*/  @P0 IMAD R8, R5, 0x2, R22 ;  /* 0x0000000205080824 */ /* 0x000fe400078e0216 */
[----:B------:R-:W-:Y:S02]  /*269d0*/  IMAD.MOV.U32 R13, RZ, RZ, R0 ;  /* 0x000000ffff0d7224 */ /* 0x000fe400078e0000 */
[----:B------:R-:W-:Y:S02]  /*269e0*/  IMAD.MOV.U32 R12, RZ, RZ, 0x2 ;  /* 0x00000002ff0c7424 */ /* 0x000fe400078e00ff */
[----:B------:R-:W-:-:S07]  /*269f0*/  IMAD.MOV.U32 R3, RZ, RZ, R14 ;  /* 0x000000ffff037224 */ /* 0x000fce00078e000e */
[----:B------:R-:W-:Y:S05]  /*26a00*/  WARPSYNC.COLLECTIVE R15, `(.L_x_2221) ;  /* 0x000000000f087348 */ /* 0x000fea0003c00000 */
[----:B------:R0:W1:Y:S02]  /*26a10*/  SHFL.IDX P6, R14, R13, R12, R11 ;  /* 0x0000000c0d0e7389 */ /* 0x00006400000c000b */
[----:B01----:R-:W-:Y:S01]  /*26a20*/  ENDCOLLECTIVE ;  /* 0x000000000000791b */ /* 0x003fe20003800000 */
.L_x_2221:
        /* <DEDUP_REMOVED lines=16> */
.L_x_2222:
[----:B------:R-:W-:Y:S02]  /*26b30*/  @P0 IMAD R8, R5, 0x2, R22 ;  /* 0x0000000205080824 */ /* 0x000fe400078e0216 */
[----:B------:R-:W-:Y:S02]  /*26b40*/  IMAD.MOV.U32 R13, RZ, RZ, R0 ;  /* 0x000000ffff0d7224 */ /* 0x000fe400078e0000 */
[----:B------:R-:W-:Y:S02]  /*26b50*/  IMAD.MOV.U32 R12, RZ, RZ, 0x3 ;  /* 0x00000003ff0c7424 */ /* 0x000fe400078e00ff */
[----:B------:R-:W-:-:S07]  /*26b60*/  IMAD.MOV.U32 R3, RZ, RZ, R14 ;  /* 0x000000ffff037224 */ /* 0x000fce00078e000e */
[----:B------:R-:W-:Y:S05]  /*26b70*/  WARPSYNC.COLLECTIVE R15, `(.L_x_2223) ;  /* 0x000000000f087348 */ /* 0x000fea0003c00000 */
[----:B------:R0:W1:Y:S02]  /*26b80*/  SHFL.IDX P6, R14, R13, R12, R11 ;  /* 0x0000000c0d0e7389 */ /* 0x00006400000c000b */
[----:B01----:R-:W-:Y:S01]  /*26b90*/  ENDCOLLECTIVE ;  /* 0x000000000000791b */ /* 0x003fe20003800000 */
.L_x_2223:
        /* <DEDUP_REMOVED lines=16> */
.L_x_2224:
[----:B------:R-:W-:Y:S02]  /*26ca0*/  @P0 IMAD R8, R5, 0x2, R22 ;  /* 0x0000000205080824 */ /* 0x000fe400078e0216 */
[----:B------:R-:W-:Y:S01]  /*26cb0*/  IMAD.MOV.U32 R13, RZ, RZ, R0 ;  /* 0x000000ffff0d7224 */ /* 0x000fe200078e0000 */
[----:B------:R-:W-:Y:S01]  /*26cc0*/  MOV R12, 0x4 ;  /* 0x00000004000c7802 */ /* 0x000fe20000000f00 */
[----:B------:R-:W-:-:S07]  /*26cd0*/  IMAD.MOV.U32 R3, RZ, RZ, R14 ;  /* 0x000000ffff037224 */ /* 0x000fce00078e000e */
[----:B------:R-:W-:Y:S05]  /*26ce0*/  WARPSYNC.COLLECTIVE R15, `(.L_x_2225) ;  /* 0x000000000f087348 */ /* 0x000fea0003c00000 */
[----:B------:R0:W1:Y:S02]  /*26cf0*/  SHFL.IDX P6, R14, R13, R12, R11 ;  /* 0x0000000c0d0e7389 */ /* 0x00006400000c000b */
[----:B01----:R-:W-:Y:S01]  /*26d00*/  ENDCOLLECTIVE ;  /* 0x000000000000791b */ /* 0x003fe20003800000 */
.L_x_2225:
        /* <DEDUP_REMOVED lines=16> */
.L_x_2226:
[----:B------:R-:W-:Y:S01]  /*26e10*/  @P0 IMAD R8, R5, 0x2, R22 ;  /* 0x0000000205080824 */ /* 0x000fe200078e0216 */
[----:B------:R-:W-:Y:S01]  /*26e20*/  MOV R13, R0 ;  /* 0x00000000000d7202 */ /* 0x000fe20000000f00 */
[----:B------:R-:W-:Y:S02]  /*26e30*/  IMAD.MOV.U32 R12, RZ, RZ, 0x5 ;  /* 0x00000005ff0c7424 */ /* 0x000fe400078e00ff */
[----:B------:R-:W-:-:S07]  /*26e40*/  IMAD.MOV.U32 R3, RZ, RZ, R14 ;  /* 0x000000ffff037224 */ /* 0x000fce00078e000e */
[----:B------:R-:W-:Y:S05]  /*26e50*/  WARPSYNC.COLLECTIVE R15, `(.L_x_2227) ;  /* 0x000000000f087348 */ /* 0x000fea0003c00000 */
[----:B------:R0:W1:Y:S02]  /*26e60*/  SHFL.IDX P6, R14, R13, R12, R11 ;  /* 0x0000000c0d0e7389 */ /* 0x00006400000c000b */
[----:B01----:R-:W-:Y:S01]  /*26e70*/  ENDCOLLECTIVE ;  /* 0x000000000000791b */ /* 0x003fe20003800000 */
.L_x_2227:
        /* <DEDUP_REMOVED lines=16> */
.L_x_2228:
[----:B------:R-:W-:Y:S01]  /*26f80*/  @P0 LEA R8, R5, R22, 0x1 ;  /* 0x0000001605080211 */ /* 0x000fe200078e08ff */
[----:B------:R-:W-:Y:S02]  /*26f90*/  IMAD.MOV.U32 R13, RZ, RZ, R0 ;  /* 0x000000ffff0d7224 */ /* 0x000fe400078e0000 */
[----:B------:R-:W-:Y:S02]  /*26fa0*/  IMAD.MOV.U32 R12, RZ, RZ, 0x6 ;  /* 0x00000006ff0c7424 */ /* 0x000fe400078e00ff */
[----:B------:R-:W-:-:S07]  /*26fb0*/  IMAD.MOV.U32 R3, RZ, RZ, R14 ;  /* 0x000000ffff037224 */ /* 0x000fce00078e000e */
[----:B------:R-:W-:Y:S05]  /*26fc0*/  WARPSYNC.COLLECTIVE R15, `(.L_x_2229) ;  /* 0x000000000f087348 */ /* 0x000fea0003c00000 */
[----:B------:R0:W1:Y:S02]  /*26fd0*/  SHFL.IDX P6, R14, R13, R12, R11 ;  /* 0x0000000c0d0e7389 */ /* 0x00006400000c000b */
[----:B01----:R-:W-:Y:S01]  /*26fe0*/  ENDCOLLECTIVE ;  /* 0x000000000000791b */ /* 0x003fe20003800000 */
.L_x_2229:
        /* <DEDUP_REMOVED lines=16> */
.L_x_2230:
[----:B------:R-:W-:Y:S02]  /*270f0*/  @P0 IMAD R8, R5, 0x2, R22 ;  /* 0x0000000205080824 */ /* 0x000fe400078e0216 */
[----:B------:R-:W-:Y:S02]  /*27100*/  IMAD.MOV.U32 R13, RZ, RZ, R0 ;  /* 0x000000ffff0d7224 */ /* 0x000fe400078e0000 */
[----:B------:R-:W-:Y:S02]  /*27110*/  IMAD.MOV.U32 R12, RZ, RZ, 0x7 ;  /* 0x00000007ff0c7424 */ /* 0x000fe400078e00ff */
[----:B------:R-:W-:-:S07]  /*27120*/  IMAD.MOV.U32 R3, RZ, RZ, R14 ;  /* 0x000000ffff037224 */ /* 0x000fce00078e000e */
[----:B------:R-:W-:Y:S05]  /*27130*/  WARPSYNC.COLLECTIVE R15, `(.L_x_2231) ;  /* 0x000000000f087348 */ /* 0x000fea0003c00000 */
[----:B------:R0:W1:Y:S02]  /*27140*/  SHFL.IDX P6, R14, R13, R12, R11 ;  /* 0x0000000c0d0e7389 */ /* 0x00006400000c000b */
[----:B01----:R-:W-:Y:S01]  /*27150*/  ENDCOLLECTIVE ;  /* 0x000000000000791b */ /* 0x003fe20003800000 */
.L_x_2231:
        /* <DEDUP_REMOVED lines=14> */
.L_x_2232:
[----:B------:R-:W-:Y:S01]  /*27240*/  @!PT LDS RZ, [RZ] ;  /* 0x00000000fffff984 */ /* 0x000fe20000000800 */
[----:B------:R-:W-:Y:S01]  /*27250*/  @!PT LDS RZ, [RZ] ;  /* 0x00000000fffff984 */ /* 0x000fe20000000800 */
[----:B------:R-:W-:Y:S01]  /*27260*/  @!PT LDS RZ, [RZ] ;  /* 0x00000000fffff984 */ /* 0x000fe20000000800 */
[----:B------:R0:W-:Y:S02]  /*27270*/  @P0 LDGSTS.E.BYPASS.LTC128B.128 [R8+0x1f400], desc[UR54][R2.64+0x80], !P2 ;  /* 0x1f40008002080fae */ /* 0x0001e4000d101d76 */
[----:B0-----:R-:W-:Y:S01]  /*27280*/  MOV R2, R14 ;  /* 0x0000000e00027202 */ /* 0x001fe20000000f00 */
[----:B------:R-:W-:Y:S06]  /*27290*/  BRA `(.L_x_2233) ;  /* 0xffffff9000187947 */ /* 0x000fec000383ffff */
.L_x_2032:
        /* <DEDUP_REMOVED lines=9> */
.L_x_2234:
[C---:B------:R-:W-:Y:S01]  /*27330*/  VIADD R6, R27.reuse, 0x10 ;  /* 0x000000101b067836 */ /* 0x040fe20000000000 */
[----:B------:R-:W-:Y:S02]  /*27340*/  ISETP.GE.AND P3, PT, R27, R33, PT ;  /* 0x000000211b00720c */ /* 0x000fe40003f66270 */
[----:B------:R-:W-:Y:S01]  /*27350*/  MOV R13, R0 ;  /* 0x00000000000d7202 */ /* 0x000fe20000000f00 */
[----:B------:R-:W-:-:S10]  /*27360*/  IMAD.MOV.U32 R2, RZ, RZ, R14 ;  /* 0x000000ffff027224 */ /* 0x000fd400078e000e */
[----:B------:R-:W-:Y:S05]  /*27370*/  WARPSYNC.COLLECTIVE R15, `(.L_x_2235) ;  /* 0x000000000f087348 */ /* 0x000fea0003c00000 */
[----:B------:R0:W1:Y:S02]  /*27380*/  SHFL.IDX P6, R14, R13, R12, R11 ;  /* 0x0000000c0d0e7389 */ /* 0x00006400000c000b */
[----:B01----:R-:W-:Y:S01]  /*27390*/  ENDCOLLECTIVE ;  /* 0x000000000000791b */ /* 0x003fe20003800000 */
.L_x_2235:
[----:B------:R-:W-:Y:S01]  /*273a0*/  MOV R13, R4 ;  /* 0x00000004000d7202 */ /* 0x000fe20000000f00 */
[----:B------:R-:W-:Y:S02]  /*273b0*/  IMAD.MOV.U32 R12, RZ, RZ, 0x1 ;  /* 0x00000001ff0c7424 */ /* 0x000fe400078e00ff */
[----:B------:R-:W-:-:S07]  /*273c0*/  IMAD.MOV.U32 R3, RZ, RZ, R14 ;  /* 0x000000ffff037224 */ /* 0x000fce00078e000e */
[----:B------:R-:W-:Y:S05]  /*273d0*/  WARPSYNC.COLLECTIVE R15, `(.L_x_2236) ;  /* 0x000000000f087348 */ /* 0x000fea0003c00000 */
[----:B------:R0:W1:Y:S02]  /*273e0*/  SHFL.IDX P6, R14, R13, R12, R11 ;  /* 0x0000000c0d0e7389 */ /* 0x00006400000c000b */
[----:B01----:R-:W-:Y:S01]  /*273f0*/  ENDCOLLECTIVE ;  /* 0x000000000000791b */ /* 0x003fe20003800000 */
.L_x_2236:
[----:B------:R-:W-:-:S05]  /*27400*/  @!P3 LEA R5, P2, R31, R3, 0x1 ;  /* 0x000000031f05b211 */ /* 0x000fca00078408ff */
[----:B------:R-:W-:Y:S02]  /*27410*/  @!P3 IMAD.X R3, RZ, RZ, R2, P2 ;  /* 0x000000ffff03b224 */ /* 0x000fe400010e0602 */
[----:B------:R-:W-:Y:S02]  /*27420*/  @!P3 IMAD.MOV.U32 R2, RZ, RZ, R5 ;  /* 0x000000ffff02b224 */ /* 0x000fe400078e0005 */
[----:B------:R-:W-:-:S03]  /*27430*/  IMAD.MOV.U32 R13, RZ, RZ, R0 ;  /* 0x000000ffff0d7224 */ /* 0x000fc600078e0000 */
[----:B------:R-:W-:Y:S01]  /*27440*/  @!PT LDS RZ, [RZ] ;  /* 0x00000000fffff984 */ /* 0x000fe20000000800 */
[----:B------:R-:W-:Y:S01]  /*27450*/  @!PT LDS RZ, [RZ] ;  /* 0x00000000fffff984 */ /* 0x000fe20000000800 */
[----:B------:R-:W-:Y:S01]  /*27460*/  @!PT LDS RZ, [RZ] ;  /* 0x00000000fffff984 */ /* 0x000fe20000000800 */
[----:B------:R-:W-:Y:S04]  /*27470*/  @!P3 LDGSTS.E.BYPASS.LTC128B.128 [R8+0x10400], desc[UR54][R2.64], !P0 ;  /* 0x104000000208bfae */ /* 0x000fe8000c101d76 */
[----:B------:R0:W-:Y:S01]  /*27480*/  @!P3 LDGSTS.E.BYPASS.LTC128B.128 [R8+0x14400], desc[UR54][R2.64+0x80], !P1 ;  /* 0x144000800208bfae */ /* 0x0001e2000c901d76 */
[----:B------:R-:W-:Y:S01]  /*27490*/  ISETP.GE.AND P3, PT, R6, R33, PT ;  /* 0x000000210600720c */ /* 0x000fe20003f66270 */
[----:B0-----:R-:W-:-:S12]  /*274a0*/  IMAD.MOV.U32 R2, RZ, RZ, R14 ;  /* 0x000000ffff027224 */ /* 0x001fd800078e000e */
[----:B------:R-:W-:Y:S05]  /*274b0*/  WARPSYNC.COLLECTIVE R15, `(.L_x_2237) ;  /* 0x000000000f087348 */ /* 0x000fea0003c00000 */
[----:B------:R0:W1:Y:S02]  /*274c0*/  SHFL.IDX P6, R14, R13, R12, R11 ;  /* 0x0000000c0d0e7389 */ /* 0x00006400000c000b */
[----:B01----:R-:W-:Y:S01]  /*274d0*/  ENDCOLLECTIVE ;  /* 0x000000000000791b */ /* 0x003fe20003800000 */
.L_x_2237:
[----:B------:R-:W-:Y:S02]  /*274e0*/  IMAD.MOV.U32 R13, RZ, RZ, R4 ;  /* 0x000000ffff0d7224 */ /* 0x000fe400078e0004 */
[----:B------:R-:W-:Y:S01]  /*274f0*/  IMAD.MOV.U32 R12, RZ, RZ, 0x2 ;  /* 0x00000002ff0c7424 */ /* 0x000fe200078e00ff */
[----:B------:R-:W-:-:S13]  /*27500*/  @!P3 LEA R5, P2, R31, R14, 0x1 ;  /* 0x0000000e1f05b211 */ /* 0x000fda00078408ff */
[----:B------:R-:W-:Y:S05]  /*27510*/  WARPSYNC.COLLECTIVE R15, `(.L_x_2238) ;  /* 0x000000000f087348 */ /* 0x000fea0003c00000 */
[----:B------:R0:W1:Y:S02]  /*27520*/  SHFL.IDX P6, R14, R13, R12, R11 ;  /* 0x0000000c0d0e7389 */ /* 0x00006400000c000b */
[----:B01----:R-:W-:Y:S01]  /*27530*/  ENDCOLLECTIVE ;  /* 0x000000000000791b */ /* 0x003fe20003800000 */
.L_x_2238:
[----:B------:R-:W-:Y:S02]  /*27540*/  @!P3 IMAD.X R6, RZ, RZ, R2, P2 ;  /* 0x000000ffff06b224 */ /* 0x000fe400010e0602 */
[----:B------:R-:W-:-:S03]  /*27550*/  @!P3 IMAD.MOV.U32 R2, RZ, RZ, R5 ;  /* 0x000000ffff02b224 */ /* 0x000fc600078e0005 */
[----:B------:R-:W-:Y:S01]  /*27560*/  @!P3 MOV R3, R6 ;  /* 0x000000060003b202 */ /* 0x000fe20000000f00 */
[----:B------:R-:W-:-:S04]  /*27570*/  VIADD R6, R27, 0x20 ;  /* 0x000000201b067836 */ /* 0x000fc80000000000 */
[----:B------:R-:W-:Y:S01]  /*27580*/  @!PT LDS RZ, [RZ] ;  /* 0x00000000fffff984 */ /* 0x000fe20000000800 */
[----:B------:R-:W-:Y:S01]  /*27590*/  @!PT LDS RZ, [RZ] ;  /* 0x00000000fffff984 */ /* 0x000fe20000000800 */
[----:B------:R-:W-:Y:S01]  /*275a0*/  @!PT LDS RZ, [RZ] ;  /* 0x00000000fffff984 */ /* 0x000fe20000000800 */
[----:B------:R-:W-:Y:S01]  /*275b0*/  @!P3 LDGSTS.E.BYPASS.LTC128B.128 [R8+0x10c00], desc[UR54][R2.64], !P0 ;  /* 0x10c000000208bfae */ /* 0x000fe2000c101d76 */
[----:B------:R-:W-:-:S03]  /*275c0*/  IMAD.MOV.U32 R13, RZ, RZ, R0 ;  /* 0x000000ffff0d7224 */ /* 0x000fc600078e0000 */
[----:B------:R0:W-:Y:S01]  /*275d0*/  @!P3 LDGSTS.E.BYPASS.LTC128B.128 [R8+0x14c00], desc[UR54][R2.64+0x80], !P1 ;  /* 0x14c000800208bfae */ /* 0x0001e2000c901d76 */
[----:B------:R-:W-:Y:S01]  /*275e0*/  ISETP.GE.AND P3, PT, R6, R33, PT ;  /* 0x000000210600720c */ /* 0x000fe20003f66270 */
[----:B0-----:R-:W-:-:S12]  /*275f0*/  IMAD.MOV.U32 R2, RZ, RZ, R14 ;  /* 0x000000ffff027224 */ /* 0x001fd800078e000e */
[----:B------:R-:W-:Y:S05]  /*27600*/  WARPSYNC.COLLECTIVE R15, `(.L_x_2239) ;  /* 0x000000000f087348 */ /* 0x000fea0003c00000 */
[----:B------:R0:W1:Y:S02]  /*27610*/  SHFL.IDX P6, R14, R13, R12, R11 ;  /* 0x0000000c0d0e7389 */ /* 0x00006400000c000b */
[----:B01----:R-:W-:Y:S01]  /*27620*/  ENDCOLLECTIVE ;  /* 0x000000000000791b */ /* 0x003fe20003800000 */
.L_x_2239:
[----:B------:R-:W-:Y:S02]  /*27630*/  IMAD.MOV.U32 R13, RZ, RZ, R4 ;  /* 0x000000ffff0d7224 */ /* 0x000fe400078e0004 */
[----:B------:R-:W-:Y:S01]  /*27640*/  IMAD.MOV.U32 R12, RZ, RZ, 0x3 ;  /* 0x00000003ff0c7424 */ /* 0x000fe200078e00ff */
[----:B------:R-:W-:-:S13]  /*27650*/  @!P3 LEA R5, P2, R31, R14, 0x1 ;  /* 0x0000000e1f05b211 */ /* 0x000fda00078408ff */
[----:B------:R-:W-:Y:S05]  /*27660*/  WARPSYNC.COLLECTIVE R15, `(.L_x_2240) ;  /* 0x000000000f087348 */ /* 0x000fea0003c00000 */
[----:B------:R0:W1:Y:S02]  /*27670*/  SHFL.IDX P6, R14, R13, R12, R11 ;  /* 0x0000000c0d0e7389 */ /* 0x00006400000c000b */
[----:B01----:R-:W-:Y:S01]  /*27680*/  ENDCOLLECTIVE ;  /* 0x000000000000791b */ /* 0x003fe20003800000 */
.L_x_2240:
[----:B------:R-:W-:Y:S01]  /*27690*/  @!P3 IADD3.X R6, RZ, R2, RZ, P2, !PT ;  /* 0x00000002ff06b210 */ /* 0x000fe200017fe4ff */
[----:B------:R-:W-:-:S04]  /*276a0*/  @!P3 IMAD.MOV.U32 R2, RZ, RZ, R5 ;  /* 0x000000ffff02b224 */ /* 0x000fc800078e0005 */
[----:B------:R-:W-:Y:S02]  /*276b0*/  @!P3 IMAD.MOV.U32 R3, RZ, RZ, R6 ;  /* 0x000000ffff03b224 */ /* 0x000fe400078e0006 */
[----:B------:R-:W-:-:S03]  /*276c0*/  VIADD R6, R27, 0x30 ;  /* 0x000000301b067836 */ /* 0x000fc60000000000 */
[----:B------:R-:W-:Y:S01]  /*276d0*/  @!PT LDS RZ, [RZ] ;  /* 0x00000000fffff984 */ /* 0x000fe20000000800 */
[----:B------:R-:W-:Y:S01]  /*276e0*/  @!PT LDS RZ, [RZ] ;  /* 0x00000000fffff984 */ /* 0x000fe20000000800 */
[----:B------:R-:W-:Y:S01]  /*276f0*/  @!PT LDS RZ, [RZ] ;  /* 0x00000000fffff984 */ /* 0x000fe20000000800 */
[----:B------:R-:W-:Y:S01]  /*27700*/  @!P3 LDGSTS.E.BYPASS.LTC128B.128 [R8+0x11400], desc[UR54][R2.64], !P0 ;  /* 0x114000000208bfae */ /* 0x000fe2000c101d76 */
[----:B------:R-:W-:-:S03]  /*27710*/  IMAD.MOV.U32 R13, RZ, RZ, R0 ;  /* 0x000000ffff0d7224 */ /* 0x000fc600078e0000 */
[----:B------:R0:W-:Y:S01]  /*27720*/  @!P3 LDGSTS.E.BYPASS.LTC128B.128 [R8+0x15400], desc[UR54][R2.64+0x80], !P1 ;  /* 0x154000800208bfae */ /* 0x0001e2000c901d76 */
[----:B------:R-:W-:Y:S02]  /*27730*/  ISETP.GE.AND P3, PT, R6, R33, PT ;  /* 0x000000210600720c */ /* 0x000fe40003f66270 */
[----:B0-----:R-:W-:-:S11]  /*27740*/  MOV R2, R14 ;  /* 0x0000000e00027202 */ /* 0x001fd60000000f00 */
[----:B------:R-:W-:Y:S05]  /*27750*/  WARPSYNC.COLLECTIVE R15, `(.L_x_2241) ;  /* 0x000000000f087348 */ /* 0x000fea0003c00000 */
[----:B------:R0:W1:Y:S02]  /*27760*/  SHFL.IDX P6, R14, R13, R12, R11 ;  /* 0x0000000c0d0e7389 */ /* 0x00006400000c000b */
[----:B01----:R-:W-:Y:S01]  /*27770*/  ENDCOLLECTIVE ;  /* 0x000000000000791b */ /* 0x003fe20003800000 */
.L_x_2241:
[----:B------:R-:W-:Y:S01]  /*27780*/  MOV R13, R4 ;  /* 0x00000004000d7202 */ /* 0x000fe20000000f00 */
[----:B------:R-:W-:Y:S01]  /*27790*/  IMAD.MOV.U32 R12, RZ, RZ, 0x4 ;  /* 0x00000004ff0c7424 */ /* 0x000fe200078e00ff */
[----:B------:R-:W-:-:S13]  /*277a0*/  @!P3 LEA R5, P2, R31, R14, 0x1 ;  /* 0x0000000e1f05b211 */ /* 0x000fda00078408ff */
[----:B------:R-:W-:Y:S05]  /*277b0*/  WARPSYNC.COLLECTIVE R15, `(.L_x_2242) ;  /* 0x000000000f087348 */ /* 0x000fea0003c00000 */
[----:B------:R0:W1:Y:S02]  /*277c0*/  SHFL.IDX P6, R14, R13, R12, R11 ;  /* 0x0000000c0d0e7389 */ /* 0x00006400000c000b */
[----:B01----:R-:W-:Y:S01]  /*277d0*/  ENDCOLLECTIVE ;  /* 0x000000000000791b */ /* 0x003fe20003800000 */
.L_x_2242:
[----:B------:R-:W-:Y:S02]  /*277e0*/  @!P3 IMAD.X R6, RZ, RZ, R2, P2 ;  /* 0x000000ffff06b224 */ /* 0x000fe400010e0602 */
[----:B------:R-:W-:Y:S02]  /*277f0*/  @!P3 IMAD.MOV.U32 R2, RZ, RZ, R5 ;  /* 0x000000ffff02b224 */ /* 0x000fe400078e0005 */
        /* <DEDUP_REMOVED lines=13> */
.L_x_2243:
[----:B------:R-:W-:Y:S02]  /*278d0*/  IMAD.MOV.U32 R13, RZ, RZ, R4 ;  /* 0x000000ffff0d7224 */ /* 0x000fe400078e0004 */
[----:B------:R-:W-:Y:S01]  /*278e0*/  IMAD.MOV.U32 R12, RZ, RZ, 0x5 ;  /* 0x00000005ff0c7424 */ /* 0x000fe200078e00ff */
[----:B------:R-:W-:-:S13]  /*278f0*/  @!P3 LEA R5, P2, R31, R14, 0x1 ;  /* 0x0000000e1f05b211 */ /* 0x000fda00078408ff */
[----:B------:R-:W-:Y:S05]  /*27900*/  WARPSYNC.COLLECTIVE R15, `(.L_x_2244) ;  /* 0x000000000f087348 */ /* 0x000fea0003c00000 */
[----:B------:R0:W1:Y:S02]  /*27910*/  SHFL.IDX P6, R14, R13, R12, R11 ;  /* 0x0000000c0d0e7389 */ /* 0x00006400000c000b */
[----:B01----:R-:W-:Y:S01]  /*27920*/  ENDCOLLECTIVE ;  /* 0x000000000000791b */ /* 0x003fe20003800000 */
.L_x_2244:
        /* <DEDUP_REMOVED lines=15> */
.L_x_2245:
[----:B------:R-:W-:Y:S02]  /*27a20*/  IMAD.MOV.U32 R13, RZ, RZ, R4 ;  /* 0x000000ffff0d7224 */ /* 0x000fe400078e0004 */
[----:B------:R-:W-:Y:S01]  /*27a30*/  IMAD.MOV.U32 R12, RZ, RZ, 0x6 ;  /* 0x00000006ff0c7424 */ /* 0x000fe200078e00ff */
[----:B------:R-:W-:-:S13]  /*27a40*/  @!P3 LEA R5, P2, R31, R14, 0x1 ;  /* 0x0000000e1f05b211 */ /* 0x000fda00078408ff */
[----:B------:R-:W-:Y:S05]  /*27a50*/  WARPSYNC.COLLECTIVE R15, `(.L_x_2246) ;  /* 0x000000000f087348 */ /* 0x000fea0003c00000 */
[----:B------:R0:W1:Y:S02]  /*27a60*/  SHFL.IDX P6, R14, R13, R12, R11 ;  /* 0x0000000c0d0e7389 */ /* 0x00006400000c000b */
[----:B01----:R-:W-:Y:S01]  /*27a70*/  ENDCOLLECTIVE ;  /* 0x000000000000791b */ /* 0x003fe20003800000 */
.L_x_2246:
        /* <DEDUP_REMOVED lines=8> */
[----:B------:R-:W-:-:S03]  /*27b00*/  MOV R13, R0 ;  /* 0x00000000000d7202 */ /* 0x000fc60000000f00 */
[----:B------:R0:W-:Y:S01]  /*27b10*/  @!P3 LDGSTS.E.BYPASS.LTC128B.128 [R8+0x16c00], desc[UR54][R2.64+0x80], !P1 ;  /* 0x16c000800208bfae */ /* 0x0001e2000c901d76 */
[----:B------:R-:W-:Y:S01]  /*27b20*/  ISETP.GE.AND P3, PT, R6, R33, PT ;  /* 0x000000210600720c */ /* 0x000fe20003f66270 */
[----:B0-----:R-:W-:-:S12]  /*27b30*/  IMAD.MOV.U32 R2, RZ, RZ, R14 ;  /* 0x000000ffff027224 */ /* 0x001fd800078e000e */
[----:B------:R-:W-:Y:S05]  /*27b40*/  WARPSYNC.COLLECTIVE R15, `(.L_x_2247) ;  /* 0x000000000f087348 */ /* 0x000fea0003c00000 */
[----:B------:R0:W1:Y:S02]  /*27b50*/  SHFL.IDX P6, R14, R13, R12, R11 ;  /* 0x0000000c0d0e7389 */ /* 0x00006400000c000b */
[----:B01----:R-:W-:Y:S01]  /*27b60*/  ENDCOLLECTIVE ;  /* 0x000000000000791b */ /* 0x003fe20003800000 */
.L_x_2247:
[----:B------:R-:W-:Y:S01]  /*27b70*/  MOV R13, R4 ;  /* 0x00000004000d7202 */ /* 0x000fe20000000f00 */
[----:B------:R-:W-:Y:S02]  /*27b80*/  IMAD.MOV.U32 R12, RZ, RZ, 0x7 ;  /* 0x00000007ff0c7424 */ /* 0x000fe400078e00ff */
[----:B------:R-:W-:-:S07]  /*27b90*/  IMAD.MOV.U32 R3, RZ, RZ, R14 ;  /* 0x000000ffff037224 */ /* 0x000fce00078e000e */
[----:B------:R-:W-:Y:S05]  /*27ba0*/  WARPSYNC.COLLECTIVE R15, `(.L_x_2248) ;  /* 0x000000000f087348 */ /* 0x000fea0003c00000 */
[----:B------:R0:W1:Y:S02]  /*27bb0*/  SHFL.IDX P6, R14, R13, R12, R11 ;  /* 0x0000000c0d0e7389 */ /* 0x00006400000c000b */
[----:B01----:R-:W-:Y:S01]  /*27bc0*/  ENDCOLLECTIVE ;  /* 0x000000000000791b */ /* 0x003fe20003800000 */
.L_x_2248:
[----:B------:R-:W-:-:S05]  /*27bd0*/  @!P3 LEA R5, P2, R31, R3, 0x1 ;  /* 0x000000031f05b211 */ /* 0x000fca00078408ff */
[----:B------:R-:W-:Y:S02]  /*27be0*/  @!P3 IMAD.X R6, RZ, RZ, R2, P2 ;  /* 0x000000ffff06b224 */ /* 0x000fe400010e0602 */
[----:B------:R-:W-:Y:S02]  /*27bf0*/  @!P3 IMAD.MOV.U32 R2, RZ, RZ, R5 ;  /* 0x000000ffff02b224 */ /* 0x000fe400078e0005 */
[----:B------:R-:W-:Y:S02]  /*27c00*/  @!P3 IMAD.MOV.U32 R3, RZ, RZ, R6 ;  /* 0x000000ffff03b224 */ /* 0x000fe400078e0006 */
[----:B------:R-:W-:-:S03]  /*27c10*/  IMAD.MOV.U32 R13, RZ, RZ, R0 ;  /* 0x000000ffff0d7224 */ /* 0x000fc600078e0000 */
[----:B------:R-:W-:Y:S01]  /*27c20*/  @!PT LDS RZ, [RZ] ;  /* 0x00000000fffff984 */ /* 0x000fe20000000800 */
[----:B------:R-:W-:Y:S01]  /*27c30*/  @!PT LDS RZ, [RZ] ;  /* 0x00000000fffff984 */ /* 0x000fe20000000800 */
[----:B------:R-:W-:Y:S01]  /*27c40*/  @!PT LDS RZ, [RZ] ;  /* 0x00000000fffff984 */ /* 0x000fe20000000800 */
[----:B------:R0:W-:Y:S04]  /*27c50*/  @!P3 LDGSTS.E.BYPASS.LTC128B.128 [R8+0x13400], desc[UR54][R2.64], !P0 ;  /* 0x134000000208bfae */ /* 0x0001e8000c101d76 */
[----:B------:R0:W-:Y:S01]  /*27c60*/  @!P3 LDGSTS.E.BYPASS.LTC128B.128 [R8+0x17400], desc[UR54][R2.64+0x80], !P1 ;  /* 0x174000800208bfae */ /* 0x0001e2000c901d76 */
[----:B------:R-:W-:-:S07]  /*27c70*/  IMAD.MOV.U32 R4, RZ, RZ, R14 ;  /* 0x000000ffff047224 */ /* 0x000fce00078e000e */
[----:B0-----:R-:W-:Y:S05]  /*27c80*/  WARPSYNC.COLLECTIVE R15, `(.L_x_2249) ;  /* 0x000000000f087348 */ /* 0x001fea0003c00000 */
[----:B------:R1:W2:Y:S02]  /*27c90*/  SHFL.IDX P6, R14, R13, R12, R11 ;  /* 0x0000000c0d0e7389 */ /* 0x0002a400000c000b */
[----:B012---:R-:W-:Y:S01]  /*27ca0*/  ENDCOLLECTIVE ;  /* 0x000000000000791b */ /* 0x007fe20003800000 */
.L_x_2249:
[----:B------:R-:W-:Y:S05]  /*27cb0*/  BRA `(.L_x_2250) ;  /* 0xffffff90008c7947 */ /* 0x000fea000383ffff */
.L_x_2037:
[----:B0-----:R0:W1:Y:S02]  /*27cc0*/  SYNCS.PHASECHK.TRANS64.TRYWAIT P0, [R22+URZ+0x28820], R3 ;  /* 0x02882003160075a7 */ /* 0x001064000800017f */
[----:B-1----:R-:W-:Y:S05]  /*27cd0*/  @!P0 NANOSLEEP.SYNCS 0x989680 ;  /* 0x009896800000895d */ /* 0x002fea0003900000 */
[----:B------:R-:W1:Y:S02]  /*27ce0*/  @!P0 SYNCS.PHASECHK.TRANS64 P0, [R22+URZ+0x28820], R3 ;  /* 0x02882003160085a7 */ /* 0x000e64000800007f */
[----:B-1----:R-:W-:Y:S05]  /*27cf0*/  @!P0 BRA `(.L_x_2037) ;  /* 0xfffffffc00f08947 */ /* 0x002fea000383ffff */
[----:B------:R-:W-:Y:S05]  /*27d00*/  BRA `(.L_x_2251) ;  /* 0xffffff9400087947 */ /* 0x000fea000383ffff */
.L_x_2042:
[----:B0-----:R0:W1:Y:S02]  /*27d10*/  SYNCS.PHASECHK.TRANS64.TRYWAIT P0, [R6+URZ+0x28840], R2 ;  /* 0x02884002060075a7 */ /* 0x001064000800017f */
[----:B-1----:R-:W-:Y:S05]  /*27d20*/  @!P0 NANOSLEEP.SYNCS 0x989680 ;  /* 0x009896800000895d */ /* 0x002fea0003900000 */
[----:B------:R-:W1:Y:S02]  /*27d30*/  @!P0 SYNCS.PHASECHK.TRANS64 P0, [R6+URZ+0x28840], R2 ;  /* 0x02884002060085a7 */ /* 0x000e64000800007f */
[----:B-1----:R-:W-:Y:S05]  /*27d40*/  @!P0 BRA `(.L_x_2042) ;  /* 0xfffffffc00f08947 */ /* 0x002fea000383ffff */
[----:B------:R-:W-:Y:S05]  /*27d50*/  BRA `(.L_x_2252) ;  /* 0xffffff9400d07947 */ /* 0x000fea000383ffff */
.L_x_2043:
[----:B------:R-:W-:Y:S01]  /*27d60*/  BSSY B1, `(.L_x_2253) ;  /* 0x0000008000017945 */ /* 0x000fe20003800000 */
[----:B------:R-:W-:Y:S01]  /*27d70*/  IMAD.MOV.U32 R13, RZ, RZ, R9 ;  /* 0x000000ffff0d7224 */ /* 0x000fe200078e0009 */
[----:B------:R-:W-:Y:S01]  /*27d80*/  MOV R11, 0x181f ;  /* 0x0000181f000b7802 */ /* 0x000fe20000000f00 */
[----:B------:R-:W-:Y:S02]  /*27d90*/  IMAD.MOV.U32 R12, RZ, RZ, RZ ;  /* 0x000000ffff0c7224 */ /* 0x000fe400078e00ff */
[----:B------:R-:W-:-:S07]  /*27da0*/  IMAD.MOV.U32 R15, RZ, RZ, -0x1 ;  /* 0xffffffffff0f7424 */ /* 0x000fce00078e00ff */
[----:B------:R-:W-:Y:S05]  /*27db0*/  WARPSYNC.COLLECTIVE R15, `(.L_x_2254) ;  /* 0x000000000f087348 */ /* 0x000fea0003c00000 */
[----:B------:R0:W1:Y:S02]  /*27dc0*/  SHFL.IDX P6, R14, R13, R12, R11 ;  /* 0x0000000c0d0e7389 */ /* 0x00006400000c000b */
[----:B01----:R-:W-:Y:S01]  /*27dd0*/  ENDCOLLECTIVE ;  /* 0x000000000000791b */ /* 0x003fe20003800000 */
.L_x_2254:
[----:B------:R-:W-:Y:S05]  /*27de0*/  BSYNC B1 ;  /* 0x0000000000017941 */ /* 0x000fea0003800000 */
.L_x_2253:
        /* <DEDUP_REMOVED lines=9> */
.L_x_2255:
[----:B------:R-:W-:Y:S02]  /*27e80*/  IMAD R8, R8, 0x2, R22 ;  /* 0x0000000208087824 */ /* 0x000fe400078e0216 */
[----:B------:R-:W-:Y:S01]  /*27e90*/  IMAD.MOV.U32 R13, RZ, RZ, R9 ;  /* 0x000000ffff0d7224 */ /* 0x000fe200078e0009 */
[----:B------:R-:W-:Y:S01]  /*27ea0*/  MOV R12, 0x1 ;  /* 0x00000001000c7802 */ /* 0x000fe20000000f00 */
[----:B------:R-:W-:-:S07]  /*27eb0*/  IMAD.MOV.U32 R2, RZ, RZ, R14 ;  /* 0x000000ffff027224 */ /* 0x000fce00078e000e */
[----:B------:R-:W-:Y:S05]  /*27ec0*/  WARPSYNC.COLLECTIVE R15, `(.L_x_2256) ;  /* 0x000000000f087348 */ /* 0x000fea0003c00000 */
[----:B------:R0:W1:Y:S02]  /*27ed0*/  SHFL.IDX P6, R14, R13, R12, R11 ;  /* 0x0000000c0d0e7389 */ /* 0x00006400000c000b */
[----:B01----:R-:W-:Y:S01]  /*27ee0*/  ENDCOLLECTIVE ;  /* 0x000000000000791b */ /* 0x003fe20003800000 */
.L_x_2256:
        /* <DEDUP_REMOVED lines=12> */
.L_x_2257:
[----:B------:R-:W-:Y:S01]  /*27fb0*/  IMAD.MOV.U32 R13, RZ, RZ, R9 ;  /* 0x000000ffff0d7224 */ /* 0x000fe200078e0009 */
[----:B------:R-:W-:Y:S01]  /*27fc0*/  MOV R12, 0x2 ;  /* 0x00000002000c7802 */ /* 0x000fe20000000f00 */
[----:B------:R-:W-:-:S07]  /*27fd0*/  IMAD.MOV.U32 R2, RZ, RZ, R14 ;  /* 0x000000ffff027224 */ /* 0x000fce00078e000e */
[----:B------:R-:W-:Y:S05]  /*27fe0*/  WARPSYNC.COLLECTIVE R15, `(.L_x_2258) ;  /* 0x000000000f087348 */ /* 0x000fea0003c00000 */
[----:B------:R0:W1:Y:S02]  /*27ff0*/  SHFL.IDX P6, R14, R13, R12, R11 ;  /* 0x0000000c0d0e7389 */ /* 0x00006400000c000b */
[----:B01----:R-:W-:Y:S01]  /*28000*/  ENDCOLLECTIVE ;  /* 0x000000000000791b */ /* 0x003fe20003800000 */
.L_x_2258:
        /* <DEDUP_REMOVED lines=12> */
.L_x_2259:
[----:B------:R-:W-:Y:S01]  /*280d0*/  IMAD.MOV.U32 R13, RZ, RZ, R9 ;  /* 0x000000ffff0d7224 */ /* 0x000fe200078e0009 */
[----:B------:R-:W-:Y:S01]  /*280e0*/  MOV R12, 0x3 ;  /* 0x00000003000c7802 */ /* 0x000fe20000000f00 */
[----:B------:R-:W-:-:S07]  /*280f0*/  IMAD.MOV.U32 R2, RZ, RZ, R14 ;  /* 0x000000ffff027224 */ /* 0x000fce00078e000e */
[----:B------:R-:W-:Y:S05]  /*28100*/  WARPSYNC.COLLECTIVE R15, `(.L_x_2260) ;  /* 0x000000000f087348 */ /* 0x000fea0003c00000 */
[----:B------:R0:W1:Y:S02]  /*28110*/  SHFL.IDX P6, R14, R13, R12, R11 ;  /* 0x0000000c0d0e7389 */ /* 0x00006400000c000b */
[----:B01----:R-:W-:Y:S01]  /*28120*/  ENDCOLLECTIVE ;  /* 0x000000000000791b */ /* 0x003fe20003800000 */
.L_x_2260:
        /* <DEDUP_REMOVED lines=12> */
.L_x_2261:
[----:B------:R-:W-:Y:S01]  /*281f0*/  IMAD.MOV.U32 R13, RZ, RZ, R9 ;  /* 0x000000ffff0d7224 */ /* 0x000fe200078e0009 */
[----:B------:R-:W-:Y:S01]  /*28200*/  MOV R12, 0x4 ;  /* 0x00000004000c7802 */ /* 0x000fe20000000f00 */
[----:B------:R-:W-:-:S07]  /*28210*/  IMAD.MOV.U32 R2, RZ, RZ, R14 ;  /* 0x000000ffff027224 */ /* 0x000fce00078e000e */
[----:B------:R-:W-:Y:S05]  /*28220*/  WARPSYNC.COLLECTIVE R15, `(.L_x_2262) ;  /* 0x000000000f087348 */ /* 0x000fea0003c00000 */
[----:B------:R0:W1:Y:S02]  /*28230*/  SHFL.IDX P6, R14, R13, R12, R11 ;  /* 0x0000000c0d0e7389 */ /* 0x00006400000c000b */
[----:B01----:R-:W-:Y:S01]  /*28240*/  ENDCOLLECTIVE ;  /* 0x000000000000791b */ /* 0x003fe20003800000 */
.L_x_2262:
        /* <DEDUP_REMOVED lines=12> */
.L_x_2263:
[----:B------:R-:W-:Y:S01]  /*28310*/  IMAD.MOV.U32 R13, RZ, RZ, R9 ;  /* 0x000000ffff0d7224 */ /* 0x000fe200078e0009 */
[----:B------:R-:W-:Y:S01]  /*28320*/  MOV R12, 0x5 ;  /* 0x00000005000c7802 */ /* 0x000fe20000000f00 */
[----:B------:R-:W-:-:S07]  /*28330*/  IMAD.MOV.U32 R2, RZ, RZ, R14 ;  /* 0x000000ffff027224 */ /* 0x000fce00078e000e */
[----:B------:R-:W-:Y:S05]  /*28340*/  WARPSYNC.COLLECTIVE R15, `(.L_x_2264) ;  /* 0x000000000f087348 */ /* 0x000fea0003c00000 */
[----:B------:R0:W1:Y:S02]  /*28350*/  SHFL.IDX P6, R14, R13, R12, R11 ;  /* 0x0000000c0d0e7389 */ /* 0x00006400000c000b */
[----:B01----:R-:W-:Y:S01]  /*28360*/  ENDCOLLECTIVE ;  /* 0x000000000000791b */ /* 0x003fe20003800000 */
.L_x_2264:
        /* <DEDUP_REMOVED lines=12> */
.L_x_2265:
[----:B------:R-:W-:Y:S01]  /*28430*/  IMAD.MOV.U32 R13, RZ, RZ, R9 ;  /* 0x000000ffff0d7224 */ /* 0x000fe200078e0009 */
[----:B------:R-:W-:Y:S01]  /*28440*/  MOV R12, 0x6 ;  /* 0x00000006000c7802 */ /* 0x000fe20000000f00 */
[----:B------:R-:W-:-:S07]  /*28450*/  IMAD.MOV.U32 R2, RZ, RZ, R14 ;  /* 0x000000ffff027224 */ /* 0x000fce00078e000e */
[----:B------:R-:W-:Y:S05]  /*28460*/  WARPSYNC.COLLECTIVE R15, `(.L_x_2266) ;  /* 0x000000000f087348 */ /* 0x000fea0003c00000 */
[----:B------:R0:W1:Y:S02]  /*28470*/  SHFL.IDX P6, R14, R13, R12, R11 ;  /* 0x0000000c0d0e7389 */ /* 0x00006400000c000b */
[----:B01----:R-:W-:Y:S01]  /*28480*/  ENDCOLLECTIVE ;  /* 0x000000000000791b */ /* 0x003fe20003800000 */
.L_x_2266:
        /* <DEDUP_REMOVED lines=12> */
.L_x_2267:
[----:B------:R-:W-:Y:S01]  /*28550*/  IMAD.MOV.U32 R13, RZ, RZ, R9 ;  /* 0x000000ffff0d7224 */ /* 0x000fe200078e0009 */
[----:B------:R-:W-:Y:S01]  /*28560*/  MOV R12, 0x7 ;  /* 0x00000007000c7802 */ /* 0x000fe20000000f00 */
[----:B------:R-:W-:-:S07]  /*28570*/  IMAD.MOV.U32 R2, RZ, RZ, R14 ;  /* 0x000000ffff027224 */ /* 0x000fce00078e000e */
[----:B------:R-:W-:Y:S05]  /*28580*/  WARPSYNC.COLLECTIVE R15, `(.L_x_2268) ;  /* 0x000000000f087348 */ /* 0x000fea0003c00000 */
[----:B------:R0:W1:Y:S02]  /*28590*/  SHFL.IDX P6, R14, R13, R12, R11 ;  /* 0x0000000c0d0e7389 */ /* 0x00006400000c000b */
[----:B01----:R-:W-:Y:S01]  /*285a0*/  ENDCOLLECTIVE ;  /* 0x000000000000791b */ /* 0x003fe20003800000 */
.L_x_2268:
        /* <DEDUP_REMOVED lines=12> */
.L_x_2269:
[----:B------:R-:W-:Y:S01]  /*28670*/  IMAD.MOV.U32 R2, RZ, RZ, R14 ;  /* 0x000000ffff027224 */ /* 0x000fe200078e000e */
[----:B------:R-:W-:Y:S06]  /*28680*/  BRA `(.L_x_2270) ;  /* 0xffffff9000a47947 */ /* 0x000fec000383ffff */
.L_x_2048:
[----:B-1----:R1:W2:Y:S02]  /*28690*/  SYNCS.PHASECHK.TRANS64.TRYWAIT P0, [R6+URZ+0x28860], R2 ;  /* 0x02886002060075a7 */ /* 0x0022a4000800017f */
[----:B--2---:R-:W-:Y:S05]  /*286a0*/  @!P0 NANOSLEEP.SYNCS 0x989680 ;  /* 0x009896800000895d */ /* 0x004fea0003900000 */
[----:B------:R-:W2:Y:S02]  /*286b0*/  @!P0 SYNCS.PHASECHK.TRANS64 P0, [R6+URZ+0x28860], R2 ;  /* 0x02886002060085a7 */ /* 0x000ea4000800007f */
[----:B--2---:R-:W-:Y:S05]  /*286c0*/  @!P0 BRA `(.L_x_2048) ;  /* 0xfffffffc00f08947 */ /* 0x004fea000383ffff */
[----:B------:R-:W-:Y:S05]  /*286d0*/  BRA `(.L_x_2271) ;  /* 0xffffff9400007947 */ /* 0x000fea000383ffff */
.L_x_2049:
[----:B------:R-:W-:Y:S01]  /*286e0*/  BSSY B1, `(.L_x_2272) ;  /* 0x0000008000017945 */ /* 0x000fe20003800000 */
[----:B------:R-:W-:Y:S01]  /*286f0*/  IMAD.MOV.U32 R13, RZ, RZ, R23 ;  /* 0x000000ffff0d7224 */ /* 0x000fe200078e0017 */
[----:B------:R-:W-:Y:S01]  /*28700*/  MOV R11, 0x181f ;  /* 0x0000181f000b7802 */ /* 0x000fe20000000f00 */
[----:B------:R-:W-:Y:S02]  /*28710*/  IMAD.MOV.U32 R12, RZ, RZ, RZ ;  /* 0x000000ffff0c7224 */ /* 0x000fe400078e00ff */
[----:B------:R-:W-:-:S07]  /*28720*/  IMAD.MOV.U32 R15, RZ, RZ, -0x1 ;  /* 0xffffffffff0f7424 */ /* 0x000fce00078e00ff */
[----:B-1----:R-:W-:Y:S05]  /*28730*/  WARPSYNC.COLLECTIVE R15, `(.L_x_2273) ;  /* 0x000000000f087348 */ /* 0x002fea0003c00000 */
[----:B------:R0:W2:Y:S02]  /*28740*/  SHFL.IDX P6, R14, R13, R12, R11 ;  /* 0x0000000c0d0e7389 */ /* 0x0000a400000c000b */
[----:B012---:R-:W-:Y:S01]  /*28750*/  ENDCOLLECTIVE ;  /* 0x000000000000791b */ /* 0x007fe20003800000 */
.L_x_2273:
[----:B------:R-:W-:Y:S05]  /*28760*/  BSYNC B1 ;  /* 0x0000000000017941 */ /* 0x000fea0003800000 */
.L_x_2272:
[----:B------:R-:W-:Y:S01]  /*28770*/  IMAD.MOV.U32 R13, RZ, RZ, R17 ;  /* 0x000000ffff0d7224 */ /* 0x000fe200078e0011 */
[----:B------:R-:W-:Y:S01]  /*28780*/  MOV R15, 0xffffffff ;  /* 0xffffffff000f7802 */ /* 0x000fe20000000f00 */
[----:B------:R-:W-:Y:S02]  /*28790*/  IMAD.MOV.U32 R12, RZ, RZ, RZ ;  /* 0x000000ffff0c7224 */ /* 0x000fe400078e00ff */
[----:B------:R-:W-:Y:S02]  /*287a0*/  IMAD.MOV.U32 R11, RZ, RZ, 0x181f ;  /* 0x0000181fff0b7424 */ /* 0x000fe400078e00ff */
[----:B------:R-:W-:Y:S02]  /*287b0*/  IMAD.MOV.U32 R3, RZ, RZ, R14 ;  /* 0x000000ffff037224 */ /* 0x000fe400078e000e */
[----:B------:R-:W-:-:S07]  /*287c0*/  IMAD R7, R7, 0x2, R22 ;  /* 0x0000000207077824 */ /* 0x000fce00078e0216 */
[----:B------:R-:W-:Y:S05]  /*287d0*/  WARPSYNC.COLLECTIVE R15, `(.L_x_2274) ;  /* 0x000000000f087348 */ /* 0x000fea0003c00000 */
[----:B------:R0:W1:Y:S02]  /*287e0*/  SHFL.IDX P6, R14, R13, R12, R11 ;  /* 0x0000000c0d0e7389 */ /* 0x00006400000c000b */
[----:B01----:R-:W-:Y:S01]  /*287f0*/  ENDCOLLECTIVE ;  /* 0x000000000000791b */ /* 0x003fe20003800000 */
.L_x_2274:
[----:B------:R-:W-:Y:S02]  /*28800*/  IMAD.MOV.U32 R13, RZ, RZ, R23 ;  /* 0x000000ffff0d7224 */ /* 0x000fe400078e0017 */
[----:B------:R-:W-:Y:S02]  /*28810*/  IMAD.MOV.U32 R12, RZ, RZ, 0x1 ;  /* 0x00000001ff0c7424 */ /* 0x000fe400078e00ff */
[----:B------:R-:W-:-:S07]  /*28820*/  IMAD.MOV.U32 R2, RZ, RZ, R14 ;  /* 0x000000ffff027224 */ /* 0x000fce00078e000e */
[----:B------:R-:W-:Y:S05]  /*28830*/  WARPSYNC.COLLECTIVE R15, `(.L_x_2275) ;  /* 0x000000000f087348 */ /* 0x000fea0003c00000 */
[----:B------:R0:W1:Y:S02]  /*28840*/  SHFL.IDX P6, R14, R13, R12, R11 ;  /* 0x0000000c0d0e7389 */ /* 0x00006400000c000b */
[----:B01----:R-:W-:Y:S01]  /*28850*/  ENDCOLLECTIVE ;  /* 0x000000000000791b */ /* 0x003fe20003800000 */
.L_x_2275:
        /* <DEDUP_REMOVED lines=14> */
.L_x_2276:
[----:B------:R-:W-:Y:S02]  /*28940*/  IMAD.MOV.U32 R13, RZ, RZ, R23 ;  /* 0x000000ffff0d7224 */ /* 0x000fe400078e0017 */
[----:B------:R-:W-:Y:S02]  /*28950*/  IMAD.MOV.U32 R12, RZ, RZ, 0x2 ;  /* 0x00000002ff0c7424 */ /* 0x000fe400078e00ff */
[----:B------:R-:W-:-:S07]  /*28960*/  IMAD.MOV.U32 R2, RZ, RZ, R14 ;  /* 0x000000ffff027224 */ /* 0x000fce00078e000e */
[----:B------:R-:W-:Y:S05]  /*28970*/  WARPSYNC.COLLECTIVE R15, `(.L_x_2277) ;  /* 0x000000000f087348 */ /* 0x000fea0003c00000 */
[----:B------:R0:W1:Y:S02]  /*28980*/  SHFL.IDX P6, R14, R13, R12, R11 ;  /* 0x0000000c0d0e7389 */ /* 0x00006400000c000b */
[----:B01----:R-:W-:Y:S01]  /*28990*/  ENDCOLLECTIVE ;  /* 0x000000000000791b */ /* 0x003fe20003800000 */
.L_x_2277:
        /* <DEDUP_REMOVED lines=14> */
.L_x_2278:
[----:B------:R-:W-:Y:S02]  /*28a80*/  IMAD.MOV.U32 R13, RZ, RZ, R23 ;  /* 0x000000ffff0d7224 */ /* 0x000fe400078e0017 */
[----:B------:R-:W-:Y:S02]  /*28a90*/  IMAD.MOV.U32 R12, RZ, RZ, 0x3 ;  /* 0x00000003ff0c7424 */ /* 0x000fe400078e00ff */
[----:B------:R-:W-:-:S07]  /*28aa0*/  IMAD.MOV.U32 R2, RZ, RZ, R14 ;  /* 0x000000ffff027224 */ /* 0x000fce00078e000e */
[----:B------:R-:W-:Y:S05]  /*28ab0*/  WARPSYNC.COLLECTIVE R15, `(.L_x_2279) ;  /* 0x000000000f087348 */ /* 0x000fea0003c00000 */
[----:B------:R0:W1:Y:S02]  /*28ac0*/  SHFL.IDX P6, R14, R13, R12, R11 ;  /* 0x0000000c0d0e7389 */ /* 0x00006400000c000b */
[----:B01----:R-:W-:Y:S01]  /*28ad0*/  ENDCOLLECTIVE ;  /* 0x000000000000791b */ /* 0x003fe20003800000 */
.L_x_2279:
        /* <DEDUP_REMOVED lines=14> */
.L_x_2280:
[----:B------:R-:W-:Y:S02]  /*28bc0*/  IMAD.MOV.U32 R13, RZ, RZ, R23 ;  /* 0x000000ffff0d7224 */ /* 0x000fe400078e0017 */
[----:B------:R-:W-:Y:S02]  /*28bd0*/  IMAD.MOV.U32 R12, RZ, RZ, 0x4 ;  /* 0x00000004ff0c7424 */ /* 0x000fe400078e00ff */
[----:B------:R-:W-:-:S07]  /*28be0*/  IMAD.MOV.U32 R2, RZ, RZ, R14 ;  /* 0x000000ffff027224 */ /* 0x000fce00078e000e */
[----:B------:R-:W-:Y:S05]  /*28bf0*/  WARPSYNC.COLLECTIVE R15, `(.L_x_2281) ;  /* 0x000000000f087348 */ /* 0x000fea0003c00000 */
[----:B------:R0:W1:Y:S02]  /*28c00*/  SHFL.IDX P6, R14, R13, R12, R11 ;  /* 0x0000000c0d0e7389 */ /* 0x00006400000c000b */
[----:B01----:R-:W-:Y:S01]  /*28c10*/  ENDCOLLECTIVE ;  /* 0x000000000000791b */ /* 0x003fe20003800000 */
.L_x_2281:
        /* <DEDUP_REMOVED lines=14> */
.L_x_2282:
[----:B------:R-:W-:Y:S02]  /*28d00*/  IMAD.MOV.U32 R13, RZ, RZ, R23 ;  /* 0x000000ffff0d7224 */ /* 0x000fe400078e0017 */
[----:B------:R-:W-:Y:S02]  /*28d10*/  IMAD.MOV.U32 R12, RZ, RZ, 0x5 ;  /* 0x00000005ff0c7424 */ /* 0x000fe400078e00ff */
[----:B------:R-:W-:-:S07]  /*28d20*/  IMAD.MOV.U32 R2, RZ, RZ, R14 ;  /* 0x000000ffff027224 */ /* 0x000fce00078e000e */
[----:B------:R-:W-:Y:S05]  /*28d30*/  WARPSYNC.COLLECTIVE R15, `(.L_x_2283) ;  /* 0x000000000f087348 */ /* 0x000fea0003c00000 */
[----:B------:R0:W1:Y:S02]  /*28d40*/  SHFL.IDX P6, R14, R13, R12, R11 ;  /* 0x0000000c0d0e7389 */ /* 0x00006400000c000b */
[----:B01----:R-:W-:Y:S01]  /*28d50*/  ENDCOLLECTIVE ;  /* 0x000000000000791b */ /* 0x003fe20003800000 */
.L_x_2283:
        /* <DEDUP_REMOVED lines=14> */
.L_x_2284:
[----:B------:R-:W-:Y:S02]  /*28e40*/  IMAD.MOV.U32 R13, RZ, RZ, R23 ;  /* 0x000000ffff0d7224 */ /* 0x000fe400078e0017 */
[----:B------:R-:W-:Y:S02]  /*28e50*/  IMAD.MOV.U32 R12, RZ, RZ, 0x6 ;  /* 0x00000006ff0c7424 */ /* 0x000fe400078e00ff */
[----:B------:R-:W-:-:S07]  /*28e60*/  IMAD.MOV.U32 R2, RZ, RZ, R14 ;  /* 0x000000ffff027224 */ /* 0x000fce00078e000e */
[----:B------:R-:W-:Y:S05]  /*28e70*/  WARPSYNC.COLLECTIVE R15, `(.L_x_2285) ;  /* 0x000000000f087348 */ /* 0x000fea0003c00000 */
[----:B------:R0:W1:Y:S02]  /*28e80*/  SHFL.IDX P6, R14, R13, R12, R11 ;  /* 0x0000000c0d0e7389 */ /* 0x00006400000c000b */
[----:B01----:R-:W-:Y:S01]  /*28e90*/  ENDCOLLECTIVE ;  /* 0x000000000000791b */ /* 0x003fe20003800000 */
.L_x_2285:
        /* <DEDUP_REMOVED lines=14> */
.L_x_2286:
[----:B------:R-:W-:Y:S02]  /*28f80*/  IMAD.MOV.U32 R13, RZ, RZ, R23 ;  /* 0x000000ffff0d7224 */ /* 0x000fe400078e0017 */
[----:B------:R-:W-:Y:S02]  /*28f90*/  IMAD.MOV.U32 R12, RZ, RZ, 0x7 ;  /* 0x00000007ff0c7424 */ /* 0x000fe400078e00ff */
[----:B------:R-:W-:-:S07]  /*28fa0*/  IMAD.MOV.U32 R2, RZ, RZ, R14 ;  /* 0x000000ffff027224 */ /* 0x000fce00078e000e */
[----:B------:R-:W-:Y:S05]  /*28fb0*/  WARPSYNC.COLLECTIVE R15, `(.L_x_2287) ;  /* 0x000000000f087348 */ /* 0x000fea0003c00000 */
[----:B------:R0:W1:Y:S02]  /*28fc0*/  SHFL.IDX P6, R14, R13, R12, R11 ;  /* 0x0000000c0d0e7389 */ /* 0x00006400000c000b */
[----:B01----:R-:W-:Y:S01]  /*28fd0*/  ENDCOLLECTIVE ;  /* 0x000000000000791b */ /* 0x003fe20003800000 */
.L_x_2287:
        /* <DEDUP_REMOVED lines=8> */
[----:B------:R-:W-:Y:S02]  /*29060*/  ISETP.LT.OR P0, PT, R8, 0x61, P1 ;  /* 0x000000610800780c */ /* 0x000fe40000f01670 */
[----:B------:R-:W-:-:S11]  /*29070*/  MOV R23, R14 ;  /* 0x0000000e00177202 */ /* 0x000fd60000000f00 */
[----:B0-----:R-:W-:Y:S05]  /*29080*/  WARPSYNC.COLLECTIVE R15, `(.L_x_2288) ;  /* 0x000000000f087348 */ /* 0x001fea0003c00000 */
[----:B------:R1:W2:Y:S02]  /*29090*/  SHFL.IDX P6, R14, R13, R12, R11 ;  /* 0x0000000c0d0e7389 */ /* 0x0002a400000c000b */
[----:B012---:R-:W-:Y:S01]  /*290a0*/  ENDCOLLECTIVE ;  /* 0x000000000000791b */ /* 0x007fe20003800000 */
.L_x_2288:
[----:B------:R-:W-:Y:S01]  /*290b0*/  @!PT LDS RZ, [RZ] ;  /* 0x00000000fffff984 */ /* 0x000fe20000000800 */
[----:B------:R-:W-:Y:S01]  /*290c0*/  @!PT LDS RZ, [RZ] ;  /* 0x00000000fffff984 */ /* 0x000fe20000000800 */
[----:B------:R-:W-:Y:S01]  /*290d0*/  @!PT LDS RZ, [RZ] ;  /* 0x00000000fffff984 */ /* 0x000fe20000000800 */
[----:B------:R0:W-:Y:S02]  /*290e0*/  LDGSTS.E.BYPASS.LTC128B.128 [R7+0x7400], desc[UR54][R2.64+0x80], !P0 ;  /* 0x0740008002077fae */ /* 0x0001e4000c101d76 */
[----:B0-----:R-:W-:Y:S01]  /*290f0*/  IMAD.MOV.U32 R2, RZ, RZ, R14 ;  /* 0x000000ffff027224 */ /* 0x001fe200078e000e */
[----:B------:R-:W-:Y:S06]  /*29100*/  BRA `(.L_x_2289) ;  /* 0xffffff8c00887947 */ /* 0x000fec000383ffff */
.L_x_2057:
[----:B0-----:R0:W1:Y:S02]  /*29110*/  SYNCS.PHASECHK.TRANS64.TRYWAIT P0, [R0+URZ+0x28860], R3 ;  /* 0x02886003000075a7 */ /* 0x001064000800017f */
[----:B-1----:R-:W-:Y:S05]  /*29120*/  @!P0 NANOSLEEP.SYNCS 0x989680 ;  /* 0x009896800000895d */ /* 0x002fea0003900000 */
[----:B------:R-:W1:Y:S02]  /*29130*/  @!P0 SYNCS.PHASECHK.TRANS64 P0, [R0+URZ+0x28860], R3 ;  /* 0x02886003000085a7 */ /* 0x000e64000800007f */
[----:B-1----:R-:W-:Y:S05]  /*29140*/  @!P0 BRA `(.L_x_2057) ;  /* 0xfffffffc00f08947 */ /* 0x002fea000383ffff */
[----:B------:R-:W-:Y:S05]  /*29150*/  BRA `(.L_x_2290) ;  /* 0xffffff9000a87947 */ /* 0x000fea000383ffff */
.L_x_2058:
[----:B------:R-:W-:Y:S01]  /*29160*/  BSSY B0, `(.L_x_2291) ;  /* 0x0000008000007945 */ /* 0x000fe20003800000 */
[----:B------:R-:W-:Y:S01]  /*29170*/  IMAD.MOV.U32 R13, RZ, RZ, R23 ;  /* 0x000000ffff0d7224 */ /* 0x000fe200078e0017 */
[----:B------:R-:W-:Y:S01]  /*29180*/  MOV R15, 0xffffffff ;  /* 0xffffffff000f7802 */ /* 0x000fe20000000f00 */
[----:B------:R-:W-:Y:S02]  /*29190*/  IMAD.MOV.U32 R12, RZ, RZ, RZ ;  /* 0x000000ffff0c7224 */ /* 0x000fe400078e00ff */
[----:B------:R-:W-:-:S07]  /*291a0*/  IMAD.MOV.U32 R11, RZ, RZ, 0x181f ;  /* 0x0000181fff0b7424 */ /* 0x000fce00078e00ff */
[----:B0-----:R-:W-:Y:S05]  /*291b0*/  WARPSYNC.COLLECTIVE R15, `(.L_x_2292) ;  /* 0x000000000f087348 */ /* 0x001fea0003c00000 */
[----:B------:R1:W2:Y:S02]  /*291c0*/  SHFL.IDX P6, R14, R13, R12, R11 ;  /* 0x0000000c0d0e7389 */ /* 0x0002a400000c000b */
[----:B012---:R-:W-:Y:S01]  /*291d0*/  ENDCOLLECTIVE ;  /* 0x000000000000791b */ /* 0x007fe20003800000 */
.L_x_2292:
[----:B------:R-:W-:Y:S05]  /*291e0*/  BSYNC B0 ;  /* 0x0000000000007941 */ /* 0x000fea0003800000 */
.L_x_2291:
[----:B------:R-:W-:Y:S01]  /*291f0*/  IMAD.MOV.U32 R13, RZ, RZ, R17 ;  /* 0x000000ffff0d7224 */ /* 0x000fe200078e0011 */
[----:B------:R-:W-:Y:S01]  /*29200*/  SHF.L.U32 R5, R31, 0x1, RZ ;  /* 0x000000011f057819 */ /* 0x000fe200000006ff */
        /* <DEDUP_REMOVED lines=8> */
.L_x_2293:
[----:B------:R-:W-:Y:S02]  /*29290*/  ULDC UR4, c[0x0][0x2f4] ;  /* 0x0000bd0000047ab9 */ /* 0x000fe40000000800 */
        /* <DEDUP_REMOVED lines=10> */
.L_x_2294:
        /* <DEDUP_REMOVED lines=13> */
.L_x_2295:
[----:B------:R-:W-:Y:S02]  /*29410*/  IMAD.MOV.U32 R13, RZ, RZ, R23 ;  /* 0x000000ffff0d7224 */ /* 0x000fe400078e0017 */
[----:B------:R-:W-:Y:S02]  /*29420*/  IMAD.MOV.U32 R12, RZ, RZ, 0x2 ;  /* 0x00000002ff0c7424 */ /* 0x000fe400078e00ff */
[----:B------:R-:W-:-:S07]  /*29430*/  IMAD.MOV.U32 R10, RZ, RZ, R14 ;  /* 0x000000ffff0a7224 */ /* 0x000fce00078e000e */
[----:B------:R-:W-:Y:S05]  /*29440*/  WARPSYNC.COLLECTIVE R15, `(.L_x_2296) ;  /* 0x000000000f087348 */ /* 0x000fea0003c00000 */
[----:B------:R0:W1:Y:S02]  /*29450*/  SHFL.IDX P6, R14, R13, R12, R11 ;  /* 0x0000000c0d0e7389 */ /* 0x00006400000c000b */
[----:B01----:R-:W-:Y:S01]  /*29460*/  ENDCOLLECTIVE ;  /* 0x000000000000791b */ /* 0x003fe20003800000 */
.L_x_2296:
        /* <DEDUP_REMOVED lines=14> */
.L_x_2297:
[----:B------:R-:W-:Y:S02]  /*29550*/  IMAD.MOV.U32 R13, RZ, RZ, R23 ;  /* 0x000000ffff0d7224 */ /* 0x000fe400078e0017 */
[----:B------:R-:W-:Y:S01]  /*29560*/  IMAD.MOV.U32 R12, RZ, RZ, 0x3 ;  /* 0x00000003ff0c7424 */ /* 0x000fe200078e00ff */
[----:B------:R-:W-:-:S13]  /*29570*/  IADD3 R2, P2, R14, R5, RZ ;  /* 0x000000050e027210 */ /* 0x000fda0007f5e0ff */
[----:B------:R-:W-:Y:S05]  /*29580*/  WARPSYNC.COLLECTIVE R15, `(.L_x_2298) ;  /* 0x000000000f087348 */ /* 0x000fea0003c00000 */
[----:B------:R0:W1:Y:S02]  /*29590*/  SHFL.IDX P6, R14, R13, R12, R11 ;  /* 0x0000000c0d0e7389 */ /* 0x00006400000c000b */
[----:B01----:R-:W-:Y:S01]  /*295a0*/  ENDCOLLECTIVE ;  /* 0x000000000000791b */ /* 0x003fe20003800000 */
.L_x_2298:
        /* <DEDUP_REMOVED lines=13> */
.L_x_2299:
[----:B------:R-:W-:Y:S02]  /*29680*/  IMAD.MOV.U32 R13, RZ, RZ, R23 ;  /* 0x000000ffff0d7224 */ /* 0x000fe400078e0017 */
[----:B------:R-:W-:Y:S01]  /*29690*/  IMAD.MOV.U32 R12, RZ, RZ, 0x4 ;  /* 0x00000004ff0c7424 */ /* 0x000fe200078e00ff */
[----:B------:R-:W-:-:S13]  /*296a0*/  IADD3 R2, P2, R14, R5, RZ ;  /* 0x000000050e027210 */ /* 0x000fda0007f5e0ff */
[----:B------:R-:W-:Y:S05]  /*296b0*/  WARPSYNC.COLLECTIVE R15, `(.L_x_2300) ;  /* 0x000000000f087348 */ /* 0x000fea0003c00000 */
[----:B------:R0:W1:Y:S02]  /*296c0*/  SHFL.IDX P6, R14, R13, R12, R11 ;  /* 0x0000000c0d0e7389 */ /* 0x00006400000c000b */
[----:B01----:R-:W-:Y:S01]  /*296d0*/  ENDCOLLECTIVE ;  /* 0x000000000000791b */ /* 0x003fe20003800000 */
.L_x_2300:
        /* <DEDUP_REMOVED lines=13> */
.L_x_2301:
[----:B------:R-:W-:Y:S02]  /*297b0*/  IMAD.MOV.U32 R13, RZ, RZ, R23 ;  /* 0x000000ffff0d7224 */ /* 0x000fe400078e0017 */
[----:B------:R-:W-:Y:S02]  /*297c0*/  IMAD.MOV.U32 R12, RZ, RZ, 0x5 ;  /* 0x00000005ff0c7424 */ /* 0x000fe400078e00ff */
[----:B------:R-:W-:-:S07]  /*297d0*/  IMAD.MOV.U32 R10, RZ, RZ, R14 ;  /* 0x000000ffff0a7224 */ /* 0x000fce00078e000e */
[----:B------:R-:W-:Y:S05]  /*297e0*/  WARPSYNC.COLLECTIVE R15, `(.L_x_2302) ;  /* 0x000000000f087348 */ /* 0x000fea0003c00000 */
[----:B------:R0:W1:Y:S02]  /*297f0*/  SHFL.IDX P6, R14, R13, R12, R11 ;  /* 0x0000000c0d0e7389 */ /* 0x00006400000c000b */
[----:B01----:R-:W-:Y:S01]  /*29800*/  ENDCOLLECTIVE ;  /* 0x000000000000791b */ /* 0x003fe20003800000 */
.L_x_2302:
        /* <DEDUP_REMOVED lines=9> */
[----:B------:R-:W-:Y:S01]  /*298a0*/  ISETP.LT.OR P4, PT, R6, 0x51, P0 ;  /* 0x000000510600780c */ /* 0x000fe20000781670 */
[----:B------:R-:W-:-:S12]  /*298b0*/  IMAD.MOV.U32 R7, RZ, RZ, R14 ;  /* 0x000000ffff077224 */ /* 0x000fd800078e000e */
[----:B0-----:R-:W-:Y:S05]  /*298c0*/  WARPSYNC.COLLECTIVE R15, `(.L_x_2303) ;  /* 0x000000000f087348 */ /* 0x001fea0003c00000 */
[----:B------:R1:W2:Y:S02]  /*298d0*/  SHFL.IDX P6, R14, R13, R12, R11 ;  /* 0x0000000c0d0e7389 */ /* 0x0002a400000c000b */
[----:B012---:R-:W-:Y:S01]  /*298e0*/  ENDCOLLECTIVE ;  /* 0x000000000000791b */ /* 0x007fe20003800000 */
.L_x_2303:
[----:B------:R-:W-:Y:S01]  /*298f0*/  MOV R13, R23 ;  /* 0x00000017000d7202 */ /* 0x000fe20000000f00 */
[----:B------:R-:W-:Y:S01]  /*29900*/  IMAD.MOV.U32 R12, RZ, RZ, 0x6 ;  /* 0x00000006ff0c7424 */ /* 0x000fe200078e00ff */
[----:B------:R-:W-:-:S13]  /*29910*/  IADD3 R2, P2, R14, R5, RZ ;  /* 0x000000050e027210 */ /* 0x000fda0007f5e0ff */
[----:B------:R-:W-:Y:S05]  /*29920*/  WARPSYNC.COLLECTIVE R15, `(.L_x_2304) ;  /* 0x000000000f087348 */ /* 0x000fea0003c00000 */
[----:B------:R0:W1:Y:S02]  /*29930*/  SHFL.IDX P6, R14, R13, R12, R11 ;  /* 0x0000000c0d0e7389 */ /* 0x00006400000c000b */
[----:B01----:R-:W-:Y:S01]  /*29940*/  ENDCOLLECTIVE ;  /* 0x000000000000791b */ /* 0x003fe20003800000 */
.L_x_2304:
        /* <DEDUP_REMOVED lines=13> */
.L_x_2305:
[----:B------:R-:W-:Y:S01]  /*29a20*/  MOV R13, R23 ;  /* 0x00000017000d7202 */ /* 0x000fe20000000f00 */
[----:B------:R-:W-:Y:S02]  /*29a30*/  IMAD.MOV.U32 R12, RZ, RZ, 0x7 ;  /* 0x00000007ff0c7424 */ /* 0x000fe400078e00ff */
[----:B------:R-:W-:-:S07]  /*29a40*/  IMAD.MOV.U32 R10, RZ, RZ, R14 ;  /* 0x000000ffff0a7224 */ /* 0x000fce00078e000e */
[----:B------:R-:W-:Y:S05]  /*29a50*/  WARPSYNC.COLLECTIVE R15, `(.L_x_2306) ;  /* 0x000000000f087348 */ /* 0x000fea0003c00000 */
[----:B------:R0:W1:Y:S02]  /*29a60*/  SHFL.IDX P6, R14, R13, R12, R11 ;  /* 0x0000000c0d0e7389 */ /* 0x00006400000c000b */
[----:B01----:R-:W-:Y:S01]  /*29a70*/  ENDCOLLECTIVE ;  /* 0x000000000000791b */ /* 0x003fe20003800000 */
.L_x_2306:
        /* <DEDUP_REMOVED lines=12> */
.L_x_2307:
[----:B------:R-:W-:Y:S05]  /*29b40*/  BRA `(.L_x_2308) ;  /* 0xffffff8c00487947 */ /* 0x000fea000383ffff */
.L_x_2063:
        /* <DEDUP_REMOVED lines=8> */
.L_x_2310:
[----:B------:R-:W-:Y:S05]  /*29bd0*/  BSYNC B0 ;  /* 0x0000000000007941 */ /* 0x000fea0003800000 */
.L_x_2309:
[----:B------:R-:W-:Y:S01]  /*29be0*/  IMAD.MOV.U32 R13, RZ, RZ, R16 ;  /* 0x000000ffff0d7224 */ /* 0x000fe200078e0010 */
[----:B------:R-:W-:Y:S01]  /*29bf0*/  MOV R15, 0xffffffff ;  /* 0xffffffff000f7802 */ /* 0x000fe20000000f00 */
[----:B------:R-:W-:Y:S02]  /*29c00*/  IMAD.MOV.U32 R12, RZ, RZ, 0x1 ;  /* 0x00000001ff0c7424 */ /* 0x000fe400078e00ff */
[----:B------:R-:W-:Y:S02]  /*29c10*/  IMAD.MOV.U32 R11, RZ, RZ, 0x1f ;  /* 0x0000001fff0b7424 */ /* 0x000fe400078e00ff */
[----:B------:R-:W-:Y:S02]  /*29c20*/  IMAD.IADD R5, R19, 0x1, R8 ;  /* 0x0000000113057824 */ /* 0x000fe400078e0208 */
[----:B------:R-:W-:-:S07]  /*29c30*/  IMAD.MOV.U32 R0, RZ, RZ, R14 ;  /* 0x000000ffff007224 */ /* 0x000fce00078e000e */
[----:B------:R-:W-:Y:S05]  /*29c40*/  WARPSYNC.COLLECTIVE R15, `(.L_x_2311) ;  /* 0x000000000f087348 */ /* 0x000fea0003c00000 */
[----:B------:R0:W1:Y:S02]  /*29c50*/  SHFL.IDX P6, R14, R13, R12, R11 ;  /* 0x0000000c0d0e7389 */ /* 0x00006400000c000b */
[----:B01----:R-:W-:Y:S01]  /*29c60*/  ENDCOLLECTIVE ;  /* 0x000000000000791b */ /* 0x003fe20003800000 */
.L_x_2311:
[----:B------:R-:W-:Y:S02]  /*29c70*/  ULDC UR4, c[0x0][0xc3c] ;  /* 0x00030f0000047ab9 */ /* 0x000fe40000000800 */
[----:B------:R-:W-:-:S13]  /*29c80*/  ISETP.GE.OR P1, PT, R5, UR4, !P0 ;  /* 0x0000000405007c0c */ /* 0x000fda000c726670 */
[----:B------:R-:W0:Y:S01]  /*29c90*/  @!P1 LDC.64 R2, c[0x0][0xc80] ;  /* 0x00032000ff029b82 */ /* 0x000e220000000a00 */
[----:B------:R-:W-:Y:S01]  /*29ca0*/  MOV R11, RZ ;  /* 0x000000ff000b7202 */ /* 0x000fe20000000f00 */
[----:B------:R-:W-:Y:S02]  /*29cb0*/  IMAD.MOV.U32 R4, RZ, RZ, R14 ;  /* 0x000000ffff047224 */ /* 0x000fe400078e000e */
[----:B0-----:R-:W-:-:S06]  /*29cc0*/  @!P1 IMAD.WIDE R2, R5, 0x4, R2 ;  /* 0x0000000405029825 */ /* 0x001fcc00078e0202 */
[----:B------:R-:W2:Y:S01]  /*29cd0*/  @!P1 LDG.E R2, desc[UR54][R2.64] ;  /* 0x0000003602029981 */ /* 0x000ea2000c1e1900 */
[----:B------:R-:W-:Y:S01]  /*29ce0*/  IMAD.MOV.U32 R5, RZ, RZ, RZ ;  /* 0x000000ffff057224 */ /* 0x000fe200078e00ff */
        /* <DEDUP_REMOVED lines=10> */
.L_x_2312:
[----:B------:R-:W-:Y:S01]  /*29d90*/  IMAD.MOV.U32 R12, RZ, RZ, 0x2 ;  /* 0x00000002ff0c7424 */ /* 0x000fe200078e00ff */
[----:B------:R-:W-:-:S05]  /*29da0*/  SEL R6, R14, RZ, P1 ;  /* 0x000000ff0e067207 */ /* 0x000fca0000800000 */
[----:B------:R-:W-:-:S04]  /*29db0*/  IMAD.IADD R6, R5, 0x1, R6 ;  /* 0x0000000105067824 */ /* 0x000fc800078e0206 */
[----:B------:R-:W-:-:S07]  /*29dc0*/  IMAD.MOV.U32 R13, RZ, RZ, R6 ;  /* 0x000000ffff0d7224 */ /* 0x000fce00078e0006 */
[----:B------:R-:W-:Y:S05]  /*29dd0*/  WARPSYNC.COLLECTIVE R15, `(.L_x_2313) ;  /* 0x000000000f087348 */ /* 0x000fea0003c00000 */
[----:B------:R0:W1:Y:S02]  /*29de0*/  SHFL.UP P6, R14, R13, R12, R11 ;  /* 0x0400000c0d0e7389 */ /* 0x00006400000c000b */
[----:B01----:R-:W-:Y:S01]  /*29df0*/  ENDCOLLECTIVE ;  /* 0x000000000000791b */ /* 0x003fe20003800000 */
.L_x_2313:
[----:B------:R-:W-:Y:S02]  /*29e00*/  MOV R12, 0x4 ;  /* 0x00000004000c7802 */ /* 0x000fe40000000f00 */
[----:B------:R-:W-:-:S05]  /*29e10*/  SEL R7, R14, RZ, P2 ;  /* 0x000000ff0e077207 */ /* 0x000fca0001000000 */
[----:B------:R-:W-:-:S04]  /*29e20*/  IMAD.IADD R7, R6, 0x1, R7 ;  /* 0x0000000106077824 */ /* 0x000fc800078e0207 */
[----:B------:R-:W-:-:S07]  /*29e30*/  IMAD.MOV.U32 R13, RZ, RZ, R7 ;  /* 0x000000ffff0d7224 */ /* 0x000fce00078e0007 */
[----:B------:R-:W-:Y:S05]  /*29e40*/  WARPSYNC.COLLECTIVE R15, `(.L_x_2314) ;  /* 0x000000000f087348 */ /* 0x000fea0003c00000 */
[----:B------:R0:W1:Y:S02]  /*29e50*/  SHFL.UP P6, R14, R13, R12, R11 ;  /* 0x0400000c0d0e7389 */ /* 0x00006400000c000b */
[----:B01----:R-:W-:Y:S01]  /*29e60*/  ENDCOLLECTIVE ;  /* 0x000000000000791b */ /* 0x003fe20003800000 */
.L_x_2314:
[----:B------:R-:W-:Y:S01]  /*29e70*/  IMAD.MOV.U32 R12, RZ, RZ, 0x8 ;  /* 0x00000008ff0c7424 */ /* 0x000fe200078e00ff */
[----:B------:R-:W-:-:S05]  /*29e80*/  SEL R2, R14, RZ, P3 ;  /* 0x000000ff0e027207 */ /* 0x000fca0001800000 */
[----:B------:R-:W-:-:S04]  /*29e90*/  IMAD.IADD R2, R7, 0x1, R2 ;  /* 0x0000000107027824 */ /* 0x000fc800078e0202 */
[----:B------:R-:W-:-:S07]  /*29ea0*/  IMAD.MOV.U32 R13, RZ, RZ, R2 ;  /* 0x000000ffff0d7224 */ /* 0x000fce00078e0002 */
[----:B------:R-:W-:Y:S05]  /*29eb0*/  WARPSYNC.COLLECTIVE R15, `(.L_x_2315) ;  /* 0x000000000f087348 */ /* 0x000fea0003c00000 */
[----:B------:R0:W1:Y:S02]  /*29ec0*/  SHFL.UP P6, R14, R13, R12, R11 ;  /* 0x0400000c0d0e7389 */ /* 0x00006400000c000b */
[----:B01----:R-:W-:Y:S01]  /*29ed0*/  ENDCOLLECTIVE ;  /* 0x000000000000791b */ /* 0x003fe20003800000 */
.L_x_2315:
[----:B------:R-:W-:Y:S02]  /*29ee0*/  MOV R12, 0x10 ;  /* 0x00000010000c7802 */ /* 0x000fe40000000f00 */
[----:B------:R-:W-:-:S05]  /*29ef0*/  SEL R3, R14, RZ, P4 ;  /* 0x000000ff0e037207 */ /* 0x000fca0002000000 */
[----:B------:R-:W-:-:S04]  /*29f00*/  IMAD.IADD R3, R2, 0x1, R3 ;  /* 0x0000000102037824 */ /* 0x000fc800078e0203 */
[----:B------:R-:W-:-:S07]  /*29f10*/  IMAD.MOV.U32 R13, RZ, RZ, R3 ;  /* 0x000000ffff0d7224 */ /* 0x000fce00078e0003 */
[----:B------:R-:W-:Y:S05]  /*29f20*/  WARPSYNC.COLLECTIVE R15, `(.L_x_2316) ;  /* 0x000000000f087348 */ /* 0x000fea0003c00000 */
[----:B------:R0:W1:Y:S02]  /*29f30*/  SHFL.UP P6, R14, R13, R12, R11 ;  /* 0x0400000c0d0e7389 */ /* 0x00006400000c000b */
[----:B01----:R-:W-:Y:S01]  /*29f40*/  ENDCOLLECTIVE ;  /* 0x000000000000791b */ /* 0x003fe20003800000 */
.L_x_2316:
        /* <DEDUP_REMOVED lines=8> */
.L_x_2317:
[----:B------:R-:W-:Y:S05]  /*29fd0*/  BRA `(.L_x_2318) ;  /* 0xffffff8c00547947 */ /* 0x000fea000383ffff */
.L_x_2068:
[----:B------:R-:W-:Y:S01]  /*29fe0*/  BSSY B0, `(.L_x_2319) ;  /* 0x0000008000007945 */ /* 0x000fe20003800000 */
[----:B-----5:R-:W-:Y:S01]  /*29ff0*/  IMAD.MOV.U32 R13, RZ, RZ, R5 ;  /* 0x000000ffff0d7224 */ /* 0x020fe200078e0005 */
[----:B------:R-:W-:Y:S01]  /*2a000*/  MOV R12, 0x1 ;  /* 0x00000001000c7802 */ /* 0x000fe20000000f00 */
[----:B------:R-:W-:Y:S02]  /*2a010*/  IMAD.MOV.U32 R11, RZ, RZ, RZ ;  /* 0x000000ffff0b7224 */ /* 0x000fe400078e00ff */
[----:B------:R-:W-:-:S07]  /*2a020*/  IMAD.MOV.U32 R15, RZ, RZ, -0x1 ;  /* 0xffffffffff0f7424 */ /* 0x000fce00078e00ff */
[----:B012---:R-:W-:Y:S05]  /*2a030*/  WARPSYNC.COLLECTIVE R15, `(.L_x_2320) ;  /* 0x000000000f087348 */ /* 0x007fea0003c00000 */
[----:B------:R3:W4:Y:S02]  /*2a040*/  SHFL.UP P6, R14, R13, R12, R11 ;  /* 0x0400000c0d0e7389 */ /* 0x00072400000c000b */
[----:B01234-:R-:W-:Y:S01]  /*2a050*/  ENDCOLLECTIVE ;  /* 0x000000000000791b */ /* 0x01ffe20003800000 */
.L_x_2320:
[----:B------:R-:W-:Y:S05]  /*2a060*/  BSYNC B0 ;  /* 0x0000000000007941 */ /* 0x000fea0003800000 */
.L_x_2319:
[----:B------:R-:W-:Y:S01]  /*2a070*/  SEL R14, R14, RZ, P1 ;  /* 0x000000ff0e0e7207 */ /* 0x000fe20000800000 */
[----:B------:R-:W-:Y:S01]  /*2a080*/  IMAD.MOV.U32 R12, RZ, RZ, 0x2 ;  /* 0x00000002ff0c7424 */ /* 0x000fe200078e00ff */
[----:B------:R-:W-:Y:S01]  /*2a090*/  MOV R15, 0xffffffff ;  /* 0xffffffff000f7802 */ /* 0x000fe20000000f00 */
[----:B------:R-:W-:Y:S02]  /*2a0a0*/  IMAD.MOV.U32 R11, RZ, RZ, RZ ;  /* 0x000000ffff0b7224 */ /* 0x000fe400078e00ff */
[----:B------:R-:W-:-:S07]  /*2a0b0*/  IMAD.IADD R13, R5, 0x1, R14 ;  /* 0x00000001050d7824 */ /* 0x000fce00078e020e */
[----:B------:R-:W-:Y:S05]  /*2a0c0*/  WARPSYNC.COLLECTIVE R15, `(.L_x_2321) ;  /* 0x000000000f087348 */ /* 0x000fea0003c00000 */
[----:B------:R0:W1:Y:S02]  /*2a0d0*/  SHFL.UP P6, R14, R13, R12, R11 ;  /* 0x0400000c0d0e7389 */ /* 0x00006400000c000b */
[----:B01----:R-:W-:Y:S01]  /*2a0e0*/  ENDCOLLECTIVE ;  /* 0x000000000000791b */ /* 0x003fe20003800000 */
.L_x_2321:
[----:B------:R-:W-:Y:S01]  /*2a0f0*/  IMAD.MOV.U32 R12, RZ, RZ, 0x4 ;  /* 0x00000004ff0c7424 */ /* 0x000fe200078e00ff */
[----:B------:R-:W-:-:S05]  /*2a100*/  SEL R2, R14, RZ, P2 ;  /* 0x000000ff0e027207 */ /* 0x000fca0001000000 */
[----:B------:R-:W-:-:S04]  /*2a110*/  IMAD.IADD R2, R13, 0x1, R2 ;  /* 0x000000010d027824 */ /* 0x000fc800078e0202 */
[----:B------:R-:W-:-:S07]  /*2a120*/  IMAD.MOV.U32 R13, RZ, RZ, R2 ;  /* 0x000000ffff0d7224 */ /* 0x000fce00078e0002 */
[----:B------:R-:W-:Y:S05]  /*2a130*/  WARPSYNC.COLLECTIVE R15, `(.L_x_2322) ;  /* 0x000000000f087348 */ /* 0x000fea0003c00000 */
[----:B------:R0:W1:Y:S02]  /*2a140*/  SHFL.UP P6, R14, R13, R12, R11 ;  /* 0x0400000c0d0e7389 */ /* 0x00006400000c000b */
[----:B01----:R-:W-:Y:S01]  /*2a150*/  ENDCOLLECTIVE ;  /* 0x000000000000791b */ /* 0x003fe20003800000 */
.L_x_2322:
[----:B------:R-:W-:Y:S02]  /*2a160*/  MOV R12, 0x8 ;  /* 0x00000008000c7802 */ /* 0x000fe40000000f00 */
[----:B------:R-:W-:-:S05]  /*2a170*/  SEL R3, R14, RZ, P3 ;  /* 0x000000ff0e037207 */ /* 0x000fca0001800000 */
[----:B------:R-:W-:-:S04]  /*2a180*/  IMAD.IADD R3, R2, 0x1, R3 ;  /* 0x0000000102037824 */ /* 0x000fc800078e0203 */
[----:B------:R-:W-:-:S07]  /*2a190*/  IMAD.MOV.U32 R13, RZ, RZ, R3 ;  /* 0x000000ffff0d7224 */ /* 0x000fce00078e0003 */
[----:B------:R-:W-:Y:S05]  /*2a1a0*/  WARPSYNC.COLLECTIVE R15, `(.L_x_2323) ;  /* 0x000000000f087348 */ /* 0x000fea0003c00000 */
[----:B------:R0:W1:Y:S02]  /*2a1b0*/  SHFL.UP P6, R14, R13, R12, R11 ;  /* 0x0400000c0d0e7389 */ /* 0x00006400000c000b */
[----:B01----:R-:W-:Y:S01]  /*2a1c0*/  ENDCOLLECTIVE ;  /* 0x000000000000791b */ /* 0x003fe20003800000 */
.L_x_2323:
[----:B------:R-:W-:Y:S01]  /*2a1d0*/  IMAD.MOV.U32 R12, RZ, RZ, 0x10 ;  /* 0x00000010ff0c7424 */ /* 0x000fe200078e00ff */
[----:B------:R-:W-:-:S05]  /*2a1e0*/  SEL R4, R14, RZ, P4 ;  /* 0x000000ff0e047207 */ /* 0x000fca0002000000 */
[----:B------:R-:W-:-:S04]  /*2a1f0*/  IMAD.IADD R4, R3, 0x1, R4 ;  /* 0x0000000103047824 */ /* 0x000fc800078e0204 */
[----:B------:R-:W-:-:S07]  /*2a200*/  IMAD.MOV.U32 R13, RZ, RZ, R4 ;  /* 0x000000ffff0d7224 */ /* 0x000fce00078e0004 */
[----:B------:R-:W-:Y:S05]  /*2a210*/  WARPSYNC.COLLECTIVE R15, `(.L_x_2324) ;  /* 0x000000000f087348 */ /* 0x000fea0003c00000 */
[----:B------:R0:W1:Y:S02]  /*2a220*/  SHFL.UP P6, R14, R13, R12, R11 ;  /* 0x0400000c0d0e7389 */ /* 0x00006400000c000b */
[----:B01----:R-:W-:Y:S01]  /*2a230*/  ENDCOLLECTIVE ;  /* 0x000000000000791b */ /* 0x003fe20003800000 */
.L_x_2324:
        /* <DEDUP_REMOVED lines=8> */
.L_x_2325:
[----:B------:R-:W-:Y:S05]  /*2a2c0*/  BRA `(.L_x_2326) ;  /* 0xffffff8c00347947 */ /* 0x000fea000383ffff */
.L_x_2070:
[----:B------:R-:W-:Y:S01]  /*2a2d0*/  BSSY B0, `(.L_x_2327) ;  /* 0x0000006000007945 */ /* 0x000fe20003800000 */
[----:B------:R-:W-:Y:S01]  /*2a2e0*/  PLOP3.LUT P6, PT, P6, PT, PT, 0x8, 0x0 ;  /* 0x000000000000781c */ /* 0x000fe200037ce170 */
[----:B------:R-:W-:-:S12]  /*2a2f0*/  IMAD.MOV.U32 R15, RZ, RZ, -0x1 ;  /* 0xffffffffff0f7424 */ /* 0x000fd800078e00ff */
[----:B01----:R-:W-:Y:S05]  /*2a300*/  WARPSYNC.COLLECTIVE R15, `(.L_x_2328) ;  /* 0x000000000f087348 */ /* 0x003fea0003c00000 */
[----:B------:R-:W-:Y:S01]  /*2a310*/  VOTE.ANY R14, PT, P6 ;  /* 0x00000000000e7806 */ /* 0x000fe200030e0100 */
[----:B01----:R-:W-:Y:S06]  /*2a320*/  ENDCOLLECTIVE ;  /* 0x000000000000791b */ /* 0x003fec0003800000 */
.L_x_2328:
[----:B------:R-:W-:Y:S05]  /*2a330*/  BSYNC B0 ;  /* 0x0000000000007941 */ /* 0x000fea0003800000 */
.L_x_2327:
[----:B------:R-:W-:Y:S01]  /*2a340*/  IMAD.MOV.U32 R2, RZ, RZ, R14 ;  /* 0x000000ffff027224 */ /* 0x000fe200078e000e */
[----:B------:R-:W-:Y:S01]  /*2a350*/  MOV R11, 0x1f ;  /* 0x0000001f000b7802 */ /* 0x000fe20000000f00 */
[----:B------:R-:W-:Y:S02]  /*2a360*/  IMAD.MOV.U32 R13, RZ, RZ, R5 ;  /* 0x000000ffff0d7224 */ /* 0x000fe400078e0005 */
[----:B------:R-:W0:Y:S01]  /*2a370*/  POPC R4, R2 ;  /* 0x0000000200047309 */ /* 0x000e220000000000 */
[----:B------:R-:W-:Y:S02]  /*2a380*/  IMAD.MOV.U32 R15, RZ, RZ, -0x1 ;  /* 0xffffffffff0f7424 */ /* 0x000fe400078e00ff */
[----:B0-----:R-:W-:-:S07]  /*2a390*/  IMAD.MOV.U32 R12, RZ, RZ, R4 ;  /* 0x000000ffff0c7224 */ /* 0x001fce00078e0004 */
[----:B------:R-:W-:Y:S05]  /*2a3a0*/  WARPSYNC.COLLECTIVE R15, `(.L_x_2329) ;  /* 0x000000000f087348 */ /* 0x000fea0003c00000 */
[----:B------:R0:W1:Y:S02]  /*2a3b0*/  SHFL.IDX P6, R14, R13, R12, R11 ;  /* 0x0000000c0d0e7389 */ /* 0x00006400000c000b */
[----:B01----:R-:W-:Y:S01]  /*2a3c0*/  ENDCOLLECTIVE ;  /* 0x000000000000791b */ /* 0x003fe20003800000 */
.L_x_2329:
[----:B------:R-:W-:Y:S01]  /*2a3d0*/  IMAD.MOV.U32 R5, RZ, RZ, R14 ;  /* 0x000000ffff057224 */ /* 0x000fe200078e000e */
[----:B------:R-:W-:Y:S06]  /*2a3e0*/  BRA `(.L_x_2330) ;  /* 0xffffff8c00247947 */ /* 0x000fec000383ffff */
.L_x_2072:
[----:B------:R-:W-:Y:S01]  /*2a3f0*/  BSSY B0, `(.L_x_2331) ;  /* 0x0000007000007945 */ /* 0x000fe20003800000 */
[----:B------:R-:W-:Y:S02]  /*2a400*/  IMAD.MOV.U32 R13, RZ, RZ, R6 ;  /* 0x000000ffff0d7224 */ /* 0x000fe400078e0006 */
[----:B------:R-:W-:Y:S02]  /*2a410*/  IMAD.MOV.U32 R11, RZ, RZ, 0x1f ;  /* 0x0000001fff0b7424 */ /* 0x000fe400078e00ff */
[----:B------:R-:W-:-:S07]  /*2a420*/  IMAD.MOV.U32 R15, RZ, RZ, -0x1 ;  /* 0xffffffffff0f7424 */ /* 0x000fce00078e00ff */
[----:B0123--:R-:W-:Y:S05]  /*2a430*/  WARPSYNC.COLLECTIVE R15, `(.L_x_2332) ;  /* 0x000000000f087348 */ /* 0x00ffea0003c00000 */
[----:B------:R4:W0:Y:S02]  /*2a440*/  SHFL.IDX P6, R14, R13, R12, R11 ;  /* 0x0000000c0d0e7389 */ /* 0x00082400000c000b */
[----:B01234-:R-:W-:Y:S01]  /*2a450*/  ENDCOLLECTIVE ;  /* 0x000000000000791b */ /* 0x01ffe20003800000 */
.L_x_2332:
[----:B------:R-:W-:Y:S05]  /*2a460*/  BSYNC B0 ;  /* 0x0000000000007941 */ /* 0x000fea0003800000 */
.L_x_2331:
[----:B------:R-:W-:Y:S05]  /*2a470*/  BRA `(.L_x_2071) ;  /* 0xffffff8c001c7947 */ /* 0x000fea000383ffff */
.L_x_2076:
[----:B0-----:R0:W2:Y:S02]  /*2a480*/  SYNCS.PHASECHK.TRANS64.TRYWAIT P0, [R7+URZ+0x28820], R0 ;  /* 0x02882000070075a7 */ /* 0x0010a4000800017f */
[----:B--2---:R-:W-:Y:S05]  /*2a490*/  @!P0 NANOSLEEP.SYNCS 0x989680 ;  /* 0x009896800000895d */ /* 0x004fea0003900000 */
[----:B------:R-:W2:Y:S02]  /*2a4a0*/  @!P0 SYNCS.PHASECHK.TRANS64 P0, [R7+URZ+0x28820], R0 ;  /* 0x02882000070085a7 */ /* 0x000ea4000800007f */
[----:B--2---:R-:W-:Y:S05]  /*2a4b0*/  @!P0 BRA `(.L_x_2076) ;  /* 0xfffffffc00f08947 */ /* 0x004fea000383ffff */
[----:B------:R-:W-:Y:S05]  /*2a4c0*/  BRA `(.L_x_2333) ;  /* 0xffffff9000947947 */ /* 0x000fea000383ffff */
.L_x_2077:
[----:B------:R-:W2:Y:S01]  /*2a4d0*/  S2R R2, SR_TID.X ;  /* 0x0000000000027919 */ /* 0x000ea20000002100 */
[----:B------:R-:W-:Y:S01]  /*2a4e0*/  BSSY B0, `(.L_x_2334) ;  /* 0x000000a000007945 */ /* 0x000fe20003800000 */
[----:B------:R-:W-:Y:S02]  /*2a4f0*/  IMAD.MOV.U32 R12, RZ, RZ, RZ ;  /* 0x000000ffff0c7224 */ /* 0x000fe400078e00ff */
[----:B------:R-:W-:Y:S02]  /*2a500*/  IMAD.MOV.U32 R11, RZ, RZ, 0x1f ;  /* 0x0000001fff0b7424 */ /* 0x000fe400078e00ff */
[----:B------:R-:W-:Y:S01]  /*2a510*/  IMAD.MOV.U32 R15, RZ, RZ, -0x1 ;  /* 0xffffffffff0f7424 */ /* 0x000fe200078e00ff */
[----:B--2---:R-:W-:-:S04]  /*2a520*/  SHF.R.U32.HI R2, RZ, 0x5, R2 ;  /* 0x00000005ff027819 */ /* 0x004fc80000011602 */
[----:B------:R-:W-:-:S04]  /*2a530*/  LOP3.LUT R2, R2, 0x3, RZ, 0xc0, !PT ;  /* 0x0000000302027812 */ /* 0x000fc800078ec0ff */
[----:B------:R-:W-:-:S07]  /*2a540*/  MOV R13, R2 ;  /* 0x00000002000d7202 */ /* 0x000fce0000000f00 */
[----:B01-3--:R-:W-:Y:S05]  /*2a550*/  WARPSYNC.COLLECTIVE R15, `(.L_x_2335) ;  /* 0x000000000f087348 */ /* 0x00bfea0003c00000 */
[----:B------:R2:W4:Y:S02]  /*2a560*/  SHFL.IDX P6, R14, R13, R12, R11 ;  /* 0x0000000c0d0e7389 */ /* 0x00052400000c000b */
[----:B01234-:R-:W-:Y:S01]  /*2a570*/  ENDCOLLECTIVE ;  /* 0x000000000000791b */ /* 0x01ffe20003800000 */
.L_x_2335:
[----:B------:R-:W-:Y:S05]  /*2a580*/  BSYNC B0 ;  /* 0x0000000000007941 */ /* 0x000fea0003800000 */
.L_x_2334:
[----:B------:R-:W-:Y:S05]  /*2a590*/  BRA `(.L_x_2336) ;  /* 0xffffff90007c7947 */ /* 0x000fea000383ffff */
.L_x_2078:
[----:B------:R-:W-:Y:S01]  /*2a5a0*/  BSSY B0, `(.L_x_2337) ;  /* 0x0000006000007945 */ /* 0x000fe20003800000 */
[----:B------:R-:W-:-:S07]  /*2a5b0*/  IMAD.MOV.U32 R15, RZ, RZ, -0x1 ;  /* 0xffffffffff0f7424 */ /* 0x000fce00078e00ff */
[----:B01-3--:R-:W-:Y:S05]  /*2a5c0*/  WARPSYNC.COLLECTIVE R15, `(.L_x_2338) ;  /* 0x000000000f0c7348 */ /* 0x00bfea0003c00000 */
[----:B------:R-:W-:Y:S02]  /*2a5d0*/  ELECT P6, UR62, PT ;  /* 0x00000000003e782f */ /* 0x000fe400038c0000 */
[----:B------:R-:W-:Y:S01]  /*2a5e0*/  MOV R14, UR62 ;  /* 0x0000003e000e7c02 */ /* 0x000fe20008000f00 */
[----:B01-3--:R-:W-:Y:S10]  /*2a5f0*/  ENDCOLLECTIVE ;  /* 0x000000000000791b */ /* 0x00bff40003800000 */
.L_x_2338:
[----:B------:R-:W-:Y:S05]  /*2a600*/  BSYNC B0 ;  /* 0x0000000000007941 */ /* 0x000fea0003800000 */
.L_x_2337:
[----:B------:R-:W-:Y:S05]  /*2a610*/  BRA `(.L_x_2339) ;  /* 0xffffff9000707947 */ /* 0x000fea000383ffff */
.L_x_2080:
[----:B0-----:R0:W2:Y:S02]  /*2a620*/  SYNCS.PHASECHK.TRANS64.TRYWAIT P1, [R5+URZ+0x28840], R0 ;  /* 0x02884000050075a7 */ /* 0x0010a4000802017f */
[----:B--2---:R-:W-:Y:S05]  /*2a630*/  @!P1 NANOSLEEP.SYNCS 0x989680 ;  /* 0x009896800000995d */ /* 0x004fea0003900000 */
[----:B------:R-:W2:Y:S02]  /*2a640*/  @!P1 SYNCS.PHASECHK.TRANS64 P1, [R5+URZ+0x28840], R0 ;  /* 0x02884000050095a7 */ /* 0x000ea4000802007f */
[----:B--2---:R-:W-:Y:S05]  /*2a650*/  @!P1 BRA `(.L_x_2080) ;  /* 0xfffffffc00f09947 */ /* 0x004fea000383ffff */
[----:B------:R-:W-:Y:S05]  /*2a660*/  BRA `(.L_x_2340) ;  /* 0xffffff9000907947 */ /* 0x000fea000383ffff */
.L_x_2082:
[----:B--2---:R2:W4:Y:S02]  /*2a670*/  SYNCS.PHASECHK.TRANS64.TRYWAIT P1, [R3+URZ+0x28840], R2 ;  /* 0x02884002030075a7 */ /* 0x004524000802017f */
[----:B----4-:R-:W-:Y:S05]  /*2a680*/  @!P1 NANOSLEEP.SYNCS 0x989680 ;  /* 0x009896800000995d */ /* 0x010fea0003900000 */
[----:B------:R-:W4:Y:S02]  /*2a690*/  @!P1 SYNCS.PHASECHK.TRANS64 P1, [R3+URZ+0x28840], R2 ;  /* 0x02884002030095a7 */ /* 0x000f24000802007f */
[----:B----4-:R-:W-:Y:S05]  /*2a6a0*/  @!P1 BRA `(.L_x_2082) ;  /* 0xfffffffc00f09947 */ /* 0x010fea000383ffff */
[----:B------:R-:W-:Y:S05]  /*2a6b0*/  BRA `(.L_x_2341) ;  /* 0xffffff90009c7947 */ /* 0x000fea000383ffff */
.L_x_2084:
[----:B----4-:R4:W0:Y:S02]  /*2a6c0*/  SYNCS.PHASECHK.TRANS64.TRYWAIT P1, [R5+URZ+0x28860], R0 ;  /* 0x02886000050075a7 */ /* 0x010824000802017f */
[----:B0-----:R-:W-:Y:S05]  /*2a6d0*/  @!P1 NANOSLEEP.SYNCS 0x989680 ;  /* 0x009896800000995d */ /* 0x001fea0003900000 */
[----:B------:R-:W0:Y:S02]  /*2a6e0*/  @!P1 SYNCS.PHASECHK.TRANS64 P1, [R5+URZ+0x28860], R0 ;  /* 0x02886000050095a7 */ /* 0x000e24000802007f */
[----:B0-----:R-:W-:Y:S05]  /*2a6f0*/  @!P1 BRA `(.L_x_2084) ;  /* 0xfffffffc00f09947 */ /* 0x001fea000383ffff */
[----:B------:R-:W-:Y:S05]  /*2a700*/  BRA `(.L_x_2342) ;  /* 0xffffff9000987947 */ /* 0x000fea000383ffff */
.L_x_2343:
        /* <DEDUP_REMOVED lines=15> */
.L_x_3483:


//--------------------- .text._ZN7cutlass13device_kernelIN5flash11enable_sm90INS1_16FlashAttnFwdSm90INS1_25CollectiveMainloopFwdSm90ILi2EN4cute5tupleIJNS5_1CILi1EEES8_S8_EEENS6_IJNS7_ILi128EEESA_SA_EEELi128ENS_6half_tEfNS_4arch4Sm90ELb1ELb0ELb0ELb0ELb1ELb0ELb0ELb1ELb1ELb1ELb0ELb0EEENS1_21CollectiveEpilogueFwdISB_S9_SC_SE_Li256ELb0ELb1ELb0ELb0EEENS1_30DynamicPersistentTileSchedulerILi256ELi128ELb0ELb1ELb1EEEEEEEEEvNT_6ParamsE --------------------------
	.section	.text._ZN7cutlass13device_kernelIN5flash11enable_sm90INS1_16FlashAttnFwdSm90INS1_25CollectiveMainloopFwdSm90ILi2EN4cute5tupleIJNS5_1CILi1EEES8_S8_EEENS6_IJNS7_ILi128EEESA_SA_EEELi128ENS_6half_tEfNS_4arch4Sm90ELb1ELb0ELb0ELb0ELb1ELb0ELb0ELb1ELb1ELb1ELb0ELb0EEENS1_21CollectiveEpilogueFwdISB_S9_SC_SE_Li256ELb0ELb1ELb0ELb0EEENS1_30DynamicPersistentTileSchedulerILi256ELi128ELb0ELb1ELb1EEEEEEEEEvNT_6ParamsE,"ax",@progbits
	.align	128
.text._ZN7cutlass13device_kernelIN5flash11enable_sm90INS1_16FlashAttnFwdSm90INS1_25CollectiveMainloopFwdSm90ILi2EN4cute5tupleIJNS5_1CILi1EEES8_S8_EEENS6_IJNS7_ILi128EEESA_SA_EEELi128ENS_6half_tEfNS_4arch4Sm90ELb1ELb0ELb0ELb0ELb1ELb0ELb0ELb1ELb1ELb1ELb0ELb0EEENS1_21CollectiveEpilogueFwdISB_S9_SC_SE_Li256ELb0ELb1ELb0ELb0EEENS1_30DynamicPersistentTileSchedulerILi256ELi128ELb0ELb1ELb1EEEEEEEEEvNT_6ParamsE:
        .type           _ZN7cutlass13device_kernelIN5flash11enable_sm90INS1_16FlashAttnFwdSm90INS1_25CollectiveMainloopFwdSm90ILi2EN4cute5tupleIJNS5_1CILi1EEES8_S8_EEENS6_IJNS7_ILi128EEESA_SA_EEELi128ENS_6half_tEfNS_4arch4Sm90ELb1ELb0ELb0ELb0ELb1ELb0ELb0ELb1ELb1ELb1ELb0ELb0EEENS1_21CollectiveEpilogueFwdISB_S9_SC_SE_Li256ELb0ELb1ELb0ELb0EEENS1_30DynamicPersistentTileSchedulerILi256ELi128ELb0ELb1ELb1EEEEEEEEEvNT_6ParamsE,@function
        .size           _ZN7cutlass13device_kernelIN5flash11enable_sm90INS1_16FlashAttnFwdSm90INS1_25CollectiveMainloopFwdSm90ILi2EN4cute5tupleIJNS5_1CILi1EEES8_S8_EEENS6_IJNS7_ILi128EEESA_SA_EEELi128ENS_6half_tEfNS_4arch4Sm90ELb1ELb0ELb0ELb0ELb1ELb0ELb0ELb1ELb1ELb1ELb0ELb0EEENS1_21CollectiveEpilogueFwdISB_S9_SC_SE_Li256ELb0ELb1ELb0ELb0EEENS1_30DynamicPersistentTileSchedulerILi256ELi128ELb0ELb1ELb1EEEEEEEEEvNT_6ParamsE,(.L_x_3484 - _ZN7cutlass13device_kernelIN5flash11enable_sm90INS1_16FlashAttnFwdSm90INS1_25CollectiveMainloopFwdSm90ILi2EN4cute5tupleIJNS5_1CILi1EEES8_S8_EEENS6_IJNS7_ILi128EEESA_SA_EEELi128ENS_6half_tEfNS_4arch4Sm90ELb1ELb0ELb0ELb0ELb1ELb0ELb0ELb1ELb1ELb1ELb0ELb0EEENS1_21CollectiveEpilogueFwdISB_S9_SC_SE_Li256ELb0ELb1ELb0ELb0EEENS1_30DynamicPersistentTileSchedulerILi256ELi128ELb0ELb1ELb1EEEEEEEEEvNT_6ParamsE)
        .other          _ZN7cutlass13device_kernelIN5flash11enable_sm90INS1_16FlashAttnFwdSm90INS1_25CollectiveMainloopFwdSm90ILi2EN4cute5tupleIJNS5_1CILi1EEES8_S8_EEENS6_IJNS7_ILi128EEESA_SA_EEELi128ENS_6half_tEfNS_4arch4Sm90ELb1ELb0ELb0ELb0ELb1ELb0ELb0ELb1ELb1ELb1ELb0ELb0EEENS1_21CollectiveEpilogueFwdISB_S9_SC_SE_Li256ELb0ELb1ELb0ELb0EEENS1_30DynamicPersistentTileSchedulerILi256ELi128ELb0ELb1ELb1EEEEEEEEEvNT_6ParamsE,@"STO_CUDA_ENTRY STV_DEFAULT"
_ZN7cutlass13device_kernelIN5flash11enable_sm90INS1_16FlashAttnFwdSm90INS1_25CollectiveMainloopFwdSm90ILi2EN4cute5tupleIJNS5_1CILi1EEES8_S8_EEENS6_IJNS7_ILi128EEESA_SA_EEELi128ENS_6half_tEfNS_4arch4Sm90ELb1ELb0ELb0ELb0ELb1ELb0ELb0ELb1ELb1ELb1ELb0ELb0EEENS1_21CollectiveEpilogueFwdISB_S9_SC_SE_Li256ELb0ELb1ELb0ELb0EEENS1_30DynamicPersistentTileSchedulerILi256ELi128ELb0ELb1ELb1EEEEEEEEEvNT_6ParamsE:
        /* <DEDUP_REMOVED lines=44> */
.L_x_2344:
        /* <DEDUP_REMOVED lines=22> */
.L_x_2345:
        /* <DEDUP_REMOVED lines=18> */
.L_x_2346:
        /* <DEDUP_REMOVED lines=22> */
.L_x_2347:
        /* <DEDUP_REMOVED lines=23> */
.L_x_2348:
        /* <DEDUP_REMOVED lines=8> */
.L_x_2350:
        /* <DEDUP_REMOVED lines=21> */
[CC--:B------:R-:W-:Y:S02]  /*09e0*/  LEA.HI R4, R3.reuse, R190.reuse, RZ, 0x5 ;  /* 0x000000be03047211 */ /* 0x0c0fe400078f28ff */
[----:B------:R-:W-:Y:S02]  /*09f0*/  LOP3.LUT R5, R0, 0xffffff80, RZ, 0xc0, !PT ;  /* 0xffffff8000057812 */ /* 0x000fe400078ec0ff */
[----:B------:R-:W-:Y:S01]  /*0a00*/  LEA.HI R2, R3, R190, RZ, 0x4 ;  /* 0x000000be03027211 */ /* 0x000fe200078f20ff */
[----:B------:R-:W-:Y:S01]  /*0a10*/  IMAD.SHL.U32 R4, R4, 0x20, RZ ;  /* 0x0000002004047824 */ /* 0x000fe200078e00ff */
[----:B------:R-:W-:Y:S01]  /*0a20*/  SHF.R.S32.HI R185, RZ, 0x7, R0 ;  /* 0x00000007ffb97819 */ /* 0x000fe20000011400 */
[----:B------:R-:W-:Y:S01]  /*0a30*/  IMAD.IADD R184, R190, 0x1, -R5 ;  /* 0x00000001beb87824 */ /* 0x000fe200078e0a05 */
[----:B------:R-:W-:-:S02]  /*0a40*/  SHF.R.S32.HI R7, RZ, 0x4, R2 ;  /* 0x00000004ff077819 */ /* 0x000fc40000011402 */
[----:B------:R-:W-:Y:S02]  /*0a50*/  LOP3.LUT R5, R2, 0x3fffff0, RZ, 0xc0, !PT ;  /* 0x03fffff002057812 */ /* 0x000fe400078ec0ff */
[----:B------:R-:W-:Y:S02]  /*0a60*/  LOP3.LUT R4, R4, 0xfffffc00, RZ, 0xc0, !PT ;  /* 0xfffffc0004047812 */ /* 0x000fe400078ec0ff */
[----:B------:R-:W-:Y:S01]  /*0a70*/  LEA.HI R2, R2, R7, RZ, 0x1 ;  /* 0x0000000702027211 */ /* 0x000fe200078f08ff */
[----:B------:R-:W-:Y:S01]  /*0a80*/  IMAD.IADD R5, R190, 0x1, -R5 ;  /* 0x00000001be057824 */ /* 0x000fe200078e0a05 */
[----:B------:R-:W-:Y:S02]  /*0a90*/  SHF.R.S32.HI R9, RZ, 0x1f, R184 ;  /* 0x0000001fff097819 */ /* 0x000fe400000114b8 */
[----:B------:R-:W-:Y:S01]  /*0aa0*/  LOP3.LUT R2, R2, 0x1ffffffe, RZ, 0xc0, !PT ;  /* 0x1ffffffe02027812 */ /* 0x000fe200078ec0ff */
[----:B------:R-:W-:Y:S01]  /*0ab0*/  IMAD R5, R5, 0x40, R4 ;  /* 0x0000004005057824 */ /* 0x000fe200078e0204 */
[----:B------:R-:W-:-:S02]  /*0ac0*/  LEA.HI R4, R3, R190, RZ, 0x2 ;  /* 0x000000be03047211 */ /* 0x000fc400078f10ff */
[----:B------:R-:W-:Y:S01]  /*0ad0*/  LEA.HI R6, R9, R184, RZ, 0x2 ;  /* 0x000000b809067211 */ /* 0x000fe200078f10ff */
[----:B------:R-:W-:Y:S01]  /*0ae0*/  IMAD.IADD R2, R7, 0x1, -R2 ;  /* 0x0000000107027824 */ /* 0x000fe200078e0a02 */
[----:B------:R-:W-:Y:S02]  /*0af0*/  LOP3.LUT R7, R4, 0xfffffffc, RZ, 0xc0, !PT ;  /* 0xfffffffc04077812 */ /* 0x000fe400078ec0ff */
[--C-:B------:R-:W-:Y:S01]  /*0b00*/  SHF.R.S32.HI R8, RZ, 0x2, R6.reuse ;  /* 0x00000002ff087819 */ /* 0x100fe20000011406 */
[----:B------:R-:W-:Y:S01]  /*0b10*/  IMAD R187, R2, 0x8, R5 ;  /* 0x0000000802bb7824 */ /* 0x000fe200078e0205 */
[----:B------:R-:W-:Y:S01]  /*0b20*/  SHF.R.S32.HI R11, RZ, 0x1f, R6 ;  /* 0x0000001fff0b7819 */ /* 0x000fe20000011406 */
[----:B------:R-:W-:Y:S01]  /*0b30*/  IMAD.IADD R7, R190, 0x1, -R7 ;  /* 0x00000001be077824 */ /* 0x000fe200078e0a07 */
[----:B------:R-:W-:Y:S02]  /*0b40*/  LEA.HI R3, R3, R190, RZ, 0x3 ;  /* 0x000000be03037211 */ /* 0x000fe400078f18ff */
[----:B------:R-:W-:-:S02]  /*0b50*/  LEA.HI R11, R11, R8, RZ, 0x3 ;  /* 0x000000080b0b7211 */ /* 0x000fc400078f18ff */
[----:B------:R-:W-:Y:S02]  /*0b60*/  LEA.HI R2, R7, R7, RZ, 0x1 ;  /* 0x0000000707027211 */ /* 0x000fe400078f08ff */
[----:B------:R-:W-:Y:S02]  /*0b70*/  LOP3.LUT R19, R3, 0xfffffff8, RZ, 0xc0, !PT ;  /* 0xfffffff803137812 */ /* 0x000fe400078ec0ff */
[----:B------:R-:W-:Y:S02]  /*0b80*/  LOP3.LUT R11, R11, 0xfffffff8, RZ, 0xc0, !PT ;  /* 0xfffffff80b0b7812 */ /* 0x000fe400078ec0ff */
[----:B------:R-:W-:Y:S01]  /*0b90*/  LEA.HI R9, R9, R184, RZ, 0x5 ;  /* 0x000000b809097211 */ /* 0x000fe200078f28ff */
[----:B------:R-:W-:Y:S01]  /*0ba0*/  IMAD.IADD R19, R190, 0x1, -R19 ;  /* 0x00000001be137824 */ /* 0x000fe200078e0a13 */
[----:B------:R-:W-:Y:S01]  /*0bb0*/  LEA.HI R0, R0, R185, RZ, 0x1 ;  /* 0x000000b900007211 */ /* 0x000fe200078f08ff */
[----:B------:R-:W-:Y:S01]  /*0bc0*/  IMAD.IADD R8, R8, 0x1, -R11 ;  /* 0x0000000108087824 */ /* 0x000fe200078e0a0b */
[----:B------:R-:W-:-:S02]  /*0bd0*/  LOP3.LUT R2, R2, 0x1ffffffe, RZ, 0xc0, !PT ;  /* 0x1ffffffe02027812 */ /* 0x000fc400078ec0ff */
[----:B------:R-:W-:Y:S02]  /*0be0*/  SHF.R.S32.HI R9, RZ, 0x5, R9 ;  /* 0x00000005ff097819 */ /* 0x000fe40000011409 */
[----:B------:R-:W-:Y:S01]  /*0bf0*/  LOP3.LUT R0, R0, 0x3fffffe, RZ, 0xc0, !PT ;  /* 0x03fffffe00007812 */ /* 0x000fe200078ec0ff */
[----:B------:R-:W-:Y:S01]  /*0c00*/  IMAD.IADD R17, R7, 0x1, -R2 ;  /* 0x0000000107117824 */ /* 0x000fe200078e0a02 */
[----:B------:R-:W-:Y:S01]  /*0c10*/  LOP3.LUT R5, R6, 0x7ffffffc, RZ, 0xc0, !PT ;  /* 0x7ffffffc06057812 */ /* 0x000fe200078ec0ff */
[----:B------:R-:W-:Y:S01]  /*0c20*/  IMAD.SHL.U32 R2, R19, 0x8, RZ ;  /* 0x0000000813027824 */ /* 0x000fe200078e00ff */
[----:B------:R-:W-:Y:S01]  /*0c30*/  SHF.R.S32.HI R22, RZ, 0x3, R3 ;  /* 0x00000003ff167819 */ /* 0x000fe20000011403 */
[----:B------:R-:W-:Y:S02]  /*0c40*/  IMAD R9, R9, 0x10, R8 ;  /* 0x0000001009097824 */ /* 0x000fe400078e0208 */
[----:B------:R-:W-:Y:S01]  /*0c50*/  IMAD.IADD R0, R185, 0x1, -R0 ;  /* 0x00000001b9007824 */ /* 0x000fe200078e0a00 */
[----:B------:R-:W-:Y:S01]  /*0c60*/  SHF.R.S32.HI R189, RZ, 0x1f, R2 ;  /* 0x0000001fffbd7819 */ /* 0x000fe20000011402 */
[----:B------:R-:W-:-:S02]  /*0c70*/  VIADD R18, R2, 0x40 ;  /* 0x0000004002127836 */ /* 0x000fc40000000000 */
[----:B------:R-:W-:Y:S02]  /*0c80*/  IMAD R186, R0, 0x40, R9 ;  /* 0x0000004000ba7824 */ /* 0x000fe400078e0209 */
[----:B------:R-:W-:Y:S01]  /*0c90*/  IMAD.IADD R16, R184, 0x1, -R5 ;  /* 0x00000001b8107824 */ /* 0x000fe200078e0a05 */
[----:B------:R-:W-:Y:S01]  /*0ca0*/  SHF.R.S32.HI R188, RZ, 0x1f, R18 ;  /* 0x0000001fffbc7819 */ /* 0x000fe20000011412 */
[----:B------:R-:W-:-:S07]  /*0cb0*/  IMAD R17, R17, 0x8, R186 ;  /* 0x0000000811117824 */ /* 0x000fce00078e02ba */
.L_x_2407:
        /* <DEDUP_REMOVED lines=12> */
[----:B01234-:R-:W-:Y:S05]  /*0d80*/  @!P0 BRA `(.L_x_2351) ;  /* 0x0000000000208947 */ /* 0x01ffea0003800000 */
        /* <DEDUP_REMOVED lines=8> */
.L_x_2351:
[----:B------:R-:W-:Y:S01]  /*0e10*/  ULDC UR7, c[0x0][0xc54] ;  /* 0x0003150000077ab9 */ /* 0x000fe20000000800 */
[----:B------:R-:W-:Y:S01]  /*0e20*/  UMOV UR6, UR9 ;  /* 0x0000000900067c82 */ /* 0x000fe20008000000 */
[----:B------:R-:W-:-:S11]  /*0e30*/  UISETP.NE.AND UP0, UPT, UR7, 0x1, UPT ;  /* 0x000000010700788c */ /* 0x000fd6000bf05270 */
[----:B------:R-:W-:Y:S02]  /*0e40*/  @UP0 ULDC.64 UR10, c[0x0][0xc58] ;  /* 0x00031600000a0ab9 */ /* 0x000fe40000000a00 */
[----:B------:R-:W-:-:S04]  /*0e50*/  UIMAD.WIDE.U32 UR4, UR9, UR10, URZ ;  /* 0x0000000a090472a5 */ /* 0x000fc8000f8e003f */
[----:B------:R-:W-:-:S04]  /*0e60*/  @UP0 USHF.R.U32.HI UR6, URZ, UR11, UR5 ;  /* 0x0000000b3f060299 */ /* 0x000fc80008011605 */
[----:B------:R-:W-:-:S12]  /*0e70*/  UIMAD UR4, UR6, UR7, URZ ;  /* 0x00000007060472a4 */ /* 0x000fd8000f8e023f */
.L_x_2352:
[----:B------:R-:W-:Y:S01]  /*0e80*/  ULDC.64 UR10, c[0x0][0x418] ;  /* 0x00010600000a7ab9 */ /* 0x000fe20000000a00 */
[----:B------:R-:W-:Y:S01]  /*0e90*/  ULOP3.LUT UR6, URZ, UR6, URZ, 0x33, !UPT ;  /* 0x000000063f067292 */ /* 0x000fe2000f8e333f */
[----:B------:R-:W-:Y:S01]  /*0ea0*/  PLOP3.LUT P0, PT, PT, PT, PT, 0x80, 0x0 ;  /* 0x000000000000781c */ /* 0x000fe20003f0f070 */
[----:B------:R-:W-:Y:S01]  /*0eb0*/  UISETP.NE.U32.AND UP0, UPT, UR10, URZ, UPT ;  /* 0x0000003f0a00728c */ /* 0x000fe2000bf05070 */
[----:B------:R-:W-:Y:S01]  /*0ec0*/  MOV R3, RZ ;  /* 0x000000ff00037202 */ /* 0x000fe20000000f00 */
[----:B------:R-:W-:Y:S01]  /*0ed0*/  ULDC UR5, c[0x0][0xc3c] ;  /* 0x00030f0000057ab9 */ /* 0x000fe20000000800 */
[----:B------:R-:W-:Y:S01]  /*0ee0*/  UIADD3 UR4, UR9, -UR4, URZ ;  /* 0x8000000409047290 */ /* 0x000fe2000fffe03f */
[----:B------:R-:W-:Y:S01]  /*0ef0*/  IMAD.MOV.U32 R38, RZ, RZ, RZ ;  /* 0x000000ffff267224 */ /* 0x000fe200078e00ff */
[----:B------:R-:W-:Y:S01]  /*0f00*/  UISETP.NE.AND.EX UP0, UPT, UR11, URZ, UPT, UP0 ;  /* 0x0000003f0b00728c */ /* 0x000fe2000bf05300 */
[----:B------:R-:W-:Y:S01]  /*0f10*/  CS2R R150, SRZ ;  /* 0x0000000000967805 */ /* 0x000fe2000001ff00 */
[----:B------:R-:W-:Y:S01]  /*0f20*/  UIADD3 UR6, UR6, UR5, URZ ;  /* 0x0000000506067290 */ /* 0x000fe2000fffe03f */
[----:B------:R-:W-:Y:S01]  /*0f30*/  CS2R R148, SRZ ;  /* 0x0000000000947805 */ /* 0x000fe2000001ff00 */
[----:B------:R-:W-:Y:S01]  /*0f40*/  ULDC UR11, c[0x0][0x448] ;  /* 0x00011200000b7ab9 */ /* 0x000fe20000000800 */
[----:B------:R-:W-:Y:S01]  /*0f50*/  ULDC UR10, c[0x0][0xc54] ;  /* 0x00031500000a7ab9 */ /* 0x000fe20000000800 */
[----:B------:R-:W-:Y:S01]  /*0f60*/  UISETP.NE.AND UP2, UPT, UR11, 0x1, UPT ;  /* 0x000000010b00788c */ /* 0x000fe2000bf45270 */
[----:B------:R-:W-:Y:S01]  /*0f70*/  CS2R R146, SRZ ;  /* 0x0000000000927805 */ /* 0x000fe2000001ff00 */
[----:B------:R-:W-:Y:S01]  /*0f80*/  USHF.L.U32 UR37, UR6, 0x7, URZ ;  /* 0x0000000706257899 */ /* 0x000fe2000800063f */
[----:B------:R-:W-:Y:S01]  /*0f90*/  CS2R R144, SRZ ;  /* 0x0000000000907805 */ /* 0x000fe2000001ff00 */
[----:B------:R-:W-:Y:S01]  /*0fa0*/  UIMAD UR10, UR8, UR10, UR4 ;  /* 0x0000000a080a72a4 */ /* 0x000fe2000f8e0204 */
[----:B------:R-:W-:Y:S01]  /*0fb0*/  CS2R R142, SRZ ;  /* 0x00000000008e7805 */ /* 0x000fe2000001ff00 */
[----:B------:R-:W-:Y:S01]  /*0fc0*/  UIADD3 UR6, UR37, 0x7f, URZ ;  /* 0x0000007f25067890 */ /* 0x000fe2000fffe03f */
[----:B------:R-:W-:Y:S01]  /*0fd0*/  CS2R R140, SRZ ;  /* 0x00000000008c7805 */ /* 0x000fe2000001ff00 */
[----:B------:R-:W-:Y:S01]  /*0fe0*/  ULDC UR48, c[0x0][0x424] ;  /* 0x0001090000307ab9 */ /* 0x000fe20000000800 */
[----:B------:R-:W-:Y:S01]  /*0ff0*/  ULDC UR7, c[0x0][0x288] ;  /* 0x0000a20000077ab9 */ /* 0x000fe20000000800 */
[----:B------:R-:W-:Y:S01]  /*1000*/  USEL UR48, UR48, 0x1, UP0 ;  /* 0x0000000130307887 */ /* 0x000fe20008000000 */
[----:B------:R-:W-:Y:S01]  /*1010*/  CS2R R138, SRZ ;  /* 0x00000000008a7805 */ /* 0x000fe2000001ff00 */
[----:B------:R-:W-:Y:S01]  /*1020*/  @UP2 ULDC UR4, c[0x0][0x44c] ;  /* 0x0001130000042ab9 */ /* 0x000fe20000000800 */
[----:B------:R-:W-:Y:S01]  /*1030*/  UIADD3 UR7, -UR7, 0x80, URZ ;  /* 0x0000008007077890 */ /* 0x000fe2000fffe13f */
[----:B------:R-:W-:Y:S01]  /*1040*/  CS2R R136, SRZ ;  /* 0x0000000000887805 */ /* 0x000fe2000001ff00 */
[----:B------:R-:W-:Y:S01]  /*1050*/  UIMAD.WIDE.U32 UR4, UR6, UR4, URZ ;  /* 0x00000004060472a5 */ /* 0x000fe2000f8e003f */
[----:B------:R-:W-:Y:S01]  /*1060*/  CS2R R134, SRZ ;  /* 0x0000000000867805 */ /* 0x000fe2000001ff00 */
[----:B------:R-:W-:Y:S01]  /*1070*/  ULDC UR9, c[0x0][0x2f0] ;  /* 0x0000bc0000097ab9 */ /* 0x000fe20000000800 */
[----:B------:R-:W-:Y:S01]  /*1080*/  @UP2 ULDC UR11, c[0x0][0x450] ;  /* 0x00011400000b2ab9 */ /* 0x000fe20000000800 */
[----:B------:R-:W-:Y:S01]  /*1090*/  UIMAD UR7, UR48, UR9, UR7 ;  /* 0x00000009300772a4 */ /* 0x000fe2000f8e0207 */
[----:B------:R-:W-:Y:S01]  /*10a0*/  CS2R R132, SRZ ;  /* 0x0000000000847805 */ /* 0x000fe2000001ff00 */
[----:B------:R-:W-:Y:S01]  /*10b0*/  @UP2 USHF.R.U32.HI UR6, URZ, UR11, UR5 ;  /* 0x0000000b3f062299 */ /* 0x000fe20008011605 */
[----:B------:R-:W-:Y:S01]  /*10c0*/  CS2R R130, SRZ ;  /* 0x0000000000827805 */ /* 0x000fe2000001ff00 */
[----:B------:R-:W-:Y:S01]  /*10d0*/  UIMAD UR4, UR48, UR9, 0x7f ;  /* 0x0000007f300474a4 */ /* 0x000fe2000f8e0209 */
[----:B------:R-:W-:Y:S01]  /*10e0*/  CS2R R128, SRZ ;  /* 0x0000000000807805 */ /* 0x000fe2000001ff00 */
[----:B------:R-:W-:Y:S01]  /*10f0*/  UIADD3 UR6, UR7, UR6, URZ ;  /* 0x0000000607067290 */ /* 0x000fe2000fffe03f */
[----:B------:R-:W-:Y:S01]  /*1100*/  CS2R R126, SRZ ;  /* 0x00000000007e7805 */ /* 0x000fe2000001ff00 */
[----:B------:R-:W-:Y:S01]  /*1110*/  USHF.R.S32.HI UR5, URZ, 0x1f, UR4 ;  /* 0x0000001f3f057899 */ /* 0x000fe20008011404 */
[----:B------:R-:W-:Y:S01]  /*1120*/  CS2R R124, SRZ ;  /* 0x00000000007c7805 */ /* 0x000fe2000001ff00 */
[----:B------:R-:W-:Y:S01]  /*1130*/  USHF.R.S32.HI UR7, URZ, 0x1f, UR6 ;  /* 0x0000001f3f077899 */ /* 0x000fe20008011406 */
[----:B------:R-:W-:Y:S01]  /*1140*/  CS2R R122, SRZ ;  /* 0x00000000007a7805 */ /* 0x000fe2000001ff00 */
[----:B------:R-:W-:Y:S01]  /*1150*/  ULEA.HI UR5, UR5, UR4, URZ, 0x7 ;  /* 0x0000000405057291 */ /* 0x000fe2000f8f383f */
[----:B------:R-:W-:Y:S01]  /*1160*/  CS2R R120, SRZ ;  /* 0x0000000000787805 */ /* 0x000fe2000001ff00 */
[----:B------:R-:W-:Y:S01]  /*1170*/  ULEA.HI UR7, UR7, UR6, URZ, 0x7 ;  /* 0x0000000607077291 */ /* 0x000fe2000f8f383f */
[----:B------:R-:W-:Y:S01]  /*1180*/  CS2R R118, SRZ ;  /* 0x0000000000767805 */ /* 0x000fe2000001ff00 */
[----:B------:R-:W-:Y:S01]  /*1190*/  USHF.R.S32.HI UR55, URZ, 0x7, UR5 ;  /* 0x000000073f377899 */ /* 0x000fe20008011405 */
[----:B------:R-:W-:Y:S01]  /*11a0*/  CS2R R116, SRZ ;  /* 0x0000000000747805 */ /* 0x000fe2000001ff00 */
[----:B------:R-:W-:Y:S01]  /*11b0*/  USHF.R.S32.HI UR7, URZ, 0x7, UR7 ;  /* 0x000000073f077899 */ /* 0x000fe20008011407 */
[----:B------:R-:W-:Y:S01]  /*11c0*/  CS2R R114, SRZ ;  /* 0x0000000000727805 */ /* 0x000fe2000001ff00 */
[----:B------:R-:W-:Y:S01]  /*11d0*/  ULDC UR38, c[0x0][0xc48] ;  /* 0x0003120000267ab9 */ /* 0x000fe20000000800 */
[----:B------:R-:W-:Y:S01]  /*11e0*/  UMOV UR42, UR10 ;  /* 0x0000000a002a7c82 */ /* 0x000fe20008000000 */
[----:B------:R-:W-:Y:S01]  /*11f0*/  UISETP.LT.AND UP0, UPT, UR55, UR7, UPT ;  /* 0x000000073700728c */ /* 0x000fe2000bf01270 */
[----:B------:R-:W-:Y:S01]  /*1200*/  CS2R R112, SRZ ;  /* 0x0000000000707805 */ /* 0x000fe2000001ff00 */
[----:B------:R-:W-:Y:S01]  /*1210*/  UISETP.NE.AND UP1, UPT, UR38, 0x1, UPT ;  /* 0x000000012600788c */ /* 0x000fe2000bf25270 */
[----:B------:R-:W-:Y:S01]  /*1220*/  CS2R R110, SRZ ;  /* 0x00000000006e7805 */ /* 0x000fe2000001ff00 */
[----:B------:R-:W-:Y:S01]  /*1230*/  USEL UR55, UR55, UR7, UP0 ;  /* 0x0000000737377287 */ /* 0x000fe20008000000 */
[----:B------:R-:W-:Y:S01]  /*1240*/  CS2R R108, SRZ ;  /* 0x00000000006c7805 */ /* 0x000fe2000001ff00 */
[----:B------:R-:W-:Y:S01]  /*1250*/  UP2UR UR49, UPR, URZ, 0x4 ;  /* 0x000000043f317883 */ /* 0x000fe20008000000 */
[----:B------:R-:W-:Y:S01]  /*1260*/  CS2R R106, SRZ ;  /* 0x00000000006a7805 */ /* 0x000fe2000001ff00 */
[----:B------:R-:W-:Y:S01]  /*1270*/  UISETP.GE.AND UP0, UPT, UR55, 0x1, UPT ;  /* 0x000000013700788c */ /* 0x000fe2000bf06270 */
[----:B------:R-:W-:-:S02]  /*1280*/  CS2R R104, SRZ ;  /* 0x0000000000687805 */ /* 0x000fc4000001ff00 */
[----:B------:R-:W-:Y:S02]  /*1290*/  CS2R R102, SRZ ;  /* 0x0000000000667805 */ /* 0x000fe4000001ff00 */
[----:B------:R-:W-:Y:S02]  /*12a0*/  CS2R R100, SRZ ;  /* 0x0000000000647805 */ /* 0x000fe4000001ff00 */
[----:B------:R-:W-:Y:S01]  /*12b0*/  CS2R R98, SRZ ;  /* 0x0000000000627805 */ /* 0x000fe2000001ff00 */
[----:B------:R-:W-:Y:S01]  /*12c0*/  @UP1 ULDC UR8, c[0x0][0xc4c] ;  /* 0x0003130000081ab9 */ /* 0x000fe20000000800 */
[----:B------:R-:W-:Y:S01]  /*12d0*/  PLOP3.LUT P1, PT, PT, PT, UP0, 0x80, 0x0 ;  /* 0x000000000000781c */ /* 0x000fe20003f2f008 */
[----:B------:R-:W-:Y:S01]  /*12e0*/  UIMAD.WIDE.U32 UR4, UR10, UR8, URZ ;  /* 0x000000080a0472a5 */ /* 0x000fe2000f8e003f */
[----:B------:R-:W-:Y:S01]  /*12f0*/  CS2R R96, SRZ ;  /* 0x0000000000607805 */ /* 0x000fe2000001ff00 */
[----:B------:R-:W-:Y:S01]  /*1300*/  @UP1 ULDC UR6, c[0x0][0xc50] ;  /* 0x0003140000061ab9 */ /* 0x000fe20000000800 */
[----:B------:R-:W-:Y:S01]  /*1310*/  CS2R R6, SRZ ;  /* 0x0000000000067805 */ /* 0x000fe2000001ff00 */
[----:B------:R-:W-:Y:S01]  /*1320*/  @UP1 USHF.R.U32.HI UR42, URZ, UR6, UR5 ;  /* 0x000000063f2a1299 */ /* 0x000fe20008011605 */
[----:B------:R-:W-:Y:S01]  /*1330*/  IMAD.MOV.U32 R94, RZ, RZ, RZ ;  /* 0x000000ffff5e7224 */ /* 0x000fe200078e00ff */
[----:B------:R-:W-:Y:S01]  /*1340*/  CS2R R90, SRZ ;  /* 0x00000000005a7805 */ /* 0x000fe2000001ff00 */
[----:B------:R-:W-:Y:S01]  /*1350*/  IMAD.MOV.U32 R93, RZ, RZ, RZ ;  /* 0x000000ffff5d7224 */ /* 0x000fe200078e00ff */
[----:B------:R-:W-:Y:S01]  /*1360*/  UIADD3 UR4, -UR42, URZ, URZ ;  /* 0x0000003f2a047290 */ /* 0x000fe2000fffe13f */
[----:B------:R-:W-:-:S03]  /*1370*/  CS2R R88, SRZ ;  /* 0x0000000000587805 */ /* 0x000fc6000001ff00 */
[----:B------:R-:W-:Y:S01]  /*1380*/  UIMAD UR38, UR38, UR4, UR10 ;  /* 0x00000004262672a4 */ /* 0x000fe2000f8e020a */
[----:B------:R-:W-:Y:S11]  /*1390*/  @!P1 BRA `(.L_x_2353) ;  /* 0x0000007800c49947 */ /* 0x000ff60003800000 */
        /* <DEDUP_REMOVED lines=31> */
.L_x_2354:
        /* <DEDUP_REMOVED lines=9> */
.L_x_2471:
[----:B------:R-:W-:Y:S05]  /*1620*/  @!P0 BRA `(.L_x_2356) ;  /* 0x0000000000048947 */ /* 0x000fea0003800000 */
[----:B------:R-:W-:Y:S01]  /*1630*/  BPT.TRAP 0x1 ;  /* 0x000000040000795c */ /* 0x000fe20000300000 */
.L_x_2356:
[----:B0-----:R-:W-:Y:S02]  /*1640*/  IMAD.U32 R3, RZ, RZ, UR43 ;  /* 0x0000002bff037e24 */ /* 0x001fe4000f8e00ff */
[----:B------:R-:W-:-:S03]  /*1650*/  IMAD.U32 R0, RZ, RZ, UR44 ;  /* 0x0000002cff007e24 */ /* 0x000fc6000f8e00ff */
[----:B------:R-:W-:Y:S02]  /*1660*/  LEA R3, R3, UR41, 0x3 ;  /* 0x0000002903037c11 */ /* 0x000fe4000f8e18ff */
[----:B------:R-:W-:-:S04]  /*1670*/  SHF.L.U32 R0, R0, 0x1f, RZ ;  /* 0x0000001f00007819 */ /* 0x000fc800000006ff */
[----:B------:R0:W1:Y:S01]  /*1680*/  SYNCS.PHASECHK.TRANS64.TRYWAIT P1, [R3+URZ+0x28830], R0 ;  /* 0x02883000030075a7 */ /* 0x000062000802017f */
[----:B------:R-:W-:Y:S05]  /*1690*/  @!P0 BRA `(.L_x_2357) ;  /* 0x0000000000048947 */ /* 0x000fea0003800000 */
[----:B------:R-:W-:Y:S01]  /*16a0*/  BPT.TRAP 0x1 ;  /* 0x000000040000795c */ /* 0x000fe20000300000 */
.L_x_2357:
[----:B-1----:R-:W-:Y:S05]  /*16b0*/  @P1 BRA `(.L_x_2358) ;  /* 0x0000000000081947 */ /* 0x002fea0003800000 */
[----:B------:R-:W1:Y:S02]  /*16c0*/  SYNCS.PHASECHK.TRANS64.TRYWAIT P1, [R3+URZ+0x28830], R0 ;  /* 0x02883000030075a7 */ /* 0x000e64000802017f */
[----:B-1----:R-:W-:Y:S05]  /*16d0*/  @!P1 BRA `(.L_x_2359) ;  /* 0x000000d400e49947 */ /* 0x002fea0003800000 */
.L_x_2358:
        /* <DEDUP_REMOVED lines=63> */
.L_x_2360:
[----:B------:R-:W-:Y:S01]  /*1ad0*/  UISETP.NE.AND UP0, UPT, UR49, URZ, UPT ;  /* 0x0000003f3100728c */ /* 0x000fe2000bf05270 */
[----:B------:R-:W-:Y:S01]  /*1ae0*/  VIADD R4, R17, UR37 ;  /* 0x0000002511047c36 */ /* 0x000fe20008000000 */
[----:B------:R-:W-:Y:S01]  /*1af0*/  ULDC UR11, c[0x0][0x2f0] ;  /* 0x0000bc00000b7ab9 */ /* 0x000fe20000000800 */
[----:B------:R-:W-:Y:S01]  /*1b00*/  ULDC UR14, c[0x0][0x288] ;  /* 0x0000a200000e7ab9 */ /* 0x000fe20000000800 */
[----:B------:R-:W-:Y:S01]  /*1b10*/  IMAD.U32 R9, RZ, RZ, UR11 ;  /* 0x0000000bff097e24 */ /* 0x000fe2000f8e00ff */
[----:B------:R-:W-:Y:S01]  /*1b20*/  R2UR UR15, R3 ;  /* 0x00000000030f72ca */ /* 0x000fe200000e0000 */
[----:B------:R-:W-:Y:S01]  /*1b30*/  UMOV UR10, UR37 ;  /* 0x00000025000a7c82 */ /* 0x000fe20008000000 */
[----:B------:R-:W-:Y:S02]  /*1b40*/  PLOP3.LUT P1, PT, PT, PT, UP0, 0x80, 0x0 ;  /* 0x000000000000781c */ /* 0x000fe40003f2f008 */
[----:B------:R-:W-:Y:S02]  /*1b50*/  CS2R R150, SRZ ;  /* 0x0000000000967805 */ /* 0x000fe4000001ff00 */
[----:B------:R-:W-:-:S02]  /*1b60*/  PLOP3.LUT P2, PT, PT, PT, UP0, 0x80, 0x0 ;  /* 0x000000000000781c */ /* 0x000fc40003f4f008 */
[----:B------:R-:W-:Y:S01]  /*1b70*/  CS2R R148, SRZ ;  /* 0x0000000000947805 */ /* 0x000fe2000001ff00 */
[----:B------:R-:W-:Y:S01]  /*1b80*/  @UP0 ULDC UR6, c[0x0][0x44c] ;  /* 0x0001130000060ab9 */ /* 0x000fe20000000800 */
[----:B------:R-:W-:Y:S01]  /*1b90*/  @UP0 ULDC UR18, c[0x0][0x450] ;  /* 0x0001140000120ab9 */ /* 0x000fe20000000800 */
[----:B------:R-:W-:Y:S02]  /*1ba0*/  CS2R R146, SRZ ;  /* 0x0000000000927805 */ /* 0x000fe4000001ff00 */
[----:B------:R-:W-:Y:S02]  /*1bb0*/  CS2R R144, SRZ ;  /* 0x0000000000907805 */ /* 0x000fe4000001ff00 */
[----:B------:R-:W-:Y:S02]  /*1bc0*/  CS2R R142, SRZ ;  /* 0x00000000008e7805 */ /* 0x000fe4000001ff00 */
[----:B------:R-:W-:Y:S02]  /*1bd0*/  CS2R R140, SRZ ;  /* 0x00000000008c7805 */ /* 0x000fe4000001ff00 */
[----:B------:R-:W-:-:S02]  /*1be0*/  CS2R R138, SRZ ;  /* 0x00000000008a7805 */ /* 0x000fc4000001ff00 */
[----:B------:R-:W-:Y:S02]  /*1bf0*/  CS2R R136, SRZ ;  /* 0x0000000000887805 */ /* 0x000fe4000001ff00 */
[----:B------:R-:W-:Y:S01]  /*1c00*/  CS2R R134, SRZ ;  /* 0x0000000000867805 */ /* 0x000fe2000001ff00 */
[----:B01----:R-:W-:Y:S01]  /*1c10*/  @P1 IMAD.HI.U32 R0, R4, UR6, RZ ;  /* 0x0000000604001c27 */ /* 0x003fe2000f8e00ff */
[----:B------:R-:W-:Y:S01]  /*1c20*/  @UP0 ULDC UR6, c[0x0][0x450] ;  /* 0x0001140000060ab9 */ /* 0x000fe20000000800 */
[----:B------:R-:W-:Y:S02]  /*1c30*/  CS2R R132, SRZ ;  /* 0x0000000000847805 */ /* 0x000fe4000001ff00 */
[----:B------:R-:W-:Y:S02]  /*1c40*/  CS2R R130, SRZ ;  /* 0x0000000000827805 */ /* 0x000fe4000001ff00 */
[----:B------:R-:W-:Y:S02]  /*1c50*/  CS2R R128, SRZ ;  /* 0x0000000000807805 */ /* 0x000fe4000001ff00 */
[----:B------:R-:W-:Y:S01]  /*1c60*/  @P2 SHF.R.U32.HI R4, RZ, UR6, R0 ;  /* 0x00000006ff042c19 */ /* 0x000fe20008011600 */
[----:B------:R-:W-:Y:S01]  /*1c70*/  UMOV UR6, 0xffffff80 ;  /* 0xffffff8000067882 */ /* 0x000fe20000000000 */
[----:B------:R-:W-:Y:S01]  /*1c80*/  CS2R R126, SRZ ;  /* 0x00000000007e7805 */ /* 0x000fe2000001ff00 */
[----:B------:R-:W-:Y:S01]  /*1c90*/  UIMAD UR6, UR55, UR6, 0x80 ;  /* 0x00000080370674a4 */ /* 0x000fe2000f8e0206 */
[----:B------:R-:W-:Y:S01]  /*1ca0*/  CS2R R124, SRZ ;  /* 0x00000000007c7805 */ /* 0x000fe2000001ff00 */
[----:B------:R-:W0:Y:S01]  /*1cb0*/  SHFL.IDX PT, R7, R4, 0x1, 0x1c1f ;  /* 0x003c1f0004077f89 */ /* 0x000e2200000e0000 */
[----:B------:R-:W-:Y:S01]  /*1cc0*/  UIADD3 UR55, UR55, -0x2, URZ ;  /* 0xfffffffe37377890 */ /* 0x000fe2000fffe03f */
[----:B------:R-:W-:Y:S01]  /*1cd0*/  CS2R R122, SRZ ;  /* 0x00000000007a7805 */ /* 0x000fe2000001ff00 */
[----:B------:R-:W-:Y:S01]  /*1ce0*/  UIADD3 UR7, UR6, 0x1, URZ ;  /* 0x0000000106077890 */ /* 0x000fe2000fffe03f */
[----:B------:R-:W1:Y:S01]  /*1cf0*/  SHFL.IDX PT, R4, R4, RZ, 0x1c1f ;  /* 0x001c1fff04047589 */ /* 0x000e6200000e0000 */
[----:B------:R-:W-:Y:S01]  /*1d00*/  UIMAD UR6, UR48, UR11, UR6 ;  /* 0x0000000b300672a4 */ /* 0x000fe2000f8e0206 */
[----:B------:R-:W-:Y:S01]  /*1d10*/  CS2R R120, SRZ ;  /* 0x0000000000787805 */ /* 0x000fe2000001ff00 */
[----:B------:R-:W-:Y:S01]  /*1d20*/  UIMAD UR11, UR48, UR11, -UR14 ;  /* 0x0000000b300b72a4 */ /* 0x000fe2000f8e0a0e */
[----:B------:R-:W-:-:S02]  /*1d30*/  CS2R R118, SRZ ;  /* 0x0000000000767805 */ /* 0x000fc4000001ff00 */
[----:B------:R-:W-:Y:S02]  /*1d40*/  MOV R5, UR7 ;  /* 0x0000000700057c02 */ /* 0x000fe40008000f00 */
[----:B------:R-:W-:Y:S02]  /*1d50*/  CS2R R116, SRZ ;  /* 0x0000000000747805 */ /* 0x000fe4000001ff00 */
[----:B------:R-:W-:Y:S02]  /*1d60*/  CS2R R114, SRZ ;  /* 0x0000000000727805 */ /* 0x000fe4000001ff00 */
[----:B------:R-:W-:Y:S02]  /*1d70*/  CS2R R112, SRZ ;  /* 0x0000000000707805 */ /* 0x000fe4000001ff00 */
[----:B------:R-:W-:Y:S01]  /*1d80*/  CS2R R110, SRZ ;  /* 0x00000000006e7805 */ /* 0x000fe2000001ff00 */
[----:B------:R-:W-:Y:S02]  /*1d90*/  IMAD R0, R16, -0x2, R5 ;  /* 0xfffffffe10007824 */ /* 0x000fe400078e0205 */
[----:B------:R-:W-:Y:S01]  /*1da0*/  IMAD.U32 R5, RZ, RZ, UR6 ;  /* 0x00000006ff057e24 */ /* 0x000fe2000f8e00ff */
[----:B------:R-:W-:Y:S01]  /*1db0*/  ULDC UR6, c[0x0][0x988] ;  /* 0x0002620000067ab9 */ /* 0x000fe20000000800 */
[----:B------:R-:W-:-:S02]  /*1dc0*/  IMAD R6, R9, UR48, R0 ;  /* 0x0000003009067c24 */ /* 0x000fc4000f8e0200 */
[----:B------:R-:W-:-:S03]  /*1dd0*/  IMAD R5, R16, -0x2, R5 ;  /* 0xfffffffe10057824 */ /* 0x000fc600078e0205 */
[----:B0-----:R-:W-:Y:S01]  /*1de0*/  IADD3 R0, R7, -UR14, R6 ;  /* 0x8000000e07007c10 */ /* 0x001fe2000fffe006 */
[----:B------:R-:W-:-:S03]  /*1df0*/  VIADD R6, R6, -UR14 ;  /* 0x8000000e06067c36 */ /* 0x000fc60008000000 */
[----:B------:R-:W-:Y:S02]  /*1e00*/  VIMNMX R0, R5, R0, PT ;  /* 0x0000000005007248 */ /* 0x000fe40003fe0100 */
[----:B-1----:R-:W-:Y:S02]  /*1e10*/  VIADDMNMX R5, R4, R6, R5, PT ;  /* 0x0000000604057246 */ /* 0x002fe40003800105 */
[C---:B------:R-:W-:Y:S02]  /*1e20*/  ISETP.GT.AND P1, PT, R0.reuse, RZ, PT ;  /* 0x000000ff0000720c */ /* 0x040fe40003f24270 */
[C---:B------:R-:W-:Y:S02]  /*1e30*/  ISETP.GT.AND P2, PT, R0.reuse, 0x1, PT ;  /* 0x000000010000780c */ /* 0x040fe40003f44270 */
[----:B------:R-:W-:Y:S02]  /*1e40*/  ISETP.GT.AND P3, PT, R0, 0x8, PT ;  /* 0x000000080000780c */ /* 0x000fe40003f64270 */
[----:B------:R-:W-:-:S02]  /*1e50*/  FSEL R26, R26, -INF , P1 ;  /* 0xff8000001a1a7808 */ /* 0x000fc40000800000 */
[----:B------:R-:W-:Y:S02]  /*1e60*/  FSEL R8, R27, -INF , P2 ;  /* 0xff8000001b087808 */ /* 0x000fe40001000000 */
[----:B------:R-:W-:Y:S02]  /*1e70*/  ISETP.GT.AND P1, PT, R0, 0x9, PT ;  /* 0x000000090000780c */ /* 0x000fe40003f24270 */
[----:B------:R-:W-:Y:S02]  /*1e80*/  FSEL R30, R30, -INF , P3 ;  /* 0xff8000001e1e7808 */ /* 0x000fe40001800000 */
[----:B------:R-:W-:Y:S02]  /*1e90*/  FMNMX.FTZ R7, R26, R8, !PT ;  /* 0x000000081a077209 */ /* 0x000fe40007810000 */
[----:B------:R-:W-:Y:S02]  /*1ea0*/  ISETP.GT.AND P2, PT, R0, 0x10, PT ;  /* 0x000000100000780c */ /* 0x000fe40003f44270 */
[----:B------:R-:W-:-:S02]  /*1eb0*/  FSEL R10, R31, -INF , P1 ;  /* 0xff8000001f0a7808 */ /* 0x000fc40000800000 */
[----:B------:R-:W-:Y:S02]  /*1ec0*/  FMNMX.FTZ R7, R30, R7, !PT ;  /* 0x000000071e077209 */ /* 0x000fe40007810000 */
        /* <DEDUP_REMOVED lines=81> */
[----:B------:R-:W-:Y:S02]  /*23e0*/  FSEL R87, R87, -INF , P1 ;  /* 0xff80000057577808 */ /* 0x000fe40000800000 */
[----:B------:R-:W-:-:S02]  /*23f0*/  FMNMX.FTZ R0, R86, R7, !PT ;  /* 0x0000000756007209 */ /* 0x000fc40007810000 */
[----:B------:R-:W-:Y:S02]  /*2400*/  ISETP.GT.AND P2, PT, R5, 0x1, PT ;  /* 0x000000010500780c */ /* 0x000fe40003f44270 */
[----:B------:R-:W-:Y:S02]  /*2410*/  FMNMX.FTZ R11, R87, R0, !PT ;  /* 0x00000000570b7209 */ /* 0x000fe40007810000 */
[----:B------:R-:W-:Y:S02]  /*2420*/  ISETP.GT.AND P3, PT, R5, 0x8, PT ;  /* 0x000000080500780c */ /* 0x000fe40003f64270 */
[----:B------:R-:W-:Y:S01]  /*2430*/  FSEL R25, R25, -INF , P2 ;  /* 0xff80000019197808 */ /* 0x000fe20001000000 */
[----:B------:R-:W0:Y:S01]  /*2440*/  SHFL.BFLY PT, R0, R11, 0x2, 0x1f ;  /* 0x0c401f000b007f89 */ /* 0x000e2200000e0000 */
[----:B------:R-:W-:-:S04]  /*2450*/  ISETP.GT.AND P2, PT, R5, 0x10, PT ;  /* 0x000000100500780c */ /* 0x000fc80003f44270 */
[----:B------:R-:W-:Y:S02]  /*2460*/  FSEL R15, R32, -INF , P2 ;  /* 0xff800000200f7808 */ /* 0x000fe40001000000 */
[----:B------:R-:W-:-:S04]  /*2470*/  ISETP.GT.AND P2, PT, R5, 0x18, PT ;  /* 0x000000180500780c */ /* 0x000fc80003f44270 */
[----:B------:R-:W-:Y:S02]  /*2480*/  FSEL R21, R36, -INF , P2 ;  /* 0xff80000024157808 */ /* 0x000fe40001000000 */
[----:B------:R-:W-:-:S04]  /*2490*/  ISETP.GT.AND P2, PT, R5, 0x20, PT ;  /* 0x000000200500780c */ /* 0x000fc80003f44270 */
[----:B------:R-:W-:Y:S02]  /*24a0*/  FSEL R27, R40, -INF , P2 ;  /* 0xff800000281b7808 */ /* 0x000fe40001000000 */
[----:B------:R-:W-:-:S04]  /*24b0*/  ISETP.GT.AND P2, PT, R5, 0x28, PT ;  /* 0x000000280500780c */ /* 0x000fc80003f44270 */
[----:B------:R-:W-:Y:S02]  /*24c0*/  FSEL R31, R44, -INF , P2 ;  /* 0xff8000002c1f7808 */ /* 0x000fe40001000000 */
[----:B0-----:R-:W-:Y:S01]  /*24d0*/  FMNMX.FTZ R13, R11, R0, !PT ;  /* 0x000000000b0d7209 */ /* 0x001fe20007810000 */
[----:B------:R-:W-:Y:S01]  /*24e0*/  IMAD.U32 R0, RZ, RZ, UR6 ;  /* 0x00000006ff007e24 */ /* 0x000fe2000f8e00ff */
[C---:B------:R-:W-:Y:S01]  /*24f0*/  ISETP.GT.AND P2, PT, R5.reuse, 0x30, PT ;  /* 0x000000300500780c */ /* 0x040fe20003f44270 */
[----:B------:R-:W-:Y:S02]  /*2500*/  @UP0 ULDC UR6, c[0x0][0x44c] ;  /* 0x0001130000060ab9 */ /* 0x000fe40000000800 */
[----:B------:R-:W0:Y:S01]  /*2510*/  SHFL.BFLY PT, R108, R13, 0x1, 0x1f ;  /* 0x0c201f000d6c7f89 */ /* 0x000e2200000e0000 */
[----:B------:R-:W-:Y:S01]  /*2520*/  FSEL R35, R48, -INF , P2 ;  /* 0xff80000030237808 */ /* 0x000fe20001000000 */
[----:B------:R-:W-:Y:S01]  /*2530*/  UIMAD.WIDE.U32 UR6, UR37, UR6, URZ ;  /* 0x00000006250672a5 */ /* 0x000fe2000f8e003f */
[----:B------:R-:W-:Y:S01]  /*2540*/  ISETP.GT.AND P2, PT, R5, 0x38, PT ;  /* 0x000000380500780c */ /* 0x000fe20003f44270 */
[----:B------:R-:W-:-:S02]  /*2550*/  UIADD3 UR6, UR15, 0x28840, URZ ;  /* 0x000288400f067890 */ /* 0x000fc4000fffe03f */
[----:B------:R-:W-:Y:S01]  /*2560*/  @UP0 USHF.R.U32.HI UR10, URZ, UR18, UR7 ;  /* 0x000000123f0a0299 */ /* 0x000fe20008011607 */
[----:B------:R-:W-:Y:S01]  /*2570*/  FSEL R39, R52, -INF , P2 ;  /* 0xff80000034277808 */ /* 0x000fe20001000000 */
[----:B------:R-:W-:Y:S01]  /*2580*/  UPRMT UR6, UR39, 0x654, UR6 ;  /* 0x0000065427067896 */ /* 0x000fe20008000006 */
[----:B------:R-:W-:Y:S01]  /*2590*/  ISETP.GT.AND P2, PT, R5, 0x40, PT ;  /* 0x000000400500780c */ /* 0x000fe20003f44270 */
[----:B------:R-:W-:-:S03]  /*25a0*/  UIADD3 UR11, UR11, UR10, URZ ;  /* 0x0000000a0b0b7290 */ /* 0x000fc6000fffe03f */
[----:B------:R-:W-:Y:S01]  /*25b0*/  FSEL R43, R56, -INF , P2 ;  /* 0xff800000382b7808 */ /* 0x000fe20001000000 */
[----:B------:R-:W-:Y:S01]  /*25c0*/  USHF.R.S32.HI UR7, URZ, 0x1f, UR11 ;  /* 0x0000001f3f077899 */ /* 0x000fe2000801140b */
[C---:B------:R-:W-:Y:S02]  /*25d0*/  ISETP.GT.AND P2, PT, R5.reuse, 0x48, PT ;  /* 0x000000480500780c */ /* 0x040fe40003f44270 */
[----:B------:R-:W-:Y:S01]  /*25e0*/  SYNCS.ARRIVE.TRANS64.RED.A1T0 RZ, [UR6], RZ ;  /* 0x000000ffffff79a7 */ /* 0x000fe20008100406 */
[----:B------:R-:W-:Y:S01]  /*25f0*/  ULEA.HI UR7, UR7, UR11, URZ, 0x7 ;  /* 0x0000000b07077291 */ /* 0x000fe2000f8f383f */
[----:B------:R-:W-:Y:S02]  /*2600*/  FSEL R47, R60, -INF , P2 ;  /* 0xff8000003c2f7808 */ /* 0x000fe40001000000 */
[----:B------:R-:W-:Y:S01]  /*2610*/  ISETP.GT.AND P2, PT, R5, 0x50, PT ;  /* 0x000000500500780c */ /* 0x000fe20003f44270 */
[----:B------:R-:W-:Y:S01]  /*2620*/  USHF.R.S32.HI UR7, URZ, 0x7, UR7 ;  /* 0x000000073f077899 */ /* 0x000fe20008011407 */
[----:B0-----:R-:W-:-:S02]  /*2630*/  FMNMX.FTZ R7, R13, R108, !PT ;  /* 0x0000006c0d077209 */ /* 0x001fc40007810000 */
[----:B------:R-:W-:Y:S02]  /*2640*/  CS2R R108, SRZ ;  /* 0x00000000006c7805 */ /* 0x000fe4000001ff00 */
[----:B------:R-:W-:Y:S01]  /*2650*/  FSEL R13, R28, -INF , P3 ;  /* 0xff8000001c0d7808 */ /* 0x000fe20001800000 */
[----:B------:R-:W-:Y:S01]  /*2660*/  UISETP.LT.AND UP0, UPT, URZ, UR7, UPT ;  /* 0x000000073f00728c */ /* 0x000fe2000bf01270 */
[C---:B------:R-:W-:Y:S01]  /*2670*/  FSETP.NEU.FTZ.AND P1, PT, R7.reuse, -INF , PT ;  /* 0xff8000000700780b */ /* 0x040fe20003f3d000 */
[----:B------:R-:W-:Y:S01]  /*2680*/  FMUL.FTZ R9, R7, R0 ;  /* 0x0000000007097220 */ /* 0x000fe20000410000 */
[----:B------:R-:W-:Y:S01]  /*2690*/  FSEL R51, R64, -INF , P2 ;  /* 0xff80000040337808 */ /* 0x000fe20001000000 */
[----:B------:R-:W-:Y:S01]  /*26a0*/  USEL UR53, URZ, UR7, !UP0 ;  /* 0x000000073f357287 */ /* 0x000fe2000c000000 */
[----:B------:R-:W-:Y:S02]  /*26b0*/  ISETP.GT.AND P2, PT, R5, 0x58, PT ;  /* 0x000000580500780c */ /* 0x000fe40003f44270 */
[----:B------:R-:W-:Y:S01]  /*26c0*/  FSEL R9, R9, RZ, P1 ;  /* 0x000000ff09097208 */ /* 0x000fe20000800000 */
[----:B------:R-:W-:Y:S01]  /*26d0*/  UISETP.GE.AND UP0, UPT, UR55, UR53, UPT ;  /* 0x000000353700728c */ /* 0x000fe2000bf06270 */
[----:B------:R-:W-:-:S02]  /*26e0*/  ISETP.GT.AND P1, PT, R5, RZ, PT ;  /* 0x000000ff0500720c */ /* 0x000fc40003f24270 */
[----:B------:R-:W-:Y:S01]  /*26f0*/  FSEL R55, R68, -INF , P2 ;  /* 0xff80000044377808 */ /* 0x000fe20001000000 */
[-CC-:B------:R-:W-:Y:S01]  /*2700*/  FFMA.FTZ R4, R8, R0.reuse, -R9.reuse ;  /* 0x0000000008047223 */ /* 0x180fe20000010809 */
[----:B------:R-:W-:Y:S01]  /*2710*/  FSEL R11, R24, -INF , P1 ;  /* 0xff800000180b7808 */ /* 0x000fe20000800000 */
[-CC-:B------:R-:W-:Y:S01]  /*2720*/  FFMA.FTZ R10, R10, R0.reuse, -R9.reuse ;  /* 0x000000000a0a7223 */ /* 0x180fe20000010809 */
[----:B------:R-:W-:Y:S01]  /*2730*/  ISETP.GT.AND P1, PT, R5, 0x9, PT ;  /* 0x000000090500780c */ /* 0x000fe20003f24270 */
[-CC-:B------:R-:W-:Y:S01]  /*2740*/  FFMA.FTZ R12, R12, R0.reuse, -R9.reuse ;  /* 0x000000000c0c7223 */ /* 0x180fe20000010809 */
[----:B------:R-:W-:Y:S01]  /*2750*/  FMNMX.FTZ R6, R11, R25, !PT ;  /* 0x000000190b067209 */ /* 0x000fe20007810000 */
[-CC-:B------:R-:W-:Y:S01]  /*2760*/  FFMA.FTZ R14, R14, R0.reuse, -R9.reuse ;  /* 0x000000000e0e7223 */ /* 0x180fe20000010809 */
[----:B------:R-:W-:Y:S01]  /*2770*/  FSEL R29, R29, -INF , P1 ;  /* 0xff8000001d1d7808 */ /* 0x000fe20000800000 */
[--C-:B------:R-:W-:Y:S01]  /*2780*/  FFMA.FTZ R20, R20, R0, -R9.reuse ;  /* 0x0000000014147223 */ /* 0x100fe20000010809 */
[----:B------:R-:W-:Y:S01]  /*2790*/  FMNMX.FTZ R6, R13, R6, !PT ;  /* 0x000000060d067209 */ /* 0x000fe20007810000 */
[-CC-:B------:R-:W-:Y:S01]  /*27a0*/  FFMA.FTZ R181, R26, R0.reuse, -R9.reuse ;  /* 0x000000001ab57223 */ /* 0x180fe20000010809 */
[----:B------:R-:W-:Y:S01]  /*27b0*/  ISETP.GT.AND P1, PT, R5, 0x11, PT ;  /* 0x000000110500780c */ /* 0x000fe20003f24270 */
[--C-:B------:R-:W-:Y:S01]  /*27c0*/  FFMA.FTZ R179, R38, R0, -R9.reuse ;  /* 0x0000000026b37223 */ /* 0x100fe20000010809 */
[----:B------:R-:W-:Y:S01]  /*27d0*/  FMNMX.FTZ R6, R29, R6, !PT ;  /* 0x000000061d067209 */ /* 0x000fe20007810000 */
[--C-:B------:R-:W-:Y:S01]  /*27e0*/  FFMA.FTZ R183, R30, R0, -R9.reuse ;  /* 0x000000001eb77223 */ /* 0x100fe20000010809 */
[----:B------:R-:W-:Y:S01]  /*27f0*/  FSEL R33, R33, -INF , P1 ;  /* 0xff80000021217808 */ /* 0x000fe20000800000 */
[----:B------:R-:W-:Y:S01]  /*2800*/  MUFU.EX2 R181, R181 ;  /* 0x000000b500b57308 */ /* 0x000fe20000000800 */
[----:B------:R-:W-:Y:S01]  /*2810*/  FMNMX.FTZ R8, R15, R6, !PT ;  /* 0x000000060f087209 */ /* 0x000fe20007810000 */
[-CC-:B------:R-:W-:Y:S01]  /*2820*/  FFMA.FTZ R177, R34, R0.reuse, -R9.reuse ;  /* 0x0000000022b17223 */ /* 0x180fe20000010809 */
[----:B------:R-:W-:Y:S01]  /*2830*/  ISETP.GT.AND P1, PT, R5, 0x19, PT ;  /* 0x000000190500780c */ /* 0x000fe20003f24270 */
[--C-:B------:R-:W-:Y:S01]  /*2840*/  FFMA.FTZ R173, R42, R0, -R9.reuse ;  /* 0x000000002aad7223 */ /* 0x100fe20000010809 */
[----:B------:R-:W-:Y:S01]  /*2850*/  FMNMX.FTZ R8, R33, R8, !PT ;  /* 0x0000000821087209 */ /* 0x000fe20007810000 */
[--C-:B------:R-:W-:Y:S01]  /*2860*/  FFMA.FTZ R175, R46, R0, -R9.reuse ;  /* 0x000000002eaf7223 */ /* 0x100fe20000010809 */
[----:B------:R-:W-:Y:S01]  /*2870*/  FSEL R37, R37, -INF , P1 ;  /* 0xff80000025257808 */ /* 0x000fe20000800000 */
[----:B------:R0:W-:Y:S01]  /*2880*/  MUFU.EX2 R6, R10 ;  /* 0x0000000a00067308 */ /* 0x0001e20000000800 */
[----:B------:R-:W-:Y:S01]  /*2890*/  FMNMX.FTZ R8, R21, R8, !PT ;  /* 0x0000000815087209 */ /* 0x000fe20007810000 */
[-CC-:B------:R-:W-:Y:S01]  /*28a0*/  FFMA.FTZ R88, R88, R0.reuse, -R9.reuse ;  /* 0x0000000058587223 */ /* 0x180fe20000010809 */
[----:B------:R-:W-:Y:S01]  /*28b0*/  ISETP.GT.AND P1, PT, R5, 0x21, PT ;  /* 0x000000210500780c */ /* 0x000fe20003f24270 */
[--C-:B------:R-:W-:Y:S01]  /*28c0*/  FFMA.FTZ R169, R50, R0, -R9.reuse ;  /* 0x0000000032a97223 */ /* 0x100fe20000010809 */
[----:B------:R-:W-:Y:S01]  /*28d0*/  FMNMX.FTZ R8, R37, R8, !PT ;  /* 0x0000000825087209 */ /* 0x000fe20007810000 */
[--C-:B------:R-:W-:Y:S01]  /*28e0*/  FFMA.FTZ R90, R90, R0, -R9.reuse ;  /* 0x000000005a5a7223 */ /* 0x100fe20000010809 */
[----:B------:R-:W-:Y:S01]  /*28f0*/  FSEL R41, R41, -INF , P1 ;  /* 0xff80000029297808 */ /* 0x000fe20000800000 */
[----:B------:R-:W1:Y:S01]  /*2900*/  MUFU.EX2 R4, R4 ;  /* 0x0000000400047308 */ /* 0x000e620000000800 */
[----:B0-----:R-:W-:Y:S01]  /*2910*/  FMNMX.FTZ R10, R27, R8, !PT ;  /* 0x000000081b0a7209 */ /* 0x001fe20007810000 */
        /* <DEDUP_REMOVED lines=15> */
[----:B0-----:R-:W-:Y:S01]  /*2a10*/  FMNMX.FTZ R12, R35, R10, !PT ;  /* 0x0000000a230c7209 */ /* 0x001fe20007810000 */
[----:B-1----:R-:W-:Y:S01]  /*2a20*/  FADD.FTZ R44, R181, R4 ;  /* 0x00000004b52c7221 */ /* 0x002fe20000010000 */
        /* <DEDUP_REMOVED lines=15> */
[-CC-:B------:R-:W-:Y:S01]  /*2b20*/  FFMA.FTZ R36, R104, R0.reuse, -R9.reuse ;  /* 0x0000000068247223 */ /* 0x180fe20000010809 */
[----:B------:R-:W-:Y:S01]  /*2b30*/  ISETP.GT.AND P1, PT, R5, 0x49, PT ;  /* 0x000000490500780c */ /* 0x000fe20003f24270 */
[--C-:B------:R-:W-:Y:S01]  /*2b40*/  FFMA.FTZ R157, R82, R0, -R9.reuse ;  /* 0x00000000529d7223 */ /* 0x100fe20000010809 */
[----:B------:R-:W-:Y:S01]  /*2b50*/  FMNMX.FTZ R14, R57, R14, !PT ;  /* 0x0000000e390e7209 */ /* 0x000fe20007810000 */
[----:B------:R-:W-:Y:S01]  /*2b60*/  FFMA.FTZ R159, R86, R0, -R9 ;  /* 0x00000000569f7223 */ /* 0x000fe20000010809 */
[----:B------:R-:W-:Y:S01]  /*2b70*/  FSEL R61, R61, -INF , P1 ;  /* 0xff8000003d3d7808 */ /* 0x000fe20000800000 */
[----:B------:R0:W-:Y:S01]  /*2b80*/  MUFU.EX2 R12, R20 ;  /* 0x00000014000c7308 */ /* 0x0001e20000000800 */
[----:B------:R-:W-:-:S02]  /*2b90*/  FMNMX.FTZ R14, R47, R14, !PT ;  /* 0x0000000e2f0e7209 */ /* 0x000fc40007810000 */
[----:B------:R-:W-:Y:S02]  /*2ba0*/  CS2R R104, SRZ ;  /* 0x0000000000687805 */ /* 0x000fe4000001ff00 */
[----:B------:R-:W-:Y:S02]  /*2bb0*/  ISETP.GT.AND P1, PT, R5, 0x51, PT ;  /* 0x000000510500780c */ /* 0x000fe40003f24270 */
[----:B------:R-:W-:Y:S02]  /*2bc0*/  CS2R R102, SRZ ;  /* 0x0000000000667805 */ /* 0x000fe4000001ff00 */
[----:B------:R-:W-:Y:S02]  /*2bd0*/  FMNMX.FTZ R14, R61, R14, !PT ;  /* 0x0000000e3d0e7209 */ /* 0x000fe40007810000 */
[----:B------:R-:W-:Y:S02]  /*2be0*/  CS2R R98, SRZ ;  /* 0x0000000000627805 */ /* 0x000fe4000001ff00 */
[----:B------:R-:W-:Y:S01]  /*2bf0*/  FSEL R65, R65, -INF , P1 ;  /* 0xff80000041417808 */ /* 0x000fe20000800000 */
[----:B------:R-:W-:Y:S01]  /*2c00*/  MUFU.EX2 R179, R179 ;  /* 0x000000b300b37308 */ /* 0x000fe20000000800 */
[----:B0-----:R-:W-:-:S02]  /*2c10*/  FMNMX.FTZ R20, R51, R14, !PT ;  /* 0x0000000e33147209 */ /* 0x001fc40007810000 */
[----:B------:R-:W-:Y:S02]  /*2c20*/  CS2R R96, SRZ ;  /* 0x0000000000607805 */ /* 0x000fe4000001ff00 */
[----:B------:R-:W-:Y:S02]  /*2c30*/  ISETP.GT.AND P1, PT, R5, 0x59, PT ;  /* 0x000000590500780c */ /* 0x000fe40003f24270 */
[----:B------:R-:W-:Y:S02]  /*2c40*/  FMNMX.FTZ R20, R65, R20, !PT ;  /* 0x0000001441147209 */ /* 0x000fe40007810000 */
[----:B------:R-:W-:Y:S01]  /*2c50*/  ISETP.GT.AND P2, PT, R5, 0x60, PT ;  /* 0x000000600500780c */ /* 0x000fe20003f44270 */
[----:B------:R-:W-:Y:S01]  /*2c60*/  MUFU.EX2 R173, R173 ;  /* 0x000000ad00ad7308 */ /* 0x000fe20000000800 */
[----:B------:R-:W-:Y:S02]  /*2c70*/  FSEL R69, R69, -INF , P1 ;  /* 0xff80000045457808 */ /* 0x000fe40000800000 */
[----:B------:R-:W-:-:S02]  /*2c80*/  FMNMX.FTZ R20, R55, R20, !PT ;  /* 0x0000001437147209 */ /* 0x000fc40007810000 */
[----:B------:R-:W-:Y:S02]  /*2c90*/  ISETP.GT.AND P1, PT, R5, 0x61, PT ;  /* 0x000000610500780c */ /* 0x000fe40003f24270 */
[----:B------:R-:W-:Y:S01]  /*2ca0*/  FSEL R59, R72, -INF , P2 ;  /* 0xff800000483b7808 */ /* 0x000fe20001000000 */
[----:B------:R-:W-:Y:S01]  /*2cb0*/  MUFU.EX2 R175, R175 ;  /* 0x000000af00af7308 */ /* 0x000fe20000000800 */
[----:B------:R-:W-:Y:S02]  /*2cc0*/  FMNMX.FTZ R20, R69, R20, !PT ;  /* 0x0000001445147209 */ /* 0x000fe40007810000 */
[----:B------:R-:W-:Y:S02]  /*2cd0*/  ISETP.GT.AND P2, PT, R5, 0x68, PT ;  /* 0x000000680500780c */ /* 0x000fe40003f44270 */
[----:B------:R-:W-:Y:S02]  /*2ce0*/  FSEL R73, R73, -INF , P1 ;  /* 0xff80000049497808 */ /* 0x000fe40000800000 */
[----:B------:R-:W-:Y:S01]  /*2cf0*/  FMNMX.FTZ R24, R59, R20, !PT ;  /* 0x000000143b187209 */ /* 0x000fe20007810000 */
[----:B------:R0:W-:Y:S01]  /*2d00*/  MUFU.EX2 R14, R88 ;  /* 0x00000058000e7308 */ /* 0x0001e20000000800 */
[----:B------:R-:W-:-:S02]  /*2d10*/  ISETP.GT.AND P1, PT, R5, 0x69, PT ;  /* 0x000000690500780c */ /* 0x000fc40003f24270 */
[----:B------:R-:W-:Y:S02]  /*2d20*/  FSEL R63, R76, -INF , P2 ;  /* 0xff8000004c3f7808 */ /* 0x000fe40001000000 */
[----:B------:R-:W-:Y:S02]  /*2d30*/  FMNMX.FTZ R24, R73, R24, !PT ;  /* 0x0000001849187209 */ /* 0x000fe40007810000 */
[----:B------:R-:W-:Y:S01]  /*2d40*/  ISETP.GT.AND P2, PT, R5, 0x70, PT ;  /* 0x000000700500780c */ /* 0x000fe20003f44270 */
[----:B------:R-:W-:Y:S01]  /*2d50*/  MUFU.EX2 R169, R169 ;  /* 0x000000a900a97308 */ /* 0x000fe20000000800 */
[----:B------:R-:W-:Y:S02]  /*2d60*/  FSEL R77, R77, -INF , P1 ;  /* 0xff8000004d4d7808 */ /* 0x000fe40000800000 */
[----:B0-----:R-:W-:Y:S02]  /*2d70*/  CS2R R88, SRZ ;  /* 0x0000000000587805 */ /* 0x001fe4000001ff00 */
[----:B------:R-:W-:-:S02]  /*2d80*/  FMNMX.FTZ R24, R63, R24, !PT ;  /* 0x000000183f187209 */ /* 0x000fc40007810000 */
[----:B------:R-:W-:Y:S02]  /*2d90*/  ISETP.GT.AND P1, PT, R5, 0x71, PT ;  /* 0x000000710500780c */ /* 0x000fe40003f24270 */
[----:B------:R-:W-:Y:S01]  /*2da0*/  FSEL R67, R80, -INF , P2 ;  /* 0xff80000050437808 */ /* 0x000fe20001000000 */
[----:B------:R0:W-:Y:S01]  /*2db0*/  MUFU.EX2 R20, R90 ;  /* 0x0000005a00147308 */ /* 0x0001e20000000800 */
[----:B------:R-:W-:Y:S02]  /*2dc0*/  FMNMX.FTZ R24, R77, R24, !PT ;  /* 0x000000184d187209 */ /* 0x000fe40007810000 */
[----:B------:R-:W-:Y:S02]  /*2dd0*/  ISETP.GT.AND P2, PT, R5, 0x78, PT ;  /* 0x000000780500780c */ /* 0x000fe40003f44270 */
[----:B------:R-:W-:Y:S02]  /*2de0*/  FSEL R81, R81, -INF , P1 ;  /* 0xff80000051517808 */ /* 0x000fe40000800000 */
[----:B------:R-:W-:Y:S01]  /*2df0*/  FMNMX.FTZ R26, R67, R24, !PT ;  /* 0x00000018431a7209 */ /* 0x000fe20007810000 */
[----:B------:R-:W-:Y:S01]  /*2e00*/  MUFU.EX2 R171, R171 ;  /* 0x000000ab00ab7308 */ /* 0x000fe20000000800 */
[----:B------:R-:W-:-:S02]  /*2e10*/  ISETP.GT.AND P1, PT, R5, 0x79, PT ;  /* 0x000000790500780c */ /* 0x000fc40003f24270 */
[----:B0-----:R-:W-:Y:S02]  /*2e20*/  CS2R R90, SRZ ;  /* 0x00000000005a7805 */ /* 0x001fe4000001ff00 */
[----:B------:R-:W-:Y:S02]  /*2e30*/  FSEL R71, R84, -INF , P2 ;  /* 0xff80000054477808 */ /* 0x000fe40001000000 */
[----:B------:R-:W-:Y:S02]  /*2e40*/  FMNMX.FTZ R26, R81, R26, !PT ;  /* 0x0000001a511a7209 */ /* 0x000fe40007810000 */
[----:B------:R-:W-:Y:S01]  /*2e50*/  FSEL R85, R85, -INF , P1 ;  /* 0xff80000055557808 */ /* 0x000fe20000800000 */
[----:B------:R0:W-:Y:S01]  /*2e60*/  MUFU.EX2 R24, R92 ;  /* 0x0000005c00187308 */ /* 0x0001e20000000800 */
[----:B------:R-:W-:Y:S02]  /*2e70*/  FMNMX.FTZ R26, R71, R26, !PT ;  /* 0x0000001a471a7209 */ /* 0x000fe40007810000 */
[----:B------:R-:W-:-:S02]  /*2e80*/  F2FP.F16.F32.PACK_AB R181, R4, R181 ;  /* 0x000000b504b5723e */ /* 0x000fc400000000ff */
[----:B------:R-:W-:Y:S01]  /*2e90*/  FMNMX.FTZ R5, R85, R26, !PT ;  /* 0x0000001a55057209 */ /* 0x000fe20007810000 */
[--C-:B------:R-:W-:Y:S01]  /*2ea0*/  FFMA.FTZ R26, R94, R0, -R9.reuse ;  /* 0x000000005e1a7223 */ /* 0x100fe20000010809 */
[----:B------:R-:W-:Y:S01]  /*2eb0*/  CS2R R94, SRZ ;  /* 0x00000000005e7805 */ /* 0x000fe2000001ff00 */
[----:B------:R-:W-:Y:S01]  /*2ec0*/  MUFU.EX2 R165, R165 ;  /* 0x000000a500a57308 */ /* 0x000fe20000000800 */
[----:B0-----:R-:W-:Y:S01]  /*2ed0*/  CS2R R92, SRZ ;  /* 0x00000000005c7805 */ /* 0x001fe2000001ff00 */
[----:B------:R-:W0:Y:S06]  /*2ee0*/  SHFL.BFLY PT, R32, R5, 0x2, 0x1f ;  /* 0x0c401f0005207f89 */ /* 0x000e2c00000e0000 */
[----:B------:R-:W-:Y:S08]  /*2ef0*/  MUFU.EX2 R26, R26 ;  /* 0x0000001a001a7308 */ /* 0x000ff00000000800 */
[----:B------:R-:W-:Y:S08]  /*2f00*/  MUFU.EX2 R167, R167 ;  /* 0x000000a700a77308 */ /* 0x000ff00000000800 */
[----:B------:R-:W-:Y:S01]  /*2f10*/  MUFU.EX2 R28, R28 ;  /* 0x0000001c001c7308 */ /* 0x000fe20000000800 */
[----:B0-----:R-:W-:Y:S01]  /*2f20*/  FMNMX.FTZ R38, R5, R32, !PT ;  /* 0x0000002005267209 */ /* 0x001fe20007810000 */
[----:B------:R-:W-:Y:S01]  /*2f30*/  FFMA.FTZ R32, R100, R0, -R9 ;  /* 0x0000000064207223 */ /* 0x000fe20000010809 */
[----:B------:R-:W-:-:S03]  /*2f40*/  CS2R R100, SRZ ;  /* 0x0000000000647805 */ /* 0x000fc6000001ff00 */
[----:B------:R-:W0:Y:S02]  /*2f50*/  SHFL.BFLY PT, R5, R38, 0x1, 0x1f ;  /* 0x0c201f0026057f89 */ /* 0x000e2400000e0000 */
[----:B------:R-:W-:Y:S08]  /*2f60*/  MUFU.EX2 R161, R161 ;  /* 0x000000a100a17308 */ /* 0x000ff00000000800 */
[----:B------:R-:W-:Y:S08]  /*2f70*/  MUFU.EX2 R30, R30 ;  /* 0x0000001e001e7308 */ /* 0x000ff00000000800 */
[----:B------:R-:W-:Y:S01]  /*2f80*/  MUFU.EX2 R163, R163 ;  /* 0x000000a300a37308 */ /* 0x000fe20000000800 */
[----:B0-----:R-:W-:-:S07]  /*2f90*/  FMNMX.FTZ R5, R38, R5, !PT ;  /* 0x0000000526057209 */ /* 0x001fce0007810000 */
[----:B------:R-:W-:Y:S01]  /*2fa0*/  MUFU.EX2 R32, R32 ;  /* 0x0000002000207308 */ /* 0x000fe20000000800 */
[-CC-:B------:R-:W-:Y:S01]  /*2fb0*/  FFMA.FTZ R38, R106, R0.reuse, -R9.reuse ;  /* 0x000000006a267223 */ /* 0x180fe20000010809 */
[-C--:B------:R-:W-:Y:S01]  /*2fc0*/  FFMA.FTZ R9, R87, R0.reuse, -R9 ;  /* 0x0000000057097223 */ /* 0x080fe20000010809 */
[C---:B------:R-:W-:Y:S01]  /*2fd0*/  FSETP.NEU.FTZ.AND P1, PT, R5.reuse, -INF , PT ;  /* 0xff8000000500780b */ /* 0x040fe20003f3d000 */
[----:B------:R-:W-:Y:S01]  /*2fe0*/  FMUL.FTZ R40, R5, R0 ;  /* 0x0000000005287220 */ /* 0x000fe20000410000 */
[----:B------:R-:W-:-:S03]  /*2ff0*/  CS2R R106, SRZ ;  /* 0x00000000006a7805 */ /* 0x000fc6000001ff00 */
[----:B------:R-:W-:Y:S01]  /*3000*/  MUFU.EX2 R153, R153 ;  /* 0x0000009900997308 */ /* 0x000fe20000000800 */
[----:B------:R-:W-:Y:S02]  /*3010*/  FSEL R40, R40, RZ, P1 ;  /* 0x000000ff28287208 */ /* 0x000fe40000800000 */
[----:B------:R-:W-:-:S03]  /*3020*/  PLOP3.LUT P1, PT, PT, PT, UP0, 0x80, 0x0 ;  /* 0x000000000000781c */ /* 0x000fc60003f2f008 */
        /* <DEDUP_REMOVED lines=29> */
[----:B------:R2:W3:Y:S01]  /*3200*/  MUFU.EX2 R182, R29 ;  /* 0x0000001d00b67308 */ /* 0x0004e20000000800 */
[----:B0-----:R-:W-:Y:S01]  /*3210*/  FADD.FTZ R42, R11, R180 ;  /* 0x000000b40b2a7221 */ /* 0x001fe20000010000 */
[----:B------:R-:W-:Y:S01]  /*3220*/  F2FP.F16.F32.PACK_AB R180, R180, R11 ;  /* 0x0000000bb4b4723e */ /* 0x000fe200000000ff */
[-CC-:B------:R-:W-:Y:S01]  /*3230*/  FFMA.FTZ R63, R63, R0.reuse, -R40.reuse ;  /* 0x000000003f3f7223 */ /* 0x180fe20000010828 */
[-CC-:B------:R-:W-:Y:S01]  /*3240*/  FFMA.FTZ R77, R77, R0.reuse, -R40.reuse ;  /* 0x000000004d4d7223 */ /* 0x180fe20000010828 */
[-CC-:B------:R-:W-:Y:S01]  /*3250*/  FFMA.FTZ R67, R67, R0.reuse, -R40.reuse ;  /* 0x0000000043437223 */ /* 0x180fe20000010828 */
[-CC-:B------:R-:W-:Y:S01]  /*3260*/  FFMA.FTZ R81, R81, R0.reuse, -R40.reuse ;  /* 0x0000000051517223 */ /* 0x180fe20000010828 */
[-C--:B------:R-:W-:Y:S01]  /*3270*/  FFMA.FTZ R71, R71, R0.reuse, -R40 ;  /* 0x0000000047477223 */ /* 0x080fe20000010828 */
[----:B------:R-:W0:Y:S01]  /*3280*/  MUFU.EX2 R15, R15 ;  /* 0x0000000f000f7308 */ /* 0x000e220000000800 */
[----:B-1----:R-:W-:Y:S01]  /*3290*/  FADD.FTZ R25, R13, R42 ;  /* 0x0000002a0d197221 */ /* 0x002fe20000010000 */
[----:B--2---:R-:W-:Y:S01]  /*32a0*/  FADD.FTZ R29, R183, R44 ;  /* 0x0000002cb71d7221 */ /* 0x004fe20000010000 */
[----:B------:R-:W-:Y:S01]  /*32b0*/  F2FP.F16.F32.PACK_AB R183, R6, R183 ;  /* 0x000000b706b7723e */ /* 0x000fe200000000ff */
[----:B------:R-:W-:-:S02]  /*32c0*/  FFMA.FTZ R40, R85, R0, -R40 ;  /* 0x0000000055287223 */ /* 0x000fc40000010828 */
[----:B------:R-:W-:Y:S02]  /*32d0*/  FADD.FTZ R44, R6, R29 ;  /* 0x0000001d062c7221 */ /* 0x000fe40000010000 */
[----:B------:R-:W1:Y:S01]  /*32e0*/  MUFU.EX2 R176, R33 ;  /* 0x0000002100b07308 */ /* 0x000e620000000800 */
[----:B---3--:R-:W-:Y:S01]  /*32f0*/  FADD.FTZ R42, R182, R25 ;  /* 0x00000019b62a7221 */ /* 0x008fe20000010000 */
[----:B------:R-:W-:Y:S01]  /*3300*/  FADD.FTZ R25, R177, R44 ;  /* 0x0000002cb1197221 */ /* 0x000fe20000010000 */
[----:B------:R-:W-:Y:S02]  /*3310*/  F2FP.F16.F32.PACK_AB R177, R8, R177 ;  /* 0x000000b108b1723e */ /* 0x000fe400000000ff */
[----:B------:R-:W-:Y:S01]  /*3320*/  F2FP.F16.F32.PACK_AB R182, R182, R13 ;  /* 0x0000000db6b6723e */ /* 0x000fe200000000ff */
[----:B------:R-:W-:Y:S02]  /*3330*/  FADD.FTZ R44, R8, R25 ;  /* 0x00000019082c7221 */ /* 0x000fe40000010000 */
        /* <DEDUP_REMOVED lines=9> */
[----:B------:R-:W-:Y:S01]  /*33d0*/  F2FP.F16.F32.PACK_AB R176, R176, R15 ;  /* 0x0000000fb0b0723e */ /* 0x000fe200000000ff */
[----:B------:R-:W-:Y:S02]  /*33e0*/  FADD.FTZ R44, R12, R25 ;  /* 0x000000190c2c7221 */ /* 0x000fe40000010000 */
[----:B------:R-:W1:Y:S01]  /*33f0*/  MUFU.EX2 R27, R27 ;  /* 0x0000001b001b7308 */ /* 0x000e620000000800 */
[----:B--2---:R-:W-:Y:S01]  /*3400*/  FADD.FTZ R3, R21, R42 ;  /* 0x0000002a15037221 */ /* 0x004fe20000010000 */
[----:B------:R-:W-:Y:S01]  /*3410*/  FADD.FTZ R25, R175, R44 ;  /* 0x0000002caf197221 */ /* 0x000fe20000010000 */
[----:B------:R-:W-:-:S03]  /*3420*/  F2FP.F16.F32.PACK_AB R175, R14, R175 ;  /* 0x000000af0eaf723e */ /* 0x000fc600000000ff */
[----:B------:R-:W-:Y:S02]  /*3430*/  FADD.FTZ R44, R14, R25 ;  /* 0x000000190e2c7221 */ /* 0x000fe40000010000 */
[----:B------:R-:W2:Y:S01]  /*3440*/  MUFU.EX2 R172, R41 ;  /* 0x0000002900ac7308 */ /* 0x000ea20000000800 */
[----:B0-----:R-:W-:Y:S01]  /*3450*/  FADD.FTZ R42, R178, R3 ;  /* 0x00000003b22a7221 */ /* 0x001fe20000010000 */
[----:B------:R-:W-:Y:S01]  /*3460*/  FADD.FTZ R25, R169, R44 ;  /* 0x0000002ca9197221 */ /* 0x000fe20000010000 */
[----:B------:R-:W-:Y:S02]  /*3470*/  F2FP.F16.F32.PACK_AB R169, R20, R169 ;  /* 0x000000a914a9723e */ /* 0x000fe400000000ff */
[----:B------:R-:W-:Y:S01]  /*3480*/  F2FP.F16.F32.PACK_AB R178, R178, R21 ;  /* 0x00000015b2b2723e */ /* 0x000fe200000000ff */
[----:B------:R-:W-:Y:S02]  /*3490*/  FADD.FTZ R6, R20, R25 ;  /* 0x0000001914067221 */ /* 0x000fe40000010000 */
[----:B------:R-:W0:Y:S01]  /*34a0*/  MUFU.EX2 R31, R31 ;  /* 0x0000001f001f7308 */ /* 0x000e220000000800 */
[----:B-1----:R-:W-:Y:S01]  /*34b0*/  FADD.FTZ R3, R27, R42 ;  /* 0x0000002a1b037221 */ /* 0x002fe20000010000 */
[----:B------:R-:W-:Y:S01]  /*34c0*/  FADD.FTZ R25, R171, R6 ;  /* 0x00000006ab197221 */ /* 0x000fe20000010000 */
[----:B------:R-:W-:-:S03]  /*34d0*/  F2FP.F16.F32.PACK_AB R171, R24, R171 ;  /* 0x000000ab18ab723e */ /* 0x000fc600000000ff */
[----:B------:R-:W-:Y:S02]  /*34e0*/  FADD.FTZ R6, R24, R25 ;  /* 0x0000001918067221 */ /* 0x000fe40000010000 */
[----:B------:R-:W1:Y:S01]  /*34f0*/  MUFU.EX2 R174, R45 ;  /* 0x0000002d00ae7308 */ /* 0x000e620000000800 */
[C---:B--2---:R-:W-:Y:S01]  /*3500*/  FADD.FTZ R42, R172.reuse, R3 ;  /* 0x00000003ac2a7221 */ /* 0x044fe20000010000 */
[----:B------:R-:W-:Y:S01]  /*3510*/  FADD.FTZ R25, R165, R6 ;  /* 0x00000006a5197221 */ /* 0x000fe20000010000 */
[----:B------:R-:W-:Y:S02]  /*3520*/  F2FP.F16.F32.PACK_AB R172, R172, R27 ;  /* 0x0000001bacac723e */ /* 0x000fe400000000ff */
[C---:B------:R-:W-:Y:S01]  /*3530*/  F2FP.F16.F32.PACK_AB R165, R26.reuse, R165 ;  /* 0x000000a51aa5723e */ /* 0x040fe200000000ff */
[----:B------:R-:W-:Y:S02]  /*3540*/  FADD.FTZ R6, R26, R25 ;  /* 0x000000191a067221 */ /* 0x000fe40000010000 */
[----:B------:R-:W2:Y:S01]  /*3550*/  MUFU.EX2 R35, R35 ;  /* 0x0000002300237308 */ /* 0x000ea20000000800 */
[----:B0-----:R-:W-:Y:S01]  /*3560*/  FADD.FTZ R3, R31, R42 ;  /* 0x0000002a1f037221 */ /* 0x001fe20000010000 */
[----:B------:R-:W-:Y:S01]  /*3570*/  FADD.FTZ R11, R167, R6 ;  /* 0x00000006a70b7221 */ /* 0x000fe20000010000 */
[----:B------:R-:W-:-:S03]  /*3580*/  F2FP.F16.F32.PACK_AB R167, R28, R167 ;  /* 0x000000a71ca7723e */ /* 0x000fc600000000ff */
[----:B------:R-:W-:Y:S02]  /*3590*/  FADD.FTZ R6, R28, R11 ;  /* 0x0000000b1c067221 */ /* 0x000fe40000010000 */
[----:B------:R-:W0:Y:S01]  /*35a0*/  MUFU.EX2 R168, R49 ;  /* 0x0000003100a87308 */ /* 0x000e220000000800 */
[C---:B-1----:R-:W-:Y:S01]  /*35b0*/  FADD.FTZ R42, R174.reuse, R3 ;  /* 0x00000003ae2a7221 */ /* 0x042fe20000010000 */
[----:B------:R-:W-:Y:S01]  /*35c0*/  FADD.FTZ R11, R161, R6 ;  /* 0x00000006a10b7221 */ /* 0x000fe20000010000 */
[----:B------:R-:W-:Y:S02]  /*35d0*/  F2FP.F16.F32.PACK_AB R174, R174, R31 ;  /* 0x0000001faeae723e */ /* 0x000fe400000000ff */
[C---:B------:R-:W-:Y:S01]  /*35e0*/  F2FP.F16.F32.PACK_AB R161, R30.reuse, R161 ;  /* 0x000000a11ea1723e */ /* 0x040fe200000000ff */
[----:B------:R-:W-:Y:S02]  /*35f0*/  FADD.FTZ R6, R30, R11 ;  /* 0x0000000b1e067221 */ /* 0x000fe40000010000 */
[----:B------:R-:W1:Y:S01]  /*3600*/  MUFU.EX2 R39, R39 ;  /* 0x0000002700277308 */ /* 0x000e620000000800 */
[----:B--2---:R-:W-:Y:S01]  /*3610*/  FADD.FTZ R3, R35, R42 ;  /* 0x0000002a23037221 */ /* 0x004fe20000010000 */
[----:B------:R-:W-:Y:S01]  /*3620*/  FADD.FTZ R11, R163, R6 ;  /* 0x00000006a30b7221 */ /* 0x000fe20000010000 */
[----:B------:R-:W-:-:S03]  /*3630*/  F2FP.F16.F32.PACK_AB R163, R32, R163 ;  /* 0x000000a320a3723e */ /* 0x000fc600000000ff */
[----:B------:R-:W-:Y:S02]  /*3640*/  FADD.FTZ R6, R32, R11 ;  /* 0x0000000b20067221 */ /* 0x000fe40000010000 */
[----:B------:R-:W2:Y:S01]  /*3650*/  MUFU.EX2 R170, R53 ;  /* 0x0000003500aa7308 */ /* 0x000ea20000000800 */
[C---:B0-----:R-:W-:Y:S01]  /*3660*/  FADD.FTZ R4, R168.reuse, R3 ;  /* 0x00000003a8047221 */ /* 0x041fe20000010000 */
[----:B------:R-:W-:Y:S01]  /*3670*/  FADD.FTZ R11, R153, R6 ;  /* 0x00000006990b7221 */ /* 0x000fe20000010000 */
[----:B------:R-:W-:-:S05]  /*3680*/  F2FP.F16.F32.PACK_AB R168, R168, R35 ;  /* 0x00000023a8a8723e */ /* 0x000fca00000000ff */
        /* <DEDUP_REMOVED lines=47> */
[----:B------:R-:W-:Y:S01]  /*3980*/  MUFU.EX2 R159, R159 ;  /* 0x0000009f009f7308 */ /* 0x000fe20000000800 */
[C---:B--2---:R-:W-:Y:S01]  /*3990*/  FADD.FTZ R8, R38.reuse, R11 ;  /* 0x0000000b26087221 */ /* 0x044fe20000010000 */
[----:B------:R-:W-:-:S06]  /*39a0*/  F2FP.F16.F32.PACK_AB R157, R38, R157 ;  /* 0x0000009d269d723e */ /* 0x000fcc00000000ff */
[----:B------:R-:W1:Y:S01]  /*39b0*/  MUFU.EX2 R71, R71 ;  /* 0x0000004700477308 */ /* 0x000e620000000800 */
[C---:B0-----:R-:W-:Y:S01]  /*39c0*/  FADD.FTZ R4, R156.reuse, R3 ;  /* 0x000000039c047221 */ /* 0x041fe20000010000 */
[----:B------:R-:W-:-:S06]  /*39d0*/  F2FP.F16.F32.PACK_AB R156, R156, R67 ;  /* 0x000000439c9c723e */ /* 0x000fcc00000000ff */
[----:B------:R-:W0:Y:S08]  /*39e0*/  MUFU.EX2 R40, R40 ;  /* 0x0000002800287308 */ /* 0x000e300000000800 */
[----:B------:R2:W3:Y:S01]  /*39f0*/  MUFU.EX2 R6, R9 ;  /* 0x0000000900067308 */ /* 0x0004e20000000800 */
[----:B-1----:R-:W-:Y:S01]  /*3a00*/  FADD.FTZ R3, R71, R4 ;  /* 0x0000000447037221 */ /* 0x002fe20000010000 */
[----:B--2---:R-:W-:-:S03]  /*3a10*/  FADD.FTZ R9, R159, R8 ;  /* 0x000000089f097221 */ /* 0x004fc60000010000 */
[C---:B0-----:R-:W-:Y:S01]  /*3a20*/  FADD.FTZ R3, R40.reuse, R3 ;  /* 0x0000000328037221 */ /* 0x041fe20000010000 */
[----:B------:R-:W-:Y:S01]  /*3a30*/  F2FP.F16.F32.PACK_AB R158, R40, R71 ;  /* 0x00000047289e723e */ /* 0x000fe200000000ff */
[C---:B---3--:R-:W-:Y:S01]  /*3a40*/  FADD.FTZ R4, R6.reuse, R9 ;  /* 0x0000000906047221 */ /* 0x048fe20000010000 */
[----:B------:R-:W-:Y:S01]  /*3a50*/  F2FP.F16.F32.PACK_AB R159, R6, R159 ;  /* 0x0000009f069f723e */ /* 0x000fe200000000ff */
[----:B------:R-:W-:Y:S06]  /*3a60*/  @!P1 BRA `(.L_x_2361) ;  /* 0x0000002800809947 */ /* 0x000fec0003800000 */
[----:B------:R-:W-:Y:S01]  /*3a70*/  IMAD.MOV.U32 R8, RZ, RZ, R7 ;  /* 0x000000ffff087224 */ /* 0x000fe200078e0007 */
[----:B------:R-:W-:Y:S01]  /*3a80*/  UMOV UR56, UR44 ;  /* 0x0000002c00387c82 */ /* 0x000fe20008000000 */
[----:B------:R-:W-:Y:S01]  /*3a90*/  IMAD.MOV.U32 R6, RZ, RZ, R5 ;  /* 0x000000ffff067224 */ /* 0x000fe200078e0005 */
[----:B------:R-:W-:Y:S01]  /*3aa0*/  UMOV UR54, UR43 ;  /* 0x0000002b00367c82 */ /* 0x000fe20008000000 */
[----:B------:R-:W-:Y:S01]  /*3ab0*/  IMAD.MOV.U32 R151, RZ, RZ, RZ ;  /* 0x000000ffff977224 */ /* 0x000fe200078e00ff */
[----:B------:R-:W-:-:S06]  /*3ac0*/  ULDC UR52, c[0x0][0x288] ;  /* 0x0000a20000347ab9 */ /* 0x000fcc0000000800 */
.L_x_2372:
[----:B------:R-:W-:Y:S01]  /*3ad0*/  ISETP.NE.AND P2, PT, RZ, UR40, PT ;  /* 0x00000028ff007c0c */ /* 0x000fe2000bf45270 */
[----:B------:R-:W-:-:S04]  /*3ae0*/  UISETP.NE.AND UP0, UPT, UR54, 0x1, UPT ;  /* 0x000000013600788c */ /* 0x000fc8000bf05270 */
[----:B------:R-:W-:-:S04]  /*3af0*/  USEL UR44, URZ, 0x1, UP0 ;  /* 0x000000013f2c7887 */ /* 0x000fc80008000000 */
[----:B------:R-:W-:-:S04]  /*3b00*/  ULOP3.LUT UR44, UR56, UR44, URZ, 0x3c, !UPT ;  /* 0x0000002c382c7292 */ /* 0x000fc8000f8e3c3f */
[----:B------:R-:W-:Y:S08]  /*3b10*/  @P2 BRA `(.L_x_2362) ;  /* 0x0000000000382947 */ /* 0x000ff00003800000 */
[----:B------:R-:W-:Y:S05]  /*3b20*/  @!P0 BRA `(.L_x_2363) ;  /* 0x0000000000048947 */ /* 0x000fea0003800000 */
[----:B------:R-:W-:Y:S01]  /*3b30*/  BPT.TRAP 0x1 ;  /* 0x000000040000795c */ /* 0x000fe20000300000 */
.L_x_2363:
        /* <DEDUP_REMOVED lines=9> */
.L_x_2364:
[----:B-1----:R-:W-:Y:S05]  /*3bd0*/  @P1 BRA `(.L_x_2362) ;  /* 0x0000000000081947 */ /* 0x002fea0003800000 */
[----:B------:R-:W1:Y:S02]  /*3be0*/  SYNCS.PHASECHK.TRANS64.TRYWAIT P1, [UR6+0x28830], R0 ;  /* 0x02883000ff0075a7 */ /* 0x000e640008020146 */
[----:B-1----:R-:W-:Y:S05]  /*3bf0*/  @!P1 BRA `(.L_x_2365) ;  /* 0x000000b000b09947 */ /* 0x002fea0003800000 */
.L_x_2362:
        /* <DEDUP_REMOVED lines=48> */
.L_x_2367:
[----:B------:R-:W-:Y:S01]  /*3f00*/  ULEA UR6, UR54, UR41, 0x3 ;  /* 0x0000002936067291 */ /* 0x000fe2000f8e183f */
[----:B------:R-:W-:-:S05]  /*3f10*/  IMAD.U32 R0, RZ, RZ, UR56 ;  /* 0x00000038ff007e24 */ /* 0x000fca000f8e00ff */
[----:B------:R-:W-:-:S04]  /*3f20*/  SHF.L.U32 R0, R0, 0x1f, RZ ;  /* 0x0000001f00007819 */ /* 0x000fc800000006ff */
[----:B------:R0:W1:Y:S01]  /*3f30*/  SYNCS.PHASECHK.TRANS64.TRYWAIT P1, [UR6+0x28850], R0 ;  /* 0x02885000ff0075a7 */ /* 0x0000620008020146 */
[----:B------:R-:W-:Y:S05]  /*3f40*/  @!P0 BRA `(.L_x_2368) ;  /* 0x0000000000048947 */ /* 0x000fea0003800000 */
[----:B------:R-:W-:Y:S01]  /*3f50*/  BPT.TRAP 0x1 ;  /* 0x000000040000795c */ /* 0x000fe20000300000 */
.L_x_2368:
[----:B-1----:R-:W-:Y:S05]  /*3f60*/  @P1 BRA `(.L_x_2366) ;  /* 0x0000000000081947 */ /* 0x002fea0003800000 */
[----:B------:R-:W1:Y:S02]  /*3f70*/  SYNCS.PHASECHK.TRANS64.TRYWAIT P1, [UR6+0x28850], R0 ;  /* 0x02885000ff0075a7 */ /* 0x000e640008020146 */
[----:B-1----:R-:W-:Y:S05]  /*3f80*/  @!P1 BRA `(.L_x_2369) ;  /* 0x000000ac00e49947 */ /* 0x002fea0003800000 */
.L_x_2366:
        /* <DEDUP_REMOVED lines=49> */
.L_x_2370:
[----:B------:R-:W-:Y:S01]  /*42a0*/  UISETP.NE.AND UP0, UPT, UR49, URZ, UPT ;  /* 0x0000003f3100728c */ /* 0x000fe2000bf05270 */
[----:B------:R-:W-:Y:S01]  /*42b0*/  VIADD R11, R17, UR37 ;  /* 0x00000025110b7c36 */ /* 0x000fe20008000000 */
[----:B------:R-:W1:Y:S04]  /*42c0*/  LDC R7, c[0x0][0x2f0] ;  /* 0x0000bc00ff077b82 */ /* 0x000e680000000800 */
[----:B------:R-:W-:Y:S02]  /*42d0*/  PLOP3.LUT P1, PT, PT, PT, UP0, 0x80, 0x0 ;  /* 0x000000000000781c */ /* 0x000fe40003f2f008 */
[----:B------:R-:W-:-:S03]  /*42e0*/  PLOP3.LUT P2, PT, PT, PT, UP0, 0x80, 0x0 ;  /* 0x000000000000781c */ /* 0x000fc60003f4f008 */
[----:B------:R-:W-:-:S08]  /*42f0*/  @UP0 ULDC UR6, c[0x0][0x44c] ;  /* 0x0001130000060ab9 */ /* 0x000fd00000000800 */
[----:B0-----:R-:W-:Y:S01]  /*4300*/  @P1 IMAD.HI.U32 R0, R11, UR6, RZ ;  /* 0x000000060b001c27 */ /* 0x001fe2000f8e00ff */
[----:B------:R-:W-:-:S04]  /*4310*/  @UP0 ULDC UR6, c[0x0][0x450] ;  /* 0x0001140000060ab9 */ /* 0x000fc80000000800 */
[----:B------:R-:W-:Y:S01]  /*4320*/  @P2 SHF.R.U32.HI R11, RZ, UR6, R0 ;  /* 0x00000006ff0b2c19 */ /* 0x000fe20008011600 */
[----:B------:R-:W-:Y:S02]  /*4330*/  UMOV UR6, 0xffffff80 ;  /* 0xffffff8000067882 */ /* 0x000fe40000000000 */
[----:B------:R-:W-:Y:S02]  /*4340*/  UIMAD UR6, UR55, UR6, 0x1 ;  /* 0x00000001370674a4 */ /* 0x000fe4000f8e0206 */
[----:B------:R-:W0:Y:S04]  /*4350*/  SHFL.IDX PT, R5, R11, RZ, 0x1c1f ;  /* 0x001c1fff0b057589 */ /* 0x000e2800000e0000 */
[----:B------:R-:W-:Y:S01]  /*4360*/  IMAD.U32 R9, RZ, RZ, UR6 ;  /* 0x00000006ff097e24 */ /* 0x000fe2000f8e00ff */
[----:B------:R-:W2:Y:S01]  /*4370*/  SHFL.IDX PT, R11, R11, 0x1, 0x1c1f ;  /* 0x003c1f000b0b7f89 */ /* 0x000ea200000e0000 */
[----:B------:R-:W-:-:S02]  /*4380*/  ULEA UR6, UR43, UR41, 0x3 ;  /* 0x000000292b067291 */ /* 0x000fc4000f8e183f */
[----:B------:R-:W-:Y:S02]  /*4390*/  IMAD R0, R16, -0x2, R9 ;  /* 0xfffffffe10007824 */ /* 0x000fe400078e0209 */
[----:B------:R-:W-:Y:S02]  /*43a0*/  UIADD3 UR6, UR6, 0x28840, URZ ;  /* 0x0002884006067890 */ /* 0x000fe4000fffe03f */
[----:B-1----:R-:W-:Y:S02]  /*43b0*/  IMAD R12, R7, UR48, R0 ;  /* 0x00000030070c7c24 */ /* 0x002fe4000f8e0200 */
[----:B------:R-:W-:-:S09]  /*43c0*/  UPRMT UR6, UR39, 0x654, UR6 ;  /* 0x0000065427067896 */ /* 0x000fd20008000006 */
[----:B------:R-:W-:Y:S01]  /*43d0*/  SYNCS.ARRIVE.TRANS64.RED.A1T0 RZ, [UR6], RZ ;  /* 0x000000ffffff79a7 */ /* 0x000fe20008100406 */
[----:B0-----:R-:W-:-:S04]  /*43e0*/  IADD3 R5, R5, -UR52, R12 ;  /* 0x8000003405057c10 */ /* 0x001fc8000fffe00c */
[C---:B------:R-:W-:Y:S02]  /*43f0*/  ISETP.GT.AND P1, PT, R5.reuse, RZ, PT ;  /* 0x000000ff0500720c */ /* 0x040fe40003f24270 */
[C---:B------:R-:W-:Y:S02]  /*4400*/  ISETP.GT.AND P2, PT, R5.reuse, 0x1, PT ;  /* 0x000000010500780c */ /* 0x040fe40003f44270 */
[----:B------:R-:W-:Y:S02]  /*4410*/  FSEL R9, R24, -INF , P1 ;  /* 0xff80000018097808 */ /* 0x000fe40000800000 */
[----:B------:R-:W-:Y:S02]  /*4420*/  ISETP.GT.AND P1, PT, R5, 0x8, PT ;  /* 0x000000080500780c */ /* 0x000fe40003f24270 */
[----:B------:R-:W-:Y:S02]  /*4430*/  FSEL R157, R25, -INF , P2 ;  /* 0xff800000199d7808 */ /* 0x000fe40001000000 */
[----:B------:R-:W-:-:S02]  /*4440*/  FMNMX.FTZ R0, R9, R6, !PT ;  /* 0x0000000609007209 */ /* 0x000fc40007810000 */
[----:B------:R-:W-:Y:S02]  /*4450*/  ISETP.GT.AND P2, PT, R5, 0x9, PT ;  /* 0x000000090500780c */ /* 0x000fe40003f44270 */
[----:B------:R-:W-:Y:S02]  /*4460*/  FSEL R159, R28, -INF , P1 ;  /* 0xff8000001c9f7808 */ /* 0x000fe40000800000 */
[----:B------:R-:W-:Y:S02]  /*4470*/  FMNMX.FTZ R0, R157, R0, !PT ;  /* 0x000000009d007209 */ /* 0x000fe40007810000 */
        /* <DEDUP_REMOVED lines=84> */
[----:B------:R-:W-:Y:S02]  /*49c0*/  FSEL R85, R85, -INF , P2 ;  /* 0xff80000055557808 */ /* 0x000fe40001000000 */
[----:B------:R-:W-:Y:S02]  /*49d0*/  FMNMX.FTZ R0, R41, R0, !PT ;  /* 0x0000000029007209 */ /* 0x000fe40007810000 */
[----:B--2---:R-:W-:-:S02]  /*49e0*/  IADD3 R12, R11, -UR52, R12 ;  /* 0x800000340b0c7c10 */ /* 0x004fc4000fffe00c */
[----:B------:R-:W-:Y:S02]  /*49f0*/  FMNMX.FTZ R14, R85, R0, !PT ;  /* 0x00000000550e7209 */ /* 0x000fe40007810000 */
[----:B------:R-:W0:Y:S01]  /*4a00*/  LDC R0, c[0x0][0x988] ;  /* 0x00026200ff007b82 */ /* 0x000e220000000800 */
[C---:B------:R-:W-:Y:S02]  /*4a10*/  ISETP.GT.AND P2, PT, R12.reuse, RZ, PT ;  /* 0x000000ff0c00720c */ /* 0x040fe40003f44270 */
[----:B------:R-:W1:Y:S01]  /*4a20*/  SHFL.BFLY PT, R5, R14, 0x2, 0x1f ;  /* 0x0c401f000e057f89 */ /* 0x000e6200000e0000 */
[----:B------:R-:W-:-:S04]  /*4a30*/  ISETP.GT.AND P3, PT, R12, 0x1, PT ;  /* 0x000000010c00780c */ /* 0x000fc80003f64270 */
[----:B------:R-:W-:Y:S02]  /*4a40*/  FSEL R27, R27, -INF , P3 ;  /* 0xff8000001b1b7808 */ /* 0x000fe40001800000 */
[----:B------:R-:W-:Y:S02]  /*4a50*/  ISETP.GT.AND P3, PT, R12, 0x9, PT ;  /* 0x000000090c00780c */ /* 0x000fe40003f64270 */
[----:B-1----:R-:W-:-:S05]  /*4a60*/  FMNMX.FTZ R20, R14, R5, !PT ;  /* 0x000000050e147209 */ /* 0x002fca0007810000 */
[----:B------:R-:W1:Y:S02]  /*4a70*/  SHFL.BFLY PT, R5, R20, 0x1, 0x1f ;  /* 0x0c201f0014057f89 */ /* 0x000e6400000e0000 */
[----:B-1----:R-:W-:-:S04]  /*4a80*/  FMNMX.FTZ R5, R20, R5, !PT ;  /* 0x0000000514057209 */ /* 0x002fc80007810000 */
[C---:B------:R-:W-:Y:S01]  /*4a90*/  FSETP.NEU.FTZ.AND P1, PT, R5.reuse, -INF , PT ;  /* 0xff8000000500780b */ /* 0x040fe20003f3d000 */
[----:B0-----:R-:W-:-:S05]  /*4aa0*/  FMUL.FTZ R10, R5, R0 ;  /* 0x00000000050a7220 */ /* 0x001fca0000410000 */
[----:B------:R-:W-:-:S05]  /*4ab0*/  FSEL R10, R10, RZ, P1 ;  /* 0x000000ff0a0a7208 */ /* 0x000fca0000800000 */
[-CC-:B------:R-:W-:Y:S01]  /*4ac0*/  FFMA.FTZ R180, R157, R0.reuse, -R10.reuse ;  /* 0x000000009db47223 */ /* 0x180fe2000001080a */
[----:B------:R-:W-:Y:S01]  /*4ad0*/  FSEL R157, R26, -INF , P2 ;  /* 0xff8000001a9d7808 */ /* 0x000fe20001000000 */
[-CC-:B------:R-:W-:Y:S01]  /*4ae0*/  FFMA.FTZ R182, R159, R0.reuse, -R10.reuse ;  /* 0x000000009fb67223 */ /* 0x180fe2000001080a */
[----:B------:R-:W-:Y:S01]  /*4af0*/  ISETP.GT.AND P2, PT, R12, 0x8, PT ;  /* 0x000000080c00780c */ /* 0x000fe20003f44270 */
[--C-:B------:R-:W-:Y:S01]  /*4b00*/  FFMA.FTZ R11, R163, R0, -R10.reuse ;  /* 0x00000000a30b7223 */ /* 0x100fe2000001080a */
[----:B------:R-:W-:Y:S01]  /*4b10*/  FMNMX.FTZ R14, R157, R8, !PT ;  /* 0x000000089d0e7209 */ /* 0x000fe20007810000 */
[-CC-:B------:R-:W-:Y:S01]  /*4b20*/  FFMA.FTZ R176, R171, R0.reuse, -R10.reuse ;  /* 0x00000000abb07223 */ /* 0x180fe2000001080a */
[----:B------:R-:W-:Y:S01]  /*4b30*/  FSEL R159, R30, -INF , P2 ;  /* 0xff8000001e9f7808 */ /* 0x000fe20001000000 */
[--C-:B------:R-:W-:Y:S01]  /*4b40*/  FFMA.FTZ R178, R177, R0, -R10.reuse ;  /* 0x00000000b1b27223 */ /* 0x100fe2000001080a */
[----:B------:R-:W-:Y:S01]  /*4b50*/  FMNMX.FTZ R14, R27, R14, !PT ;  /* 0x0000000e1b0e7209 */ /* 0x000fe20007810000 */
[-CC-:B------:R-:W-:Y:S01]  /*4b60*/  FFMA.FTZ R172, R173, R0.reuse, -R10.reuse ;  /* 0x00000000adac7223 */ /* 0x180fe2000001080a */
[C---:B------:R-:W-:Y:S01]  /*4b70*/  ISETP.GT.AND P2, PT, R12.reuse, 0x10, PT ;  /* 0x000000100c00780c */ /* 0x040fe20003f44270 */
[-CC-:B------:R-:W-:Y:S01]  /*4b80*/  FFMA.FTZ R174, R165, R0.reuse, -R10.reuse ;  /* 0x00000000a5ae7223 */ /* 0x180fe2000001080a */
[----:B------:R-:W-:Y:S01]  /*4b90*/  FSEL R163, R31, -INF , P3 ;  /* 0xff8000001fa37808 */ /* 0x000fe20001800000 */
[--C-:B------:R-:W-:Y:S01]  /*4ba0*/  FFMA.FTZ R31, R169, R0, -R10.reuse ;  /* 0x00000000a91f7223 */ /* 0x100fe2000001080a */
[----:B------:R-:W-:Y:S01]  /*4bb0*/  FMNMX.FTZ R14, R159, R14, !PT ;  /* 0x0000000e9f0e7209 */ /* 0x000fe20007810000 */
[-CC-:B------:R-:W-:Y:S01]  /*4bc0*/  FFMA.FTZ R168, R155, R0.reuse, -R10.reuse ;  /* 0x000000009ba87223 */ /* 0x180fe2000001080a */
[----:B------:R-:W-:Y:S01]  /*4bd0*/  ISETP.GT.AND P3, PT, R12, 0x11, PT ;  /* 0x000000110c00780c */ /* 0x000fe20003f64270 */
        /* <DEDUP_REMOVED lines=41> */
[----:B------:R-:W-:Y:S01]  /*4e70*/  ISETP.GT.AND P2, PT, R12, 0x30, PT ;  /* 0x000000300c00780c */ /* 0x000fe20003f44270 */
[----:B------:R-:W-:Y:S01]  /*4e80*/  FFMA.FTZ R41, R85, R0, -R10 ;  /* 0x0000000055297223 */ /* 0x000fe2000001080a */
[----:B------:R-:W-:Y:S01]  /*4e90*/  FSEL R47, R47, -INF , P3 ;  /* 0xff8000002f2f7808 */ /* 0x000fe20001800000 */
[----:B------:R-:W-:Y:S01]  /*4ea0*/  MUFU.EX2 R9, R9 ;  /* 0x0000000900097308 */ /* 0x000fe20000000800 */
[----:B------:R-:W-:-:S02]  /*4eb0*/  FMNMX.FTZ R14, R179, R14, !PT ;  /* 0x0000000eb30e7209 */ /* 0x000fc40007810000 */
[----:B------:R-:W-:Y:S02]  /*4ec0*/  ISETP.GT.AND P3, PT, R12, 0x31, PT ;  /* 0x000000310c00780c */ /* 0x000fe40003f64270 */
[----:B------:R-:W-:Y:S02]  /*4ed0*/  FSEL R181, R50, -INF , P2 ;  /* 0xff80000032b57808 */ /* 0x000fe40001000000 */
[----:B------:R-:W-:Y:S01]  /*4ee0*/  FMNMX.FTZ R14, R47, R14, !PT ;  /* 0x0000000e2f0e7209 */ /* 0x000fe20007810000 */
[----:B------:R-:W-:Y:S01]  /*4ef0*/  MUFU.EX2 R180, R180 ;  /* 0x000000b400b47308 */ /* 0x000fe20000000800 */
[----:B------:R-:W-:Y:S02]  /*4f00*/  ISETP.GT.AND P2, PT, R12, 0x38, PT ;  /* 0x000000380c00780c */ /* 0x000fe40003f44270 */
[----:B------:R-:W-:Y:S01]  /*4f10*/  FSEL R173, R51, -INF , P3 ;  /* 0xff80000033ad7808 */ /* 0x000fe20001800000 */
[----:B------:R-:W-:Y:S01]  /*4f20*/  FFMA.FTZ R51, R153, R0, -R10 ;  /* 0x0000000099337223 */ /* 0x000fe2000001080a */
[----:B------:R-:W-:-:S02]  /*4f30*/  FMNMX.FTZ R14, R181, R14, !PT ;  /* 0x0000000eb50e7209 */ /* 0x000fc40007810000 */
[----:B------:R-:W-:Y:S01]  /*4f40*/  ISETP.GT.AND P3, PT, R12, 0x39, PT ;  /* 0x000000390c00780c */ /* 0x000fe20003f64270 */
[----:B------:R-:W-:Y:S01]  /*4f50*/  MUFU.EX2 R182, R182 ;  /* 0x000000b600b67308 */ /* 0x000fe20000000800 */
[----:B------:R-:W-:Y:S02]  /*4f60*/  FSEL R183, R54, -INF , P2 ;  /* 0xff80000036b77808 */ /* 0x000fe40001000000 */
[----:B------:R-:W-:Y:S02]  /*4f70*/  FMNMX.FTZ R14, R173, R14, !PT ;  /* 0x0000000ead0e7209 */ /* 0x000fe40007810000 */
[----:B------:R-:W-:Y:S02]  /*4f80*/  ISETP.GT.AND P2, PT, R12, 0x40, PT ;  /* 0x000000400c00780c */ /* 0x000fe40003f44270 */
        /* <DEDUP_REMOVED lines=8> */
[----:B------:R-:W-:Y:S02]  /*5010*/  FSEL R59, R59, -INF , P3 ;  /* 0xff8000003b3b7808 */ /* 0x000fe40001800000 */
        /* <DEDUP_REMOVED lines=50> */
[----:B------:R-:W-:Y:S02]  /*5340*/  FSEL R87, R87, -INF , P3 ;  /* 0xff80000057577808 */ /* 0x000fe40001800000 */
[----:B------:R-:W-:Y:S01]  /*5350*/  FMNMX.FTZ R14, R193, R14, !PT ;  /* 0x0000000ec10e7209 */ /* 0x000fe20007810000 */
[----:B------:R-:W-:Y:S01]  /*5360*/  MUFU.EX2 R49, R49 ;  /* 0x0000003100317308 */ /* 0x000fe20000000800 */
[----:B------:R-:W-:-:S02]  /*5370*/  FSEL R69, R5, RZ, P1 ;  /* 0x000000ff05457208 */ /* 0x000fc40000800000 */
[----:B------:R-:W-:-:S03]  /*5380*/  FMNMX.FTZ R14, R87, R14, !PT ;  /* 0x0000000e570e7209 */ /* 0x000fc60007810000 */
[----:B------:R-:W-:Y:S02]  /*5390*/  FADD.FTZ R69, -R69, R6 ;  /* 0x0000000645457221 */ /* 0x000fe40000010100 */
[----:B------:R-:W0:Y:S01]  /*53a0*/  SHFL.BFLY PT, R61, R14, 0x2, 0x1f ;  /* 0x0c401f000e3d7f89 */ /* 0x000e2200000e0000 */
[----:B------:R-:W-:Y:S01]  /*53b0*/  MUFU.EX2 R164, R164 ;  /* 0x000000a400a47308 */ /* 0x000fe20000000800 */
[----:B------:R-:W-:-:S07]  /*53c0*/  FMUL.FTZ R6, R69, R0 ;  /* 0x0000000045067220 */ /* 0x000fce0000410000 */
[----:B------:R-:W1:Y:S08]  /*53d0*/  MUFU.EX2 R6, R6 ;  /* 0x0000000600067308 */ /* 0x000e700000000800 */
[----:B------:R-:W-:Y:S01]  /*53e0*/  MUFU.EX2 R45, R45 ;  /* 0x0000002d002d7308 */ /* 0x000fe20000000800 */
[----:B0-----:R-:W-:-:S07]  /*53f0*/  FMNMX.FTZ R61, R14, R61, !PT ;  /* 0x0000003d0e3d7209 */ /* 0x001fce0007810000 */
[----:B------:R-:W-:Y:S01]  /*5400*/  MUFU.EX2 R166, R166 ;  /* 0x000000a600a67308 */ /* 0x000fe20000000800 */
[----:B-1----:R-:W-:Y:S01]  /*5410*/  FFMA.FTZ R3, R6, R3, R9 ;  /* 0x0000000306037223 */ /* 0x002fe20000010009 */
[----:B------:R-:W0:Y:S03]  /*5420*/  SHFL.BFLY PT, R12, R61, 0x1, 0x1f ;  /* 0x0c201f003d0c7f89 */ /* 0x000e2600000e0000 */
[----:B------:R-:W-:-:S03]  /*5430*/  FADD.FTZ R3, R180, R3 ;  /* 0x00000003b4037221 */ /* 0x000fc60000010000 */
[----:B------:R-:W-:Y:S08]  /*5440*/  MUFU.EX2 R25, R25 ;  /* 0x0000001900197308 */ /* 0x000ff00000000800 */
[----:B------:R-:W-:Y:S08]  /*5450*/  MUFU.EX2 R160, R160 ;  /* 0x000000a000a07308 */ /* 0x000ff00000000800 */
[----:B------:R-:W-:Y:S01]  /*5460*/  MUFU.EX2 R57, R57 ;  /* 0x0000003900397308 */ /* 0x000fe20000000800 */
[----:B0-----:R-:W-:-:S04]  /*5470*/  FMNMX.FTZ R7, R61, R12, !PT ;  /* 0x0000000c3d077209 */ /* 0x001fc80007810000 */
[C---:B------:R-:W-:Y:S01]  /*5480*/  FSETP.NEU.FTZ.AND P2, PT, R7.reuse, -INF , PT ;  /* 0xff8000000700780b */ /* 0x040fe20003f5d000 */
[C---:B------:R-:W-:Y:S02]  /*5490*/  FMUL.FTZ R12, R7.reuse, R0 ;  /* 0x00000000070c7220 */ /* 0x040fe40000410000 */
[----:B------:R-:W-:Y:S01]  /*54a0*/  MUFU.EX2 R162, R162 ;  /* 0x000000a200a27308 */ /* 0x000fe20000000800 */
[----:B------:R-:W-:Y:S02]  /*54b0*/  FSEL R73, R7, RZ, P2 ;  /* 0x000000ff07497208 */ /* 0x000fe40001000000 */
[----:B------:R-:W-:-:S03]  /*54c0*/  FSEL R10, R12, RZ, P2 ;  /* 0x000000ff0c0a7208 */ /* 0x000fc60001000000 */
[----:B------:R-:W-:Y:S02]  /*54d0*/  FADD.FTZ R73, -R73, R8 ;  /* 0x0000000849497221 */ /* 0x000fe40000010100 */
[----:B------:R-:W-:Y:S01]  /*54e0*/  MUFU.EX2 R21, R21 ;  /* 0x0000001500157308 */ /* 0x000fe20000000800 */
[-CC-:B------:R-:W-:Y:S01]  /*54f0*/  FFMA.FTZ R61, R157, R0.reuse, -R10.reuse ;  /* 0x000000009d3d7223 */ /* 0x180fe2000001080a */
[-CC-:B------:R-:W-:Y:S01]  /*5500*/  FFMA.FTZ R12, R27, R0.reuse, -R10.reuse ;  /* 0x000000001b0c7223 */ /* 0x180fe2000001080a */
[-C--:B------:R-:W-:Y:S01]  /*5510*/  FMUL.FTZ R8, R73, R0.reuse ;  /* 0x0000000049087220 */ /* 0x080fe20000410000 */
        /* <DEDUP_REMOVED lines=27> */
[--C-:B------:R-:W-:Y:S01]  /*56d0*/  FFMA.FTZ R53, R53, R0, -R10.reuse ;  /* 0x0000000035357223 */ /* 0x100fe2000001080a */
[----:B------:R-:W2:Y:S01]  /*56e0*/  MUFU.EX2 R14, R14 ;  /* 0x0000000e000e7308 */ /* 0x000ea20000000800 */
[----:B0-----:R-:W-:Y:S01]  /*56f0*/  FFMA.FTZ R59, R8, R4, R61 ;  /* 0x00000004083b7223 */ /* 0x001fe2000001003d */
[----:B------:R-:W-:Y:S01]  /*5700*/  FADD.FTZ R4, R182, R3 ;  /* 0x00000003b6047221 */ /* 0x000fe20000010000 */
[-CC-:B------:R-:W-:Y:S01]  /*5710*/  FFMA.FTZ R83, R83, R0.reuse, -R10.reuse ;  /* 0x0000000053537223 */ /* 0x180fe2000001080a */
[----:B------:R-:W-:-:S02]  /*5720*/  FFMA.FTZ R193, R193, R0, -R10 ;  /* 0x00000000c1c17223 */ /* 0x000fc4000001080a */
[----:B------:R-:W-:Y:S02]  /*5730*/  FADD.FTZ R3, R11, R4 ;  /* 0x000000040b037221 */ /* 0x000fe40000010000 */
[----:B------:R-:W0:Y:S01]  /*5740*/  MUFU.EX2 R27, R27 ;  /* 0x0000001b001b7308 */ /* 0x000e220000000800 */
[----:B-1----:R-:W-:Y:S01]  /*5750*/  FADD.FTZ R59, R12, R59 ;  /* 0x0000003b0c3b7221 */ /* 0x002fe20000010000 */
[----:B------:R-:W-:-:S04]  /*5760*/  FADD.FTZ R4, R176, R3 ;  /* 0x00000003b0047221 */ /* 0x000fc80000010000 */
        /* <DEDUP_REMOVED lines=20> */
[----:B--2---:R-:W-:Y:S01]  /*58b0*/  FADD.FTZ R40, R26, R59 ;  /* 0x0000003b1a287221 */ /* 0x004fe20000010000 */
[----:B------:R-:W-:-:S06]  /*58c0*/  FADD.FTZ R59, R43, R42 ;  /* 0x0000002a2b3b7221 */ /* 0x000fcc0000010000 */
[----:B------:R-:W2:Y:S01]  /*58d0*/  MUFU.EX2 R28, R28 ;  /* 0x0000001c001c7308 */ /* 0x000ea20000000800 */
[----:B0-----:R-:W-:Y:S01]  /*58e0*/  FADD.FTZ R4, R65, R40 ;  /* 0x0000002841047221 */ /* 0x001fe20000010000 */
[-CC-:B------:R-:W-:Y:S01]  /*58f0*/  FFMA.FTZ R40, R71, R0.reuse, -R10.reuse ;  /* 0x0000000047287223 */ /* 0x180fe2000001080a */
[----:B------:R-:W-:-:S05]  /*5900*/  FFMA.FTZ R10, R87, R0, -R10 ;  /* 0x00000000570a7223 */ /* 0x000fca000001080a */
        /* <DEDUP_REMOVED lines=40> */
[----:B------:R-:W-:Y:S01]  /*5b90*/  MUFU.EX2 R29, R29 ;  /* 0x0000001d001d7308 */ /* 0x000fe20000000800 */
[----:B0-----:R-:W-:-:S07]  /*5ba0*/  FADD.FTZ R4, R152, R59 ;  /* 0x0000003b98047221 */ /* 0x001fce0000010000 */
[----:B------:R-:W0:Y:S01]  /*5bb0*/  MUFU.EX2 R75, R75 ;  /* 0x0000004b004b7308 */ /* 0x000e220000000800 */
[----:B-1----:R-:W-:-:S07]  /*5bc0*/  FADD.FTZ R3, R44, R3 ;  /* 0x000000032c037221 */ /* 0x002fce0000010000 */
[----:B------:R-:W-:Y:S08]  /*5bd0*/  MUFU.EX2 R154, R154 ;  /* 0x0000009a009a7308 */ /* 0x000ff00000000800 */
[----:B------:R-:W1:Y:S01]  /*5be0*/  MUFU.EX2 R46, R191 ;  /* 0x000000bf002e7308 */ /* 0x000e620000000800 */
[----:B0-----:R-:W-:-:S07]  /*5bf0*/  FADD.FTZ R3, R75, R3 ;  /* 0x000000034b037221 */ /* 0x001fce0000010000 */
[----:B------:R-:W-:Y:S08]  /*5c00*/  MUFU.EX2 R33, R33 ;  /* 0x0000002100217308 */ /* 0x000ff00000000800 */
[----:B------:R-:W0:Y:S01]  /*5c10*/  MUFU.EX2 R79, R79 ;  /* 0x0000004f004f7308 */ /* 0x000e220000000800 */
[----:B-1----:R-:W-:-:S07]  /*5c20*/  FADD.FTZ R3, R46, R3 ;  /* 0x000000032e037221 */ /* 0x002fce0000010000 */
[----:B------:R-:W-:Y:S08]  /*5c30*/  MUFU.EX2 R156, R156 ;  /* 0x0000009c009c7308 */ /* 0x000ff00000000800 */
[----:B------:R1:W2:Y:S01]  /*5c40*/  MUFU.EX2 R48, R53 ;  /* 0x0000003500307308 */ /* 0x0002a20000000800 */
[----:B0-----:R-:W-:-:S07]  /*5c50*/  FADD.FTZ R3, R79, R3 ;  /* 0x000000034f037221 */ /* 0x001fce0000010000 */
[----:B------:R-:W0:Y:S01]  /*5c60*/  MUFU.EX2 R37, R37 ;  /* 0x0000002500257308 */ /* 0x000e220000000800 */
[----:B-1----:R-:W-:-:S04]  /*5c70*/  FADD.FTZ R53, R29, R4 ;  /* 0x000000041d357221 */ /* 0x002fc80000010000 */
[----:B------:R-:W-:-:S03]  /*5c80*/  FADD.FTZ R4, R154, R53 ;  /* 0x000000359a047221 */ /* 0x000fc60000010000 */
[----:B------:R-:W1:Y:S01]  /*5c90*/  MUFU.EX2 R83, R83 ;  /* 0x0000005300537308 */ /* 0x000e620000000800 */
[----:B------:R-:W-:Y:S01]  /*5ca0*/  FADD.FTZ R53, R33, R4 ;  /* 0x0000000421357221 */ /* 0x000fe20000010000 */
[----:B--2---:R-:W-:-:S03]  /*5cb0*/  FADD.FTZ R3, R48, R3 ;  /* 0x0000000330037221 */ /* 0x004fc60000010000 */
[----:B------:R-:W-:-:S03]  /*5cc0*/  FADD.FTZ R4, R156, R53 ;  /* 0x000000359c047221 */ /* 0x000fc60000010000 */
        /* <DEDUP_REMOVED lines=12> */
.L_x_2371:
[----:B------:R-:W-:Y:S01]  /*5d90*/  UISETP.GT.AND UP0, UPT, UR55, UR53, UPT ;  /* 0x000000353700728c */ /* 0x000fe2000bf04270 */
[-C--:B------:R-:W-:Y:S01]  /*5da0*/  FMUL.FTZ R88, R88, R6.reuse ;  /* 0x0000000658587220 */ /* 0x080fe20000410000 */
[----:B------:R-:W-:Y:S01]  /*5db0*/  ULEA UR6, UR54, UR41, 0x3 ;  /* 0x0000002936067291 */ /* 0x000fe2000f8e183f */
[-C--:B------:R-:W-:Y:S01]  /*5dc0*/  FMUL.FTZ R89, R89, R6.reuse ;  /* 0x0000000659597220 */ /* 0x080fe20000410000 */
[----:B------:R-:W-:Y:S01]  /*5dd0*/  UIADD3 UR7, UR55, -0x1, URZ ;  /* 0xffffffff37077890 */ /* 0x000fe2000fffe03f */
[-C--:B------:R-:W-:Y:S01]  /*5de0*/  FMUL.FTZ R92, R92, R6.reuse ;  /* 0x000000065c5c7220 */ /* 0x080fe20000410000 */
[----:B------:R-:W-:Y:S01]  /*5df0*/  UIADD3 UR6, UR6, 0x28860, URZ ;  /* 0x0002886006067890 */ /* 0x000fe2000fffe03f */
[----:B------:R-:W-:Y:S01]  /*5e00*/  PLOP3.LUT P1, PT, PT, PT, UP0, 0x80, 0x0 ;  /* 0x000000000000781c */ /* 0x000fe20003f2f008 */
        /* <DEDUP_REMOVED lines=99> */
[----:B------:R-:W-:Y:S01]  /*6440*/  F2FP.F16.F32.PACK_AB R159, R159, R50 ;  /* 0x000000329f9f723e */ /* 0x000fe200000000ff */
[----:B------:R-:W-:Y:S06]  /*6450*/  @P1 BRA `(.L_x_2372) ;  /* 0xffffffd4009c1947 */ /* 0x000fec000383ffff */
[----:B------:R-:W-:-:S05]  /*6460*/  UMOV UR55, UR7 ;  /* 0x0000000700377c82 */ /* 0x000fca0008000000 */
.L_x_2361:
[----:B------:R-:W-:-:S13]  /*6470*/  ISETP.LE.AND P1, PT, RZ, UR55, PT ;  /* 0x00000037ff007c0c */ /* 0x000fda000bf23270 */
[----:B------:R-:W-:Y:S05]  /*6480*/  @!P1 BRA `(.L_x_2373) ;  /* 0x0000002000109947 */ /* 0x000fea0003800000 */
[----:B------:R-:W-:Y:S01]  /*6490*/  IMAD.MOV.U32 R8, RZ, RZ, R7 ;  /* 0x000000ffff087224 */ /* 0x000fe200078e0007 */
[----:B------:R-:W-:Y:S01]  /*64a0*/  UMOV UR49, UR44 ;  /* 0x0000002c00317c82 */ /* 0x000fe20008000000 */
[----:B------:R-:W-:Y:S01]  /*64b0*/  IMAD.MOV.U32 R6, RZ, RZ, R5 ;  /* 0x000000ffff067224 */ /* 0x000fe200078e0005 */
[----:B------:R-:W-:-:S06]  /*64c0*/  UMOV UR48, UR43 ;  /* 0x0000002b00307c82 */ /* 0x000fcc0008000000 */
.L_x_2384:
[----:B------:R-:W-:Y:S01]  /*64d0*/  ISETP.NE.AND P2, PT, RZ, UR40, PT ;  /* 0x00000028ff007c0c */ /* 0x000fe2000bf45270 */
[----:B------:R-:W-:-:S04]  /*64e0*/  UISETP.NE.AND UP0, UPT, UR48, 0x1, UPT ;  /* 0x000000013000788c */ /* 0x000fc8000bf05270 */
[----:B------:R-:W-:-:S04]  /*64f0*/  USEL UR44, URZ, 0x1, UP0 ;  /* 0x000000013f2c7887 */ /* 0x000fc80008000000 */
[----:B------:R-:W-:-:S04]  /*6500*/  ULOP3.LUT UR44, UR49, UR44, URZ, 0x3c, !UPT ;  /* 0x0000002c312c7292 */ /* 0x000fc8000f8e3c3f */
[----:B------:R-:W-:Y:S08]  /*6510*/  @P2 BRA `(.L_x_2374) ;  /* 0x0000000000382947 */ /* 0x000ff00003800000 */
[----:B------:R-:W-:Y:S05]  /*6520*/  @!P0 BRA `(.L_x_2375) ;  /* 0x0000000000048947 */ /* 0x000fea0003800000 */
[----:B------:R-:W-:Y:S01]  /*6530*/  BPT.TRAP 0x1 ;  /* 0x000000040000795c */ /* 0x000fe20000300000 */
.L_x_2375:
        /* <DEDUP_REMOVED lines=9> */
.L_x_2376:
[----:B-1----:R-:W-:Y:S05]  /*65d0*/  @P1 BRA `(.L_x_2374) ;  /* 0x0000000000081947 */ /* 0x002fea0003800000 */
[----:B------:R-:W1:Y:S02]  /*65e0*/  SYNCS.PHASECHK.TRANS64.TRYWAIT P1, [UR6+0x28830], R0 ;  /* 0x02883000ff0075a7 */ /* 0x000e640008020146 */
[----:B-1----:R-:W-:Y:S05]  /*65f0*/  @!P1 BRA `(.L_x_2377) ;  /* 0x0000008800609947 */ /* 0x002fea0003800000 */
.L_x_2374:
[----:B01----:R-:W-:Y:S01]  /*6600*/  IADD3 R0, R23, 0x8, RZ ;  /* 0x0000000817007810 */ /* 0x003fe20007ffe0ff */
        /* <DEDUP_REMOVED lines=47> */
.L_x_2379:
[----:B------:R-:W-:Y:S01]  /*6900*/  ULEA UR6, UR48, UR41, 0x3 ;  /* 0x0000002930067291 */ /* 0x000fe2000f8e183f */
[----:B------:R-:W-:-:S05]  /*6910*/  IMAD.U32 R0, RZ, RZ, UR49 ;  /* 0x00000031ff007e24 */ /* 0x000fca000f8e00ff */
[----:B------:R-:W-:-:S04]  /*6920*/  SHF.L.U32 R0, R0, 0x1f, RZ ;  /* 0x0000001f00007819 */ /* 0x000fc800000006ff */
[----:B------:R0:W1:Y:S01]  /*6930*/  SYNCS.PHASECHK.TRANS64.TRYWAIT P1, [UR6+0x28850], R0 ;  /* 0x02885000ff0075a7 */ /* 0x0000620008020146 */
[----:B------:R-:W-:Y:S05]  /*6940*/  @!P0 BRA `(.L_x_2380) ;  /* 0x0000000000048947 */ /* 0x000fea0003800000 */
[----:B------:R-:W-:Y:S01]  /*6950*/  BPT.TRAP 0x1 ;  /* 0x000000040000795c */ /* 0x000fe20000300000 */
.L_x_2380:
[----:B-1----:R-:W-:Y:S05]  /*6960*/  @P1 BRA `(.L_x_2378) ;  /* 0x0000000000081947 */ /* 0x002fea0003800000 */
[----:B------:R-:W1:Y:S02]  /*6970*/  SYNCS.PHASECHK.TRANS64.TRYWAIT P1, [UR6+0x28850], R0 ;  /* 0x02885000ff0075a7 */ /* 0x000e640008020146 */
[----:B-1----:R-:W-:Y:S05]  /*6980*/  @!P1 BRA `(.L_x_2381) ;  /* 0x0000008400949947 */ /* 0x002fea0003800000 */
.L_x_2378:
        /* <DEDUP_REMOVED lines=49> */
.L_x_2382:
        /* <DEDUP_REMOVED lines=77> */
[C---:B0-----:R-:W-:Y:S01]  /*7170*/  FMUL.FTZ R153, R5.reuse, R0 ;  /* 0x0000000005997220 */ /* 0x041fe20000410000 */
        /* <DEDUP_REMOVED lines=52> */
[----:B------:R-:W-:Y:S01]  /*74c0*/  FFMA.FTZ R160, R64, R0, -R153 ;  /* 0x0000000040a07223 */ /* 0x000fe20000010899 */
        /* <DEDUP_REMOVED lines=148> */
.L_x_2383:
        /* <DEDUP_REMOVED lines=108> */
.L_x_2373:
[----:B------:R-:W-:Y:S06]  /*84d0*/  BAR.ARV 0x8, 0x180 ;  /* 0x0206000000007b1d */ /* 0x000fec0000002000 */
[----:B------:R-:W-:Y:S05]  /*84e0*/  @!P0 BRA `(.L_x_2385) ;  /* 0x0000000000048947 */ /* 0x000fea0003800000 */
[----:B------:R-:W-:Y:S01]  /*84f0*/  BPT.TRAP 0x1 ;  /* 0x000000040000795c */ /* 0x000fe20000300000 */
.L_x_2385:
[----:B------:R-:W-:Y:S01]  /*8500*/  ULEA UR5, UR43, UR41, 0x3 ;  /* 0x000000292b057291 */ /* 0x000fe2000f8e183f */
[----:B------:R-:W-:-:S05]  /*8510*/  IMAD.U32 R6, RZ, RZ, UR44 ;  /* 0x0000002cff067e24 */ /* 0x000fca000f8e00ff */
[----:B------:R-:W-:-:S04]  /*8520*/  SHF.L.U32 R6, R6, 0x1f, RZ ;  /* 0x0000001f06067819 */ /* 0x000fc800000006ff */
[----:B------:R0:W1:Y:S01]  /*8530*/  SYNCS.PHASECHK.TRANS64.TRYWAIT P1, [UR5+0x28850], R6 ;  /* 0x02885006ff0075a7 */ /* 0x0000620008020145 */
[----:B------:R-:W-:Y:S05]  /*8540*/  @!P0 BRA `(.L_x_2386) ;  /* 0x0000000000048947 */ /* 0x000fea0003800000 */
[----:B------:R-:W-:Y:S01]  /*8550*/  BPT.TRAP 0x1 ;  /* 0x000000040000795c */ /* 0x000fe20000300000 */
.L_x_2386:
[----:B-1----:R-:W-:Y:S05]  /*8560*/  @P1 BRA `(.L_x_2387) ;  /* 0x0000000000081947 */ /* 0x002fea0003800000 */
[----:B------:R-:W1:Y:S02]  /*8570*/  SYNCS.PHASECHK.TRANS64.TRYWAIT P1, [UR5+0x28850], R6 ;  /* 0x02885006ff0075a7 */ /* 0x000e640008020145 */
[----:B-1----:R-:W-:Y:S05]  /*8580*/  @!P1 BRA `(.L_x_2388) ;  /* 0x0000006800ac9947 */ /* 0x002fea0003800000 */
.L_x_2387:
[----:B------:R-:W-:Y:S01]  /*8590*/  UIADD3 UR41, UR41, 0x400, URZ ;  /* 0x0000040029297890 */ /* 0x000fe2000fffe03f */
[----:B------:R-:W-:Y:S01]  /*85a0*/  WARPGROUP.ARRIVE ;  /* 0x00000000000079c5 */ /* 0x000fe20000000000 */
[----:B------:R-:W-:Y:S01]  /*85b0*/  UMOV UR7, 0x40000040 ;  /* 0x4000004000077882 */ /* 0x000fe20000000000 */
[----:B01----:R-:W0:Y:S01]  /*85c0*/  SHFL.BFLY PT, R6, R3, 0x2, 0x1f ;  /* 0x0c401f0003067f89 */ /* 0x003e2200000e0000 */
[----:B------:R-:W-:Y:S01]  /*85d0*/  USHF.R.U32.HI UR41, URZ, 0x4, UR41 ;  /* 0x000000043f297899 */ /* 0x000fe20008011629 */
[----:B------:R-:W-:Y:S02]  /*85e0*/  IMAD.MOV.U32 R10, RZ, RZ, RZ ;  /* 0x000000ffff0a7224 */ /* 0x000fe400078e00ff */
        /* <DEDUP_REMOVED lines=10> */
[----:B------:R-:W-:Y:S02]  /*8690*/  IMAD.MOV.U32 R3, RZ, RZ, -0x800000 ;  /* 0xff800000ff037424 */ /* 0x000fe400078e00ff */
[----:B-1----:R-:W-:Y:S01]  /*86a0*/  FADD.FTZ R8, R9, R4 ;  /* 0x0000000409087221 */ /* 0x002fe20000010000 */
[----:B------:R-:W-:Y:S01]  /*86b0*/  IMAD.MOV.U32 R4, RZ, RZ, RZ ;  /* 0x000000ffff047224 */ /* 0x000fe200078e00ff */
        /* <DEDUP_REMOVED lines=53> */
.L_x_2389:
        /* <DEDUP_REMOVED lines=74> */
.L_x_2353:
        /* <DEDUP_REMOVED lines=11> */
[----:B------:R-:W-:Y:S01]  /*8f60*/  IMAD R9, R22, 0x40, R2 ;  /* 0x0000004016097824 */ /* 0x000fe200078e0202 */
        /* <DEDUP_REMOVED lines=18> */
[----:B------:R-:W-:Y:S01]  /*9090*/  UIMAD UR8, UR42, UR11, UR8 ;  /* 0x0000000b2a0872a4 */ /* 0x000fe2000f8e0208 */
[----:B------:R-:W-:Y:S01]  /*90a0*/  F2FP.F16.F32.PACK_AB R147, R151, R150 ;  /* 0x000000969793723e */ /* 0x000fe200000000ff */
[----:B------:R-:W-:Y:S01]  /*90b0*/  UIMAD.WIDE.U32 UR6, UR42, UR10, UR6 ;  /* 0x0000000a2a0672a5 */ /* 0x000fe2000f8e0006 */
[----:B------:R-:W-:-:S02]  /*90c0*/  ULDC UR5, c[0x0][0xa88] ;  /* 0x0002a20000057ab9 */ /* 0x000fc40000000800 */
[----:B------:R-:W-:Y:S01]  /*90d0*/  ULDC.64 UR10, c[0x0][0xaf0] ;  /* 0x0002bc00000a7ab9 */ /* 0x000fe20000000a00 */
[----:B-1----:R-:W-:Y:S01]  /*90e0*/  IMAD R64, R39, UR5, RZ ;  /* 0x0000000527407c24 */ /* 0x002fe2000f8e02ff */
[----:B------:R-:W-:Y:S02]  /*90f0*/  MOV R36, R0 ;  /* 0x0000000000247202 */ /* 0x000fe40000000f00 */
[----:B0-----:R-:W-:-:S03]  /*9100*/  MOV R37, R5 ;  /* 0x0000000500257202 */ /* 0x001fc60000000f00 */
[----:B------:R-:W-:-:S04]  /*9110*/  IMAD.WIDE R4, R187, 0x2, R36 ;  /* 0x00000002bb047825 */ /* 0x000fc800078e0224 */
[----:B------:R-:W-:Y:S01]  /*9120*/  IMAD.WIDE R36, R9, 0x2, R36 ;  /* 0x0000000209247825 */ /* 0x000fe200078e0224 */
[C---:B------:R-:W-:Y:S02]  /*9130*/  IADD3 R21, P6, R4.reuse, 0x20, RZ ;  /* 0x0000002004157810 */ /* 0x040fe40007fde0ff */
[C---:B------:R-:W-:Y:S02]  /*9140*/  IADD3 R33, P1, R4.reuse, 0x4040, RZ ;  /* 0x0000404004217810 */ /* 0x040fe40007f3e0ff */
[----:B------:R-:W-:Y:S01]  /*9150*/  IADD3 R45, P0, R4, 0x4060, RZ ;  /* 0x00004060042d7810 */ /* 0x000fe20007f1e0ff */
[--C-:B------:R-:W-:Y:S01]  /*9160*/  IMAD.X R13, RZ, RZ, R5.reuse, P6 ;  /* 0x000000ffff0d7224 */ /* 0x100fe200030e0605 */
[----:B------:R-:W-:Y:S01]  /*9170*/  IADD3 R35, P6, R36, 0x1000, RZ ;  /* 0x0000100024237810 */ /* 0x000fe20007fde0ff */
[----:B------:R-:W-:Y:S01]  /*9180*/  IMAD.X R43, RZ, RZ, R5, P1 ;  /* 0x000000ffff2b7224 */ /* 0x000fe200008e0605 */
[----:B------:R-:W-:Y:S02]  /*9190*/  ISETP.NE.AND P1, PT, R39, 0x1, PT ;  /* 0x000000012700780c */ /* 0x000fe40003f25270 */
[----:B------:R-:W-:-:S02]  /*91a0*/  LOP3.LUT R34, R35, 0x380, RZ, 0xc0, !PT ;  /* 0x0000038023227812 */ /* 0x000fc400078ec0ff */
[----:B------:R-:W-:Y:S02]  /*91b0*/  IADD3 R31, P2, R4, 0x4020, RZ ;  /* 0x00004020041f7810 */ /* 0x000fe40007f5e0ff */
[----:B------:R-:W-:Y:S02]  /*91c0*/  SHF.R.U64 R34, R34, 0x3, RZ ;  /* 0x0000000322227819 */ /* 0x000fe400000012ff */
[----:B------:R-:W-:Y:S01]  /*91d0*/  LOP3.LUT R9, R4, 0x380, RZ, 0xc0, !PT ;  /* 0x0000038004097812 */ /* 0x000fe200078ec0ff */
[----:B------:R-:W-:Y:S01]  /*91e0*/  IMAD.X R41, RZ, RZ, R5, P2 ;  /* 0x000000ffff297224 */ /* 0x000fe200010e0605 */
[----:B------:R-:W-:Y:S01]  /*91f0*/  LOP3.LUT R34, R34, R35, RZ, 0x3c, !PT ;  /* 0x0000002322227212 */ /* 0x000fe200078e3cff */
[----:B------:R-:W-:Y:S01]  /*9200*/  IMAD.X R35, RZ, RZ, R37, P6 ;  /* 0x000000ffff237224 */ /* 0x000fe200030e0625 */
[----:B------:R-:W-:Y:S01]  /*9210*/  IADD3 R47, P6, R36, 0x7000, RZ ;  /* 0x00007000242f7810 */ /* 0x000fe20007fde0ff */
[----:B------:R-:W0:Y:S01]  /*9220*/  @P1 LDC R48, c[0x0][0xbf0] ;  /* 0x0002fc00ff301b82 */ /* 0x000e220000000800 */
[----:B------:R-:W-:-:S02]  /*9230*/  LOP3.LUT R14, R33, 0x380, RZ, 0xc0, !PT ;  /* 0x00000380210e7812 */ /* 0x000fc400078ec0ff */
[----:B------:R-:W-:Y:S02]  /*9240*/  LOP3.LUT R20, R47, 0x380, RZ, 0xc0, !PT ;  /* 0x000003802f147812 */ /* 0x000fe400078ec0ff */
[----:B------:R-:W-:Y:S02]  /*9250*/  LOP3.LUT R44, R45, 0x380, RZ, 0xc0, !PT ;  /* 0x000003802d2c7812 */ /* 0x000fe400078ec0ff */
[----:B------:R-:W-:Y:S02]  /*9260*/  SHF.R.U64 R20, R20, 0x3, RZ ;  /* 0x0000000314147819 */ /* 0x000fe400000012ff */
[----:B------:R-:W-:Y:S02]  /*9270*/  LOP3.LUT R12, R31, 0x380, RZ, 0xc0, !PT ;  /* 0x000003801f0c7812 */ /* 0x000fe400078ec0ff */
[----:B------:R-:W-:Y:S02]  /*9280*/  LOP3.LUT R20, R20, R47, RZ, 0x3c, !PT ;  /* 0x0000002f14147212 */ /* 0x000fe400078e3cff */
[----:B------:R-:W1:Y:S01]  /*9290*/  @P1 LDC R47, c[0x0][0xbec] ;  /* 0x0002fb00ff2f1b82 */ /* 0x000e620000000800 */
[----:B------:R-:W-:-:S02]  /*92a0*/  SHF.R.U64 R9, R9, 0x3, RZ ;  /* 0x0000000309097819 */ /* 0x000fc400000012ff */
[----:B------:R-:W-:Y:S02]  /*92b0*/  LOP3.LUT R8, R21, 0x380, RZ, 0xc0, !PT ;  /* 0x0000038015087812 */ /* 0x000fe400078ec0ff */
[----:B------:R-:W-:Y:S02]  /*92c0*/  SHF.R.U64 R14, R14, 0x3, RZ ;  /* 0x000000030e0e7819 */ /* 0x000fe400000012ff */
[----:B------:R-:W-:Y:S02]  /*92d0*/  SHF.R.U64 R44, R44, 0x3, RZ ;  /* 0x000000032c2c7819 */ /* 0x000fe400000012ff */
[C---:B------:R-:W-:Y:S02]  /*92e0*/  IADD3 R29, P3, R4.reuse, 0x4000, RZ ;  /* 0x00004000041d7810 */ /* 0x040fe40007f7e0ff */
[C---:B------:R-:W-:Y:S02]  /*92f0*/  IADD3 R27, P4, R4.reuse, 0x60, RZ ;  /* 0x00000060041b7810 */ /* 0x040fe40007f9e0ff */
[----:B------:R-:W-:Y:S01]  /*9300*/  IADD3 R25, P5, R4, 0x40, RZ ;  /* 0x0000004004197810 */ /* 0x000fe20007fbe0ff */
[--C-:B------:R-:W-:Y:S01]  /*9310*/  IMAD.X R15, RZ, RZ, R5.reuse, P3 ;  /* 0x000000ffff0f7224 */ /* 0x100fe200018e0605 */
[----:B------:R-:W-:Y:S01]  /*9320*/  SHF.R.U64 R12, R12, 0x3, RZ ;  /* 0x000000030c0c7819 */ /* 0x000fe200000012ff */
[--C-:B------:R-:W-:Y:S01]  /*9330*/  IMAD.X R11, RZ, RZ, R5.reuse, P4 ;  /* 0x000000ffff0b7224 */ /* 0x100fe200020e0605 */
[----:B------:R-:W-:Y:S01]  /*9340*/  LOP3.LUT R4, R9, R4, RZ, 0x3c, !PT ;  /* 0x0000000409047212 */ /* 0x000fe200078e3cff */
[----:B------:R-:W-:Y:S01]  /*9350*/  IMAD.X R9, RZ, RZ, R5, P5 ;  /* 0x000000ffff097224 */ /* 0x000fe200028e0605 */
[----:B------:R-:W-:-:S02]  /*9360*/  SHF.R.U64 R8, R8, 0x3, RZ ;  /* 0x0000000308087819 */ /* 0x000fc400000012ff */
[----:B------:R-:W-:Y:S02]  /*9370*/  LOP3.LUT R42, R14, R33, RZ, 0x3c, !PT ;  /* 0x000000210e2a7212 */ /* 0x000fe400078e3cff */
[----:B------:R-:W-:Y:S01]  /*9380*/  LOP3.LUT R44, R44, R45, RZ, 0x3c, !PT ;  /* 0x0000002d2c2c7212 */ /* 0x000fe200078e3cff */
[----:B------:R-:W-:Y:S01]  /*9390*/  IMAD.X R45, RZ, RZ, R5, P0 ;  /* 0x000000ffff2d7224 */ /* 0x000fe200000e0605 */
[----:B------:R-:W-:Y:S02]  /*93a0*/  LOP3.LUT R10, R29, 0x380, RZ, 0xc0, !PT ;  /* 0x000003801d0a7812 */ /* 0x000fe400078ec0ff */
[----:B------:R-:W-:Y:S02]  /*93b0*/  LOP3.LUT R40, R12, R31, RZ, 0x3c, !PT ;  /* 0x0000001f0c287212 */ /* 0x000fe400078e3cff */
[----:B------:R-:W-:Y:S02]  /*93c0*/  LOP3.LUT R12, R8, R21, RZ, 0x3c, !PT ;  /* 0x00000015080c7212 */ /* 0x000fe400078e3cff */
[----:B------:R-:W-:-:S02]  /*93d0*/  MOV R46, R4 ;  /* 0x00000004002e7202 */ /* 0x000fc40000000f00 */
[----:B------:R-:W-:Y:S02]  /*93e0*/  LOP3.LUT R8, R25, 0x380, RZ, 0xc0, !PT ;  /* 0x0000038019087812 */ /* 0x000fe400078ec0ff */
[----:B------:R-:W-:Y:S02]  /*93f0*/  F2FP.F16.F32.PACK_AB R4, R89, R88 ;  /* 0x000000585904723e */ /* 0x000fe400000000ff */
[----:B------:R-:W-:Y:S01]  /*9400*/  F2FP.F16.F32.PACK_AB R5, R91, R90 ;  /* 0x0000005a5b05723e */ /* 0x000fe200000000ff */
[----:B------:R-:W-:Y:S01]  /*9410*/  BAR.SYNC.DEFER_BLOCKING 0x1, 0x100 ;  /* 0x0044000000007b1d */ /* 0x000fe20000010000 */
[----:B------:R-:W-:Y:S01]  /*9420*/  MOV R66, R42 ;  /* 0x0000002a00427202 */ /* 0x000fe20000000f00 */
[----:B------:R-:W-:Y:S01]  /*9430*/  VIADD R42, R17, UR37 ;  /* 0x00000025112a7c36 */ /* 0x000fe20008000000 */
[----:B------:R-:W-:Y:S01]  /*9440*/  SHF.R.U64 R10, R10, 0x3, RZ ;  /* 0x000000030a0a7819 */ /* 0x000fe200000012ff */
[----:B------:R-:W-:Y:S01]  /*9450*/  VIADD R43, R186, UR37 ;  /* 0x00000025ba2b7c36 */ /* 0x000fe20008000000 */
[----:B------:R-:W-:-:S02]  /*9460*/  SHF.R.U64 R8, R8, 0x3, RZ ;  /* 0x0000000308087819 */ /* 0x000fc400000012ff */
[----:B------:R-:W-:Y:S02]  /*9470*/  LOP3.LUT R14, R10, R29, RZ, 0x3c, !PT ;  /* 0x0000001d0a0e7212 */ /* 0x000fe400078e3cff */
[----:B------:R-:W-:Y:S02]  /*9480*/  LOP3.LUT R10, R27, 0x380, RZ, 0xc0, !PT ;  /* 0x000003801b0a7812 */ /* 0x000fe400078ec0ff */
[----:B------:R-:W-:Y:S02]  /*9490*/  LOP3.LUT R8, R8, R25, RZ, 0x3c, !PT ;  /* 0x0000001908087212 */ /* 0x000fe400078e3cff */
[----:B------:R-:W-:Y:S02]  /*94a0*/  IADD3 R25, P0, R36, 0x6000, RZ ;  /* 0x0000600024197810 */ /* 0x000fe40007f1e0ff */
[----:B------:R-:W-:Y:S02]  /*94b0*/  SHF.R.U64 R10, R10, 0x3, RZ ;  /* 0x000000030a0a7819 */ /* 0x000fe400000012ff */
[----:B------:R-:W-:-:S02]  /*94c0*/  LOP3.LUT R24, R25, 0x380, RZ, 0xc0, !PT ;  /* 0x0000038019187812 */ /* 0x000fc400078ec0ff */
[----:B------:R-:W-:Y:S02]  /*94d0*/  LOP3.LUT R10, R10, R27, RZ, 0x3c, !PT ;  /* 0x0000001b0a0a7212 */ /* 0x000fe400078e3cff */
[----:B------:R-:W-:Y:S02]  /*94e0*/  SHF.R.U64 R24, R24, 0x3, RZ ;  /* 0x0000000318187819 */ /* 0x000fe400000012ff */
[----:B------:R-:W-:Y:S01]  /*94f0*/  MOV R54, R10 ;  /* 0x0000000a00367202 */ /* 0x000fe20000000f00 */
[----:B------:R1:W-:Y:S01]  /*9500*/  STSM.16.M88.4 [R46], R4 ;  /* 0x000000042e007844 */ /* 0x0003e20000000200 */
[----:B------:R-:W-:Y:S01]  /*9510*/  LOP3.LUT R24, R24, R25, RZ, 0x3c, !PT ;  /* 0x0000001918187212 */ /* 0x000fe200078e3cff */
[----:B------:R-:W-:Y:S01]  /*9520*/  IMAD.X R25, RZ, RZ, R37, P0 ;  /* 0x000000ffff197224 */ /* 0x000fe200000e0625 */
[----:B------:R-:W-:Y:S01]  /*9530*/  MOV R53, R14 ;  /* 0x0000000e00357202 */ /* 0x000fe20000000f00 */
[----:B------:R-:W-:Y:S01]  /*9540*/  IMAD.U32 R14, RZ, RZ, UR8 ;  /* 0x00000008ff0e7e24 */ /* 0x000fe2000f8e00ff */
[----:B------:R-:W-:Y:S01]  /*9550*/  MOV R15, R12 ;  /* 0x0000000c000f7202 */ /* 0x000fe20000000f00 */
[----:B------:R-:W-:Y:S01]  /*9560*/  ULDC.64 UR8, c[0x0][0xae8] ;  /* 0x0002ba0000087ab9 */ /* 0x000fe20000000a00 */
[----:B------:R-:W-:-:S02]  /*9570*/  IADD3 R29, P3, R36, 0x4000, RZ ;  /* 0x00004000241d7810 */ /* 0x000fc40007f7e0ff */
[----:B------:R-:W-:Y:S02]  /*9580*/  IADD3 R27, P2, R36, 0x5000, RZ ;  /* 0x00005000241b7810 */ /* 0x000fe40007f5e0ff */
[----:B------:R-:W-:Y:S02]  /*9590*/  LOP3.LUT R28, R29, 0x380, RZ, 0xc0, !PT ;  /* 0x000003801d1c7812 */ /* 0x000fe400078ec0ff */
[----:B------:R-:W-:Y:S02]  /*95a0*/  LOP3.LUT R26, R27, 0x380, RZ, 0xc0, !PT ;  /* 0x000003801b1a7812 */ /* 0x000fe400078ec0ff */
[----:B------:R-:W-:Y:S01]  /*95b0*/  SHF.R.U64 R28, R28, 0x3, RZ ;  /* 0x000000031c1c7819 */ /* 0x000fe200000012ff */
[----:B-1----:R-:W-:Y:S01]  /*95c0*/  @P1 IMAD.HI.U32 R5, R42, R47, RZ ;  /* 0x0000002f2a051227 */ /* 0x002fe200078e00ff */
[----:B------:R-:W-:Y:S02]  /*95d0*/  F2FP.F16.F32.PACK_AB R7, R103, R102 ;  /* 0x000000666707723e */ /* 0x000fe400000000ff */
[----:B------:R-:W-:Y:S01]  /*95e0*/  MOV R52, R40 ;  /* 0x0000002800347202 */ /* 0x000fe20000000f00 */
[----:B------:R-:W-:Y:S01]  /*95f0*/  IMAD.MOV.U32 R4, RZ, RZ, R42 ;  /* 0x000000ffff047224 */ /* 0x000fe200078e002a */
[----:B0-----:R-:W-:-:S02]  /*9600*/  @P1 SHF.R.U32.HI R4, RZ, R48, R5 ;  /* 0x00000030ff041219 */ /* 0x001fc40000011605 */
[----:B------:R-:W-:Y:S02]  /*9610*/  SHF.R.U64 R26, R26, 0x3, RZ ;  /* 0x000000031a1a7819 */ /* 0x000fe400000012ff */
[--C-:B------:R-:W-:Y:S01]  /*9620*/  SHF.R.S32.HI R5, RZ, 0x1f, R4.reuse ;  /* 0x0000001fff057819 */ /* 0x100fe20000011404 */
[----:B------:R-:W-:Y:S01]  /*9630*/  IMAD.MOV R6, RZ, RZ, -R4 ;  /* 0x000000ffff067224 */ /* 0x000fe200078e0a04 */
[----:B------:R-:W-:Y:S02]  /*9640*/  IADD3 R12, P0, R4, UR6, RZ ;  /* 0x00000006040c7c10 */ /* 0x000fe4000ff1e0ff */
[----:B------:R-:W-:Y:S01]  /*9650*/  F2FP.F16.F32.PACK_AB R4, R97, R96 ;  /* 0x000000606104723e */ /* 0x000fe200000000ff */
[----:B------:R-:W-:Y:S01]  /*9660*/  IMAD R11, R39, R6, R42 ;  /* 0x00000006270b7224 */ /* 0x000fe200078e022a */
[----:B------:R-:W-:Y:S01]  /*9670*/  IADD3.X R13, R5, UR7, R14, P0, !PT ;  /* 0x00000007050d7c10 */ /* 0x000fe200087fe40e */
[----:B------:R-:W-:Y:S01]  /*9680*/  ULDC.64 UR6, c[0x0][0xb88] ;  /* 0x0002e20000067ab9 */ /* 0x000fe20000000a00 */
[----:B------:R-:W-:-:S02]  /*9690*/  F2FP.F16.F32.PACK_AB R5, R99, R98 ;  /* 0x000000626305723e */ /* 0x000fc400000000ff */
[----:B------:R-:W-:Y:S01]  /*96a0*/  SHF.R.S32.HI R10, RZ, 0x1f, R11 ;  /* 0x0000001fff0a7819 */ /* 0x000fe2000001140b */
[----:B------:R-:W-:Y:S01]  /*96b0*/  IMAD.WIDE.U32 R12, R11, UR6, R12 ;  /* 0x000000060b0c7c25 */ /* 0x000fe2000f8e000c */
[----:B------:R-:W-:Y:S02]  /*96c0*/  F2FP.F16.F32.PACK_AB R6, R101, R100 ;  /* 0x000000646506723e */ /* 0x000fe400000000ff */
[----:B------:R-:W-:Y:S01]  /*96d0*/  LOP3.LUT R28, R28, R29, RZ, 0x3c, !PT ;  /* 0x0000001d1c1c7212 */ /* 0x000fe200078e3cff */
[----:B------:R-:W-:Y:S01]  /*96e0*/  IMAD R10, R10, UR6, RZ ;  /* 0x000000060a0a7c24 */ /* 0x000fe2000f8e02ff */
[----:B------:R-:W-:Y:S01]  /*96f0*/  MOV R14, R8 ;  /* 0x00000008000e7202 */ /* 0x000fe20000000f00 */
[----:B------:R0:W-:Y:S01]  /*9700*/  STSM.16.M88.4 [R15], R4 ;  /* 0x000000040f007844 */ /* 0x0001e20000000200 */
[----:B------:R-:W-:Y:S01]  /*9710*/  IMAD.X R29, RZ, RZ, R37, P3 ;  /* 0x000000ffff1d7224 */ /* 0x000fe200018e0625 */
[----:B------:R-:W-:Y:S01]  /*9720*/  LOP3.LUT P0, RZ, R184, 0x3, RZ, 0xc0, !PT ;  /* 0x00000003b8ff7812 */ /* 0x000fe2000780c0ff */
[----:B------:R-:W-:Y:S01]  /*9730*/  IMAD R41, R11, UR7, R10 ;  /* 0x000000070b297c24 */ /* 0x000fe2000f8e020a */
[----:B------:R-:W-:Y:S01]  /*9740*/  ULDC.64 UR6, c[0x0][0xb50] ;  /* 0x0002d40000067ab9 */ /* 0x000fe20000000a00 */
[----:B------:R-:W-:-:S02]  /*9750*/  F2FP.F16.F32.PACK_AB R8, R105, R104 ;  /* 0x000000686908723e */ /* 0x000fc400000000ff */
[----:B------:R-:W-:Y:S02]  /*9760*/  F2FP.F16.F32.PACK_AB R9, R107, R106 ;  /* 0x0000006a6b09723e */ /* 0x000fe400000000ff */
[----:B------:R-:W-:Y:S02]  /*9770*/  F2FP.F16.F32.PACK_AB R10, R109, R108 ;  /* 0x0000006c6d0a723e */ /* 0x000fe400000000ff */
[----:B------:R-:W-:Y:S02]  /*9780*/  F2FP.F16.F32.PACK_AB R11, R111, R110 ;  /* 0x0000006e6f0b723e */ /* 0x000fe400000000ff */
[----:B------:R-:W-:Y:S02]  /*9790*/  LEA R40, P3, R12, UR6, 0x2 ;  /* 0x000000060c287c11 */ /* 0x000fe4000f8610ff */
[----:B------:R-:W-:Y:S01]  /*97a0*/  LOP3.LUT R26, R26, R27, RZ, 0x3c, !PT ;  /* 0x0000001b1a1a7212 */ /* 0x000fe200078e3cff */
[----:B0-----:R-:W-:Y:S01]  /*97b0*/  VIADD R5, R43, 0x8 ;  /* 0x000000082b057836 */ /* 0x001fe20000000000 */
[----:B------:R0:W-:Y:S01]  /*97c0*/  STSM.16.M88.4 [R14], R8 ;  /* 0x000000080e007844 */ /* 0x0001e20000000200 */
[----:B------:R-:W-:Y:S01]  /*97d0*/  IMAD.IADD R7, R13, 0x1, R41 ;  /* 0x000000010d077824 */ /* 0x000fe200078e0229 */
[----:B------:R-:W-:Y:S01]  /*97e0*/  F2FP.F16.F32.PACK_AB R4, R113, R112 ;  /* 0x000000707104723e */ /* 0x000fe200000000ff */
[----:B------:R-:W-:Y:S01]  /*97f0*/  IMAD.X R27, RZ, RZ, R37, P2 ;  /* 0x000000ffff1b7224 */ /* 0x000fe200010e0625 */
[-C--:B------:R-:W-:Y:S01]  /*9800*/  ISETP.GE.OR P2, PT, R43, R64.reuse, P0 ;  /* 0x000000402b00720c */ /* 0x080fe20000746670 */
[----:B------:R-:W-:Y:S01]  /*9810*/  SHFL.IDX PT, R60, R40, RZ, 0x1c1f ;  /* 0x001c1fff283c7589 */ /* 0x000fe200000e0000 */
[----:B------:R-:W-:-:S02]  /*9820*/  ISETP.GE.OR P0, PT, R5, R64, P0 ;  /* 0x000000400500720c */ /* 0x000fc40000706670 */
[----:B------:R-:W-:Y:S01]  /*9830*/  LEA.HI.X R41, R12, UR7, R7, 0x2, P3 ;  /* 0x000000070c297c11 */ /* 0x000fe200098f1407 */
[----:B------:R-:W-:Y:S01]  /*9840*/  SHFL.IDX PT, R62, R40, 0x1, 0x1c1f ;  /* 0x003c1f00283e7f89 */ /* 0x000fe200000e0000 */
[----:B------:R-:W-:Y:S02]  /*9850*/  F2FP.F16.F32.PACK_AB R5, R115, R114 ;  /* 0x000000727305723e */ /* 0x000fe400000000ff */
[----:B------:R-:W-:Y:S01]  /*9860*/  F2FP.F16.F32.PACK_AB R6, R117, R116 ;  /* 0x000000747506723e */ /* 0x000fe200000000ff */
[----:B------:R-:W1:Y:S01]  /*9870*/  SHFL.IDX PT, R61, R41, RZ, 0x1c1f ;  /* 0x001c1fff293d7589 */ /* 0x000e6200000e0000 */
[----:B------:R-:W-:Y:S02]  /*9880*/  F2FP.F16.F32.PACK_AB R7, R119, R118 ;  /* 0x000000767707723e */ /* 0x000fe400000000ff */
[----:B------:R-:W-:Y:S01]  /*9890*/  F2FP.F16.F32.PACK_AB R12, R121, R120 ;  /* 0x00000078790c723e */ /* 0x000fe200000000ff */
[----:B------:R-:W2:Y:S01]  /*98a0*/  SHFL.IDX PT, R63, R41, 0x1, 0x1c1f ;  /* 0x003c1f00293f7f89 */ /* 0x000ea200000e0000 */
[----:B------:R-:W-:-:S02]  /*98b0*/  F2FP.F16.F32.PACK_AB R13, R123, R122 ;  /* 0x0000007a7b0d723e */ /* 0x000fc400000000ff */
[----:B0-----:R-:W-:Y:S01]  /*98c0*/  F2FP.F16.F32.PACK_AB R14, R125, R124 ;  /* 0x0000007c7d0e723e */ /* 0x001fe200000000ff */
[----:B------:R-:W-:Y:S01]  /*98d0*/  STSM.16.M88.4 [R54], R4 ;  /* 0x0000000436007844 */ /* 0x000fe20000000200 */
[----:B------:R-:W-:Y:S02]  /*98e0*/  F2FP.F16.F32.PACK_AB R15, R127, R126 ;  /* 0x0000007e7f0f723e */ /* 0x000fe400000000ff */
[----:B------:R-:W-:Y:S02]  /*98f0*/  F2FP.F16.F32.PACK_AB R8, R129, R128 ;  /* 0x000000808108723e */ /* 0x000fe400000000ff */
[----:B------:R-:W-:Y:S01]  /*9900*/  F2FP.F16.F32.PACK_AB R9, R131, R130 ;  /* 0x000000828309723e */ /* 0x000fe200000000ff */
[----:B------:R-:W-:Y:S01]  /*9910*/  STSM.16.M88.4 [R53], R12 ;  /* 0x0000000c35007844 */ /* 0x000fe20000000200 */
[----:B------:R-:W-:Y:S02]  /*9920*/  F2FP.F16.F32.PACK_AB R10, R133, R132 ;  /* 0x00000084850a723e */ /* 0x000fe400000000ff */
[----:B------:R-:W-:-:S02]  /*9930*/  F2FP.F16.F32.PACK_AB R11, R135, R134 ;  /* 0x00000086870b723e */ /* 0x000fc400000000ff */
[----:B------:R-:W-:Y:S02]  /*9940*/  MOV R65, R44 ;  /* 0x0000002c00417202 */ /* 0x000fe40000000f00 */
[C---:B------:R-:W-:Y:S01]  /*9950*/  LOP3.LUT R21, R36.reuse, 0x380, RZ, 0xc0, !PT ;  /* 0x0000038024157812 */ /* 0x040fe200078ec0ff */
[----:B------:R-:W-:Y:S01]  /*9960*/  STSM.16.M88.4 [R52], R8 ;  /* 0x0000000834007844 */ /* 0x000fe20000000200 */
[C---:B------:R-:W-:Y:S02]  /*9970*/  IADD3 R33, P5, R36.reuse, 0x2000, RZ ;  /* 0x0000200024217810 */ /* 0x040fe40007fbe0ff */
[----:B------:R-:W-:Y:S01]  /*9980*/  SHF.R.U64 R21, R21, 0x3, RZ ;  /* 0x0000000315157819 */ /* 0x000fe200000012ff */
[----:B------:R0:W-:Y:S01]  /*9990*/  STSM.16.M88.4 [R66], R136 ;  /* 0x0000008842007844 */ /* 0x0001e20000000200 */
[----:B------:R-:W-:Y:S01]  /*99a0*/  IADD3 R31, P4, R36, 0x3000, RZ ;  /* 0x00003000241f7810 */ /* 0x000fe20007f9e0ff */
[----:B------:R-:W-:Y:S01]  /*99b0*/  UIMAD UR5, UR12, UR8, URZ ;  /* 0x000000080c0572a4 */ /* 0x000fe2000f8e023f */
[----:B------:R-:W-:Y:S01]  /*99c0*/  LOP3.LUT R36, R21, R36, RZ, 0x3c, !PT ;  /* 0x0000002415247212 */ /* 0x000fe200078e3cff */
[----:B------:R-:W-:Y:S01]  /*99d0*/  STSM.16.M88.4 [R65], R144 ;  /* 0x0000009041007844 */ /* 0x000fe20000000200 */
[----:B------:R-:W-:Y:S01]  /*99e0*/  IMAD.X R21, RZ, RZ, R37, P6 ;  /* 0x000000ffff157224 */ /* 0x000fe200030e0625 */
[----:B------:R-:W-:Y:S01]  /*99f0*/  UIMAD.WIDE.U32 UR6, UR38, UR8, URZ ;  /* 0x00000008260672a5 */ /* 0x000fe2000f8e003f */
[----:B------:R-:W-:Y:S01]  /*9a00*/  LOP3.LUT R32, R33, 0x380, RZ, 0xc0, !PT ;  /* 0x0000038021207812 */ /* 0x000fe200078ec0ff */
[----:B------:R-:W-:Y:S08]  /*9a10*/  BAR.SYNC.DEFER_BLOCKING 0x1, 0x100 ;  /* 0x0044000000007b1d */ /* 0x000ff00000010000 */
[----:B0-----:R-:W0:Y:S01]  /*9a20*/  @P1 LDC R66, c[0x0][0xbec] ;  /* 0x0002fb00ff421b82 */ /* 0x001e220000000800 */
[----:B------:R-:W-:Y:S01]  /*9a30*/  UIMAD UR5, UR38, UR9, UR5 ;  /* 0x00000009260572a4 */ /* 0x000fe2000f8e0205 */
[----:B------:R-:W-:Y:S01]  /*9a40*/  LOP3.LUT R30, R31, 0x380, RZ, 0xc0, !PT ;  /* 0x000003801f1e7812 */ /* 0x000fe200078ec0ff */
[----:B------:R-:W-:Y:S01]  /*9a50*/  UIMAD UR8, UR13, UR10, URZ ;  /* 0x0000000a0d0872a4 */ /* 0x000fe2000f8e023f */
[----:B------:R-:W-:Y:S01]  /*9a60*/  SHF.R.U64 R32, R32, 0x3, RZ ;  /* 0x0000000320207819 */ /* 0x000fe200000012ff */
[----:B-1----:R1:W-:Y:S01]  /*9a70*/  @!P2 ST.E desc[UR50][R60.64], R38 ;  /* 0x000000263c00a985 */ /* 0x0023e2000c101932 */
[----:B------:R-:W-:Y:S01]  /*9a80*/  UIADD3 UR7, UR7, UR5, URZ ;  /* 0x0000000507077290 */ /* 0x000fe2000fffe03f */
[----:B------:R-:W-:-:S02]  /*9a90*/  SHF.R.U64 R30, R30, 0x3, RZ ;  /* 0x000000031e1e7819 */ /* 0x000fc400000012ff */
[----:B--2---:R2:W-:Y:S01]  /*9aa0*/  @!P0 ST.E desc[UR50][R62.64], R3 ;  /* 0x000000033e008985 */ /* 0x0045e2000c101932 */
[----:B------:R-:W-:Y:S01]  /*9ab0*/  LOP3.LUT R32, R32, R33, RZ, 0x3c, !PT ;  /* 0x0000002120207212 */ /* 0x000fe200078e3cff */
[----:B-1----:R-:W1:Y:S02]  /*9ac0*/  @P1 LDC R61, c[0x0][0xbf0] ;  /* 0x0002fc00ff3d1b82 */ /* 0x002e640000000800 */
[----:B------:R3:W5:Y:S01]  /*9ad0*/  LD.E.128 R12, desc[UR50][R24.64] ;  /* 0x00000032180c7980 */ /* 0x000762000c101d00 */
[----:B------:R-:W-:Y:S01]  /*9ae0*/  UIMAD UR5, UR42, UR11, UR8 ;  /* 0x0000000b2a0572a4 */ /* 0x000fe2000f8e0208 */
[----:B------:R-:W-:Y:S01]  /*9af0*/  LOP3.LUT R30, R30, R31, RZ, 0x3c, !PT ;  /* 0x0000001f1e1e7212 */ /* 0x000fe200078e3cff */
[----:B--2---:R-:W-:Y:S01]  /*9b00*/  IMAD R3, R19, 0x20, R22 ;  /* 0x0000002013037824 */ /* 0x004fe200078e0216 */
[----:B------:R0:W5:Y:S01]  /*9b10*/  LD.E.128 R8, desc[UR50][R20.64] ;  /* 0x0000003214087980 */ /* 0x000162000c101d00 */
[----:B------:R-:W-:Y:S01]  /*9b20*/  UIMAD.WIDE.U32 UR6, UR42, UR10, UR6 ;  /* 0x0000000a2a0672a5 */ /* 0x000fe2000f8e0006 */
[----:B------:R-:W-:Y:S01]  /*9b30*/  IADD3.X R33, RZ, R37, RZ, P5, !PT ;  /* 0x00000025ff217210 */ /* 0x000fe20002ffe4ff */
[----:B------:R-:W-:Y:S01]  /*9b40*/  IMAD.X R31, RZ, RZ, R37, P4 ;  /* 0x000000ffff1f7224 */ /* 0x000fe200020e0625 */
[----:B------:R2:W5:Y:S01]  /*9b50*/  LD.E.128 R52, desc[UR50][R26.64] ;  /* 0x000000321a347980 */ /* 0x000562000c101d00 */
[----:B------:R-:W-:Y:S01]  /*9b60*/  ULDC.64 UR8, c[0x0][0xae0] ;  /* 0x0002b80000087ab9 */ /* 0x000fe20000000a00 */
[----:B---3--:R-:W-:Y:S01]  /*9b70*/  VIADD R25, R3, UR37 ;  /* 0x0000002503197c36 */ /* 0x008fe20008000000 */
[----:B------:R-:W-:Y:S01]  /*9b80*/  UIADD3 UR5, UR7, UR5, URZ ;  /* 0x0000000507057290 */ /* 0x000fe2000fffe03f */
[----:B------:R-:W5:Y:S02]  /*9b90*/  LD.E.128 R48, desc[UR50][R36.64] ;  /* 0x0000003224307980 */ /* 0x000f64000c101d00 */
[----:B0-----:R-:W-:Y:S01]  /*9ba0*/  @P1 IMAD.HI.U32 R20, R25, R66, RZ ;  /* 0x0000004219141227 */ /* 0x001fe200078e00ff */
[----:B------:R-:W-:Y:S01]  /*9bb0*/  MOV R21, UR7 ;  /* 0x0000000700157c02 */ /* 0x000fe20008000f00 */
[----:B------:R-:W5:Y:S02]  /*9bc0*/  LD.E.128 R44, desc[UR50][R34.64] ;  /* 0x00000032222c7980 */ /* 0x000f64000c101d00 */
[----:B------:R-:W-:-:S02]  /*9bd0*/  IMAD.MOV.U32 R3, RZ, RZ, R25 ;  /* 0x000000ffff037224 */ /* 0x000fc400078e0019 */
[----:B------:R-:W5:Y:S01]  /*9be0*/  LD.E.128 R40, desc[UR50][R32.64] ;  /* 0x0000003220287980 */ /* 0x000f62000c101d00 */
[----:B-1----:R-:W-:-:S03]  /*9bf0*/  @P1 SHF.R.U32.HI R3, RZ, R61, R20 ;  /* 0x0000003dff031219 */ /* 0x002fc60000011614 */
[----:B------:R-:W5:Y:S01]  /*9c00*/  LD.E.128 R4, desc[UR50][R30.64] ;  /* 0x000000321e047980 */ /* 0x000f62000c101d00 */
[--C-:B------:R-:W-:Y:S01]  /*9c10*/  SHF.R.S32.HI R24, RZ, 0x1f, R3.reuse ;  /* 0x0000001fff187819 */ /* 0x100fe20000011403 */
[----:B--2---:R-:W-:Y:S02]  /*9c20*/  IMAD.MOV R26, RZ, RZ, -R3 ;  /* 0x000000ffff1a7224 */ /* 0x004fe400078e0a03 */
[----:B------:R0:W5:Y:S01]  /*9c30*/  LD.E.128 R56, desc[UR50][R28.64] ;  /* 0x000000321c387980 */ /* 0x000162000c101d00 */
[----:B------:R-:W-:Y:S01]  /*9c40*/  IMAD.U32 R20, RZ, RZ, UR6 ;  /* 0x00000006ff147e24 */ /* 0x000fe2000f8e00ff */
[----:B------:R-:W-:Y:S01]  /*9c50*/  ULDC.64 UR6, c[0x0][0xad8] ;  /* 0x0002b60000067ab9 */ /* 0x000fe20000000a00 */
[----:B------:R-:W-:Y:S01]  /*9c60*/  IMAD.U32 R21, RZ, RZ, UR5 ;  /* 0x00000005ff157e24 */ /* 0x000fe2000f8e00ff */
[----:B------:R-:W-:Y:S01]  /*9c70*/  @!PT LDS RZ, [RZ] ;  /* 0x00000000fffff984 */ /* 0x000fe20000000800 */
[----:B------:R-:W-:Y:S01]  /*9c80*/  @!PT LDS RZ, [RZ] ;  /* 0x00000000fffff984 */ /* 0x000fe20000000800 */
[----:B------:R-:W-:Y:S01]  /*9c90*/  @!PT LDS RZ, [RZ] ;  /* 0x00000000fffff984 */ /* 0x000fe20000000800 */
[----:B------:R-:W-:Y:S01]  /*9ca0*/  @!PT LDS RZ, [RZ] ;  /* 0x00000000fffff984 */ /* 0x000fe20000000800 */
[----:B------:R1:W-:Y:S06]  /*9cb0*/  MEMBAR.ALL.CTA ;  /* 0x0000000000007992 */ /* 0x0003ec0000008000 */
[----:B-1----:R-:W1:Y:S01]  /*9cc0*/  FENCE.VIEW.ASYNC.S ;  /* 0x00000000000073c6 */ /* 0x002e620000000000 */
[----:B------:R-:W-:-:S02]  /*9cd0*/  IMAD R24, R24, UR8, RZ ;  /* 0x0000000818187c24 */ /* 0x000fc4000f8e02ff */
[----:B------:R-:W-:Y:S02]  /*9ce0*/  IMAD R39, R39, R26, R25 ;  /* 0x0000001a27277224 */ /* 0x000fe400078e0219 */
[C---:B------:R-:W-:Y:S02]  /*9cf0*/  IMAD R25, R3.reuse, UR9, R24 ;  /* 0x0000000903197c24 */ /* 0x040fe4000f8e0218 */
[----:B------:R-:W-:Y:S01]  /*9d00*/  IMAD.WIDE.U32 R20, R3, UR8, R20 ;  /* 0x0000000803147c25 */ /* 0x000fe2000f8e0014 */
[----:B------:R-:W-:-:S03]  /*9d10*/  SHF.R.S32.HI R3, RZ, 0x1f, R39 ;  /* 0x0000001fff037819 */ /* 0x000fc60000011427 */
[----:B------:R-:W-:Y:S02]  /*9d20*/  IMAD.IADD R21, R21, 0x1, R25 ;  /* 0x0000000115157824 */ /* 0x000fe400078e0219 */
[----:B------:R-:W-:Y:S02]  /*9d30*/  IMAD R24, R3, UR6, RZ ;  /* 0x0000000603187c24 */ /* 0x000fe4000f8e02ff */
[----:B0-----:R-:W-:Y:S02]  /*9d40*/  VIADD R29, R22, UR37 ;  /* 0x00000025161d7c36 */ /* 0x001fe40008000000 */
[C---:B------:R-:W-:Y:S02]  /*9d50*/  IMAD R25, R39.reuse, UR7, R24 ;  /* 0x0000000727197c24 */ /* 0x040fe4000f8e0218 */
[----:B------:R-:W-:Y:S01]  /*9d60*/  IMAD.WIDE.U32 R20, R39, UR6, R20 ;  /* 0x0000000627147c25 */ /* 0x000fe2000f8e0014 */
[----:B------:R-:W-:Y:S01]  /*9d70*/  ISETP.GE.AND P2, PT, R29, R64, PT ;  /* 0x000000401d00720c */ /* 0x000fe20003f46270 */
[----:B------:R-:W-:-:S02]  /*9d80*/  ULDC.64 UR6, c[0x0][0xa80] ;  /* 0x0002a00000067ab9 */ /* 0x000fc40000000a00 */
[----:B------:R-:W-:Y:S01]  /*9d90*/  VIADD R3, R29, 0x20 ;  /* 0x000000201d037836 */ /* 0x000fe20000000000 */
[----:B------:R-:W-:Y:S01]  /*9da0*/  LEA R26, P3, R20, UR6, 0x1 ;  /* 0x00000006141a7c11 */ /* 0x000fe2000f8608ff */
[----:B------:R-:W-:Y:S02]  /*9db0*/  IMAD.IADD R21, R21, 0x1, R25 ;  /* 0x0000000115157824 */ /* 0x000fe400078e0219 */
[----:B------:R-:W-:Y:S01]  /*9dc0*/  VIADD R0, R0, 0x28820 ;  /* 0x0002882000007836 */ /* 0x000fe20000000000 */
[-C--:B------:R-:W-:Y:S01]  /*9dd0*/  ISETP.GE.AND P0, PT, R3, R64.reuse, PT ;  /* 0x000000400300720c */ /* 0x080fe20003f06270 */
[----:B------:R-:W-:Y:S01]  /*9de0*/  VIADD R3, R29, 0x40 ;  /* 0x000000401d037836 */ /* 0x000fe20000000000 */
[----:B------:R-:W-:Y:S02]  /*9df0*/  LEA.HI.X R27, R20, UR7, R21, 0x1, P3 ;  /* 0x00000007141b7c11 */ /* 0x000fe400098f0c15 */
[----:B------:R-:W-:Y:S01]  /*9e00*/  PRMT R0, RZ, 0x654, R0 ;  /* 0x00000654ff007816 */ /* 0x000fe20000000000 */
[----:B-1----:R0:W1:Y:S01]  /*9e10*/  SHFL.IDX PT, R25, R26, RZ, 0x181f ;  /* 0x00181fff1a197589 */ /* 0x00206200000e0000 */
[----:B------:R-:W-:Y:S01]  /*9e20*/  ISETP.GE.AND P1, PT, R3, R64, PT ;  /* 0x000000400300720c */ /* 0x000fe20003f26270 */
[----:B------:R-:W-:Y:S01]  /*9e30*/  BSSY B1, `(.L_x_2392) ;  /* 0x000000d000017945 */ /* 0x000fe20003800000 */
[----:B------:R0:W-:Y:S01]  /*9e40*/  SYNCS.ARRIVE.TRANS64.RED.A1T0 RZ, [R0+URZ], RZ ;  /* 0x000000ff00ff79a7 */ /* 0x0001e2000810043f */
[----:B------:R0:W2:Y:S02]  /*9e50*/  SHFL.IDX PT, R3, R27, RZ, 0x181f ;  /* 0x00181fff1b037589 */ /* 0x0000a400000e0000 */
[----:B------:R-:W-:Y:S08]  /*9e60*/  @P2 BRA `(.L_x_2393) ;  /* 0x0000000000242947 */ /* 0x000ff00003800000 */
        /* <DEDUP_REMOVED lines=9> */
.L_x_2393:
[----:B------:R-:W-:Y:S05]  /*9f00*/  BSYNC B1 ;  /* 0x0000000000017941 */ /* 0x000fea0003800000 */
.L_x_2392:
[----:B--2---:R2:W4:Y:S01]  /*9f10*/  SHFL.IDX PT, R3, R27, 0x1, 0x181f ;  /* 0x00381f001b037f89 */ /* 0x00452200000e0000 */
[----:B------:R-:W-:Y:S03]  /*9f20*/  BSSY B1, `(.L_x_2394) ;  /* 0x000000c000017945 */ /* 0x000fe60003800000 */
[----:B-1-3--:R2:W1:Y:S01]  /*9f30*/  SHFL.IDX PT, R25, R26, 0x1, 0x181f ;  /* 0x00381f001a197f89 */ /* 0x00a46200000e0000 */
        /* <DEDUP_REMOVED lines=8> */
[----:B-----5:R3:W-:Y:S04]  /*9fc0*/  @!P3 ST.E.128 desc[UR50][R20.64], R44 ;  /* 0x0000002c1400b985 */ /* 0x0207e8000c101d32 */
[----:B------:R3:W-:Y:S02]  /*9fd0*/  @!P4 ST.E.128 desc[UR50][R24.64], R52 ;  /* 0x000000341800c985 */ /* 0x0007e4000c101d32 */
.L_x_2395:
[----:B------:R-:W-:Y:S05]  /*9fe0*/  BSYNC B1 ;  /* 0x0000000000017941 */ /* 0x000fea0003800000 */
.L_x_2394:
[----:B----4-:R4:W0:Y:S01]  /*9ff0*/  SHFL.IDX PT, R3, R27, 0x2, 0x181f ;  /* 0x00581f001b037f89 */ /* 0x01082200000e0000 */
        /* <DEDUP_REMOVED lines=8> */
[-C--:B0-----:R-:W-:Y:S02]  /*a080*/  @!P2 LEA.HI.X R21, R2, R3.reuse, R189, 0x1, P0 ;  /* 0x000000030215a211 */ /* 0x081fe400000f0cbd */
[----:B------:R-:W-:-:S03]  /*a090*/  @!P3 LEA.HI.X R25, R18, R3, R188, 0x1, P1 ;  /* 0x000000031219b211 */ /* 0x000fc600008f0cbc */
[----:B-----5:R3:W-:Y:S04]  /*a0a0*/  @!P2 ST.E.128 desc[UR50][R20.64], R40 ;  /* 0x000000281400a985 */ /* 0x0207e8000c101d32 */
[----:B------:R3:W-:Y:S02]  /*a0b0*/  @!P3 ST.E.128 desc[UR50][R24.64], R12 ;  /* 0x0000000c1800b985 */ /* 0x0007e4000c101d32 */
.L_x_2397:
[----:B------:R-:W-:Y:S05]  /*a0c0*/  BSYNC B1 ;  /* 0x0000000000017941 */ /* 0x000fea0003800000 */
.L_x_2396:
[----:B0-----:R-:W-:Y:S01]  /*a0d0*/  VIADD R3, R29, 0x60 ;  /* 0x000000601d037836 */ /* 0x001fe20000000000 */
[----:B--2-4-:R-:W0:Y:S04]  /*a0e0*/  SHFL.IDX PT, R27, R27, 0x3, 0x181f ;  /* 0x00781f001b1b7f89 */ /* 0x014e2800000e0000 */
[----:B------:R-:W-:Y:S01]  /*a0f0*/  ISETP.GE.AND P0, PT, R3, R64, PT ;  /* 0x000000400300720c */ /* 0x000fe20003f06270 */
[----:B---3-5:R2:W3:-:S12]  /*a100*/  SHFL.IDX PT, R15, R26, 0x3, 0x181f ;  /* 0x00781f001a0f7f89 */ /* 0x0284d800000e0000 */
[----:B--2---:R-:W-:Y:S05]  /*a110*/  @P0 BRA `(.L_x_2398) ;  /* 0x0000000800800947 */ /* 0x004fea0003800000 */
[----:B------:R-:W-:Y:S02]  /*a120*/  ULDC UR5, c[0x0][0xac8] ;  /* 0x0002b20000057ab9 */ /* 0x000fe40000000800 */
[----:B------:R-:W-:-:S13]  /*a130*/  ISETP.GE.AND P1, PT, R2, UR5, PT ;  /* 0x0000000502007c0c */ /* 0x000fda000bf26270 */
[----:B---3--:R-:W-:-:S04]  /*a140*/  @!P1 LEA R12, P0, R2, R15, 0x1 ;  /* 0x0000000f020c9211 */ /* 0x008fc800078008ff */
[----:B0-----:R-:W-:Y:S02]  /*a150*/  @!P1 LEA.HI.X R13, R2, R27, R189, 0x1, P0 ;  /* 0x0000001b020d9211 */ /* 0x001fe400000f0cbd */
[----:B------:R-:W-:-:S03]  /*a160*/  ISETP.GE.AND P0, PT, R18, UR5, PT ;  /* 0x0000000512007c0c */ /* 0x000fc6000bf06270 */
[----:B------:R0:W-:Y:S10]  /*a170*/  @!P1 ST.E.128 desc[UR50][R12.64], R4 ;  /* 0x000000040c009985 */ /* 0x0001f4000c101d32 */
[----:B------:R-:W-:Y:S05]  /*a180*/  @P0 BRA `(.L_x_2398) ;  /* 0x0000000800640947 */ /* 0x000fea0003800000 */
[----:B0-----:R-:W-:-:S04]  /*a190*/  LEA R4, P0, R18, R15, 0x1 ;  /* 0x0000000f12047211 */ /* 0x001fc800078008ff */
[----:B------:R-:W-:-:S05]  /*a1a0*/  LEA.HI.X R5, R18, R27, R188, 0x1, P0 ;  /* 0x0000001b12057211 */ /* 0x000fca00000f0cbc */
[----:B------:R0:W-:Y:S01]  /*a1b0*/  ST.E.128 desc[UR50][R4.64], R8 ;  /* 0x0000000804007985 */ /* 0x0001e2000c101d32 */
[----:B------:R-:W-:Y:S05]  /*a1c0*/  BRA `(.L_x_2398) ;  /* 0x0000000800547947 */ /* 0x000fea0003800000 */
.L_x_2391:
        /* <DEDUP_REMOVED lines=50> */
.L_x_2400:
[----:B------:R-:W-:Y:S05]  /*a4f0*/  BSYNC B1 ;  /* 0x0000000000017941 */ /* 0x000fea0003800000 */
.L_x_2399:
        /* <DEDUP_REMOVED lines=14> */
[----:B------:R-:W-:Y:S01]  /*a5e0*/  SHF.R.S32.HI R0, RZ, 0x1f, R3 ;  /* 0x0000001fff007819 */ /* 0x000fe20000011403 */
[----:B------:R-:W-:Y:S01]  /*a5f0*/  ULDC.64 UR8, c[0x0][0xae0] ;  /* 0x0002b80000087ab9 */ /* 0x000fe20000000a00 */
[----:B------:R-:W-:Y:S01]  /*a600*/  IADD3 R7, -R3, RZ, RZ ;  /* 0x000000ff03077210 */ /* 0x000fe20007ffe1ff */
        /* <DEDUP_REMOVED lines=19> */
[----:B------:R-:W-:Y:S01]  /*a740*/  IMAD.IADD R3, R5, 0x1, R3 ;  /* 0x0000000105037824 */ /* 0x000fe200078e0203 */
[----:B------:R-:W-:Y:S01]  /*a750*/  LEA R6, P3, R4, UR6, 0x1 ;  /* 0x0000000604067c11 */ /* 0x000fe2000f8608ff */
[----:B------:R-:W-:-:S03]  /*a760*/  VIADD R0, R8, 0x20 ;  /* 0x0000002008007836 */ /* 0x000fc60000000000 */
[----:B------:R-:W-:Y:S01]  /*a770*/  LEA.HI.X R7, R4, UR7, R3, 0x1, P3 ;  /* 0x0000000704077c11 */ /* 0x000fe200098f0c03 */
[----:B------:R0:W1:Y:S01]  /*a780*/  SHFL.IDX PT, R5, R6, RZ, 0x181f ;  /* 0x00181fff06057589 */ /* 0x00006200000e0000 */
[-C--:B------:R-:W-:Y:S01]  /*a790*/  ISETP.GE.AND P1, PT, R0, R9.reuse, PT ;  /* 0x000000090000720c */ /* 0x080fe20003f26270 */
[----:B------:R-:W-:Y:S02]  /*a7a0*/  VIADD R0, R8, 0x40 ;  /* 0x0000004008007836 */ /* 0x000fe40000000000 */
[----:B------:R0:W2:Y:S03]  /*a7b0*/  SHFL.IDX PT, R3, R7, RZ, 0x181f ;  /* 0x00181fff07037589 */ /* 0x0000a600000e0000 */
[----:B------:R-:W-:Y:S01]  /*a7c0*/  ISETP.GE.AND P0, PT, R0, R9, PT ;  /* 0x000000090000720c */ /* 0x000fe20003f06270 */
[----:B------:R-:W-:-:S12]  /*a7d0*/  @P2 BRA `(.L_x_2402) ;  /* 0x0000000000242947 */ /* 0x000fd80003800000 */
        /* <DEDUP_REMOVED lines=9> */
.L_x_2402:
[----:B------:R-:W-:Y:S05]  /*a870*/  BSYNC B1 ;  /* 0x0000000000017941 */ /* 0x000fea0003800000 */
.L_x_2401:
        /* <DEDUP_REMOVED lines=13> */
.L_x_2404:
[----:B------:R-:W-:Y:S05]  /*a950*/  BSYNC B1 ;  /* 0x0000000000017941 */ /* 0x000fea0003800000 */
.L_x_2403:
        /* <DEDUP_REMOVED lines=11> */
[----:B------:R3:W-:Y:S04]  /*aa10*/  @!P2 ST.E.128 desc[UR50][R10.64], RZ ;  /* 0x000000ff0a00a985 */ /* 0x0007e8000c101d32 */
[----:B------:R3:W-:Y:S02]  /*aa20*/  @!P3 ST.E.128 desc[UR50][R4.64], RZ ;  /* 0x000000ff0400b985 */ /* 0x0007e4000c101d32 */
.L_x_2406:
[----:B------:R-:W-:Y:S05]  /*aa30*/  BSYNC B1 ;  /* 0x0000000000017941 */ /* 0x000fea0003800000 */
.L_x_2405:
[----:B------:R-:W-:Y:S01]  /*aa40*/  VIADD R0, R8, 0x60 ;  /* 0x0000006008007836 */ /* 0x000fe20000000000 */
[----:B0-----:R0:W0:Y:S04]  /*aa50*/  SHFL.IDX PT, R3, R7, 0x3, 0x181f ;  /* 0x00781f0007037f89 */ /* 0x00102800000e0000 */
[----:B------:R-:W-:Y:S01]  /*aa60*/  ISETP.GE.AND P0, PT, R0, R9, PT ;  /* 0x000000090000720c */ /* 0x000fe20003f06270 */
[----:B-1-3--:R1:W3:-:S12]  /*aa70*/  SHFL.IDX PT, R5, R6, 0x3, 0x181f ;  /* 0x00781f0006057f89 */ /* 0x00a2d800000e0000 */
[----:B-1----:R-:W-:Y:S05]  /*aa80*/  @P0 BRA `(.L_x_2398) ;  /* 0x0000000000240947 */ /* 0x002fea0003800000 */
[----:B------:R-:W-:Y:S02]  /*aa90*/  ULDC UR5, c[0x0][0xac8] ;  /* 0x0002b20000057ab9 */ /* 0x000fe40000000800 */
[----:B------:R-:W-:Y:S02]  /*aaa0*/  ISETP.GE.AND P2, PT, R2, UR5, PT ;  /* 0x0000000502007c0c */ /* 0x000fe4000bf46270 */
[----:B------:R-:W-:-:S11]  /*aab0*/  ISETP.GE.AND P3, PT, R18, UR5, PT ;  /* 0x0000000512007c0c */ /* 0x000fd6000bf66270 */
[-C--:B--234-:R-:W-:Y:S02]  /*aac0*/  @!P2 LEA R6, P0, R2, R5.reuse, 0x1 ;  /* 0x000000050206a211 */ /* 0x09cfe400078008ff */
[----:B------:R-:W-:Y:S02]  /*aad0*/  @!P3 LEA R4, P1, R18, R5, 0x1 ;  /* 0x000000051204b211 */ /* 0x000fe400078208ff */
[-C--:B0-----:R-:W-:Y:S02]  /*aae0*/  @!P2 LEA.HI.X R7, R2, R3.reuse, R189, 0x1, P0 ;  /* 0x000000030207a211 */ /* 0x081fe400000f0cbd */
[----:B------:R-:W-:-:S03]  /*aaf0*/  @!P3 LEA.HI.X R5, R18, R3, R188, 0x1, P1 ;  /* 0x000000031205b211 */ /* 0x000fc600008f0cbc */
[----:B------:R1:W-:Y:S04]  /*ab00*/  @!P2 ST.E.128 desc[UR50][R6.64], RZ ;  /* 0x000000ff0600a985 */ /* 0x0003e8000c101d32 */
[----:B------:R1:W-:Y:S02]  /*ab10*/  @!P3 ST.E.128 desc[UR50][R4.64], RZ ;  /* 0x000000ff0400b985 */ /* 0x0003e4000c101d32 */
.L_x_2398:
[----:B------:R-:W-:Y:S05]  /*ab20*/  BSYNC B0 ;  /* 0x0000000000007941 */ /* 0x000fea0003800000 */
.L_x_2390:
[----:B------:R-:W-:Y:S02]  /*ab30*/  ULDC UR5, c[0x0][0xc38] ;  /* 0x00030e0000057ab9 */ /* 0x000fe40000000800 */
[----:B------:R-:W-:-:S06]  /*ab40*/  UISETP.GE.AND UP0, UPT, UR4, UR5, UPT ;  /* 0x000000050400728c */ /* 0x000fcc000bf06270 */
[----:B------:R-:W-:-:S13]  /*ab50*/  PLOP3.LUT P0, PT, PT, PT, UP0, 0x80, 0x0 ;  /* 0x000000000000781c */ /* 0x000fda0003f0f008 */
[----:B------:R-:W-:Y:S05]  /*ab60*/  @!P0 BRA `(.L_x_2407) ;  /* 0xffffff6000548947 */ /* 0x000fea000383ffff */
[----:B------:R-:W-:Y:S05]  /*ab70*/  EXIT ;  /* 0x000000000000794d */ /* 0x000fea0003800000 */
.L_x_2349:
        /* <DEDUP_REMOVED lines=18> */
[----:B------:R-:W-:Y:S01]  /*aca0*/  UISETP.NE.U32.AND UP0, UPT, UR6, URZ, UPT ;  /* 0x0000003f0600728c */ /* 0x000fe2000bf05070 */
[----:B------:R-:W-:Y:S01]  /*acb0*/  LOP3.LUT R19, R19, 0xfffffffe, RZ, 0xc0, !PT ;  /* 0xfffffffe13137812 */ /* 0x000fe200078ec0ff */
[----:B------:R-:W1:Y:S01]  /*acc0*/  S2UR UR8, SR_CgaCtaId ;  /* 0x00000000000879c3 */ /* 0x000e620000008800 */
[----:B------:R-:W-:Y:S01]  /*acd0*/  ULDC UR4, c[0x0][0x424] ;  /* 0x0001090000047ab9 */ /* 0x000fe20000000800 */
[----:B------:R-:W-:Y:S01]  /*ace0*/  UISETP.NE.AND.EX UP0, UPT, UR7, URZ, UPT, UP0 ;  /* 0x0000003f0700728c */ /* 0x000fe2000bf05300 */
[----:B------:R-:W-:Y:S01]  /*acf0*/  IMAD.U32 R34, RZ, RZ, UR5 ;  /* 0x00000005ff227e24 */ /* 0x000fe2000f8e00ff */
[----:B------:R-:W-:Y:S01]  /*ad00*/  ULDC UR39, c[0x0][0x288] ;  /* 0x0000a20000277ab9 */ /* 0x000fe20000000800 */
[----:B------:R-:W-:Y:S01]  /*ad10*/  ULDC.64 UR6, c[0x0][0x2f0] ;  /* 0x0000bc0000067ab9 */ /* 0x000fe20000000a00 */
[----:B------:R-:W-:Y:S01]  /*ad20*/  USEL UR4, UR4, 0x1, UP0 ;  /* 0x0000000104047887 */ /* 0x000fe20008000000 */
[----:B------:R-:W-:Y:S01]  /*ad30*/  IMAD.MOV.U32 R26, RZ, RZ, 0x1 ;  /* 0x00000001ff1a7424 */ /* 0x000fe200078e00ff */
[----:B------:R-:W-:Y:S01]  /*ad40*/  ULDC UR38, c[0x0][0x448] ;  /* 0x0001120000267ab9 */ /* 0x000fe20000000800 */
[----:B------:R-:W-:Y:S01]  /*ad50*/  MOV R23, RZ ;  /* 0x000000ff00177202 */ /* 0x000fe20000000f00 */
[----:B------:R-:W-:Y:S01]  /*ad60*/  UIMAD UR37, UR4, UR6, URZ ;  /* 0x00000006042572a4 */ /* 0x000fe2000f8e023f */
[----:B------:R-:W-:Y:S01]  /*ad70*/  IMAD.MOV.U32 R36, RZ, RZ, RZ ;  /* 0x000000ffff247224 */ /* 0x000fe200078e00ff */
[----:B------:R-:W-:Y:S01]  /*ad80*/  UIMAD UR38, UR38, UR39, URZ ;  /* 0x00000027262672a4 */ /* 0x000fe2000f8e023f */
[----:B------:R-:W-:Y:S01]  /*ad90*/  UMOV UR6, 0x400 ;  /* 0x0000040000067882 */ /* 0x000fe20000000000 */
[----:B------:R-:W-:-:S02]  /*ada0*/  UIADD3 UR4, UR37, 0x7f, URZ ;  /* 0x0000007f25047890 */ /* 0x000fc4000fffe03f */
[----:B------:R-:W-:Y:S02]  /*adb0*/  ULOP3.LUT UR45, UR36, 0x2, URZ, 0xfc, !UPT ;  /* 0x00000002242d7892 */ /* 0x000fe4000f8efc3f */
[----:B------:R-:W-:Y:S02]  /*adc0*/  USHF.R.S32.HI UR5, URZ, 0x1f, UR4 ;  /* 0x0000001f3f057899 */ /* 0x000fe40008011404 */
[----:B------:R-:W-:Y:S02]  /*add0*/  UIADD3 UR39, UR37, 0x80, -UR39 ;  /* 0x0000008025277890 */ /* 0x000fe4000fffe827 */
[----:B------:R-:W-:Y:S02]  /*ade0*/  ULEA.HI UR5, UR5, UR4, URZ, 0x7 ;  /* 0x0000000405057291 */ /* 0x000fe4000f8f383f */
[----:B-1----:R-:W-:Y:S01]  /*adf0*/  ULEA UR6, UR8, UR6, 0x18 ;  /* 0x0000000608067291 */ /* 0x002fe2000f8ec03f */
[C---:B0-----:R-:W-:Y:S01]  /*ae00*/  IMAD.SHL.U32 R30, R5.reuse, 0x8, RZ ;  /* 0x00000008051e7824 */ /* 0x041fe200078e00ff */
[----:B------:R-:W-:Y:S01]  /*ae10*/  LOP3.LUT R4, R5, 0x7f, RZ, 0xc0, !PT ;  /* 0x0000007f05047812 */ /* 0x000fe200078ec0ff */
[----:B------:R-:W-:-:S03]  /*ae20*/  USHF.R.S32.HI UR40, URZ, 0x7, UR5 ;  /* 0x000000073f287899 */ /* 0x000fc60008011405 */
[----:B------:R-:W-:Y:S01]  /*ae30*/  IMAD.U32 R16, RZ, RZ, UR6 ;  /* 0x00000006ff107e24 */ /* 0x000fe2000f8e00ff */
[C---:B------:R-:W-:Y:S01]  /*ae40*/  LOP3.LUT R0, R30.reuse, 0x1f8, RZ, 0xc0, !PT ;  /* 0x000001f81e007812 */ /* 0x040fe200078ec0ff */
[----:B------:R-:W-:Y:S01]  /*ae50*/  ULDC UR46, c[0x0][0xc] ;  /* 0x00000300002e7ab9 */ /* 0x000fe20000000800 */
[----:B------:R-:W-:Y:S02]  /*ae60*/  LOP3.LUT R35, R30, 0x38, RZ, 0xc0, !PT ;  /* 0x000000381e237812 */ /* 0x000fe400078ec0ff */
[----:B------:R-:W-:Y:S02]  /*ae70*/  LOP3.LUT R3, R0, 0x38, R5, 0x78, !PT ;  /* 0x0000003800037812 */ /* 0x000fe400078e7805 */
[----:B------:R-:W-:Y:S02]  /*ae80*/  LOP3.LUT R0, R35, 0x40, RZ, 0xfc, !PT ;  /* 0x0000004023007812 */ /* 0x000fe400078efcff */
[----:B------:R-:W-:Y:S02]  /*ae90*/  LOP3.LUT R30, R3, 0x200, R30, 0xf8, !PT ;  /* 0x00000200031e7812 */ /* 0x000fe400078ef81e */
[----:B------:R-:W-:-:S02]  /*aea0*/  ISETP.GE.AND P1, PT, R0, UR7, PT ;  /* 0x0000000700007c0c */ /* 0x000fc4000bf26270 */
[----:B------:R-:W-:Y:S01]  /*aeb0*/  ISETP.GE.AND P2, PT, R0, UR9, PT ;  /* 0x0000000900007c0c */ /* 0x000fe2000bf46270 */
[----:B------:R-:W-:Y:S01]  /*aec0*/  IMAD R33, R30, 0x2, R16 ;  /* 0x000000021e217824 */ /* 0x000fe200078e0210 */
[----:B------:R-:W-:Y:S01]  /*aed0*/  ISETP.GE.AND P0, PT, R0, UR7, PT ;  /* 0x0000000700007c0c */ /* 0x000fe2000bf06270 */
[----:B------:R-:W-:Y:S01]  /*aee0*/  IMAD.SHL.U32 R0, R5, 0x10, RZ ;  /* 0x0000001005007824 */ /* 0x000fe200078e00ff */
[----:B------:R-:W-:-:S04]  /*aef0*/  SHF.R.U32.HI R37, RZ, 0x3, R4 ;  /* 0x00000003ff257819 */ /* 0x000fc80000011604 */
[----:B------:R-:W-:-:S03]  /*af00*/  LOP3.LUT R2, R0, 0x70, RZ, 0xc0, !PT ;  /* 0x0000007000027812 */ /* 0x000fc600078ec0ff */
[----:B------:R-:W-:Y:S02]  /*af10*/  @P1 LOP3.LUT R19, R19, 0x1, RZ, 0xfc, !PT ;  /* 0x0000000113131812 */ /* 0x000fe400078efcff */
[----:B------:R-:W-:Y:S02]  /*af20*/  ISETP.GE.AND P1, PT, R35, UR7, PT ;  /* 0x0000000723007c0c */ /* 0x000fe4000bf26270 */
[----:B------:R-:W-:Y:S02]  /*af30*/  LOP3.LUT R19, R19, 0xffffffbf, RZ, 0xc0, !PT ;  /* 0xffffffbf13137812 */ /* 0x000fe400078ec0ff */
[----:B------:R-:W-:Y:S02]  /*af40*/  LOP3.LUT R0, R37, R2, RZ, 0xfc, !PT ;  /* 0x0000000225007212 */ /* 0x000fe400078efcff */
[----:B------:R-:W-:-:S04]  /*af50*/  @P2 LOP3.LUT R19, R19, 0x40, RZ, 0xfc, !PT ;  /* 0x0000004013132812 */ /* 0x000fc800078efcff */
        /* <DEDUP_REMOVED lines=10> */
.L_x_2457:
        /* <DEDUP_REMOVED lines=22> */
.L_x_2409:
[----:B------:R-:W-:Y:S01]  /*b160*/  ULDC UR8, c[0x0][0xc54] ;  /* 0x0003150000087ab9 */ /* 0x000fe20000000800 */
[----:B------:R-:W-:Y:S01]  /*b170*/  UMOV UR6, UR7 ;  /* 0x0000000700067c82 */ /* 0x000fe20008000000 */
[----:B------:R-:W-:-:S11]  /*b180*/  UISETP.NE.AND UP0, UPT, UR8, 0x1, UPT ;  /* 0x000000010800788c */ /* 0x000fd6000bf05270 */
[----:B------:R-:W-:Y:S02]  /*b190*/  @UP0 ULDC.64 UR10, c[0x0][0xc58] ;  /* 0x00031600000a0ab9 */ /* 0x000fe40000000a00 */
[----:B------:R-:W-:-:S04]  /*b1a0*/  UIMAD.WIDE.U32 UR4, UR7, UR10, URZ ;  /* 0x0000000a070472a5 */ /* 0x000fc8000f8e003f */
[----:B------:R-:W-:-:S04]  /*b1b0*/  @UP0 USHF.R.U32.HI UR6, URZ, UR11, UR5 ;  /* 0x0000000b3f060299 */ /* 0x000fc80008011605 */
[----:B------:R-:W-:-:S12]  /*b1c0*/  UIMAD UR4, UR6, UR8, URZ ;  /* 0x00000008060472a4 */ /* 0x000fd8000f8e023f */
.L_x_2410:
        /* <DEDUP_REMOVED lines=25> */
[----:B------:R-:W-:Y:S01]  /*b360*/  UP2UR UR47, UPR, URZ, 0x4 ;  /* 0x000000043f2f7883 */ /* 0x000fe20008000000 */
[----:B------:R-:W-:Y:S01]  /*b370*/  BSSY B7, `(.L_x_2411) ;  /* 0x0000357000077945 */ /* 0x000fe20003800000 */
[----:B------:R-:W-:-:S04]  /*b380*/  USHF.L.U32 UR6, UR43, 0x7, URZ ;  /* 0x000000072b067899 */ /* 0x000fc8000800063f */
[----:B------:R-:W-:Y:S01]  /*b390*/  UIADD3 UR6, UR6, 0x7f, URZ ;  /* 0x0000007f06067890 */ /* 0x000fe2000fffe03f */
[----:B------:R-:W-:Y:S01]  /*b3a0*/  @UP2 ULDC UR4, c[0x0][0x44c] ;  /* 0x0001130000042ab9 */ /* 0x000fe20000000800 */
[----:B------:R-:W-:Y:S02]  /*b3b0*/  @UP2 ULDC UR7, c[0x0][0x450] ;  /* 0x0001140000072ab9 */ /* 0x000fe40000000800 */
[----:B------:R-:W-:-:S04]  /*b3c0*/  UIMAD.WIDE.U32 UR4, UR6, UR4, URZ ;  /* 0x00000004060472a5 */ /* 0x000fc8000f8e003f */
[----:B------:R-:W-:-:S04]  /*b3d0*/  @UP2 USHF.R.U32.HI UR6, URZ, UR7, UR5 ;  /* 0x000000073f062299 */ /* 0x000fc80008011605 */
[----:B------:R-:W-:-:S04]  /*b3e0*/  UIADD3 UR6, UR39, UR6, URZ ;  /* 0x0000000627067290 */ /* 0x000fc8000fffe03f */
[----:B------:R-:W-:-:S04]  /*b3f0*/  USHF.R.S32.HI UR4, URZ, 0x1f, UR6 ;  /* 0x0000001f3f047899 */ /* 0x000fc80008011406 */
[----:B------:R-:W-:-:S04]  /*b400*/  ULEA.HI UR4, UR4, UR6, URZ, 0x7 ;  /* 0x0000000604047291 */ /* 0x000fc8000f8f383f */
[----:B------:R-:W-:-:S04]  /*b410*/  USHF.R.S32.HI UR4, URZ, 0x7, UR4 ;  /* 0x000000073f047899 */ /* 0x000fc80008011404 */
[----:B------:R-:W-:-:S04]  /*b420*/  UISETP.LT.AND UP0, UPT, UR40, UR4, UPT ;  /* 0x000000042800728c */ /* 0x000fc8000bf01270 */
[----:B------:R-:W-:-:S06]  /*b430*/  USEL UR44, UR40, UR4, UP0 ;  /* 0x00000004282c7287 */ /* 0x000fcc0008000000 */
[----:B------:R-:W-:-:S13]  /*b440*/  ISETP.LT.AND P0, PT, RZ, UR44, PT ;  /* 0x0000002cff007c0c */ /* 0x000fda000bf01270 */
[----:B0-----:R-:W-:Y:S05]  /*b450*/  @P0 BRA `(.L_x_2412) ;  /* 0x0000000000440947 */ /* 0x001fea0003800000 */
        /* <DEDUP_REMOVED lines=17> */
.L_x_2412:
        /* <DEDUP_REMOVED lines=20> */
.L_x_2415:
[----:B------:R-:W-:Y:S05]  /*b6b0*/  BSYNC B6 ;  /* 0x0000000000067941 */ /* 0x000fea0003800000 */
.L_x_2414:
        /* <DEDUP_REMOVED lines=20> */
.L_x_2418:
        /* <DEDUP_REMOVED lines=15> */
.L_x_2417:
[----:B------:R-:W-:Y:S05]  /*b8f0*/  BSYNC B6 ;  /* 0x0000000000067941 */ /* 0x000fea0003800000 */
.L_x_2416:
        /* <DEDUP_REMOVED lines=8> */
[----:B------:R-:W-:Y:S01]  /*b980*/  MOV R2, UR4 ;  /* 0x0000000400027c02 */ /* 0x000fe20008000f00 */
[----:B------:R-:W-:Y:S01]  /*b990*/  IMAD.U32 R3, RZ, RZ, UR5 ;  /* 0x00000005ff037e24 */ /* 0x000fe2000f8e00ff */
[----:B------:R-:W-:-:S04]  /*b9a0*/  ULDC UR4, c[0x0][0xc48] ;  /* 0x0003120000047ab9 */ /* 0x000fc80000000800 */
[----:B------:R1:W5:Y:S01]  /*b9b0*/  @P0 LDG.E R29, desc[UR50][R2.64] ;  /* 0x00000032021d0981 */ /* 0x000362000c1e1900 */
[----:B------:R-:W-:Y:S01]  /*b9c0*/  UMOV UR5, 0xffffffff ;  /* 0xffffffff00057882 */ /* 0x000fe20000000000 */
[----:B------:R-:W-:Y:S02]  /*b9d0*/  IMAD.U32 R22, RZ, RZ, UR4 ;  /* 0x00000004ff167e24 */ /* 0x000fe4000f8e00ff */
[----:B------:R-:W-:Y:S05]  /*b9e0*/  BRA.DIV UR5, `(.L_x_2419) ;  /* 0x0000003605ac7947 */ /* 0x000fea000b800000 */
.L_x_2473:
        /* <DEDUP_REMOVED lines=42> */
.L_x_2420:
        /* <DEDUP_REMOVED lines=20> */
[----:B------:R-:W-:-:S04]  /*bdd0*/  LEA R7, R23, R16, 0x3 ;  /* 0x0000001017077211 */ /* 0x000fc800078e18ff */
[----:B------:R-:W-:Y:S02]  /*bde0*/  LEA.HI.X R18, R2, UR5, R3, 0x1, P0 ;  /* 0x0000000502127c11 */ /* 0x000fe400080f0c03 */
[----:B------:R-:W-:-:S04]  /*bdf0*/  SHF.L.U32 R2, R26, 0x1f, RZ ;  /* 0x0000001f1a027819 */ /* 0x000fc800000006ff */
[----:B------:R-:W0:Y:S02]  /*be00*/  SYNCS.PHASECHK.TRANS64.TRYWAIT P0, [R7+URZ+0x28840], R2 ;  /* 0x02884002070075a7 */ /* 0x000e24000800017f */
[----:B0-----:R-:W-:Y:S05]  /*be10*/  @!P0 BRA `(.L_x_2422) ;  /* 0x0000003000cc8947 */ /* 0x001fea0003800000 */
.L_x_2474:
[----:B------:R-:W-:Y:S05]  /*be20*/  BSYNC B0 ;  /* 0x0000000000007941 */ /* 0x000fea0003800000 */
.L_x_2421:
        /* <DEDUP_REMOVED lines=57> */
[----:B------:R-:W-:-:S03]  /*c1c0*/  @P0 IMAD R25, R5, 0x2, R16 ;  /* 0x0000000205190824 */ /* 0x000fc600078e0210 */
[----:B--2---:R-:W-:Y:S01]  /*c1d0*/  @P0 MOV R2, R14 ;  /* 0x0000000e00020202 */ /* 0x004fe20000000f00 */
        /* <DEDUP_REMOVED lines=36> */
.L_x_2492:
        /* <DEDUP_REMOVED lines=11> */
.L_x_2424:
        /* <DEDUP_REMOVED lines=11> */
.L_x_2425:
        /* <DEDUP_REMOVED lines=14> */
[----:B------:R-:W-:Y:S02]  /*c660*/  IMAD.U32 R6, RZ, RZ, UR6 ;  /* 0x00000006ff067e24 */ /* 0x000fe4000f8e00ff */
[----:B-1----:R-:W-:Y:S02]  /*c670*/  IMAD.U32 R7, RZ, RZ, UR7 ;  /* 0x00000007ff077e24 */ /* 0x002fe4000f8e00ff */
[----:B------:R-:W-:-:S02]  /*c680*/  IMAD.U32 R10, RZ, RZ, UR8 ;  /* 0x00000008ff0a7e24 */ /* 0x000fc4000f8e00ff */
[----:B------:R-:W-:Y:S02]  /*c690*/  IMAD.U32 R11, RZ, RZ, UR9 ;  /* 0x00000009ff0b7e24 */ /* 0x000fe4000f8e00ff */
[----:B------:R-:W-:Y:S02]  /*c6a0*/  IMAD.MOV.U32 R8, RZ, RZ, 0x70 ;  /* 0x00000070ff087424 */ /* 0x000fe400078e00ff */
[----:B------:R-:W-:Y:S02]  /*c6b0*/  IMAD.MOV.U32 R12, RZ, RZ, 0x1 ;  /* 0x00000001ff0c7424 */ /* 0x000fe400078e00ff */
[----:B------:R-:W-:-:S07]  /*c6c0*/  IMAD.MOV.U32 R13, RZ, RZ, RZ ;  /* 0x000000ffff0d7224 */ /* 0x000fce00078e00ff */
[----:B------:R-:W-:-:S07]  /*c6d0*/  LEPC R20, `(.L_x_2427) ;  /* 0x000000001014794e */ /* 0x000fce0000000000 */
[----:B0-----:R-:W-:Y:S05]  /*c6e0*/  CALL.ABS.NOINC R2 ;  /* 0x0000000002007343 */ /* 0x001fea0003c00000 */
.L_x_2427:
[----:B------:R-:W-:Y:S05]  /*c6f0*/  BSYNC B6 ;  /* 0x0000000000067941 */ /* 0x000fea0003800000 */
.L_x_2426:
[----:B0-----:R-:W0:Y:S01]  /*c700*/  S2R R2, SR_TID.X ;  /* 0x0000000000027919 */ /* 0x001e220000002100 */
[----:B------:R-:W-:Y:S01]  /*c710*/  UISETP.NE.AND UP0, UPT, UR47, URZ, UPT ;  /* 0x0000003f2f00728c */ /* 0x000fe2000bf05270 */
[----:B------:R-:W-:Y:S01]  /*c720*/  IMAD.U32 R0, RZ, RZ, UR43 ;  /* 0x0000002bff007e24 */ /* 0x000fe2000f8e00ff */
[----:B------:R-:W-:Y:S01]  /*c730*/  R2UR UR6, R28 ;  /* 0x000000001c0672ca */ /* 0x000fe200000e0000 */
[----:B------:R-:W-:Y:S01]  /*c740*/  ULDC.64 UR8, c[0x0][0x2d8] ;  /* 0x0000b60000087ab9 */ /* 0x000fe20000000a00 */
[----:B------:R-:W-:Y:S02]  /*c750*/  R2UR UR7, R22 ;  /* 0x00000000160772ca */ /* 0x000fe400000e0000 */
[----:B------:R-:W-:Y:S02]  /*c760*/  PLOP3.LUT P0, PT, PT, PT, UP0, 0x80, 0x0 ;  /* 0x000000000000781c */ /* 0x000fe40003f0f008 */
[C---:B------:R-:W-:Y:S02]  /*c770*/  LOP3.LUT P4, RZ, R19.reuse, 0x80, RZ, 0xc0, !PT ;  /* 0x0000008013ff7812 */ /* 0x040fe4000788c0ff */
[----:B------:R-:W-:Y:S01]  /*c780*/  LOP3.LUT P5, RZ, R19, 0x40, RZ, 0xc0, !PT ;  /* 0x0000004013ff7812 */ /* 0x000fe200078ac0ff */
[----:B------:R-:W-:-:S04]  /*c790*/  @UP0 ULDC UR4, c[0x0][0x44c] ;  /* 0x0001130000040ab9 */ /* 0x000fc80000000800 */
[----:B------:R-:W-:-:S04]  /*c7a0*/  UIMAD UR6, UR6, UR8, URZ ;  /* 0x00000008060672a4 */ /* 0x000fc8000f8e023f */
[----:B------:R-:W-:Y:S02]  /*c7b0*/  UIMAD UR7, UR7, UR9, UR6 ;  /* 0x00000009070772a4 */ /* 0x000fe4000f8e0206 */
[----:B------:R-:W-:Y:S01]  /*c7c0*/  USHF.R.S32.HI UR6, URZ, 0x1f, UR42 ;  /* 0x0000001f3f067899 */ /* 0x000fe2000801142a */
[----:B0-----:R-:W-:-:S05]  /*c7d0*/  IMAD.SHL.U32 R2, R2, 0x10, RZ ;  /* 0x0000001002027824 */ /* 0x001fca00078e00ff */
[----:B------:R-:W-:-:S04]  /*c7e0*/  LOP3.LUT R2, R2, 0x70, RZ, 0xc0, !PT ;  /* 0x0000007002027812 */ /* 0x000fc800078ec0ff */
[----:B------:R-:W-:-:S05]  /*c7f0*/  LOP3.LUT R2, R37, R2, RZ, 0xfc, !PT ;  /* 0x0000000225027212 */ /* 0x000fca00078efcff */
[----:B------:R-:W-:-:S04]  /*c800*/  IMAD R0, R0, 0x80, R2 ;  /* 0x0000008000007824 */ /* 0x000fc800078e0202 */
        /* <DEDUP_REMOVED lines=35> */
[----:B------:R-:W-:-:S03]  /*ca40*/  IMAD.U32 R6, RZ, RZ, UR43 ;  /* 0x0000002bff067e24 */ /* 0x000fc6000f8e00ff */
[----:B------:R-:W1:Y:S02]  /*ca50*/  SHFL.IDX PT, R2, R4, RZ, 0x181f ;  /* 0x00181fff04027589 */ /* 0x000e6400000e0000 */
[----:B------:R-:W-:Y:S02]  /*ca60*/  LEA R5, R6, R37, 0x7 ;  /* 0x0000002506057211 */ /* 0x000fe400078e38ff */
[----:B------:R-:W-:Y:S02]  /*ca70*/  SHFL.IDX PT, R6, R4, 0x1, 0x181f ;  /* 0x00381f0004067f89 */ /* 0x000fe400000e0000 */
[C---:B------:R-:W-:Y:S01]  /*ca80*/  ISETP.GE.AND P0, PT, R5.reuse, UR38, PT ;  /* 0x0000002605007c0c */ /* 0x040fe2000bf06270 */
[----:B------:R-:W-:-:S12]  /*ca90*/  VIADD R7, R5, 0x10 ;  /* 0x0000001005077836 */ /* 0x000fd80000000000 */
        /* <DEDUP_REMOVED lines=40> */
[----:B------:R-:W-:Y:S02]  /*cd20*/  SHFL.IDX PT, R6, R4, 0x5, 0x181f ;  /* 0x00b81f0004067f89 */ /* 0x000fe400000e0000 */
[----:B------:R-:W-:Y:S01]  /*cd30*/  @!P0 MOV R3, R7 ;  /* 0x0000000700038202 */ /* 0x000fe20000000f00 */
[----:B------:R-:W-:Y:S01]  /*cd40*/  VIADD R7, R5, 0x50 ;  /* 0x0000005005077836 */ /* 0x000fe20000000000 */
        /* <DEDUP_REMOVED lines=22> */
.L_x_2509:
        /* <DEDUP_REMOVED lines=11> */
.L_x_2429:
        /* <DEDUP_REMOVED lines=16> */
.L_x_2510:
[----:B------:R-:W-:Y:S05]  /*d060*/  BSYNC B0 ;  /* 0x0000000000007941 */ /* 0x000fea0003800000 */
.L_x_2430:
[----:B------:R-:W-:-:S06]  /*d070*/  UISETP.GE.AND UP0, UPT, UR44, 0x2, UPT ;  /* 0x000000022c00788c */ /* 0x000fcc000bf06270 */
[----:B------:R-:W-:-:S13]  /*d080*/  PLOP3.LUT P0, PT, PT, PT, UP0, 0x40, 0x0 ;  /* 0x000000000000781c */ /* 0x000fda0003f0e808 */
[----:B------:R-:W-:Y:S05]  /*d090*/  @P0 BRA `(.L_x_2432) ;  /* 0x0000001000200947 */ /* 0x000fea0003800000 */
[----:B------:R-:W-:Y:S01]  /*d0a0*/  UIADD3 UR4, UR44, -0x2, URZ ;  /* 0xfffffffe2c047890 */ /* 0x000fe2000fffe03f */
[----:B------:R-:W-:Y:S01]  /*d0b0*/  BSSY B0, `(.L_x_2432) ;  /* 0x0000106000007945 */ /* 0x000fe20003800000 */
[----:B------:R-:W-:Y:S02]  /*d0c0*/  IMAD.MOV.U32 R20, RZ, RZ, R26 ;  /* 0x000000ffff147224 */ /* 0x000fe400078e001a */
[----:B------:R-:W-:Y:S02]  /*d0d0*/  IMAD.MOV.U32 R10, RZ, RZ, R23 ;  /* 0x000000ffff0a7224 */ /* 0x000fe400078e0017 */
[----:B------:R-:W-:Y:S02]  /*d0e0*/  IMAD.MOV.U32 R27, RZ, RZ, R24 ;  /* 0x000000ffff1b7224 */ /* 0x000fe400078e0018 */
[----:B------:R-:W-:-:S07]  /*d0f0*/  IMAD.U32 R6, RZ, RZ, UR4 ;  /* 0x00000004ff067e24 */ /* 0x000fce000f8e00ff */
.L_x_2445:
[----:B0-----:R-:W0:Y:S01]  /*d100*/  LDC R3, c[0x0][0x430] ;  /* 0x00010c00ff037b82 */ /* 0x001e220000000800 */
[----:B------:R-:W1:Y:S01]  /*d110*/  S2R R0, SR_TID.X ;  /* 0x0000000000007919 */ /* 0x000e620000002100 */
[----:B------:R-:W-:Y:S01]  /*d120*/  LEA R7, R6, R37, 0x7 ;  /* 0x0000002506077211 */ /* 0x000fe200078e38ff */
        /* <DEDUP_REMOVED lines=35> */
.L_x_2433:
[----:B------:R-:W-:Y:S01]  /*d360*/  IMAD R6, R23, 0x8, R16 ;  /* 0x0000000817067824 */ /* 0x000fe200078e0210 */
[----:B------:R-:W-:Y:S01]  /*d370*/  SHF.L.U32 R3, R26, 0x1f, RZ ;  /* 0x0000001f1a037819 */ /* 0x000fe200000006ff */
[----:B------:R-:W-:Y:S03]  /*d380*/  BSSY B1, `(.L_x_2434) ;  /* 0x0000003000017945 */ /* 0x000fe60003800000 */
[----:B------:R-:W0:Y:S02]  /*d390*/  SYNCS.PHASECHK.TRANS64.TRYWAIT P0, [R6+URZ+0x28840], R3 ;  /* 0x02884003060075a7 */ /* 0x000e24000800017f */
[----:B0-----:R-:W-:Y:S05]  /*d3a0*/  @!P0 BRA `(.L_x_2435) ;  /* 0x00000030009c8947 */ /* 0x001fea0003800000 */
.L_x_2511:
[----:B------:R-:W-:Y:S05]  /*d3b0*/  BSYNC B1 ;  /* 0x0000000000017941 */ /* 0x000fea0003800000 */
.L_x_2434:
        /* <DEDUP_REMOVED lines=70> */
.L_x_2529:
        /* <DEDUP_REMOVED lines=9> */
.L_x_2437:
        /* <DEDUP_REMOVED lines=11> */
.L_x_2438:
[----:B------:R0:W-:Y:S01]  /*d960*/  SYNCS.ARRIVE.TRANS64.A1T0 RZ, [R6+URZ+0x28830], RZ ;  /* 0x028830ff06ff79a7 */ /* 0x0001e2000810003f */
[----:B------:R-:W-:Y:S05]  /*d970*/  @!P2 BRA `(.L_x_2439) ;  /* 0x000000000004a947 */ /* 0x000fea0003800000 */
[----:B------:R-:W-:Y:S01]  /*d980*/  BPT.TRAP 0x1 ;  /* 0x000000040000795c */ /* 0x000fe20000300000 */
.L_x_2439:
[----:B------:R-:W-:Y:S01]  /*d990*/  SHF.L.U32 R3, R20, 0x1f, RZ ;  /* 0x0000001f14037819 */ /* 0x000fe200000006ff */
[----:B0-----:R-:W-:Y:S01]  /*d9a0*/  IMAD R6, R10, 0x8, R16 ;  /* 0x000000080a067824 */ /* 0x001fe200078e0210 */
[----:B------:R-:W-:Y:S03]  /*d9b0*/  BSSY B1, `(.L_x_2440) ;  /* 0x0000003000017945 */ /* 0x000fe60003800000 */
[----:B------:R-:W0:Y:S02]  /*d9c0*/  SYNCS.PHASECHK.TRANS64.TRYWAIT P0, [R6+URZ+0x28860], R3 ;  /* 0x02886003060075a7 */ /* 0x000e24000800017f */
[----:B0-----:R-:W-:Y:S05]  /*d9d0*/  @!P0 BRA `(.L_x_2441) ;  /* 0x00000034006c8947 */ /* 0x001fea0003800000 */
.L_x_2530:
[----:B------:R-:W-:Y:S05]  /*d9e0*/  BSYNC B1 ;  /* 0x0000000000017941 */ /* 0x000fea0003800000 */
.L_x_2440:
        /* <DEDUP_REMOVED lines=67> */
.L_x_2548:
        /* <DEDUP_REMOVED lines=29> */
.L_x_2443:
        /* <DEDUP_REMOVED lines=11> */
.L_x_2444:
[C---:B------:R-:W-:Y:S01]  /*e0a0*/  ISETP.GT.AND P0, PT, R24.reuse, RZ, PT ;  /* 0x000000ff1800720c */ /* 0x040fe20003f04270 */
[----:B------:R0:W-:Y:S01]  /*e0b0*/  SYNCS.ARRIVE.TRANS64.A1T0 RZ, [R6+URZ+0x28850], RZ ;  /* 0x028850ff06ff79a7 */ /* 0x0001e2000810003f */
[----:B------:R-:W-:Y:S02]  /*e0c0*/  IMAD.MOV.U32 R20, RZ, RZ, R26 ;  /* 0x000000ffff147224 */ /* 0x000fe400078e001a */
[----:B------:R-:W-:Y:S02]  /*e0d0*/  IMAD.MOV.U32 R10, RZ, RZ, R23 ;  /* 0x000000ffff0a7224 */ /* 0x000fe400078e0017 */
[----:B------:R-:W-:Y:S02]  /*e0e0*/  IMAD.MOV.U32 R27, RZ, RZ, R24 ;  /* 0x000000ffff1b7224 */ /* 0x000fe400078e0018 */
[----:B0-----:R-:W-:-:S05]  /*e0f0*/  VIADD R6, R24, 0xffffffff ;  /* 0xffffffff18067836 */ /* 0x001fca0000000000 */
[----:B------:R-:W-:Y:S05]  /*e100*/  @P0 BRA `(.L_x_2445) ;  /* 0xffffffec00fc0947 */ /* 0x000fea000383ffff */
[----:B------:R-:W-:Y:S05]  /*e110*/  BSYNC B0 ;  /* 0x0000000000007941 */ /* 0x000fea0003800000 */
.L_x_2432:
        /* <DEDUP_REMOVED lines=17> */
.L_x_2447:
[----:B------:R-:W-:Y:S05]  /*e230*/  BSYNC B0 ;  /* 0x0000000000007941 */ /* 0x000fea0003800000 */
.L_x_2446:
[----:B------:R-:W-:-:S05]  /*e240*/  IMAD.U32 R0, RZ, RZ, UR45 ;  /* 0x0000002dff007e24 */ /* 0x000fca000f8e00ff */
[----:B------:R-:W-:-:S13]  /*e250*/  ISETP.NE.AND P0, PT, R0, 0x3, PT ;  /* 0x000000030000780c */ /* 0x000fda0003f05270 */
[----:B------:R-:W-:Y:S05]  /*e260*/  @!P0 BRA `(.L_x_2448) ;  /* 0x0000000000048947 */ /* 0x000fea0003800000 */
[----:B------:R-:W-:Y:S01]  /*e270*/  BPT.TRAP 0x1 ;  /* 0x000000040000795c */ /* 0x000fe20000300000 */
.L_x_2448:
[----:B------:R-:W-:Y:S01]  /*e280*/  IMAD R4, R23, 0x8, R16 ;  /* 0x0000000817047824 */ /* 0x000fe200078e0210 */
[----:B0-----:R-:W-:Y:S01]  /*e290*/  SHF.L.U32 R3, R26, 0x1f, RZ ;  /* 0x0000001f1a037819 */ /* 0x001fe200000006ff */
[----:B------:R-:W-:Y:S01]  /*e2a0*/  IMAD.MOV.U32 R5, RZ, RZ, -0x80 ;  /* 0xffffff80ff057424 */ /* 0x000fe200078e00ff */
[----:B------:R-:W-:Y:S02]  /*e2b0*/  BSSY B0, `(.L_x_2449) ;  /* 0x0000004000007945 */ /* 0x000fe40003800000 */
[----:B------:R-:W0:Y:S01]  /*e2c0*/  SYNCS.PHASECHK.TRANS64.TRYWAIT P0, [R4+URZ+0x28860], R3 ;  /* 0x02886003040075a7 */ /* 0x000e22000800017f */
[----:B------:R-:W-:Y:S01]  /*e2d0*/  IMAD R24, R24, R5, UR37 ;  /* 0x0000002518187e24 */ /* 0x000fe2000f8e0205 */
[----:B0-----:R-:W-:Y:S06]  /*e2e0*/  @!P0 BRA `(.L_x_2450) ;  /* 0x0000003400a88947 */ /* 0x001fec0003800000 */
.L_x_2549:
[----:B------:R-:W-:Y:S05]  /*e2f0*/  BSYNC B0 ;  /* 0x0000000000007941 */ /* 0x000fea0003800000 */
.L_x_2449:
        /* <DEDUP_REMOVED lines=62> */
[----:B------:R1:W0:-:S12]  /*e6e0*/  SHFL.IDX PT, R7, R18, 0x7, 0x181f ;  /* 0x00f81f0012077f89 */ /* 0x00021800000e0000 */
[----:B------:R1:W-:Y:S01]  /*e6f0*/  LDGSTS.E.BYPASS.LTC128B.128 [R0+0x3400], desc[UR50][R2.64], !P0 ;  /* 0x0340000002007fae */ /* 0x0003e2000c101d72 */
[----:B------:R-:W-:-:S13]  /*e700*/  ISETP.LT.OR P0, PT, R5, 0x61, P1 ;  /* 0x000000610500780c */ /* 0x000fda0000f01670 */
[----:B0-2---:R1:W-:Y:S02]  /*e710*/  LDGSTS.E.BYPASS.LTC128B.128 [R0+0x7400], desc[UR50][R2.64+0x80], !P0 ;  /* 0x0740008002007fae */ /* 0x0053e4000c101d72 */
.L_x_2567:
        /* <DEDUP_REMOVED lines=11> */
.L_x_2452:
        /* <DEDUP_REMOVED lines=11> */
.L_x_2453:
[----:B------:R0:W-:Y:S01]  /*e880*/  SYNCS.ARRIVE.TRANS64.A1T0 RZ, [R4+URZ+0x28850], RZ ;  /* 0x028850ff04ff79a7 */ /* 0x0001e2000810003f */
[----:B------:R-:W-:-:S05]  /*e890*/  VIADD R23, R23, 0x1 ;  /* 0x0000000117177836 */ /* 0x000fca0000000000 */
[----:B------:R-:W-:-:S04]  /*e8a0*/  ISETP.NE.AND P0, PT, R23, 0x2, PT ;  /* 0x000000021700780c */ /* 0x000fc80003f05270 */
[----:B------:R-:W-:Y:S02]  /*e8b0*/  SEL R3, RZ, 0x1, P0 ;  /* 0x00000001ff037807 */ /* 0x000fe40000000000 */
[----:B------:R-:W-:Y:S02]  /*e8c0*/  SEL R23, R23, RZ, P0 ;  /* 0x000000ff17177207 */ /* 0x000fe40000000000 */
[----:B0-----:R-:W-:-:S07]  /*e8d0*/  LOP3.LUT R26, R26, R3, RZ, 0x3c, !PT ;  /* 0x000000031a1a7212 */ /* 0x001fce00078e3cff */
.L_x_2413:
[----:B------:R-:W-:Y:S05]  /*e8e0*/  BSYNC B7 ;  /* 0x0000000000077941 */ /* 0x000fea0003800000 */
.L_x_2411:
        /* <DEDUP_REMOVED lines=11> */
.L_x_2454:
[----:B------:R-:W-:-:S03]  /*e9a0*/  UMOV UR4, 0xffffffff ;  /* 0xffffffff00047882 */ /* 0x000fc60000000000 */
[----:B------:R-:W-:Y:S05]  /*e9b0*/  BRA.DIV UR4, `(.L_x_2456) ;  /* 0x0000003a04c07947 */ /* 0x000fea000b800000 */
[----:B------:R0:W1:Y:S02]  /*e9c0*/  SHFL.IDX PT, R14, R34, RZ, 0x1f ;  /* 0x00001fff220e7589 */ /* 0x00006400000e0000 */
.L_x_2570:
        /* <DEDUP_REMOVED lines=8> */
.L_x_2455:
[----:B------:R-:W-:Y:S02]  /*ea50*/  ULDC UR4, c[0x0][0xc38] ;  /* 0x00030e0000047ab9 */ /* 0x000fe40000000800 */
[----:B-1----:R-:W-:-:S13]  /*ea60*/  ISETP.GE.AND P0, PT, R34, UR4, PT ;  /* 0x0000000422007c0c */ /* 0x002fda000bf06270 */
[----:B------:R-:W-:Y:S05]  /*ea70*/  @!P0 BRA `(.L_x_2457) ;  /* 0xffffffc400608947 */ /* 0x000fea000383ffff */
.L_x_2408:
        /* <DEDUP_REMOVED lines=11> */
.L_x_2571:
[----:B------:R-:W-:Y:S05]  /*eb30*/  BSYNC B0 ;  /* 0x0000000000007941 */ /* 0x000fea0003800000 */
.L_x_2458:
[----:B------:R-:W-:-:S03]  /*eb40*/  UMOV UR4, 0xffffffff ;  /* 0xffffffff00047882 */ /* 0x000fc60000000000 */
[----:B------:R-:W-:Y:S05]  /*eb50*/  BRA.DIV UR4, `(.L_x_2460) ;  /* 0x0000003a04947947 */ /* 0x000fea000b800000 */
[----:B-1----:R-:W1:Y:S02]  /*eb60*/  S2R R0, SR_TID.X ;  /* 0x0000000000007919 */ /* 0x002e640000002100 */
[----:B-1----:R-:W-:-:S04]  /*eb70*/  SHF.R.U32.HI R0, RZ, 0x5, R0 ;  /* 0x00000005ff007819 */ /* 0x002fc80000011600 */
[----:B------:R-:W-:-:S05]  /*eb80*/  LOP3.LUT R0, R0, 0x3, RZ, 0xc0, !PT ;  /* 0x0000000300007812 */ /* 0x000fca00078ec0ff */
[----:B------:R1:W2:Y:S02]  /*eb90*/  SHFL.IDX PT, R14, R0, RZ, 0x1f ;  /* 0x00001fff000e7589 */ /* 0x0002a400000e0000 */
.L_x_2574:
[----:B--2---:R-:W-:Y:S01]  /*eba0*/  ISETP.NE.AND P0, PT, R14, RZ, PT ;  /* 0x000000ff0e00720c */ /* 0x004fe20003f05270 */
[----:B------:R-:W-:-:S12]  /*ebb0*/  BSSY B0, `(.L_x_2461) ;  /* 0x0000024000007945 */ /* 0x000fd80003800000 */
[----:B------:R-:W-:Y:S05]  /*ebc0*/  @P0 BRA `(.L_x_2462) ;  /* 0x0000000000880947 */ /* 0x000fea0003800000 */
[----:B------:R-:W-:-:S03]  /*ebd0*/  UMOV UR4, 0xffffffff ;  /* 0xffffffff00047882 */ /* 0x000fc60000000000 */
[----:B------:R-:W-:Y:S05]  /*ebe0*/  BRA.DIV UR4, `(.L_x_2463) ;  /* 0x0000003a04a47947 */ /* 0x000fea000b800000 */
[----:B------:R-:W-:-:S13]  /*ebf0*/  ELECT P6, URZ, PT ;  /* 0x00000000003f782f */ /* 0x000fda00038c0000 */
.L_x_2577:
[----:B------:R-:W-:Y:S05]  /*ec00*/  @!P6 BRA `(.L_x_2462) ;  /* 0x000000000078e947 */ /* 0x000fea0003800000 */
[----:B------:R-:W-:-:S06]  /*ec10*/  ULOP3.LUT UR4, UR36, 0x2, URZ, 0xfc, !UPT ;  /* 0x0000000224047892 */ /* 0x000fcc000f8efc3f */
[----:B-1----:R-:W-:-:S05]  /*ec20*/  IMAD.U32 R0, RZ, RZ, UR4 ;  /* 0x00000004ff007e24 */ /* 0x002fca000f8e00ff */
[----:B------:R-:W-:-:S13]  /*ec30*/  ISETP.NE.AND P0, PT, R0, 0x3, PT ;  /* 0x000000030000780c */ /* 0x000fda0003f05270 */
[----:B------:R-:W-:Y:S05]  /*ec40*/  @!P0 BRA `(.L_x_2464) ;  /* 0x0000000000048947 */ /* 0x000fea0003800000 */
[----:B------:R-:W-:Y:S01]  /*ec50*/  BPT.TRAP 0x1 ;  /* 0x000000040000795c */ /* 0x000fe20000300000 */
.L_x_2464:
[C---:B------:R-:W-:Y:S01]  /*ec60*/  IMAD R5, R23.reuse, 0x8, R4 ;  /* 0x0000000817057824 */ /* 0x040fe200078e0204 */
[----:B------:R-:W-:Y:S01]  /*ec70*/  SHF.L.U32 R0, R26, 0x1f, RZ ;  /* 0x0000001f1a007819 */ /* 0x000fe200000006ff */
[----:B------:R-:W-:-:S03]  /*ec80*/  VIADD R23, R23, 0x1 ;  /* 0x0000000117177836 */ /* 0x000fc60000000000 */
[----:B------:R-:W1:Y:S02]  /*ec90*/  SYNCS.PHASECHK.TRANS64.TRYWAIT P1, [R5+URZ+0x28840], R0 ;  /* 0x02884000050075a7 */ /* 0x000e64000802017f */
[----:B------:R-:W-:-:S04]  /*eca0*/  ISETP.NE.AND P2, PT, R23, 0x2, PT ;  /* 0x000000021700780c */ /* 0x000fc80003f45270 */
[----:B------:R-:W-:Y:S01]  /*ecb0*/  SEL R3, RZ, 0x1, P2 ;  /* 0x00000001ff037807 */ /* 0x000fe20001000000 */
[----:B-1----:R-:W-:Y:S08]  /*ecc0*/  @!P1 BRA `(.L_x_2465) ;  /* 0x00000038008c9947 */ /* 0x002ff00003800000 */
.L_x_2578:
[----:B------:R-:W-:Y:S02]  /*ecd0*/  SEL R23, R23, RZ, P2 ;  /* 0x000000ff17177207 */ /* 0x000fe40001000000 */
[----:B------:R-:W-:Y:S01]  /*ece0*/  LOP3.LUT R2, R26, R3, RZ, 0x3c, !PT ;  /* 0x000000031a027212 */ /* 0x000fe200078e3cff */
[----:B------:R-:W-:Y:S06]  /*ecf0*/  @!P0 BRA `(.L_x_2466) ;  /* 0x0000000000048947 */ /* 0x000fec0003800000 */
[----:B------:R-:W-:Y:S01]  /*ed00*/  BPT.TRAP 0x1 ;  /* 0x000000040000795c */ /* 0x000fe20000300000 */
.L_x_2466:
[----:B------:R-:W-:Y:S01]  /*ed10*/  IMAD R23, R23, 0x8, R4 ;  /* 0x0000000817177824 */ /* 0x000fe200078e0204 */
[----:B------:R-:W-:-:S04]  /*ed20*/  SHF.L.U32 R2, R2, 0x1f, RZ ;  /* 0x0000001f02027819 */ /* 0x000fc800000006ff */
[----:B------:R-:W2:Y:S02]  /*ed30*/  SYNCS.PHASECHK.TRANS64.TRYWAIT P1, [R23+URZ+0x28840], R2 ;  /* 0x02884002170075a7 */ /* 0x000ea4000802017f */
[----:B--2---:R-:W-:Y:S05]  /*ed40*/  @!P1 BRA `(.L_x_2467) ;  /* 0x0000003800809947 */ /* 0x004fea0003800000 */
.L_x_2579:
[----:B------:R-:W-:Y:S05]  /*ed50*/  @!P0 BRA `(.L_x_2468) ;  /* 0x0000000000048947 */ /* 0x000fea0003800000 */
[----:B------:R-:W-:Y:S01]  /*ed60*/  BPT.TRAP 0x1 ;  /* 0x000000040000795c */ /* 0x000fe20000300000 */
.L_x_2468:
[----:B------:R-:W3:Y:S02]  /*ed70*/  SYNCS.PHASECHK.TRANS64.TRYWAIT P1, [R5+URZ+0x28860], R0 ;  /* 0x02886000050075a7 */ /* 0x000ee4000802017f */
[----:B---3--:R-:W-:Y:S05]  /*ed80*/  @!P1 BRA `(.L_x_2469) ;  /* 0x0000003800849947 */ /* 0x008fea0003800000 */
.L_x_2580:
[----:B------:R-:W-:Y:S05]  /*ed90*/  @!P0 BRA `(.L_x_2470) ;  /* 0x0000000000048947 */ /* 0x000fea0003800000 */
[----:B------:R-:W-:Y:S01]  /*eda0*/  BPT.TRAP 0x1 ;  /* 0x000000040000795c */ /* 0x000fe20000300000 */
.L_x_2470:
[----:B----4-:R4:W0:Y:S02]  /*edb0*/  SYNCS.PHASECHK.TRANS64.TRYWAIT P0, [R23+URZ+0x28860], R2 ;  /* 0x02886002170075a7 */ /* 0x010824000800017f */
[----:B0-----:R-:W-:Y:S05]  /*edc0*/  @!P0 NANOSLEEP.SYNCS 0x989680 ;  /* 0x009896800000895d */ /* 0x001fea0003900000 */
[----:B------:R-:W0:Y:S02]  /*edd0*/  @!P0 SYNCS.PHASECHK.TRANS64 P0, [R23+URZ+0x28860], R2 ;  /* 0x02886002170085a7 */ /* 0x000e24000800007f */
[----:B0-----:R-:W-:Y:S05]  /*ede0*/  @!P0 BRA `(.L_x_2470) ;  /* 0xfffffffc00f08947 */ /* 0x001fea000383ffff */
.L_x_2462:
[----:B------:R-:W-:Y:S05]  /*edf0*/  BSYNC B0 ;  /* 0x0000000000007941 */ /* 0x000fea0003800000 */
.L_x_2461:
[----:B------:R-:W-:Y:S05]  /*ee00*/  EXIT ;  /* 0x000000000000794d */ /* 0x000fea0003800000 */
.L_x_2355:
[----:B0-----:R-:W-:-:S04]  /*ee10*/  IMAD.U32 R3, RZ, RZ, UR41 ;  /* 0x00000029ff037e24 */ /* 0x001fc8000f8e00ff */
[----:B------:R0:W1:Y:S03]  /*ee20*/  SYNCS.PHASECHK.TRANS64.TRYWAIT P1, [R3+URZ+0x28800], R0 ;  /* 0x02880000030075a7 */ /* 0x000066000802017f */
[----:B-1----:R-:W-:Y:S05]  /*ee30*/  @!P1 NANOSLEEP.SYNCS 0x989680 ;  /* 0x009896800000995d */ /* 0x002fea0003900000 */
[----:B------:R-:W1:Y:S02]  /*ee40*/  @!P1 SYNCS.PHASECHK.TRANS64 P1, [R3+URZ+0x28800], R0 ;  /* 0x02880000030095a7 */ /* 0x000e64000802007f */
[----:B-1----:R-:W-:Y:S05]  /*ee50*/  @!P1 BRA `(.L_x_2355) ;  /* 0xfffffffc00ec9947 */ /* 0x002fea000383ffff */
[----:B------:R-:W-:Y:S05]  /*ee60*/  BRA `(.L_x_2471) ;  /* 0xffffff2400ec7947 */ /* 0x000fea000383ffff */
.L_x_2359:
[----:B-1----:R1:W2:Y:S02]  /*ee70*/  SYNCS.PHASECHK.TRANS64.TRYWAIT P1, [R3+URZ+0x28830], R0 ;  /* 0x02883000030075a7 */ /* 0x0022a4000802017f */
[----:B--2---:R-:W-:Y:S05]  /*ee80*/  @!P1 NANOSLEEP.SYNCS 0x989680 ;  /* 0x009896800000995d */ /* 0x004fea0003900000 */
[----:B------:R-:W2:Y:S02]  /*ee90*/  @!P1 SYNCS.PHASECHK.TRANS64 P1, [R3+URZ+0x28830], R0 ;  /* 0x02883000030095a7 */ /* 0x000ea4000802007f */
[----:B--2---:R-:W-:Y:S05]  /*eea0*/  @!P1 BRA `(.L_x_2359) ;  /* 0xfffffffc00f09947 */ /* 0x004fea000383ffff */
[----:B------:R-:W-:Y:S05]  /*eeb0*/  BRA `(.L_x_2358) ;  /* 0xffffff2800087947 */ /* 0x000fea000383ffff */
.L_x_2365:
[----:B-1----:R-:W-:-:S04]  /*eec0*/  IMAD.U32 R5, RZ, RZ, UR6 ;  /* 0x00000006ff057e24 */ /* 0x002fc8000f8e00ff */
[----:B------:R1:W2:Y:S03]  /*eed0*/  SYNCS.PHASECHK.TRANS64.TRYWAIT P1, [R5+URZ+0x28830], R0 ;  /* 0x02883000050075a7 */ /* 0x0002a6000802017f */
[----:B--2---:R-:W-:Y:S05]  /*eee0*/  @!P1 NANOSLEEP.SYNCS 0x989680 ;  /* 0x009896800000995d */ /* 0x004fea0003900000 */
[----:B------:R-:W2:Y:S02]  /*eef0*/  @!P1 SYNCS.PHASECHK.TRANS64 P1, [R5+URZ+0x28830], R0 ;  /* 0x02883000050095a7 */ /* 0x000ea4000802007f */
[----:B--2---:R-:W-:Y:S05]  /*ef00*/  @!P1 BRA `(.L_x_2365) ;  /* 0xfffffffc00ec9947 */ /* 0x004fea000383ffff */
[----:B------:R-:W-:Y:S05]  /*ef10*/  BRA `(.L_x_2362) ;  /* 0xffffff4c00387947 */ /* 0x000fea000383ffff */
.L_x_2369:
[----:B-1----:R-:W-:-:S04]  /*ef20*/  MOV R5, UR6 ;  /* 0x0000000600057c02 */ /* 0x002fc80008000f00 */
[----:B------:R1:W2:Y:S03]  /*ef30*/  SYNCS.PHASECHK.TRANS64.TRYWAIT P1, [R5+URZ+0x28850], R0 ;  /* 0x02885000050075a7 */ /* 0x0002a6000802017f */
[----:B--2---:R-:W-:Y:S05]  /*ef40*/  @!P1 NANOSLEEP.SYNCS 0x989680 ;  /* 0x009896800000995d */ /* 0x004fea0003900000 */
[----:B------:R-:W2:Y:S02]  /*ef50*/  @!P1 SYNCS.PHASECHK.TRANS64 P1, [R5+URZ+0x28850], R0 ;  /* 0x02885000050095a7 */ /* 0x000ea4000802007f */
[----:B--2---:R-:W-:Y:S05]  /*ef60*/  @!P1 BRA `(.L_x_2369) ;  /* 0xfffffffc00ec9947 */ /* 0x004fea000383ffff */
[----:B------:R-:W-:Y:S05]  /*ef70*/  BRA `(.L_x_2366) ;  /* 0xffffff5000047947 */ /* 0x000fea000383ffff */
.L_x_2377:
[----:B-1----:R-:W-:-:S04]  /*ef80*/  IMAD.U32 R5, RZ, RZ, UR6 ;  /* 0x00000006ff057e24 */ /* 0x002fc8000f8e00ff */
[----:B------:R1:W2:Y:S03]  /*ef90*/  SYNCS.PHASECHK.TRANS64.TRYWAIT P1, [R5+URZ+0x28830], R0 ;  /* 0x02883000050075a7 */ /* 0x0002a6000802017f */
[----:B--2---:R-:W-:Y:S05]  /*efa0*/  @!P1 NANOSLEEP.SYNCS 0x989680 ;  /* 0x009896800000995d */ /* 0x004fea0003900000 */
[----:B------:R-:W2:Y:S02]  /*efb0*/  @!P1 SYNCS.PHASECHK.TRANS64 P1, [R5+URZ+0x28830], R0 ;  /* 0x02883000050095a7 */ /* 0x000ea4000802007f */
[----:B--2---:R-:W-:Y:S05]  /*efc0*/  @!P1 BRA `(.L_x_2377) ;  /* 0xfffffffc00ec9947 */ /* 0x004fea000383ffff */
[----:B------:R-:W-:Y:S05]  /*efd0*/  BRA `(.L_x_2374) ;  /* 0xffffff7400887947 */ /* 0x000fea000383ffff */
.L_x_2381:
[----:B-1----:R-:W-:-:S04]  /*efe0*/  IMAD.U32 R5, RZ, RZ, UR6 ;  /* 0x00000006ff057e24 */ /* 0x002fc8000f8e00ff */
[----:B------:R1:W2:Y:S03]  /*eff0*/  SYNCS.PHASECHK.TRANS64.TRYWAIT P1, [R5+URZ+0x28850], R0 ;  /* 0x02885000050075a7 */ /* 0x0002a6000802017f */
[----:B--2---:R-:W-:Y:S05]  /*f000*/  @!P1 NANOSLEEP.SYNCS 0x989680 ;  /* 0x009896800000995d */ /* 0x004fea0003900000 */
[----:B------:R-:W2:Y:S02]  /*f010*/  @!P1 SYNCS.PHASECHK.TRANS64 P1, [R5+URZ+0x28850], R0 ;  /* 0x02885000050095a7 */ /* 0x000ea4000802007f */
[----:B--2---:R-:W-:Y:S05]  /*f020*/  @!P1 BRA `(.L_x_2381) ;  /* 0xfffffffc00ec9947 */ /* 0x004fea000383ffff */
[----:B------:R-:W-:Y:S05]  /*f030*/  BRA `(.L_x_2378) ;  /* 0xffffff7800547947 */ /* 0x000fea000383ffff */
.L_x_2388:
[----:B-1----:R-:W-:-:S04]  /*f040*/  IMAD.U32 R9, RZ, RZ, UR5 ;  /* 0x00000005ff097e24 */ /* 0x002fc8000f8e00ff */
[----:B------:R1:W2:Y:S03]  /*f050*/  SYNCS.PHASECHK.TRANS64.TRYWAIT P1, [R9+URZ+0x28850], R6 ;  /* 0x02885006090075a7 */ /* 0x0002a6000802017f */
[----:B--2---:R-:W-:Y:S05]  /*f060*/  @!P1 NANOSLEEP.SYNCS 0x989680 ;  /* 0x009896800000995d */ /* 0x004fea0003900000 */
[----:B------:R-:W2:Y:S02]  /*f070*/  @!P1 SYNCS.PHASECHK.TRANS64 P1, [R9+URZ+0x28850], R6 ;  /* 0x02885006090095a7 */ /* 0x000ea4000802007f */
[----:B--2---:R-:W-:Y:S05]  /*f080*/  @!P1 BRA `(.L_x_2388) ;  /* 0xfffffffc00ec9947 */ /* 0x004fea000383ffff */
[----:B------:R-:W-:Y:S05]  /*f090*/  BRA `(.L_x_2387) ;  /* 0xffffff94003c7947 */ /* 0x000fea000383ffff */
.L_x_2419:
        /* <DEDUP_REMOVED lines=10> */
.L_x_2472:
[----:B------:R-:W-:Y:S05]  /*f140*/  BRA `(.L_x_2473) ;  /* 0xffffffc800287947 */ /* 0x000fea000383ffff */
.L_x_2422:
[----:B0-----:R0:W1:Y:S02]  /*f150*/  SYNCS.PHASECHK.TRANS64.TRYWAIT P0, [R7+URZ+0x28840], R2 ;  /* 0x02884002070075a7 */ /* 0x001064000800017f */
[----:B-1----:R-:W-:Y:S05]  /*f160*/  @!P0 NANOSLEEP.SYNCS 0x989680 ;  /* 0x009896800000895d */ /* 0x002fea0003900000 */
[----:B------:R-:W1:Y:S02]  /*f170*/  @!P0 SYNCS.PHASECHK.TRANS64 P0, [R7+URZ+0x28840], R2 ;  /* 0x02884002070085a7 */ /* 0x000e64000800007f */
[----:B-1----:R-:W-:Y:S05]  /*f180*/  @!P0 BRA `(.L_x_2422) ;  /* 0xfffffffc00f08947 */ /* 0x002fea000383ffff */
[----:B------:R-:W-:Y:S05]  /*f190*/  BRA `(.L_x_2474) ;  /* 0xffffffcc00207947 */ /* 0x000fea000383ffff */
.L_x_2423:
        /* <DEDUP_REMOVED lines=8> */
.L_x_2476:
[----:B------:R-:W-:Y:S05]  /*f220*/  BSYNC B0 ;  /* 0x0000000000007941 */ /* 0x000fea0003800000 */
.L_x_2475:
[----:B------:R-:W-:Y:S01]  /*f230*/  IMAD.MOV.U32 R13, RZ, RZ, R4 ;  /* 0x000000ffff0d7224 */ /* 0x000fe200078e0004 */
[----:B------:R-:W-:Y:S01]  /*f240*/  @P0 LEA R9, R5, R16, 0x1 ;  /* 0x0000001005090211 */ /* 0x000fe200078e08ff */
[----:B------:R-:W-:Y:S02]  /*f250*/  IMAD.MOV.U32 R12, RZ, RZ, RZ ;  /* 0x000000ffff0c7224 */ /* 0x000fe400078e00ff */
[----:B------:R-:W-:Y:S02]  /*f260*/  IMAD.MOV.U32 R11, RZ, RZ, 0x181f ;  /* 0x0000181fff0b7424 */ /* 0x000fe400078e00ff */
[----:B------:R-:W-:Y:S02]  /*f270*/  IMAD.MOV.U32 R15, RZ, RZ, -0x1 ;  /* 0xffffffffff0f7424 */ /* 0x000fe400078e00ff */
[----:B------:R-:W-:-:S07]  /*f280*/  IMAD.MOV.U32 R2, RZ, RZ, R14 ;  /* 0x000000ffff027224 */ /* 0x000fce00078e000e */
[----:B------:R-:W-:Y:S05]  /*f290*/  WARPSYNC.COLLECTIVE R15, `(.L_x_2477) ;  /* 0x000000000f087348 */ /* 0x000fea0003c00000 */
[----:B------:R0:W1:Y:S02]  /*f2a0*/  SHFL.IDX P6, R14, R13, R12, R11 ;  /* 0x0000000c0d0e7389 */ /* 0x00006400000c000b */
[----:B01----:R-:W-:Y:S01]  /*f2b0*/  ENDCOLLECTIVE ;  /* 0x000000000000791b */ /* 0x003fe20003800000 */
.L_x_2477:
        /* <DEDUP_REMOVED lines=8> */
.L_x_2478:
        /* <DEDUP_REMOVED lines=12> */
.L_x_2479:
[----:B------:R-:W-:Y:S02]  /*f400*/  IMAD.MOV.U32 R13, RZ, RZ, R0 ;  /* 0x000000ffff0d7224 */ /* 0x000fe400078e0000 */
[----:B------:R-:W-:Y:S01]  /*f410*/  IMAD.MOV.U32 R12, RZ, RZ, 0x2 ;  /* 0x00000002ff0c7424 */ /* 0x000fe200078e00ff */
[----:B------:R-:W-:-:S05]  /*f420*/  @P0 LEA R14, P1, R35, R14, 0x1 ;  /* 0x0000000e230e0211 */ /* 0x000fca00078208ff */
[----:B------:R-:W-:-:S08]  /*f430*/  @P0 IMAD.MOV.U32 R2, RZ, RZ, R14 ;  /* 0x000000ffff020224 */ /* 0x000fd000078e000e */
[----:B------:R-:W-:Y:S05]  /*f440*/  WARPSYNC.COLLECTIVE R15, `(.L_x_2480) ;  /* 0x000000000f087348 */ /* 0x000fea0003c00000 */
[----:B------:R0:W1:Y:S02]  /*f450*/  SHFL.IDX P6, R14, R13, R12, R11 ;  /* 0x0000000c0d0e7389 */ /* 0x00006400000c000b */
[----:B01----:R-:W-:Y:S01]  /*f460*/  ENDCOLLECTIVE ;  /* 0x000000000000791b */ /* 0x003fe20003800000 */
.L_x_2480:
        /* <DEDUP_REMOVED lines=13> */
.L_x_2481:
[----:B------:R-:W-:Y:S01]  /*f540*/  @P0 IMAD R21, R5, 0x2, R16 ;  /* 0x0000000205150824 */ /* 0x000fe200078e0210 */
[----:B------:R-:W-:Y:S01]  /*f550*/  MOV R13, R0 ;  /* 0x00000000000d7202 */ /* 0x000fe20000000f00 */
[----:B------:R-:W-:Y:S01]  /*f560*/  IMAD.MOV.U32 R12, RZ, RZ, 0x3 ;  /* 0x00000003ff0c7424 */ /* 0x000fe200078e00ff */
[----:B------:R-:W-:-:S05]  /*f570*/  @P0 LEA R14, P1, R35, R14, 0x1 ;  /* 0x0000000e230e0211 */ /* 0x000fca00078208ff */
[----:B------:R-:W-:-:S08]  /*f580*/  @P0 IMAD.MOV.U32 R2, RZ, RZ, R14 ;  /* 0x000000ffff020224 */ /* 0x000fd000078e000e */
[----:B------:R-:W-:Y:S05]  /*f590*/  WARPSYNC.COLLECTIVE R15, `(.L_x_2482) ;  /* 0x000000000f087348 */ /* 0x000fea0003c00000 */
[----:B------:R0:W1:Y:S02]  /*f5a0*/  SHFL.IDX P6, R14, R13, R12, R11 ;  /* 0x0000000c0d0e7389 */ /* 0x00006400000c000b */
[----:B01----:R-:W-:Y:S01]  /*f5b0*/  ENDCOLLECTIVE ;  /* 0x000000000000791b */ /* 0x003fe20003800000 */
.L_x_2482:
        /* <DEDUP_REMOVED lines=13> */
.L_x_2483:
        /* <DEDUP_REMOVED lines=8> */
.L_x_2484:
        /* <DEDUP_REMOVED lines=13> */
.L_x_2485:
        /* <DEDUP_REMOVED lines=8> */
.L_x_2486:
        /* <DEDUP_REMOVED lines=13> */
.L_x_2487:
        /* <DEDUP_REMOVED lines=8> */
.L_x_2488:
        /* <DEDUP_REMOVED lines=13> */
.L_x_2489:
        /* <DEDUP_REMOVED lines=8> */
.L_x_2490:
        /* <DEDUP_REMOVED lines=12> */
.L_x_2491:
[----:B------:R-:W-:Y:S05]  /*fbc0*/  BRA `(.L_x_2492) ;  /* 0xffffffc800147947 */ /* 0x000fea000383ffff */
.L_x_2428:
[----:B------:R-:W-:Y:S01]  /*fbd0*/  MOV R13, R4 ;  /* 0x00000004000d7202 */ /* 0x000fe20000000f00 */
[----:B------:R-:W-:Y:S02]  /*fbe0*/  IMAD.MOV.U32 R12, RZ, RZ, RZ ;  /* 0x000000ffff0c7224 */ /* 0x000fe400078e00ff */
[----:B------:R-:W-:Y:S02]  /*fbf0*/  IMAD.MOV.U32 R11, RZ, RZ, 0x181f ;  /* 0x0000181fff0b7424 */ /* 0x000fe400078e00ff */
[----:B------:R-:W-:Y:S02]  /*fc00*/  IMAD.MOV.U32 R15, RZ, RZ, -0x1 ;  /* 0xffffffffff0f7424 */ /* 0x000fe400078e00ff */
[----:B------:R-:W-:-:S07]  /*fc10*/  IMAD.U32 R6, RZ, RZ, UR43 ;  /* 0x0000002bff067e24 */ /* 0x000fce000f8e00ff */
[----:B------:R-:W-:Y:S05]  /*fc20*/  WARPSYNC.COLLECTIVE R15, `(.L_x_2493) ;  /* 0x000000000f087348 */ /* 0x000fea0003c00000 */
[----:B------:R0:W1:Y:S02]  /*fc30*/  SHFL.IDX P6, R14, R13, R12, R11 ;  /* 0x0000000c0d0e7389 */ /* 0x00006400000c000b */
[----:B01----:R-:W-:Y:S01]  /*fc40*/  ENDCOLLECTIVE ;  /* 0x000000000000791b */ /* 0x003fe20003800000 */
.L_x_2493:
[----:B------:R-:W-:-:S04]  /*fc50*/  IMAD R5, R6, 0x80, R37 ;  /* 0x0000008006057824 */ /* 0x000fc800078e0225 */
[C---:B------:R-:W-:Y:S01]  /*fc60*/  VIADD R6, R5.reuse, 0x10 ;  /* 0x0000001005067836 */ /* 0x040fe20000000000 */
[----:B------:R-:W-:Y:S01]  /*fc70*/  ISETP.GE.AND P0, PT, R5, UR38, PT ;  /* 0x0000002605007c0c */ /* 0x000fe2000bf06270 */
[----:B------:R-:W-:Y:S02]  /*fc80*/  IMAD.MOV.U32 R13, RZ, RZ, R0 ;  /* 0x000000ffff0d7224 */ /* 0x000fe400078e0000 */
[----:B------:R-:W-:-:S10]  /*fc90*/  IMAD.MOV.U32 R2, RZ, RZ, R14 ;  /* 0x000000ffff027224 */ /* 0x000fd400078e000e */
[----:B------:R-:W-:Y:S05]  /*fca0*/  WARPSYNC.COLLECTIVE R15, `(.L_x_2494) ;  /* 0x000000000f087348 */ /* 0x000fea0003c00000 */
[----:B------:R0:W1:Y:S02]  /*fcb0*/  SHFL.IDX P6, R14, R13, R12, R11 ;  /* 0x0000000c0d0e7389 */ /* 0x00006400000c000b */
[----:B01----:R-:W-:Y:S01]  /*fcc0*/  ENDCOLLECTIVE ;  /* 0x000000000000791b */ /* 0x003fe20003800000 */
.L_x_2494:
        /* <DEDUP_REMOVED lines=8> */
.L_x_2495:
        /* <DEDUP_REMOVED lines=11> */
.L_x_2496:
[----:B------:R-:W-:Y:S02]  /*fe00*/  IMAD.MOV.U32 R13, RZ, RZ, R4 ;  /* 0x000000ffff0d7224 */ /* 0x000fe400078e0004 */
[----:B------:R-:W-:Y:S01]  /*fe10*/  IMAD.MOV.U32 R12, RZ, RZ, 0x2 ;  /* 0x00000002ff0c7424 */ /* 0x000fe200078e00ff */
[----:B------:R-:W-:-:S05]  /*fe20*/  @!P0 LEA R14, P1, R35, R14, 0x1 ;  /* 0x0000000e230e8211 */ /* 0x000fca00078208ff */
[----:B------:R-:W-:-:S08]  /*fe30*/  @!P0 IMAD.MOV.U32 R2, RZ, RZ, R14 ;  /* 0x000000ffff028224 */ /* 0x000fd000078e000e */
[----:B------:R-:W-:Y:S05]  /*fe40*/  WARPSYNC.COLLECTIVE R15, `(.L_x_2497) ;  /* 0x000000000f087348 */ /* 0x000fea0003c00000 */
[----:B------:R0:W1:Y:S02]  /*fe50*/  SHFL.IDX P6, R14, R13, R12, R11 ;  /* 0x0000000c0d0e7389 */ /* 0x00006400000c000b */
[----:B01----:R-:W-:Y:S01]  /*fe60*/  ENDCOLLECTIVE ;  /* 0x000000000000791b */ /* 0x003fe20003800000 */
.L_x_2497:
        /* <DEDUP_REMOVED lines=14> */
.L_x_2498:
[----:B------:R-:W-:Y:S02]  /*ff50*/  IMAD.MOV.U32 R13, RZ, RZ, R4 ;  /* 0x000000ffff0d7224 */ /* 0x000fe400078e0004 */
[----:B------:R-:W-:Y:S01]  /*ff60*/  IMAD.MOV.U32 R12, RZ, RZ, 0x3 ;  /* 0x00000003ff0c7424 */ /* 0x000fe200078e00ff */
[----:B------:R-:W-:-:S05]  /*ff70*/  @!P0 LEA R14, P1, R35, R14, 0x1 ;  /* 0x0000000e230e8211 */ /* 0x000fca00078208ff */
[----:B------:R-:W-:-:S08]  /*ff80*/  @!P0 IMAD.MOV.U32 R2, RZ, RZ, R14 ;  /* 0x000000ffff028224 */ /* 0x000fd000078e000e */
[----:B------:R-:W-:Y:S05]  /*ff90*/  WARPSYNC.COLLECTIVE R15, `(.L_x_2499) ;  /* 0x000000000f087348 */ /* 0x000fea0003c00000 */
[----:B------:R0:W1:Y:S02]  /*ffa0*/  SHFL.IDX P6, R14, R13, R12, R11 ;  /* 0x0000000c0d0e7389 */ /* 0x00006400000c000b */
[----:B01----:R-:W-:Y:S01]  /*ffb0*/  ENDCOLLECTIVE ;  /* 0x000000000000791b */ /* 0x003fe20003800000 */
.L_x_2499:
        /* <DEDUP_REMOVED lines=14> */
.L_x_2500:
[----:B------:R-:W-:Y:S01]  /*100a0*/  IMAD.MOV.U32 R13, RZ, RZ, R4 ;  /* 0x000000ffff0d7224 */ /* 0x000fe200078e0004 */
[----:B------:R-:W-:Y:S02]  /*100b0*/  MOV R12, 0x4 ;  /* 0x00000004000c7802 */ /* 0x000fe40000000f00 */
[----:B------:R-:W-:-:S05]  /*100c0*/  @!P0 LEA R14, P1, R35, R14, 0x1 ;  /* 0x0000000e230e8211 */ /* 0x000fca00078208ff */
[----:B------:R-:W-:-:S08]  /*100d0*/  @!P0 IMAD.MOV.U32 R2, RZ, RZ, R14 ;  /* 0x000000ffff028224 */ /* 0x000fd000078e000e */
[----:B------:R-:W-:Y:S05]  /*100e0*/  WARPSYNC.COLLECTIVE R15, `(.L_x_2501) ;  /* 0x000000000f087348 */ /* 0x000fea0003c00000 */
[----:B------:R0:W1:Y:S02]  /*100f0*/  SHFL.IDX P6, R14, R13, R12, R11 ;  /* 0x0000000c0d0e7389 */ /* 0x00006400000c000b */
[----:B01----:R-:W-:Y:S01]  /*10100*/  ENDCOLLECTIVE ;  /* 0x000000000000791b */ /* 0x003fe20003800000 */
.L_x_2501:
        /* <DEDUP_REMOVED lines=14> */
.L_x_2502:
[----:B------:R-:W-:Y:S02]  /*101f0*/  IMAD.MOV.U32 R13, RZ, RZ, R4 ;  /* 0x000000ffff0d7224 */ /* 0x000fe400078e0004 */
[----:B------:R-:W-:Y:S01]  /*10200*/  IMAD.MOV.U32 R12, RZ, RZ, 0x5 ;  /* 0x00000005ff0c7424 */ /* 0x000fe200078e00ff */
[----:B------:R-:W-:-:S05]  /*10210*/  @!P0 LEA R14, P1, R35, R14, 0x1 ;  /* 0x0000000e230e8211 */ /* 0x000fca00078208ff */
[----:B------:R-:W-:-:S08]  /*10220*/  @!P0 IMAD.MOV.U32 R2, RZ, RZ, R14 ;  /* 0x000000ffff028224 */ /* 0x000fd000078e000e */
[----:B------:R-:W-:Y:S05]  /*10230*/  WARPSYNC.COLLECTIVE R15, `(.L_x_2503) ;  /* 0x000000000f087348 */ /* 0x000fea0003c00000 */
[----:B------:R0:W1:Y:S02]  /*10240*/  SHFL.IDX P6, R14, R13, R12, R11 ;  /* 0x0000000c0d0e7389 */ /* 0x00006400000c000b */
[----:B01----:R-:W-:Y:S01]  /*10250*/  ENDCOLLECTIVE ;  /* 0x000000000000791b */ /* 0x003fe20003800000 */
.L_x_2503:
        /* <DEDUP_REMOVED lines=14> */
.L_x_2504:
[----:B------:R-:W-:Y:S02]  /*10340*/  IMAD.MOV.U32 R13, RZ, RZ, R4 ;  /* 0x000000ffff0d7224 */ /* 0x000fe400078e0004 */
[----:B------:R-:W-:Y:S01]  /*10350*/  IMAD.MOV.U32 R12, RZ, RZ, 0x6 ;  /* 0x00000006ff0c7424 */ /* 0x000fe200078e00ff */
[----:B------:R-:W-:-:S05]  /*10360*/  @!P0 LEA R14, P1, R35, R14, 0x1 ;  /* 0x0000000e230e8211 */ /* 0x000fca00078208ff */
[----:B------:R-:W-:-:S08]  /*10370*/  @!P0 IMAD.MOV.U32 R2, RZ, RZ, R14 ;  /* 0x000000ffff028224 */ /* 0x000fd000078e000e */
[----:B------:R-:W-:Y:S05]  /*10380*/  WARPSYNC.COLLECTIVE R15, `(.L_x_2505) ;  /* 0x000000000f087348 */ /* 0x000fea0003c00000 */
[----:B------:R0:W1:Y:S02]  /*10390*/  SHFL.IDX P6, R14, R13, R12, R11 ;  /* 0x0000000c0d0e7389 */ /* 0x00006400000c000b */
[----:B01----:R-:W-:Y:S01]  /*103a0*/  ENDCOLLECTIVE ;  /* 0x000000000000791b */ /* 0x003fe20003800000 */
.L_x_2505:
[----:B------:R-:W-:Y:S02]  /*103b0*/  @!P0 IMAD.X R7, RZ, RZ, R6, P1 ;  /* 0x000000ffff078224 */ /* 0x000fe400008e0606 */
[----:B------:R-:W-:Y:S02]  /*103c0*/  VIADD R6, R5, 0x60 ;  /* 0x0000006005067836 */ /* 0x000fe40000000000 */
[----:B------:R-:W-:-:S05]  /*103d0*/  @!P0 IMAD.MOV.U32 R3, RZ, RZ, R7 ;  /* 0x000000ffff038224 */ /* 0x000fca00078e0007 */
[----:B------:R-:W-:Y:S01]  /*103e0*/  @!PT LDS RZ, [RZ] ;  /* 0x00000000fffff984 */ /* 0x000fe20000000800 */
[----:B------:R-:W-:Y:S01]  /*103f0*/  @!PT LDS RZ, [RZ] ;  /* 0x00000000fffff984 */ /* 0x000fe20000000800 */
[----:B------:R-:W-:Y:S01]  /*10400*/  @!PT LDS RZ, [RZ] ;  /* 0x00000000fffff984 */ /* 0x000fe20000000800 */
[----:B------:R0:W-:Y:S01]  /*10410*/  @!P0 LDGSTS.E.BYPASS.LTC128B.128 [R33+0x12c00], desc[UR50][R2.64], !P4 ;  /* 0x12c0000002218fae */ /* 0x0001e2000e101d72 */
[----:B------:R-:W-:-:S03]  /*10420*/  MOV R13, R0 ;  /* 0x00000000000d7202 */ /* 0x000fc60000000f00 */
[----:B------:R0:W-:Y:S01]  /*10430*/  @!P0 LDGSTS.E.BYPASS.LTC128B.128 [R33+0x16c00], desc[UR50][R2.64+0x80], !P5 ;  /* 0x16c0008002218fae */ /* 0x0001e2000e901d72 */
[----:B------:R-:W-:Y:S01]  /*10440*/  ISETP.GE.AND P0, PT, R6, UR38, PT ;  /* 0x0000002606007c0c */ /* 0x000fe2000bf06270 */
[----:B------:R-:W-:-:S12]  /*10450*/  IMAD.MOV.U32 R6, RZ, RZ, R14 ;  /* 0x000000ffff067224 */ /* 0x000fd800078e000e */
[----:B0-----:R-:W-:Y:S05]  /*10460*/  WARPSYNC.COLLECTIVE R15, `(.L_x_2506) ;  /* 0x000000000f087348 */ /* 0x001fea0003c00000 */
[----:B------:R1:W2:Y:S02]  /*10470*/  SHFL.IDX P6, R14, R13, R12, R11 ;  /* 0x0000000c0d0e7389 */ /* 0x0002a400000c000b */
[----:B012---:R-:W-:Y:S01]  /*10480*/  ENDCOLLECTIVE ;  /* 0x000000000000791b */ /* 0x007fe20003800000 */
.L_x_2506:
[----:B------:R-:W-:Y:S02]  /*10490*/  IMAD.MOV.U32 R13, RZ, RZ, R4 ;  /* 0x000000ffff0d7224 */ /* 0x000fe400078e0004 */
[----:B------:R-:W-:Y:S01]  /*104a0*/  IMAD.MOV.U32 R12, RZ, RZ, 0x7 ;  /* 0x00000007ff0c7424 */ /* 0x000fe200078e00ff */
[----:B------:R-:W-:-:S05]  /*104b0*/  @!P0 LEA R14, P1, R35, R14, 0x1 ;  /* 0x0000000e230e8211 */ /* 0x000fca00078208ff */
[----:B------:R-:W-:-:S08]  /*104c0*/  @!P0 IMAD.MOV.U32 R2, RZ, RZ, R14 ;  /* 0x000000ffff028224 */ /* 0x000fd000078e000e */
[----:B------:R-:W-:Y:S05]  /*104d0*/  WARPSYNC.COLLECTIVE R15, `(.L_x_2507) ;  /* 0x000000000f087348 */ /* 0x000fea0003c00000 */
[----:B------:R0:W1:Y:S02]  /*104e0*/  SHFL.IDX P6, R14, R13, R12, R11 ;  /* 0x0000000c0d0e7389 */ /* 0x00006400000c000b */
[----:B01----:R-:W-:Y:S01]  /*104f0*/  ENDCOLLECTIVE ;  /* 0x000000000000791b */ /* 0x003fe20003800000 */
.L_x_2507:
        /* <DEDUP_REMOVED lines=12> */
.L_x_2508:
[----:B------:R-:W-:Y:S05]  /*105c0*/  BRA `(.L_x_2509) ;  /* 0xffffffc800387947 */ /* 0x000fea000383ffff */
.L_x_2431:
[----:B0-----:R0:W1:Y:S02]  /*105d0*/  SYNCS.PHASECHK.TRANS64.TRYWAIT P0, [R16+URZ+0x28820], R3 ;  /* 0x02882003100075a7 */ /* 0x001064000800017f */
[----:B-1----:R-:W-:Y:S05]  /*105e0*/  @!P0 NANOSLEEP.SYNCS 0x989680 ;  /* 0x009896800000895d */ /* 0x002fea0003900000 */
[----:B------:R-:W1:Y:S02]  /*105f0*/  @!P0 SYNCS.PHASECHK.TRANS64 P0, [R16+URZ+0x28820], R3 ;  /* 0x02882003100085a7 */ /* 0x000e64000800007f */
[----:B-1----:R-:W-:Y:S05]  /*10600*/  @!P0 BRA `(.L_x_2431) ;  /* 0xfffffffc00f08947 */ /* 0x002fea000383ffff */
[----:B------:R-:W-:Y:S05]  /*10610*/  BRA `(.L_x_2510) ;  /* 0xffffffc800907947 */ /* 0x000fea000383ffff */
.L_x_2435:
[----:B0-----:R0:W1:Y:S02]  /*10620*/  SYNCS.PHASECHK.TRANS64.TRYWAIT P0, [R6+URZ+0x28840], R3 ;  /* 0x02884003060075a7 */ /* 0x001064000800017f */
[----:B-1----:R-:W-:Y:S05]  /*10630*/  @!P0 NANOSLEEP.SYNCS 0x989680 ;  /* 0x009896800000895d */ /* 0x002fea0003900000 */
[----:B------:R-:W1:Y:S02]  /*10640*/  @!P0 SYNCS.PHASECHK.TRANS64 P0, [R6+URZ+0x28840], R3 ;  /* 0x02884003060085a7 */ /* 0x000e64000800007f */
[----:B-1----:R-:W-:Y:S05]  /*10650*/  @!P0 BRA `(.L_x_2435) ;  /* 0xfffffffc00f08947 */ /* 0x002fea000383ffff */
[----:B------:R-:W-:Y:S05]  /*10660*/  BRA `(.L_x_2511) ;  /* 0xffffffcc00507947 */ /* 0x000fea000383ffff */
.L_x_2436:
        /* <DEDUP_REMOVED lines=8> */
.L_x_2513:
[----:B------:R-:W-:Y:S05]  /*106f0*/  BSYNC B1 ;  /* 0x0000000000017941 */ /* 0x000fea0003800000 */
.L_x_2512:
        /* <DEDUP_REMOVED lines=10> */
.L_x_2514:
[----:B------:R-:W-:Y:S02]  /*107a0*/  IMAD.MOV.U32 R13, RZ, RZ, R9 ;  /* 0x000000ffff0d7224 */ /* 0x000fe400078e0009 */
[----:B------:R-:W-:Y:S02]  /*107b0*/  IMAD.MOV.U32 R12, RZ, RZ, 0x1 ;  /* 0x00000001ff0c7424 */ /* 0x000fe400078e00ff */
[----:B------:R-:W-:-:S07]  /*107c0*/  IMAD.MOV.U32 R2, RZ, RZ, R14 ;  /* 0x000000ffff027224 */ /* 0x000fce00078e000e */
[----:B------:R-:W-:Y:S05]  /*107d0*/  WARPSYNC.COLLECTIVE R15, `(.L_x_2515) ;  /* 0x000000000f087348 */ /* 0x000fea0003c00000 */
[----:B------:R0:W1:Y:S02]  /*107e0*/  SHFL.IDX P6, R14, R13, R12, R11 ;  /* 0x0000000c0d0e7389 */ /* 0x00006400000c000b */
[----:B01----:R-:W-:Y:S01]  /*107f0*/  ENDCOLLECTIVE ;  /* 0x000000000000791b */ /* 0x003fe20003800000 */
.L_x_2515:
        /* <DEDUP_REMOVED lines=12> */
.L_x_2516:
[----:B------:R-:W-:Y:S02]  /*108c0*/  IMAD.MOV.U32 R13, RZ, RZ, R9 ;  /* 0x000000ffff0d7224 */ /* 0x000fe400078e0009 */
[----:B------:R-:W-:Y:S02]  /*108d0*/  IMAD.MOV.U32 R12, RZ, RZ, 0x2 ;  /* 0x00000002ff0c7424 */ /* 0x000fe400078e00ff */
[----:B------:R-:W-:-:S07]  /*108e0*/  IMAD.MOV.U32 R2, RZ, RZ, R14 ;  /* 0x000000ffff027224 */ /* 0x000fce00078e000e */
[----:B------:R-:W-:Y:S05]  /*108f0*/  WARPSYNC.COLLECTIVE R15, `(.L_x_2517) ;  /* 0x000000000f087348 */ /* 0x000fea0003c00000 */
[----:B------:R0:W1:Y:S02]  /*10900*/  SHFL.IDX P6, R14, R13, R12, R11 ;  /* 0x0000000c0d0e7389 */ /* 0x00006400000c000b */
[----:B01----:R-:W-:Y:S01]  /*10910*/  ENDCOLLECTIVE ;  /* 0x000000000000791b */ /* 0x003fe20003800000 */
.L_x_2517:
        /* <DEDUP_REMOVED lines=12> */
.L_x_2518:
[----:B------:R-:W-:Y:S02]  /*109e0*/  IMAD.MOV.U32 R13, RZ, RZ, R9 ;  /* 0x000000ffff0d7224 */ /* 0x000fe400078e0009 */
[----:B------:R-:W-:Y:S02]  /*109f0*/  IMAD.MOV.U32 R12, RZ, RZ, 0x3 ;  /* 0x00000003ff0c7424 */ /* 0x000fe400078e00ff */
[----:B------:R-:W-:-:S07]  /*10a00*/  IMAD.MOV.U32 R2, RZ, RZ, R14 ;  /* 0x000000ffff027224 */ /* 0x000fce00078e000e */
[----:B------:R-:W-:Y:S05]  /*10a10*/  WARPSYNC.COLLECTIVE R15, `(.L_x_2519) ;  /* 0x000000000f087348 */ /* 0x000fea0003c00000 */
[----:B------:R0:W1:Y:S02]  /*10a20*/  SHFL.IDX P6, R14, R13, R12, R11 ;  /* 0x0000000c0d0e7389 */ /* 0x00006400000c000b */
[----:B01----:R-:W-:Y:S01]  /*10a30*/  ENDCOLLECTIVE ;  /* 0x000000000000791b */ /* 0x003fe20003800000 */
.L_x_2519:
        /* <DEDUP_REMOVED lines=12> */
.L_x_2520:
[----:B------:R-:W-:Y:S02]  /*10b00*/  IMAD.MOV.U32 R13, RZ, RZ, R9 ;  /* 0x000000ffff0d7224 */ /* 0x000fe400078e0009 */
[----:B------:R-:W-:Y:S02]  /*10b10*/  IMAD.MOV.U32 R12, RZ, RZ, 0x4 ;  /* 0x00000004ff0c7424 */ /* 0x000fe400078e00ff */
[----:B------:R-:W-:-:S07]  /*10b20*/  IMAD.MOV.U32 R2, RZ, RZ, R14 ;  /* 0x000000ffff027224 */ /* 0x000fce00078e000e */
[----:B------:R-:W-:Y:S05]  /*10b30*/  WARPSYNC.COLLECTIVE R15, `(.L_x_2521) ;  /* 0x000000000f087348 */ /* 0x000fea0003c00000 */
[----:B------:R0:W1:Y:S02]  /*10b40*/  SHFL.IDX P6, R14, R13, R12, R11 ;  /* 0x0000000c0d0e7389 */ /* 0x00006400000c000b */
[----:B01----:R-:W-:Y:S01]  /*10b50*/  ENDCOLLECTIVE ;  /* 0x000000000000791b */ /* 0x003fe20003800000 */
.L_x_2521:
        /* <DEDUP_REMOVED lines=12> */
.L_x_2522:
[----:B------:R-:W-:Y:S02]  /*10c20*/  IMAD.MOV.U32 R13, RZ, RZ, R9 ;  /* 0x000000ffff0d7224 */ /* 0x000fe400078e0009 */
[----:B------:R-:W-:Y:S02]  /*10c30*/  IMAD.MOV.U32 R12, RZ, RZ, 0x5 ;  /* 0x00000005ff0c7424 */ /* 0x000fe400078e00ff */
[----:B------:R-:W-:-:S07]  /*10c40*/  IMAD.MOV.U32 R2, RZ, RZ, R14 ;  /* 0x000000ffff027224 */ /* 0x000fce00078e000e */
[----:B------:R-:W-:Y:S05]  /*10c50*/  WARPSYNC.COLLECTIVE R15, `(.L_x_2523) ;  /* 0x000000000f087348 */ /* 0x000fea0003c00000 */
[----:B------:R0:W1:Y:S02]  /*10c60*/  SHFL.IDX P6, R14, R13, R12, R11 ;  /* 0x0000000c0d0e7389 */ /* 0x00006400000c000b */
[----:B01----:R-:W-:Y:S01]  /*10c70*/  ENDCOLLECTIVE ;  /* 0x000000000000791b */ /* 0x003fe20003800000 */
.L_x_2523:
        /* <DEDUP_REMOVED lines=12> */
.L_x_2524:
[----:B------:R-:W-:Y:S02]  /*10d40*/  IMAD.MOV.U32 R13, RZ, RZ, R9 ;  /* 0x000000ffff0d7224 */ /* 0x000fe400078e0009 */
[----:B------:R-:W-:Y:S02]  /*10d50*/  IMAD.MOV.U32 R12, RZ, RZ, 0x6 ;  /* 0x00000006ff0c7424 */ /* 0x000fe400078e00ff */
[----:B------:R-:W-:-:S07]  /*10d60*/  IMAD.MOV.U32 R2, RZ, RZ, R14 ;  /* 0x000000ffff027224 */ /* 0x000fce00078e000e */
[----:B------:R-:W-:Y:S05]  /*10d70*/  WARPSYNC.COLLECTIVE R15, `(.L_x_2525) ;  /* 0x000000000f087348 */ /* 0x000fea0003c00000 */
[----:B------:R0:W1:Y:S02]  /*10d80*/  SHFL.IDX P6, R14, R13, R12, R11 ;  /* 0x0000000c0d0e7389 */ /* 0x00006400000c000b */
[----:B01----:R-:W-:Y:S01]  /*10d90*/  ENDCOLLECTIVE ;  /* 0x000000000000791b */ /* 0x003fe20003800000 */
.L_x_2525:
        /* <DEDUP_REMOVED lines=12> */
.L_x_2526:
[----:B------:R-:W-:Y:S02]  /*10e60*/  IMAD.MOV.U32 R13, RZ, RZ, R9 ;  /* 0x000000ffff0d7224 */ /* 0x000fe400078e0009 */
[----:B------:R-:W-:Y:S02]  /*10e70*/  IMAD.MOV.U32 R12, RZ, RZ, 0x7 ;  /* 0x00000007ff0c7424 */ /* 0x000fe400078e00ff */
[----:B------:R-:W-:-:S07]  /*10e80*/  IMAD.MOV.U32 R2, RZ, RZ, R14 ;  /* 0x000000ffff027224 */ /* 0x000fce00078e000e */
[----:B------:R-:W-:Y:S05]  /*10e90*/  WARPSYNC.COLLECTIVE R15, `(.L_x_2527) ;  /* 0x000000000f087348 */ /* 0x000fea0003c00000 */
[----:B------:R0:W1:Y:S02]  /*10ea0*/  SHFL.IDX P6, R14, R13, R12, R11 ;  /* 0x0000000c0d0e7389 */ /* 0x00006400000c000b */
[----:B01----:R-:W-:Y:S01]  /*10eb0*/  ENDCOLLECTIVE ;  /* 0x000000000000791b */ /* 0x003fe20003800000 */
.L_x_2527:
        /* <DEDUP_REMOVED lines=12> */
.L_x_2528:
[----:B------:R-:W-:Y:S05]  /*10f80*/  BRA `(.L_x_2529) ;  /* 0xffffffc800247947 */ /* 0x000fea000383ffff */
.L_x_2441:
[----:B0-----:R0:W1:Y:S02]  /*10f90*/  SYNCS.PHASECHK.TRANS64.TRYWAIT P0, [R6+URZ+0x28860], R3 ;  /* 0x02886003060075a7 */ /* 0x001064000800017f */
[----:B-1----:R-:W-:Y:S05]  /*10fa0*/  @!P0 NANOSLEEP.SYNCS 0x989680 ;  /* 0x009896800000895d */ /* 0x002fea0003900000 */
[----:B------:R-:W1:Y:S02]  /*10fb0*/  @!P0 SYNCS.PHASECHK.TRANS64 P0, [R6+URZ+0x28860], R3 ;  /* 0x02886003060085a7 */ /* 0x000e64000800007f */
[----:B-1----:R-:W-:Y:S05]  /*10fc0*/  @!P0 BRA `(.L_x_2441) ;  /* 0xfffffffc00f08947 */ /* 0x002fea000383ffff */
[----:B------:R-:W-:Y:S05]  /*10fd0*/  BRA `(.L_x_2530) ;  /* 0xffffffc800807947 */ /* 0x000fea000383ffff */
.L_x_2442:
        /* <DEDUP_REMOVED lines=8> */
.L_x_2532:
[----:B------:R-:W-:Y:S05]  /*11060*/  BSYNC B1 ;  /* 0x0000000000017941 */ /* 0x000fea0003800000 */
.L_x_2531:
        /* <DEDUP_REMOVED lines=9> */
.L_x_2533:
[----:B------:R-:W-:Y:S01]  /*11100*/  MOV R13, R18 ;  /* 0x00000012000d7202 */ /* 0x000fe20000000f00 */
[----:B------:R-:W-:Y:S01]  /*11110*/  IMAD.MOV.U32 R12, RZ, RZ, 0x1 ;  /* 0x00000001ff0c7424 */ /* 0x000fe200078e00ff */
[----:B------:R-:W-:-:S13]  /*11120*/  IADD3 R2, P0, R14, R5, RZ ;  /* 0x000000050e027210 */ /* 0x000fda0007f1e0ff */
[----:B------:R-:W-:Y:S05]  /*11130*/  WARPSYNC.COLLECTIVE R15, `(.L_x_2534) ;  /* 0x000000000f087348 */ /* 0x000fea0003c00000 */
[----:B------:R0:W1:Y:S02]  /*11140*/  SHFL.IDX P6, R14, R13, R12, R11 ;  /* 0x0000000c0d0e7389 */ /* 0x00006400000c000b */
[----:B01----:R-:W-:Y:S01]  /*11150*/  ENDCOLLECTIVE ;  /* 0x000000000000791b */ /* 0x003fe20003800000 */
.L_x_2534:
        /* <DEDUP_REMOVED lines=13> */
.L_x_2535:
[----:B------:R-:W-:Y:S02]  /*11230*/  IMAD.MOV.U32 R13, RZ, RZ, R18 ;  /* 0x000000ffff0d7224 */ /* 0x000fe400078e0012 */
[----:B------:R-:W-:Y:S01]  /*11240*/  IMAD.MOV.U32 R12, RZ, RZ, 0x2 ;  /* 0x00000002ff0c7424 */ /* 0x000fe200078e00ff */
[----:B------:R-:W-:-:S13]  /*11250*/  IADD3 R2, P0, R14, R5, RZ ;  /* 0x000000050e027210 */ /* 0x000fda0007f1e0ff */
[----:B------:R-:W-:Y:S05]  /*11260*/  WARPSYNC.COLLECTIVE R15, `(.L_x_2536) ;  /* 0x000000000f087348 */ /* 0x000fea0003c00000 */
[----:B------:R0:W1:Y:S02]  /*11270*/  SHFL.IDX P6, R14, R13, R12, R11 ;  /* 0x0000000c0d0e7389 */ /* 0x00006400000c000b */
[----:B01----:R-:W-:Y:S01]  /*11280*/  ENDCOLLECTIVE ;  /* 0x000000000000791b */ /* 0x003fe20003800000 */
.L_x_2536:
        /* <DEDUP_REMOVED lines=13> */
.L_x_2537:
[----:B------:R-:W-:Y:S02]  /*11360*/  IMAD.MOV.U32 R13, RZ, RZ, R18 ;  /* 0x000000ffff0d7224 */ /* 0x000fe400078e0012 */
[----:B------:R-:W-:Y:S01]  /*11370*/  IMAD.MOV.U32 R12, RZ, RZ, 0x3 ;  /* 0x00000003ff0c7424 */ /* 0x000fe200078e00ff */
[----:B------:R-:W-:-:S13]  /*11380*/  IADD3 R2, P0, R14, R5, RZ ;  /* 0x000000050e027210 */ /* 0x000fda0007f1e0ff */
[----:B------:R-:W-:Y:S05]  /*11390*/  WARPSYNC.COLLECTIVE R15, `(.L_x_2538) ;  /* 0x000000000f087348 */ /* 0x000fea0003c00000 */
[----:B------:R0:W1:Y:S02]  /*113a0*/  SHFL.IDX P6, R14, R13, R12, R11 ;  /* 0x0000000c0d0e7389 */ /* 0x00006400000c000b */
[----:B01----:R-:W-:Y:S01]  /*113b0*/  ENDCOLLECTIVE ;  /* 0x000000000000791b */ /* 0x003fe20003800000 */
.L_x_2538:
        /* <DEDUP_REMOVED lines=13> */
.L_x_2539:
[----:B------:R-:W-:Y:S02]  /*11490*/  IMAD.MOV.U32 R13, RZ, RZ, R18 ;  /* 0x000000ffff0d7224 */ /* 0x000fe400078e0012 */
[----:B------:R-:W-:Y:S01]  /*114a0*/  IMAD.MOV.U32 R12, RZ, RZ, 0x4 ;  /* 0x00000004ff0c7424 */ /* 0x000fe200078e00ff */
[----:B------:R-:W-:-:S13]  /*114b0*/  IADD3 R2, P0, R14, R5, RZ ;  /* 0x000000050e027210 */ /* 0x000fda0007f1e0ff */
[----:B------:R-:W-:Y:S05]  /*114c0*/  WARPSYNC.COLLECTIVE R15, `(.L_x_2540) ;  /* 0x000000000f087348 */ /* 0x000fea0003c00000 */
[----:B------:R0:W1:Y:S02]  /*114d0*/  SHFL.IDX P6, R14, R13, R12, R11 ;  /* 0x0000000c0d0e7389 */ /* 0x00006400000c000b */
[----:B01----:R-:W-:Y:S01]  /*114e0*/  ENDCOLLECTIVE ;  /* 0x000000000000791b */ /* 0x003fe20003800000 */
.L_x_2540:
        /* <DEDUP_REMOVED lines=13> */
.L_x_2541:
[----:B------:R-:W-:Y:S02]  /*115c0*/  IMAD.MOV.U32 R13, RZ, RZ, R18 ;  /* 0x000000ffff0d7224 */ /* 0x000fe400078e0012 */
[----:B------:R-:W-:Y:S01]  /*115d0*/  IMAD.MOV.U32 R12, RZ, RZ, 0x5 ;  /* 0x00000005ff0c7424 */ /* 0x000fe200078e00ff */
[----:B------:R-:W-:-:S13]  /*115e0*/  IADD3 R2, P0, R14, R5, RZ ;  /* 0x000000050e027210 */ /* 0x000fda0007f1e0ff */
[----:B------:R-:W-:Y:S05]  /*115f0*/  WARPSYNC.COLLECTIVE R15, `(.L_x_2542) ;  /* 0x000000000f087348 */ /* 0x000fea0003c00000 */
[----:B------:R0:W1:Y:S02]  /*11600*/  SHFL.IDX P6, R14, R13, R12, R11 ;  /* 0x0000000c0d0e7389 */ /* 0x00006400000c000b */
[----:B01----:R-:W-:Y:S01]  /*11610*/  ENDCOLLECTIVE ;  /* 0x000000000000791b */ /* 0x003fe20003800000 */
.L_x_2542:
        /* <DEDUP_REMOVED lines=13> */
.L_x_2543:
[----:B------:R-:W-:Y:S02]  /*116f0*/  IMAD.MOV.U32 R13, RZ, RZ, R18 ;  /* 0x000000ffff0d7224 */ /* 0x000fe400078e0012 */
[----:B------:R-:W-:Y:S01]  /*11700*/  IMAD.MOV.U32 R12, RZ, RZ, 0x6 ;  /* 0x00000006ff0c7424 */ /* 0x000fe200078e00ff */
[----:B------:R-:W-:-:S13]  /*11710*/  IADD3 R2, P0, R14, R5, RZ ;  /* 0x000000050e027210 */ /* 0x000fda0007f1e0ff */
[----:B------:R-:W-:Y:S05]  /*11720*/  WARPSYNC.COLLECTIVE R15, `(.L_x_2544) ;  /* 0x000000000f087348 */ /* 0x000fea0003c00000 */
[----:B------:R0:W1:Y:S02]  /*11730*/  SHFL.IDX P6, R14, R13, R12, R11 ;  /* 0x0000000c0d0e7389 */ /* 0x00006400000c000b */
[----:B01----:R-:W-:Y:S01]  /*11740*/  ENDCOLLECTIVE ;  /* 0x000000000000791b */ /* 0x003fe20003800000 */
.L_x_2544:
        /* <DEDUP_REMOVED lines=13> */
.L_x_2545:
[----:B------:R-:W-:Y:S02]  /*11820*/  IMAD.MOV.U32 R13, RZ, RZ, R18 ;  /* 0x000000ffff0d7224 */ /* 0x000fe400078e0012 */
[----:B------:R-:W-:Y:S01]  /*11830*/  IMAD.MOV.U32 R12, RZ, RZ, 0x7 ;  /* 0x00000007ff0c7424 */ /* 0x000fe200078e00ff */
[----:B------:R-:W-:-:S13]  /*11840*/  IADD3 R2, P0, R14, R5, RZ ;  /* 0x000000050e027210 */ /* 0x000fda0007f1e0ff */
[----:B------:R-:W-:Y:S05]  /*11850*/  WARPSYNC.COLLECTIVE R15, `(.L_x_2546) ;  /* 0x000000000f087348 */ /* 0x000fea0003c00000 */
[----:B------:R0:W1:Y:S02]  /*11860*/  SHFL.IDX P6, R14, R13, R12, R11 ;  /* 0x0000000c0d0e7389 */ /* 0x00006400000c000b */
[----:B01----:R-:W-:Y:S01]  /*11870*/  ENDCOLLECTIVE ;  /* 0x000000000000791b */ /* 0x003fe20003800000 */
.L_x_2546:
        /* <DEDUP_REMOVED lines=12> */
.L_x_2547:
[----:B------:R-:W-:Y:S01]  /*11940*/  @!PT LDS RZ, [RZ] ;  /* 0x00000000fffff984 */ /* 0x000fe20000000800 */
[----:B------:R-:W-:Y:S01]  /*11950*/  @!PT LDS RZ, [RZ] ;  /* 0x00000000fffff984 */ /* 0x000fe20000000800 */
[----:B------:R-:W-:Y:S01]  /*11960*/  @!PT LDS RZ, [RZ] ;  /* 0x00000000fffff984 */ /* 0x000fe20000000800 */
[----:B------:R0:W-:Y:S01]  /*11970*/  LDGSTS.E.BYPASS.LTC128B.128 [R7+0x7400], desc[UR50][R2.64+0x80], !P0 ;  /* 0x0740008002077fae */ /* 0x0001e2000c101d72 */
[----:B------:R-:W-:Y:S05]  /*11980*/  BRA `(.L_x_2548) ;  /* 0xffffffc400247947 */ /* 0x000fea000383ffff */
.L_x_2450:
[----:B0-----:R0:W1:Y:S02]  /*11990*/  SYNCS.PHASECHK.TRANS64.TRYWAIT P0, [R4+URZ+0x28860], R3 ;  /* 0x02886003040075a7 */ /* 0x001064000800017f */
[----:B-1----:R-:W-:Y:S05]  /*119a0*/  @!P0 NANOSLEEP.SYNCS 0x989680 ;  /* 0x009896800000895d */ /* 0x002fea0003900000 */
[----:B------:R-:W1:Y:S02]  /*119b0*/  @!P0 SYNCS.PHASECHK.TRANS64 P0, [R4+URZ+0x28860], R3 ;  /* 0x02886003040085a7 */ /* 0x000e64000800007f */
[----:B-1----:R-:W-:Y:S05]  /*119c0*/  @!P0 BRA `(.L_x_2450) ;  /* 0xfffffffc00f08947 */ /* 0x002fea000383ffff */
[----:B------:R-:W-:Y:S05]  /*119d0*/  BRA `(.L_x_2549) ;  /* 0xffffffc800447947 */ /* 0x000fea000383ffff */
.L_x_2451:
        /* <DEDUP_REMOVED lines=8> */
.L_x_2551:
[----:B------:R-:W-:Y:S05]  /*11a60*/  BSYNC B0 ;  /* 0x0000000000007941 */ /* 0x000fea0003800000 */
.L_x_2550:
        /* <DEDUP_REMOVED lines=9> */
.L_x_2552:
[----:B------:R-:W-:Y:S02]  /*11b00*/  IMAD.MOV.U32 R13, RZ, RZ, R18 ;  /* 0x000000ffff0d7224 */ /* 0x000fe400078e0012 */
[----:B------:R-:W-:Y:S01]  /*11b10*/  IMAD.MOV.U32 R12, RZ, RZ, 0x1 ;  /* 0x00000001ff0c7424 */ /* 0x000fe200078e00ff */
[----:B------:R-:W-:-:S13]  /*11b20*/  IADD3 R2, P0, R14, R6, RZ ;  /* 0x000000060e027210 */ /* 0x000fda0007f1e0ff */
[----:B------:R-:W-:Y:S05]  /*11b30*/  WARPSYNC.COLLECTIVE R15, `(.L_x_2553) ;  /* 0x000000000f087348 */ /* 0x000fea0003c00000 */
[----:B------:R0:W1:Y:S02]  /*11b40*/  SHFL.IDX P6, R14, R13, R12, R11 ;  /* 0x0000000c0d0e7389 */ /* 0x00006400000c000b */
[----:B01----:R-:W-:Y:S01]  /*11b50*/  ENDCOLLECTIVE ;  /* 0x000000000000791b */ /* 0x003fe20003800000 */
.L_x_2553:
        /* <DEDUP_REMOVED lines=13> */
.L_x_2554:
        /* <DEDUP_REMOVED lines=10> */
.L_x_2555:
[----:B------:R-:W-:Y:S01]  /*11cd0*/  IMAD.X R3, RZ, RZ, R7, P0 ;  /* 0x000000ffff037224 */ /* 0x000fe200000e0607 */
[----:B------:R-:W-:Y:S02]  /*11ce0*/  ISETP.LT.OR P0, PT, R5, 0x11, P3 ;  /* 0x000000110500780c */ /* 0x000fe40001f01670 */
[----:B------:R-:W-:-:S11]  /*11cf0*/  MOV R13, R17 ;  /* 0x00000011000d7202 */ /* 0x000fd60000000f00 */
        /* <DEDUP_REMOVED lines=9> */
.L_x_2556:
        /* <DEDUP_REMOVED lines=10> */
.L_x_2557:
        /* <DEDUP_REMOVED lines=12> */
.L_x_2558:
        /* <DEDUP_REMOVED lines=10> */
.L_x_2559:
        /* <DEDUP_REMOVED lines=12> */
.L_x_2560:
        /* <DEDUP_REMOVED lines=10> */
.L_x_2561:
        /* <DEDUP_REMOVED lines=12> */
.L_x_2562:
[----:B------:R-:W-:Y:S01]  /*121b0*/  @!PT LDS RZ, [RZ] ;  /* 0x00000000fffff984 */ /* 0x000fe20000000800 */
[----:B------:R-:W-:Y:S01]  /*121c0*/  @!PT LDS RZ, [RZ] ;  /* 0x00000000fffff984 */ /* 0x000fe20000000800 */
[----:B------:R-:W-:Y:S01]  /*121d0*/  @!PT LDS RZ, [RZ] ;  /* 0x00000000fffff984 */ /* 0x000fe20000000800 */
[----:B------:R0:W-:Y:S01]  /*121e0*/  LDGSTS.E.BYPASS.LTC128B.128 [R0+0x6400], desc[UR50][R2.64+0x80], !P0 ;  /* 0x0640008002007fae */ /* 0x0001e2000c101d72 */
[----:B------:R-:W-:Y:S01]  /*121f0*/  IMAD.MOV.U32 R13, RZ, RZ, R18 ;  /* 0x000000ffff0d7224 */ /* 0x000fe200078e0012 */
[----:B------:R-:W-:Y:S02]  /*12200*/  MOV R12, 0x6 ;  /* 0x00000006000c7802 */ /* 0x000fe40000000f00 */
[----:B0-----:R-:W-:-:S13]  /*12210*/  IADD3 R2, P0, R14, R6, RZ ;  /* 0x000000060e027210 */ /* 0x001fda0007f1e0ff */
[----:B------:R-:W-:Y:S05]  /*12220*/  WARPSYNC.COLLECTIVE R15, `(.L_x_2563) ;  /* 0x000000000f087348 */ /* 0x000fea0003c00000 */
[----:B------:R0:W1:Y:S02]  /*12230*/  SHFL.IDX P6, R14, R13, R12, R11 ;  /* 0x0000000c0d0e7389 */ /* 0x00006400000c000b */
[----:B01----:R-:W-:Y:S01]  /*12240*/  ENDCOLLECTIVE ;  /* 0x000000000000791b */ /* 0x003fe20003800000 */
.L_x_2563:
        /* <DEDUP_REMOVED lines=12> */
.L_x_2564:
        /* <DEDUP_REMOVED lines=10> */
.L_x_2565:
        /* <DEDUP_REMOVED lines=12> */
.L_x_2566:
[----:B------:R-:W-:Y:S01]  /*12470*/  @!PT LDS RZ, [RZ] ;  /* 0x00000000fffff984 */ /* 0x000fe20000000800 */
[----:B------:R-:W-:Y:S01]  /*12480*/  @!PT LDS RZ, [RZ] ;  /* 0x00000000fffff984 */ /* 0x000fe20000000800 */
[----:B------:R-:W-:Y:S01]  /*12490*/  @!PT LDS RZ, [RZ] ;  /* 0x00000000fffff984 */ /* 0x000fe20000000800 */
[----:B------:R0:W-:Y:S01]  /*124a0*/  LDGSTS.E.BYPASS.LTC128B.128 [R0+0x7400], desc[UR50][R2.64+0x80], !P0 ;  /* 0x0740008002007fae */ /* 0x0001e2000c101d72 */
[----:B------:R-:W-:Y:S05]  /*124b0*/  BRA `(.L_x_2567) ;  /* 0xffffffc000987947 */ /* 0x000fea000383ffff */
.L_x_2456:
        /* <DEDUP_REMOVED lines=8> */
.L_x_2569:
[----:B------:R-:W-:Y:S05]  /*12540*/  BSYNC B0 ;  /* 0x0000000000007941 */ /* 0x000fea0003800000 */
.L_x_2568:
[----:B------:R-:W-:Y:S05]  /*12550*/  BRA `(.L_x_2570) ;  /* 0xffffffc4001c7947 */ /* 0x000fea000383ffff */
.L_x_2459:
[----:B-1----:R1:W2:Y:S02]  /*12560*/  SYNCS.PHASECHK.TRANS64.TRYWAIT P0, [R4+URZ+0x28820], R0 ;  /* 0x02882000040075a7 */ /* 0x0022a4000800017f */
[----:B--2---:R-:W-:Y:S05]  /*12570*/  @!P0 NANOSLEEP.SYNCS 0x989680 ;  /* 0x009896800000895d */ /* 0x004fea0003900000 */
[----:B------:R-:W2:Y:S02]  /*12580*/  @!P0 SYNCS.PHASECHK.TRANS64 P0, [R4+URZ+0x28820], R0 ;  /* 0x02882000040085a7 */ /* 0x000ea4000800007f */
[----:B--2---:R-:W-:Y:S05]  /*12590*/  @!P0 BRA `(.L_x_2459) ;  /* 0xfffffffc00f08947 */ /* 0x004fea000383ffff */
[----:B------:R-:W-:Y:S05]  /*125a0*/  BRA `(.L_x_2571) ;  /* 0xffffffc400607947 */ /* 0x000fea000383ffff */
.L_x_2460:
        /* <DEDUP_REMOVED lines=11> */
.L_x_2573:
[----:B------:R-:W-:Y:S05]  /*12660*/  BSYNC B0 ;  /* 0x0000000000007941 */ /* 0x000fea0003800000 */
.L_x_2572:
[----:B------:R-:W-:Y:S05]  /*12670*/  BRA `(.L_x_2574) ;  /* 0xffffffc400487947 */ /* 0x000fea000383ffff */
.L_x_2463:
[----:B------:R-:W-:Y:S01]  /*12680*/  BSSY B1, `(.L_x_2575) ;  /* 0x0000006000017945 */ /* 0x000fe20003800000 */
[----:B------:R-:W-:-:S07]  /*12690*/  IMAD.MOV.U32 R15, RZ, RZ, -0x1 ;  /* 0xffffffffff0f7424 */ /* 0x000fce00078e00ff */
[----:B01---5:R-:W-:Y:S05]  /*126a0*/  WARPSYNC.COLLECTIVE R15, `(.L_x_2576) ;  /* 0x000000000f0c7348 */ /* 0x023fea0003c00000 */
[----:B------:R-:W-:Y:S02]  /*126b0*/  ELECT P6, UR62, PT ;  /* 0x00000000003e782f */ /* 0x000fe400038c0000 */
[----:B------:R-:W-:Y:S01]  /*126c0*/  MOV R14, UR62 ;  /* 0x0000003e000e7c02 */ /* 0x000fe20008000f00 */
[----:B01---5:R-:W-:Y:S10]  /*126d0*/  ENDCOLLECTIVE ;  /* 0x000000000000791b */ /* 0x023ff40003800000 */
.L_x_2576:
[----:B------:R-:W-:Y:S05]  /*126e0*/  BSYNC B1 ;  /* 0x0000000000017941 */ /* 0x000fea0003800000 */
.L_x_2575:
[----:B------:R-:W-:Y:S05]  /*126f0*/  BRA `(.L_x_2577) ;  /* 0xffffffc400407947 */ /* 0x000fea000383ffff */
.L_x_2465:
[----:B-1----:R1:W2:Y:S02]  /*12700*/  SYNCS.PHASECHK.TRANS64.TRYWAIT P1, [R5+URZ+0x28840], R0 ;  /* 0x02884000050075a7 */ /* 0x0022a4000802017f */
[----:B--2---:R-:W-:Y:S05]  /*12710*/  @!P1 NANOSLEEP.SYNCS 0x989680 ;  /* 0x009896800000995d */ /* 0x004fea0003900000 */
[----:B------:R-:W2:Y:S02]  /*12720*/  @!P1 SYNCS.PHASECHK.TRANS64 P1, [R5+URZ+0x28840], R0 ;  /* 0x02884000050095a7 */ /* 0x000ea4000802007f */
[----:B--2---:R-:W-:Y:S05]  /*12730*/  @!P1 BRA `(.L_x_2465) ;  /* 0xfffffffc00f09947 */ /* 0x004fea000383ffff */
[----:B------:R-:W-:Y:S05]  /*12740*/  BRA `(.L_x_2578) ;  /* 0xffffffc400607947 */ /* 0x000fea000383ffff */
.L_x_2467:
[----:B--2---:R2:W3:Y:S02]  /*12750*/  SYNCS.PHASECHK.TRANS64.TRYWAIT P1, [R23+URZ+0x28840], R2 ;  /* 0x02884002170075a7 */ /* 0x0044e4000802017f */
[----:B---3--:R-:W-:Y:S05]  /*12760*/  @!P1 NANOSLEEP.SYNCS 0x989680 ;  /* 0x009896800000995d */ /* 0x008fea0003900000 */
[----:B------:R-:W3:Y:S02]  /*12770*/  @!P1 SYNCS.PHASECHK.TRANS64 P1, [R23+URZ+0x28840], R2 ;  /* 0x02884002170095a7 */ /* 0x000ee4000802007f */
[----:B---3--:R-:W-:Y:S05]  /*12780*/  @!P1 BRA `(.L_x_2467) ;  /* 0xfffffffc00f09947 */ /* 0x008fea000383ffff */
[----:B------:R-:W-:Y:S05]  /*12790*/  BRA `(.L_x_2579) ;  /* 0xffffffc4006c7947 */ /* 0x000fea000383ffff */
.L_x_2469:
[----:B---3--:R3:W4:Y:S02]  /*127a0*/  SYNCS.PHASECHK.TRANS64.TRYWAIT P1, [R5+URZ+0x28860], R0 ;  /* 0x02886000050075a7 */ /* 0x008724000802017f */
[----:B----4-:R-:W-:Y:S05]  /*127b0*/  @!P1 NANOSLEEP.SYNCS 0x989680 ;  /* 0x009896800000995d */ /* 0x010fea0003900000 */
[----:B------:R-:W4:Y:S02]  /*127c0*/  @!P1 SYNCS.PHASECHK.TRANS64 P1, [R5+URZ+0x28860], R0 ;  /* 0x02886000050095a7 */ /* 0x000f24000802007f */
[----:B----4-:R-:W-:Y:S05]  /*127d0*/  @!P1 BRA `(.L_x_2469) ;  /* 0xfffffffc00f09947 */ /* 0x010fea000383ffff */
[----:B------:R-:W-:Y:S05]  /*127e0*/  BRA `(.L_x_2580) ;  /* 0xffffffc400687947 */ /* 0x000fea000383ffff */
.L_x_2581:
        /* <DEDUP_REMOVED lines=9> */
.L_x_3484:


//--------------------- .text._ZN7cutlass13device_kernelIN5flash11enable_sm90INS1_16FlashAttnFwdSm90INS1_25CollectiveMainloopFwdSm90ILi2EN4cute5tupleIJNS5_1CILi1EEES8_S8_EEENS6_IJNS7_ILi128EEESA_SA_EEELi128ENS_6half_tEfNS_4arch4Sm90ELb1ELb0ELb0ELb1ELb1ELb0ELb0ELb1ELb1ELb1ELb0ELb0EEENS1_21CollectiveEpilogueFwdISB_S9_SC_SE_Li256ELb1ELb1ELb0ELb0EEENS1_36VarlenDynamicPersistentTileSchedulerILi128ELi128ELi256ELi128ELb0ELb1ELb1ELb1ELb1ELb1EEEEEEEEEvNT_6ParamsE --------------------------
	.section	.text._ZN7cutlass13device_kernelIN5flash11enable_sm90INS1_16FlashAttnFwdSm90INS1_25CollectiveMainloopFwdSm90ILi2EN4cute5tupleIJNS5_1CILi1EEES8_S8_EEENS6_IJNS7_ILi128EEESA_SA_EEELi128ENS_6half_tEfNS_4arch4Sm90ELb1ELb0ELb0ELb1ELb1ELb0ELb0ELb1ELb1ELb1ELb0ELb0EEENS1_21CollectiveEpilogueFwdISB_S9_SC_SE_Li256ELb1ELb1ELb0ELb0EEENS1_36VarlenDynamicPersistentTileSchedulerILi128ELi128ELi256ELi128ELb0ELb1ELb1ELb1ELb1ELb1EEEEEEEEEvNT_6ParamsE,"ax",@progbits
	.align	128
.text._ZN7cutlass13device_kernelIN5flash11enable_sm90INS1_16FlashAttnFwdSm90INS1_25CollectiveMainloopFwdSm90ILi2EN4cute5tupleIJNS5_1CILi1EEES8_S8_EEENS6_IJNS7_ILi128EEESA_SA_EEELi128ENS_6half_tEfNS_4arch4Sm90ELb1ELb0ELb0ELb1ELb1ELb0ELb0ELb1ELb1ELb1ELb0ELb0EEENS1_21CollectiveEpilogueFwdISB_S9_SC_SE_Li256ELb1ELb1ELb0ELb0EEENS1_36VarlenDynamicPersistentTileSchedulerILi128ELi128ELi256ELi128ELb0ELb1ELb1ELb1ELb1ELb1EEEEEEEEEvNT_6ParamsE:
        .type           _ZN7cutlass13device_kernelIN5flash11enable_sm90INS1_16FlashAttnFwdSm90INS1_25CollectiveMainloopFwdSm90ILi2EN4cute5tupleIJNS5_1CILi1EEES8_S8_EEENS6_IJNS7_ILi128EEESA_SA_EEELi128ENS_6half_tEfNS_4arch4Sm90ELb1ELb0ELb0ELb1ELb1ELb0ELb0ELb1ELb1ELb1ELb0ELb0EEENS1_21CollectiveEpilogueFwdISB_S9_SC_SE_Li256ELb1ELb1ELb0ELb0EEENS1_36VarlenDynamicPersistentTileSchedulerILi128ELi128ELi256ELi128ELb0ELb1ELb1ELb1ELb1ELb1EEEEEEEEEvNT_6ParamsE,@function
        .size           _ZN7cutlass13device_kernelIN5flash11enable_sm90INS1_16FlashAttnFwdSm90INS1_25CollectiveMainloopFwdSm90ILi2EN4cute5tupleIJNS5_1CILi1EEES8_S8_EEENS6_IJNS7_ILi128EEESA_SA_EEELi128ENS_6half_tEfNS_4arch4Sm90ELb1ELb0ELb0ELb1ELb1ELb0ELb0ELb1ELb1ELb1ELb0ELb0EEENS1_21CollectiveEpilogueFwdISB_S9_SC_SE_Li256ELb1ELb1ELb0ELb0EEENS1_36VarlenDynamicPersistentTileSchedulerILi128ELi128ELi256ELi128ELb0ELb1ELb1ELb1ELb1ELb1EEEEEEEEEvNT_6ParamsE,(.L_x_3485 - _ZN7cutlass13device_kernelIN5flash11enable_sm90INS1_16FlashAttnFwdSm90INS1_25CollectiveMainloopFwdSm90ILi2EN4cute5tupleIJNS5_1CILi1EEES8_S8_EEENS6_IJNS7_ILi128EEESA_SA_EEELi128ENS_6half_tEfNS_4arch4Sm90ELb1ELb0ELb0ELb1ELb1ELb0ELb0ELb1ELb1ELb1ELb0ELb0EEENS1_21CollectiveEpilogueFwdISB_S9_SC_SE_Li256ELb1ELb1ELb0ELb0EEENS1_36VarlenDynamicPersistentTileSchedulerILi128ELi128ELi256ELi128ELb0ELb1ELb1ELb1ELb1ELb1EEEEEEEEEvNT_6ParamsE)
        .other          _ZN7cutlass13device_kernelIN5flash11enable_sm90INS1_16FlashAttnFwdSm90INS1_25CollectiveMainloopFwdSm90ILi2EN4cute5tupleIJNS5_1CILi1EEES8_S8_EEENS6_IJNS7_ILi128EEESA_SA_EEELi128ENS_6half_tEfNS_4arch4Sm90ELb1ELb0ELb0ELb1ELb1ELb0ELb0ELb1ELb1ELb1ELb0ELb0EEENS1_21CollectiveEpilogueFwdISB_S9_SC_SE_Li256ELb1ELb1ELb0ELb0EEENS1_36VarlenDynamicPersistentTileSchedulerILi128ELi128ELi256ELi128ELb0ELb1ELb1ELb1ELb1ELb1EEEEEEEEEvNT_6ParamsE,@"STO_CUDA_ENTRY STV_DEFAULT"
_ZN7cutlass13device_kernelIN5flash11enable_sm90INS1_16FlashAttnFwdSm90INS1_25CollectiveMainloopFwdSm90ILi2EN4cute5tupleIJNS5_1CILi1EEES8_S8_EEENS6_IJNS7_ILi128EEESA_SA_EEELi128ENS_6half_tEfNS_4arch4Sm90ELb1ELb0ELb0ELb1ELb1ELb0ELb0ELb1ELb1ELb1ELb0ELb0EEENS1_21CollectiveEpilogueFwdISB_S9_SC_SE_Li256ELb1ELb1ELb0ELb0EEENS1_36VarlenDynamicPersistentTileSchedulerILi128ELi128ELi256ELi128ELb0ELb1ELb1ELb1ELb1ELb1EEEEEEEEEvNT_6ParamsE:
        /* <DEDUP_REMOVED lines=45> */
.L_x_2582:
        /* <DEDUP_REMOVED lines=22> */
.L_x_2583:
        /* <DEDUP_REMOVED lines=18> */
.L_x_2584:
        /* <DEDUP_REMOVED lines=22> */
.L_x_2585:
        /* <DEDUP_REMOVED lines=23> */
.L_x_2586:
        /* <DEDUP_REMOVED lines=8> */
.L_x_2588:
        /* <DEDUP_REMOVED lines=25> */
[----:B------:R-:W-:Y:S02]  /*0a30*/  UMOV UR44, URZ ;  /* 0x0000003f002c7c82 */ /* 0x000fe40008000000 */
[CC--:B------:R-:W-:Y:S02]  /*0a40*/  LEA.HI R0, R3.reuse, R190.reuse, RZ, 0x7 ;  /* 0x000000be03007211 */ /* 0x0c0fe400078f38ff */
[----:B------:R-:W-:-:S02]  /*0a50*/  LEA.HI R2, R3, R190, RZ, 0x4 ;  /* 0x000000be03027211 */ /* 0x000fc400078f20ff */
[----:B------:R-:W-:Y:S02]  /*0a60*/  LOP3.LUT R5, R0, 0xffffff80, RZ, 0xc0, !PT ;  /* 0xffffff8000057812 */ /* 0x000fe400078ec0ff */
[----:B------:R-:W-:Y:S02]  /*0a70*/  SHF.R.S32.HI R7, RZ, 0x4, R2 ;  /* 0x00000004ff077819 */ /* 0x000fe40000011402 */
[----:B------:R-:W-:Y:S01]  /*0a80*/  LEA.HI R4, R3, R190, RZ, 0x5 ;  /* 0x000000be03047211 */ /* 0x000fe200078f28ff */
[----:B------:R-:W-:Y:S01]  /*0a90*/  IMAD.IADD R184, R190, 0x1, -R5 ;  /* 0x00000001beb87824 */ /* 0x000fe200078e0a05 */
[C---:B------:R-:W-:Y:S02]  /*0aa0*/  LOP3.LUT R5, R2.reuse, 0x3fffff0, RZ, 0xc0, !PT ;  /* 0x03fffff002057812 */ /* 0x040fe400078ec0ff */
[----:B------:R-:W-:Y:S01]  /*0ab0*/  LEA.HI R2, R2, R7, RZ, 0x1 ;  /* 0x0000000702027211 */ /* 0x000fe200078f08ff */
[----:B------:R-:W-:Y:S01]  /*0ac0*/  IMAD.SHL.U32 R4, R4, 0x20, RZ ;  /* 0x0000002004047824 */ /* 0x000fe200078e00ff */
[----:B------:R-:W-:Y:S01]  /*0ad0*/  SHF.R.S32.HI R9, RZ, 0x1f, R184 ;  /* 0x0000001fff097819 */ /* 0x000fe200000114b8 */
[----:B------:R-:W-:Y:S01]  /*0ae0*/  IMAD.IADD R5, R190, 0x1, -R5 ;  /* 0x00000001be057824 */ /* 0x000fe200078e0a05 */
[----:B------:R-:W-:-:S02]  /*0af0*/  LOP3.LUT R2, R2, 0x1ffffffe, RZ, 0xc0, !PT ;  /* 0x1ffffffe02027812 */ /* 0x000fc400078ec0ff */
[----:B------:R-:W-:Y:S02]  /*0b00*/  LEA.HI R6, R9, R184, RZ, 0x2 ;  /* 0x000000b809067211 */ /* 0x000fe400078f10ff */
[-C--:B------:R-:W-:Y:S01]  /*0b10*/  LEA.HI R10, R3, R190.reuse, RZ, 0x2 ;  /* 0x000000be030a7211 */ /* 0x080fe200078f10ff */
[----:B------:R-:W-:Y:S01]  /*0b20*/  IMAD.IADD R2, R7, 0x1, -R2 ;  /* 0x0000000107027824 */ /* 0x000fe200078e0a02 */
[--C-:B------:R-:W-:Y:S02]  /*0b30*/  SHF.R.S32.HI R8, RZ, 0x2, R6.reuse ;  /* 0x00000002ff087819 */ /* 0x100fe40000011406 */
[----:B------:R-:W-:Y:S02]  /*0b40*/  SHF.R.S32.HI R11, RZ, 0x1f, R6 ;  /* 0x0000001fff0b7819 */ /* 0x000fe40000011406 */
[----:B------:R-:W-:Y:S02]  /*0b50*/  LOP3.LUT R7, R10, 0xfffffffc, RZ, 0xc0, !PT ;  /* 0xfffffffc0a077812 */ /* 0x000fe400078ec0ff */
[----:B------:R-:W-:-:S02]  /*0b60*/  LEA.HI R3, R3, R190, RZ, 0x3 ;  /* 0x000000be03037211 */ /* 0x000fc400078f18ff */
[----:B------:R-:W-:Y:S01]  /*0b70*/  LEA.HI R11, R11, R8, RZ, 0x3 ;  /* 0x000000080b0b7211 */ /* 0x000fe200078f18ff */
[----:B------:R-:W-:Y:S01]  /*0b80*/  IMAD.IADD R7, R190, 0x1, -R7 ;  /* 0x00000001be077824 */ /* 0x000fe200078e0a07 */
[----:B------:R-:W-:Y:S02]  /*0b90*/  SHF.R.S32.HI R185, RZ, 0x7, R0 ;  /* 0x00000007ffb97819 */ /* 0x000fe40000011400 */
[----:B------:R-:W-:Y:S02]  /*0ba0*/  LOP3.LUT R4, R4, 0xfffffc00, RZ, 0xc0, !PT ;  /* 0xfffffc0004047812 */ /* 0x000fe400078ec0ff */
[----:B------:R-:W-:Y:S02]  /*0bb0*/  LOP3.LUT R19, R3, 0xfffffff8, RZ, 0xc0, !PT ;  /* 0xfffffff803137812 */ /* 0x000fe400078ec0ff */
[----:B------:R-:W-:Y:S01]  /*0bc0*/  LOP3.LUT R11, R11, 0xfffffff8, RZ, 0xc0, !PT ;  /* 0xfffffff80b0b7812 */ /* 0x000fe200078ec0ff */
[----:B------:R-:W-:Y:S01]  /*0bd0*/  IMAD R5, R5, 0x40, R4 ;  /* 0x0000004005057824 */ /* 0x000fe200078e0204 */
[----:B------:R-:W-:Y:S01]  /*0be0*/  LEA.HI R9, R9, R184, RZ, 0x5 ;  /* 0x000000b809097211 */ /* 0x000fe200078f28ff */
[----:B------:R-:W-:Y:S01]  /*0bf0*/  IMAD.IADD R19, R190, 0x1, -R19 ;  /* 0x00000001be137824 */ /* 0x000fe200078e0a13 */
[----:B------:R-:W-:Y:S01]  /*0c00*/  LEA.HI R0, R0, R185, RZ, 0x1 ;  /* 0x000000b900007211 */ /* 0x000fe200078f08ff */
[----:B------:R-:W-:Y:S01]  /*0c10*/  IMAD.IADD R8, R8, 0x1, -R11 ;  /* 0x0000000108087824 */ /* 0x000fe200078e0a0b */
[----:B------:R-:W-:Y:S01]  /*0c20*/  SHF.R.S32.HI R9, RZ, 0x5, R9 ;  /* 0x00000005ff097819 */ /* 0x000fe20000011409 */
[----:B------:R-:W-:Y:S01]  /*0c30*/  IMAD R187, R2, 0x8, R5 ;  /* 0x0000000802bb7824 */ /* 0x000fe200078e0205 */
[----:B------:R-:W-:Y:S01]  /*0c40*/  LEA.HI R4, R7, R7, RZ, 0x1 ;  /* 0x0000000707047211 */ /* 0x000fe200078f08ff */
[----:B------:R-:W-:Y:S01]  /*0c50*/  IMAD.SHL.U32 R2, R19, 0x8, RZ ;  /* 0x0000000813027824 */ /* 0x000fe200078e00ff */
        /* <DEDUP_REMOVED lines=13> */
.L_x_2648:
[----:B012---:R-:W0:Y:S01]  /*0d30*/  LDC.64 R4, c[0x0][0xc88] ;  /* 0x00032200ff047b82 */ /* 0x007e220000000a00 */
[----:B------:R-:W-:Y:S01]  /*0d40*/  ULDC.64 UR8, c[0x0][0xa28] ;  /* 0x00028a0000087ab9 */ /* 0x000fe20000000a00 */
[----:B------:R-:W-:Y:S01]  /*0d50*/  ULDC.64 UR10, c[0x0][0xa18] ;  /* 0x00028600000a7ab9 */ /* 0x000fe20000000a00 */
[----:B------:R-:W-:Y:S01]  /*0d60*/  ULDC UR4, c[0x0][0x424] ;  /* 0x0001090000047ab9 */ /* 0x000fe20000000800 */
        /* <DEDUP_REMOVED lines=11> */
[----:B------:R-:W-:-:S04]  /*0e20*/  @UP0 ULEA UR8, UP2, UR36, UR8, 0x2 ;  /* 0x0000000824080291 */ /* 0x000fc8000f84103f */
[----:B------:R-:W-:Y:S02]  /*0e30*/  @UP0 ULEA.HI.X UR9, UR36, UR9, UR37, 0x2, UP2 ;  /* 0x0000000924090291 */ /* 0x000fe400090f1425 */
[----:B------:R-:W-:Y:S01]  /*0e40*/  @UP1 ULEA UR10, UP0, UR36, UR10, 0x2 ;  /* 0x0000000a240a1291 */ /* 0x000fe2000f80103f */
[----:B------:R-:W-:-:S03]  /*0e50*/  IMAD.U32 R4, RZ, RZ, UR8 ;  /* 0x00000008ff047e24 */ /* 0x000fc6000f8e00ff */
[----:B------:R-:W-:Y:S01]  /*0e60*/  @UP1 ULEA.HI.X UR11, UR36, UR11, UR37, 0x2, UP0 ;  /* 0x0000000b240b1291 */ /* 0x000fe200080f1425 */
[----:B------:R-:W-:Y:S01]  /*0e70*/  IMAD.U32 R5, RZ, RZ, UR9 ;  /* 0x00000009ff057e24 */ /* 0x000fe2000f8e00ff */
[----:B------:R-:W-:Y:S01]  /*0e80*/  ULDC.64 UR8, c[0x0][0x418] ;  /* 0x0001060000087ab9 */ /* 0x000fe20000000a00 */
[----:B------:R-:W-:-:S03]  /*0e90*/  IMAD.U32 R6, RZ, RZ, UR10 ;  /* 0x0000000aff067e24 */ /* 0x000fc6000f8e00ff */
[----:B------:R-:W-:Y:S01]  /*0ea0*/  MOV R7, UR11 ;  /* 0x0000000b00077c02 */ /* 0x000fe20008000f00 */
[----:B------:R-:W2:Y:S04]  /*0eb0*/  @P0 LDG.E R4, desc[UR52][R4.64] ;  /* 0x0000003404040981 */ /* 0x000ea8000c1e1900 */
[----:B---3--:R-:W3:Y:S01]  /*0ec0*/  @P2 LDG.E R6, desc[UR52][R6.64] ;  /* 0x0000003406062981 */ /* 0x008ee2000c1e1900 */
[----:B------:R-:W-:Y:S01]  /*0ed0*/  UISETP.NE.U32.AND UP0, UPT, UR8, URZ, UPT ;  /* 0x0000003f0800728c */ /* 0x000fe2000bf05070 */
[----:B------:R-:W-:Y:S01]  /*0ee0*/  UMOV UR48, URZ ;  /* 0x0000003f00307c82 */ /* 0x000fe20008000000 */
[----:B------:R-:W-:Y:S02]  /*0ef0*/  UMOV UR38, UR6 ;  /* 0x0000000600267c82 */ /* 0x000fe40008000000 */
[----:B------:R-:W-:-:S03]  /*0f00*/  UISETP.NE.AND.EX UP0, UPT, UR9, URZ, UPT, UP0 ;  /* 0x0000003f0900728c */ /* 0x000fc6000bf05300 */
[----:B------:R-:W-:Y:S01]  /*0f10*/  ULDC.64 UR8, c[0x0][0xa20] ;  /* 0x0002880000087ab9 */ /* 0x000fe20000000a00 */
[----:B------:R-:W-:Y:S01]  /*0f20*/  USEL UR4, UR4, 0x1, UP0 ;  /* 0x0000000104047887 */ /* 0x000fe20008000000 */
[----:B------:R-:W-:-:S03]  /*0f30*/  ISETP.NE.U32.AND P1, PT, RZ, UR8, PT ;  /* 0x00000008ff007c0c */ /* 0x000fc6000bf25070 */
        /* <DEDUP_REMOVED lines=19> */
.L_x_2589:
[----:B------:R-:W-:Y:S05]  /*1070*/  @!P1 BRA `(.L_x_2590) ;  /* 0x00000000001c9947 */ /* 0x000fea0003800000 */
[----:B------:R-:W-:-:S04]  /*1080*/  ULEA UR4, UP0, UR36, UR8, 0x2 ;  /* 0x0000000824047291 */ /* 0x000fc8000f80103f */
[----:B------:R-:W-:Y:S02]  /*1090*/  ULEA.HI.X UR6, UR36, UR9, UR37, 0x2, UP0 ;  /* 0x0000000924067291 */ /* 0x000fe400080f1425 */
[----:B------:R-:W-:-:S04]  /*10a0*/  IMAD.U32 R4, RZ, RZ, UR4 ;  /* 0x00000004ff047e24 */ /* 0x000fc8000f8e00ff */
[----:B------:R-:W-:-:S05]  /*10b0*/  IMAD.U32 R5, RZ, RZ, UR6 ;  /* 0x00000006ff057e24 */ /* 0x000fca000f8e00ff */
[----:B------:R-:W2:Y:S02]  /*10c0*/  LDG.E R4, desc[UR52][R4.64] ;  /* 0x0000003404047981 */ /* 0x000ea4000c1e1900 */
[----:B--2---:R-:W-:Y:S01]  /*10d0*/  R2UR UR4, R4 ;  /* 0x00000000040472ca */ /* 0x004fe200000e0000 */
[----:B------:R-:W-:-:S14]  /*10e0*/  BRA `(.L_x_2591) ;  /* 0x0000000000347947 */ /* 0x000fdc0003800000 */
.L_x_2590:
        /* <DEDUP_REMOVED lines=13> */
.L_x_2591:
[----:B------:R-:W-:Y:S01]  /*11c0*/  UIADD3 UR48, -UR48, UR4, URZ ;  /* 0x0000000430307290 */ /* 0x000fe2000fffe13f */
[----:B------:R-:W-:Y:S01]  /*11d0*/  PLOP3.LUT P0, PT, PT, PT, PT, 0x80, 0x0 ;  /* 0x000000000000781c */ /* 0x000fe20003f0f070 */
[----:B------:R-:W-:Y:S01]  /*11e0*/  USHF.L.U32 UR39, UR5, 0x7, URZ ;  /* 0x0000000705277899 */ /* 0x000fe2000800063f */
[----:B------:R-:W-:Y:S01]  /*11f0*/  IMAD.MOV.U32 R3, RZ, RZ, RZ ;  /* 0x000000ffff037224 */ /* 0x000fe200078e00ff */
[----:B------:R-:W-:Y:S01]  /*1200*/  ULDC UR4, c[0x0][0x448] ;  /* 0x0001120000047ab9 */ /* 0x000fe20000000800 */
[----:B------:R-:W-:Y:S01]  /*1210*/  UIADD3 UR7, UR48, 0x80, -UR50 ;  /* 0x0000008030077890 */ /* 0x000fe2000fffe832 */
[----:B------:R-:W-:Y:S01]  /*1220*/  CS2R R20, SRZ ;  /* 0x0000000000147805 */ /* 0x000fe2000001ff00 */
[----:B------:R-:W-:Y:S01]  /*1230*/  UISETP.NE.AND UP0, UPT, UR4, 0x1, UPT ;  /* 0x000000010400788c */ /* 0x000fe2000bf05270 */
[----:B------:R-:W-:Y:S01]  /*1240*/  CS2R R150, SRZ ;  /* 0x0000000000967805 */ /* 0x000fe2000001ff00 */
[----:B------:R-:W-:Y:S01]  /*1250*/  UIADD3 UR6, UR39, 0x7f, URZ ;  /* 0x0000007f27067890 */ /* 0x000fe2000fffe03f */
[----:B------:R-:W-:Y:S01]  /*1260*/  CS2R R148, SRZ ;  /* 0x0000000000947805 */ /* 0x000fe2000001ff00 */
[----:B------:R-:W-:Y:S01]  /*1270*/  UP2UR UR51, UPR, URZ, 0x1 ;  /* 0x000000013f337883 */ /* 0x000fe20008000000 */
[----:B------:R-:W-:-:S02]  /*1280*/  CS2R R146, SRZ ;  /* 0x0000000000927805 */ /* 0x000fc4000001ff00 */
[----:B------:R-:W-:Y:S02]  /*1290*/  CS2R R144, SRZ ;  /* 0x0000000000907805 */ /* 0x000fe4000001ff00 */
[----:B------:R-:W-:Y:S02]  /*12a0*/  CS2R R142, SRZ ;  /* 0x00000000008e7805 */ /* 0x000fe4000001ff00 */
[----:B------:R-:W-:Y:S02]  /*12b0*/  CS2R R140, SRZ ;  /* 0x00000000008c7805 */ /* 0x000fe4000001ff00 */
[----:B------:R-:W-:Y:S02]  /*12c0*/  CS2R R138, SRZ ;  /* 0x00000000008a7805 */ /* 0x000fe4000001ff00 */
[----:B------:R-:W-:Y:S01]  /*12d0*/  CS2R R136, SRZ ;  /* 0x0000000000887805 */ /* 0x000fe2000001ff00 */
[----:B------:R-:W-:Y:S01]  /*12e0*/  @UP0 ULDC UR4, c[0x0][0x44c] ;  /* 0x0001130000040ab9 */ /* 0x000fe20000000800 */
[----:B------:R-:W-:Y:S01]  /*12f0*/  @UP0 ULDC UR8, c[0x0][0x450] ;  /* 0x0001140000080ab9 */ /* 0x000fe20000000800 */
[----:B------:R-:W-:Y:S01]  /*1300*/  UIMAD.WIDE.U32 UR4, UR6, UR4, URZ ;  /* 0x00000004060472a5 */ /* 0x000fe2000f8e003f */
[----:B------:R-:W-:Y:S01]  /*1310*/  CS2R R134, SRZ ;  /* 0x0000000000867805 */ /* 0x000fe2000001ff00 */
[----:B------:R-:W-:Y:S01]  /*1320*/  UIADD3 UR4, UR48, 0x7f, URZ ;  /* 0x0000007f30047890 */ /* 0x000fe2000fffe03f */
[----:B------:R-:W-:Y:S01]  /*1330*/  CS2R R132, SRZ ;  /* 0x0000000000847805 */ /* 0x000fe2000001ff00 */
[----:B------:R-:W-:Y:S01]  /*1340*/  @UP0 USHF.R.U32.HI UR6, URZ, UR8, UR5 ;  /* 0x000000083f060299 */ /* 0x000fe20008011605 */
[----:B------:R-:W-:Y:S01]  /*1350*/  CS2R R130, SRZ ;  /* 0x0000000000827805 */ /* 0x000fe2000001ff00 */
[----:B------:R-:W-:Y:S01]  /*1360*/  USHF.R.S32.HI UR5, URZ, 0x1f, UR4 ;  /* 0x0000001f3f057899 */ /* 0x000fe20008011404 */
[----:B------:R-:W-:Y:S01]  /*1370*/  CS2R R128, SRZ ;  /* 0x0000000000807805 */ /* 0x000fe2000001ff00 */
[----:B------:R-:W-:Y:S01]  /*1380*/  UIADD3 UR6, UR7, UR6, URZ ;  /* 0x0000000607067290 */ /* 0x000fe2000fffe03f */
[----:B------:R-:W-:Y:S01]  /*1390*/  CS2R R126, SRZ ;  /* 0x00000000007e7805 */ /* 0x000fe2000001ff00 */
[----:B------:R-:W-:Y:S01]  /*13a0*/  ULEA.HI UR5, UR5, UR4, URZ, 0x7 ;  /* 0x0000000405057291 */ /* 0x000fe2000f8f383f */
[----:B------:R-:W-:Y:S01]  /*13b0*/  CS2R R124, SRZ ;  /* 0x00000000007c7805 */ /* 0x000fe2000001ff00 */
[----:B------:R-:W-:Y:S01]  /*13c0*/  USHF.R.S32.HI UR7, URZ, 0x1f, UR6 ;  /* 0x0000001f3f077899 */ /* 0x000fe20008011406 */
[----:B------:R-:W-:Y:S01]  /*13d0*/  CS2R R122, SRZ ;  /* 0x00000000007a7805 */ /* 0x000fe2000001ff00 */
[----:B------:R-:W-:Y:S01]  /*13e0*/  USHF.R.S32.HI UR5, URZ, 0x7, UR5 ;  /* 0x000000073f057899 */ /* 0x000fe20008011405 */
[----:B------:R-:W-:Y:S01]  /*13f0*/  CS2R R120, SRZ ;  /* 0x0000000000787805 */ /* 0x000fe2000001ff00 */
[----:B------:R-:W-:Y:S01]  /*1400*/  ULEA.HI UR7, UR7, UR6, URZ, 0x7 ;  /* 0x0000000607077291 */ /* 0x000fe2000f8f383f */
[----:B------:R-:W-:-:S02]  /*1410*/  CS2R R118, SRZ ;  /* 0x0000000000767805 */ /* 0x000fc4000001ff00 */
[----:B------:R-:W-:Y:S02]  /*1420*/  CS2R R116, SRZ ;  /* 0x0000000000747805 */ /* 0x000fe4000001ff00 */
[----:B------:R-:W-:Y:S01]  /*1430*/  CS2R R114, SRZ ;  /* 0x0000000000727805 */ /* 0x000fe2000001ff00 */
[----:B------:R-:W-:Y:S01]  /*1440*/  USHF.R.S32.HI UR7, URZ, 0x7, UR7 ;  /* 0x000000073f077899 */ /* 0x000fe20008011407 */
[----:B------:R-:W-:Y:S02]  /*1450*/  CS2R R112, SRZ ;  /* 0x0000000000707805 */ /* 0x000fe4000001ff00 */
[----:B------:R-:W-:Y:S02]  /*1460*/  CS2R R110, SRZ ;  /* 0x00000000006e7805 */ /* 0x000fe4000001ff00 */
[----:B------:R-:W-:Y:S01]  /*1470*/  CS2R R108, SRZ ;  /* 0x00000000006c7805 */ /* 0x000fe2000001ff00 */
[----:B------:R-:W-:Y:S01]  /*1480*/  UISETP.LT.AND UP0, UPT, UR5, UR7, UPT ;  /* 0x000000070500728c */ /* 0x000fe2000bf01270 */
[----:B------:R-:W-:-:S02]  /*1490*/  CS2R R106, SRZ ;  /* 0x00000000006a7805 */ /* 0x000fc4000001ff00 */
[----:B------:R-:W-:Y:S02]  /*14a0*/  CS2R R104, SRZ ;  /* 0x0000000000687805 */ /* 0x000fe4000001ff00 */
[----:B------:R-:W-:Y:S01]  /*14b0*/  CS2R R102, SRZ ;  /* 0x0000000000667805 */ /* 0x000fe2000001ff00 */
[----:B------:R-:W-:Y:S01]  /*14c0*/  USEL UR56, UR5, UR7, UP0 ;  /* 0x0000000705387287 */ /* 0x000fe20008000000 */
[----:B------:R-:W-:Y:S02]  /*14d0*/  CS2R R100, SRZ ;  /* 0x0000000000647805 */ /* 0x000fe4000001ff00 */
[----:B------:R-:W-:Y:S02]  /*14e0*/  CS2R R98, SRZ ;  /* 0x0000000000627805 */ /* 0x000fe4000001ff00 */
[----:B------:R-:W-:Y:S01]  /*14f0*/  CS2R R96, SRZ ;  /* 0x0000000000607805 */ /* 0x000fe2000001ff00 */
[----:B------:R-:W-:Y:S01]  /*1500*/  UISETP.GE.AND UP0, UPT, UR56, 0x1, UPT ;  /* 0x000000013800788c */ /* 0x000fe2000bf06270 */
[----:B------:R-:W-:Y:S01]  /*1510*/  CS2R R6, SRZ ;  /* 0x0000000000067805 */ /* 0x000fe2000001ff00 */
[----:B------:R-:W-:Y:S01]  /*1520*/  IMAD.MOV.U32 R94, RZ, RZ, RZ ;  /* 0x000000ffff5e7224 */ /* 0x000fe200078e00ff */
[----:B------:R-:W-:-:S02]  /*1530*/  CS2R R90, SRZ ;  /* 0x00000000005a7805 */ /* 0x000fc4000001ff00 */
[----:B------:R-:W-:Y:S02]  /*1540*/  CS2R R88, SRZ ;  /* 0x0000000000587805 */ /* 0x000fe4000001ff00 */
[----:B------:R-:W-:-:S13]  /*1550*/  PLOP3.LUT P1, PT, PT, PT, UP0, 0x80, 0x0 ;  /* 0x000000000000781c */ /* 0x000fda0003f2f008 */
[----:B------:R-:W-:Y:S05]  /*1560*/  @!P1 BRA `(.L_x_2592) ;  /* 0x00000078009c9947 */ /* 0x000fea0003800000 */
        /* <DEDUP_REMOVED lines=31> */
.L_x_2593:
        /* <DEDUP_REMOVED lines=9> */
.L_x_2735:
[----:B------:R-:W-:Y:S05]  /*17f0*/  @!P0 BRA `(.L_x_2595) ;  /* 0x0000000000048947 */ /* 0x000fea0003800000 */
[----:B------:R-:W-:Y:S01]  /*1800*/  BPT.TRAP 0x1 ;  /* 0x000000040000795c */ /* 0x000fe20000300000 */
.L_x_2595:
[----:B0-----:R-:W-:Y:S02]  /*1810*/  IMAD.U32 R3, RZ, RZ, UR44 ;  /* 0x0000002cff037e24 */ /* 0x001fe4000f8e00ff */
[----:B------:R-:W-:-:S03]  /*1820*/  IMAD.U32 R0, RZ, RZ, UR45 ;  /* 0x0000002dff007e24 */ /* 0x000fc6000f8e00ff */
[----:B------:R-:W-:Y:S02]  /*1830*/  LEA R3, R3, UR41, 0x3 ;  /* 0x0000002903037c11 */ /* 0x000fe4000f8e18ff */
[----:B------:R-:W-:-:S04]  /*1840*/  SHF.L.U32 R0, R0, 0x1f, RZ ;  /* 0x0000001f00007819 */ /* 0x000fc800000006ff */
[----:B------:R0:W1:Y:S01]  /*1850*/  SYNCS.PHASECHK.TRANS64.TRYWAIT P1, [R3+URZ+0x28830], R0 ;  /* 0x02883000030075a7 */ /* 0x000062000802017f */
[----:B------:R-:W-:Y:S05]  /*1860*/  @!P0 BRA `(.L_x_2596) ;  /* 0x0000000000048947 */ /* 0x000fea0003800000 */
[----:B------:R-:W-:Y:S01]  /*1870*/  BPT.TRAP 0x1 ;  /* 0x000000040000795c */ /* 0x000fe20000300000 */
.L_x_2596:
[----:B-1----:R-:W-:Y:S05]  /*1880*/  @P1 BRA `(.L_x_2597) ;  /* 0x0000000000081947 */ /* 0x002fea0003800000 */
[----:B------:R-:W1:Y:S02]  /*1890*/  SYNCS.PHASECHK.TRANS64.TRYWAIT P1, [R3+URZ+0x28830], R0 ;  /* 0x02883000030075a7 */ /* 0x000e64000802017f */
[----:B-1----:R-:W-:Y:S05]  /*18a0*/  @!P1 BRA `(.L_x_2598) ;  /* 0x000000f000b09947 */ /* 0x002fea0003800000 */
.L_x_2597:
        /* <DEDUP_REMOVED lines=63> */
.L_x_2599:
[----:B------:R-:W-:Y:S01]  /*1ca0*/  UISETP.NE.AND UP0, UPT, UR51, URZ, UPT ;  /* 0x0000003f3300728c */ /* 0x000fe2000bf05270 */
[----:B------:R-:W-:Y:S01]  /*1cb0*/  VIADD R4, R17, UR39 ;  /* 0x0000002711047c36 */ /* 0x000fe20008000000 */
[----:B------:R-:W-:Y:S01]  /*1cc0*/  R2UR UR11, R3 ;  /* 0x00000000030b72ca */ /* 0x000fe200000e0000 */
[----:B------:R-:W-:Y:S01]  /*1cd0*/  UMOV UR10, UR39 ;  /* 0x00000027000a7c82 */ /* 0x000fe20008000000 */
[----:B------:R-:W-:Y:S02]  /*1ce0*/  CS2R R150, SRZ ;  /* 0x0000000000967805 */ /* 0x000fe4000001ff00 */
[----:B------:R-:W-:Y:S02]  /*1cf0*/  CS2R R148, SRZ ;  /* 0x0000000000947805 */ /* 0x000fe4000001ff00 */
[----:B------:R-:W-:Y:S02]  /*1d00*/  PLOP3.LUT P1, PT, PT, PT, UP0, 0x80, 0x0 ;  /* 0x000000000000781c */ /* 0x000fe40003f2f008 */
[----:B------:R-:W-:-:S02]  /*1d10*/  CS2R R146, SRZ ;  /* 0x0000000000927805 */ /* 0x000fc4000001ff00 */
[----:B------:R-:W-:Y:S02]  /*1d20*/  PLOP3.LUT P2, PT, PT, PT, UP0, 0x80, 0x0 ;  /* 0x000000000000781c */ /* 0x000fe40003f4f008 */
[----:B------:R-:W-:Y:S02]  /*1d30*/  CS2R R144, SRZ ;  /* 0x0000000000907805 */ /* 0x000fe4000001ff00 */
[----:B------:R-:W-:Y:S01]  /*1d40*/  CS2R R142, SRZ ;  /* 0x00000000008e7805 */ /* 0x000fe2000001ff00 */
[----:B------:R-:W-:Y:S01]  /*1d50*/  @UP0 ULDC UR6, c[0x0][0x44c] ;  /* 0x0001130000060ab9 */ /* 0x000fe20000000800 */
[----:B------:R-:W-:Y:S01]  /*1d60*/  @UP0 ULDC UR14, c[0x0][0x450] ;  /* 0x00011400000e0ab9 */ /* 0x000fe20000000800 */
[----:B------:R-:W-:Y:S02]  /*1d70*/  CS2R R140, SRZ ;  /* 0x00000000008c7805 */ /* 0x000fe4000001ff00 */
[----:B------:R-:W-:Y:S02]  /*1d80*/  CS2R R138, SRZ ;  /* 0x00000000008a7805 */ /* 0x000fe4000001ff00 */
[----:B------:R-:W-:-:S02]  /*1d90*/  CS2R R136, SRZ ;  /* 0x0000000000887805 */ /* 0x000fc4000001ff00 */
[----:B------:R-:W-:Y:S02]  /*1da0*/  CS2R R134, SRZ ;  /* 0x0000000000867805 */ /* 0x000fe4000001ff00 */
[----:B------:R-:W-:Y:S02]  /*1db0*/  CS2R R132, SRZ ;  /* 0x0000000000847805 */ /* 0x000fe4000001ff00 */
[----:B------:R-:W-:Y:S01]  /*1dc0*/  CS2R R130, SRZ ;  /* 0x0000000000827805 */ /* 0x000fe2000001ff00 */
[----:B01----:R-:W-:Y:S01]  /*1dd0*/  @P1 IMAD.HI.U32 R0, R4, UR6, RZ ;  /* 0x0000000604001c27 */ /* 0x003fe2000f8e00ff */
[----:B------:R-:W-:Y:S01]  /*1de0*/  @UP0 ULDC UR6, c[0x0][0x450] ;  /* 0x0001140000060ab9 */ /* 0x000fe20000000800 */
[----:B------:R-:W-:Y:S02]  /*1df0*/  CS2R R128, SRZ ;  /* 0x0000000000807805 */ /* 0x000fe4000001ff00 */
[----:B------:R-:W-:Y:S02]  /*1e00*/  CS2R R126, SRZ ;  /* 0x00000000007e7805 */ /* 0x000fe4000001ff00 */
[----:B------:R-:W-:-:S02]  /*1e10*/  CS2R R124, SRZ ;  /* 0x00000000007c7805 */ /* 0x000fc4000001ff00 */
        /* <DEDUP_REMOVED lines=10> */
[----:B------:R-:W-:Y:S01]  /*1ec0*/  UIADD3 UR6, UR48, UR6, URZ ;  /* 0x0000000630067290 */ /* 0x000fe2000fffe03f */
[----:B------:R-:W-:-:S02]  /*1ed0*/  CS2R R116, SRZ ;  /* 0x0000000000747805 */ /* 0x000fc4000001ff00 */
[----:B------:R-:W-:Y:S02]  /*1ee0*/  CS2R R114, SRZ ;  /* 0x0000000000727805 */ /* 0x000fe4000001ff00 */
[----:B------:R-:W-:Y:S02]  /*1ef0*/  CS2R R112, SRZ ;  /* 0x0000000000707805 */ /* 0x000fe4000001ff00 */
[----:B------:R-:W-:Y:S02]  /*1f00*/  MOV R9, UR7 ;  /* 0x0000000700097c02 */ /* 0x000fe40008000f00 */
[----:B------:R-:W-:Y:S01]  /*1f10*/  CS2R R110, SRZ ;  /* 0x00000000006e7805 */ /* 0x000fe2000001ff00 */
[----:B------:R-:W-:Y:S01]  /*1f20*/  IMAD.U32 R5, RZ, RZ, UR6 ;  /* 0x00000006ff057e24 */ /* 0x000fe2000f8e00ff */
[----:B------:R-:W-:Y:S01]  /*1f30*/  ULDC UR6, c[0x0][0x988] ;  /* 0x0002620000067ab9 */ /* 0x000fe20000000800 */
[----:B------:R-:W-:Y:S02]  /*1f40*/  IMAD R0, R16, -0x2, R9 ;  /* 0xfffffffe10007824 */ /* 0x000fe400078e0209 */
[----:B------:R-:W-:-:S02]  /*1f50*/  IMAD.U32 R9, RZ, RZ, UR50 ;  /* 0x00000032ff097e24 */ /* 0x000fc4000f8e00ff */
[----:B------:R-:W-:-:S03]  /*1f60*/  IMAD R5, R16, -0x2, R5 ;  /* 0xfffffffe10057824 */ /* 0x000fc600078e0205 */
[----:B------:R-:W-:-:S04]  /*1f70*/  IADD3 R6, -R9, UR48, R0 ;  /* 0x0000003009067c10 */ /* 0x000fc8000fffe100 */
[-CC-:B0-----:R-:W-:Y:S02]  /*1f80*/  VIADDMNMX R7, R7, R6.reuse, R5.reuse, PT ;  /* 0x0000000607077246 */ /* 0x181fe40003800105 */
[----:B-1----:R-:W-:Y:S02]  /*1f90*/  VIADDMNMX R5, R4, R6, R5, PT ;  /* 0x0000000604057246 */ /* 0x002fe40003800105 */
[C---:B------:R-:W-:Y:S02]  /*1fa0*/  ISETP.GT.AND P1, PT, R7.reuse, RZ, PT ;  /* 0x000000ff0700720c */ /* 0x040fe40003f24270 */
[C---:B------:R-:W-:Y:S02]  /*1fb0*/  ISETP.GT.AND P2, PT, R7.reuse, 0x1, PT ;  /* 0x000000010700780c */ /* 0x040fe40003f44270 */
[----:B------:R-:W-:Y:S02]  /*1fc0*/  ISETP.GT.AND P3, PT, R7, 0x8, PT ;  /* 0x000000080700780c */ /* 0x000fe40003f64270 */
[----:B------:R-:W-:-:S02]  /*1fd0*/  FSEL R26, R26, -INF , P1 ;  /* 0xff8000001a1a7808 */ /* 0x000fc40000800000 */
[----:B------:R-:W-:Y:S02]  /*1fe0*/  FSEL R8, R27, -INF , P2 ;  /* 0xff8000001b087808 */ /* 0x000fe40001000000 */
[C---:B------:R-:W-:Y:S02]  /*1ff0*/  ISETP.GT.AND P1, PT, R7.reuse, 0x9, PT ;  /* 0x000000090700780c */ /* 0x040fe40003f24270 */
[----:B------:R-:W-:Y:S02]  /*2000*/  FSEL R30, R30, -INF , P3 ;  /* 0xff8000001e1e7808 */ /* 0x000fe40001800000 */
[----:B------:R-:W-:Y:S02]  /*2010*/  FMNMX.FTZ R9, R26, R8, !PT ;  /* 0x000000081a097209 */ /* 0x000fe40007810000 */
[----:B------:R-:W-:Y:S02]  /*2020*/  ISETP.GT.AND P2, PT, R7, 0x10, PT ;  /* 0x000000100700780c */ /* 0x000fe40003f44270 */
[----:B------:R-:W-:-:S02]  /*2030*/  FSEL R10, R31, -INF , P1 ;  /* 0xff8000001f0a7808 */ /* 0x000fc40000800000 */
[----:B------:R-:W-:Y:S02]  /*2040*/  FMNMX.FTZ R9, R30, R9, !PT ;  /* 0x000000091e097209 */ /* 0x000fe40007810000 */
        /* <DEDUP_REMOVED lines=109> */
[----:B------:R-:W-:-:S03]  /*2720*/  UIADD3 UR7, UR10, UR48, -UR50 ;  /* 0x000000300a077290 */ /* 0x000fc6000fffe832 */
        /* <DEDUP_REMOVED lines=336> */
[----:B------:R-:W-:-:S07]  /*3c30*/  IMAD.MOV.U32 R151, RZ, RZ, RZ ;  /* 0x000000ffff977224 */ /* 0x000fce00078e00ff */
.L_x_2611:
[----:B------:R-:W-:Y:S01]  /*3c40*/  ISETP.NE.AND P2, PT, RZ, UR43, PT ;  /* 0x0000002bff007c0c */ /* 0x000fe2000bf45270 */
[----:B------:R-:W-:-:S04]  /*3c50*/  UISETP.NE.AND UP0, UPT, UR55, 0x1, UPT ;  /* 0x000000013700788c */ /* 0x000fc8000bf05270 */
[----:B------:R-:W-:-:S04]  /*3c60*/  USEL UR45, URZ, 0x1, UP0 ;  /* 0x000000013f2d7887 */ /* 0x000fc80008000000 */
[----:B------:R-:W-:-:S04]  /*3c70*/  ULOP3.LUT UR45, UR57, UR45, URZ, 0x3c, !UPT ;  /* 0x0000002d392d7292 */ /* 0x000fc8000f8e3c3f */
[----:B------:R-:W-:Y:S08]  /*3c80*/  @P2 BRA `(.L_x_2601) ;  /* 0x0000000000382947 */ /* 0x000ff00003800000 */
[----:B------:R-:W-:Y:S05]  /*3c90*/  @!P0 BRA `(.L_x_2602) ;  /* 0x0000000000048947 */ /* 0x000fea0003800000 */
[----:B------:R-:W-:Y:S01]  /*3ca0*/  BPT.TRAP 0x1 ;  /* 0x000000040000795c */ /* 0x000fe20000300000 */
.L_x_2602:
        /* <DEDUP_REMOVED lines=9> */
.L_x_2603:
[----:B-1----:R-:W-:Y:S05]  /*3d40*/  @P1 BRA `(.L_x_2601) ;  /* 0x0000000000081947 */ /* 0x002fea0003800000 */
[----:B------:R-:W1:Y:S02]  /*3d50*/  SYNCS.PHASECHK.TRANS64.TRYWAIT P1, [UR6+0x28830], R0 ;  /* 0x02883000ff0075a7 */ /* 0x000e640008020146 */
[----:B-1----:R-:W-:Y:S05]  /*3d60*/  @!P1 BRA `(.L_x_2604) ;  /* 0x000000cc00949947 */ /* 0x002fea0003800000 */
.L_x_2601:
        /* <DEDUP_REMOVED lines=48> */
.L_x_2606:
[----:B------:R-:W-:Y:S01]  /*4070*/  ULEA UR6, UR55, UR41, 0x3 ;  /* 0x0000002937067291 */ /* 0x000fe2000f8e183f */
[----:B------:R-:W-:-:S05]  /*4080*/  IMAD.U32 R0, RZ, RZ, UR57 ;  /* 0x00000039ff007e24 */ /* 0x000fca000f8e00ff */
[----:B------:R-:W-:-:S04]  /*4090*/  SHF.L.U32 R0, R0, 0x1f, RZ ;  /* 0x0000001f00007819 */ /* 0x000fc800000006ff */
[----:B------:R0:W1:Y:S01]  /*40a0*/  SYNCS.PHASECHK.TRANS64.TRYWAIT P1, [UR6+0x28850], R0 ;  /* 0x02885000ff0075a7 */ /* 0x0000620008020146 */
[----:B------:R-:W-:Y:S05]  /*40b0*/  @!P0 BRA `(.L_x_2607) ;  /* 0x0000000000048947 */ /* 0x000fea0003800000 */
[----:B------:R-:W-:Y:S01]  /*40c0*/  BPT.TRAP 0x1 ;  /* 0x000000040000795c */ /* 0x000fe20000300000 */
.L_x_2607:
[----:B-1----:R-:W-:Y:S05]  /*40d0*/  @P1 BRA `(.L_x_2605) ;  /* 0x0000000000081947 */ /* 0x002fea0003800000 */
[----:B------:R-:W1:Y:S02]  /*40e0*/  SYNCS.PHASECHK.TRANS64.TRYWAIT P1, [UR6+0x28850], R0 ;  /* 0x02885000ff0075a7 */ /* 0x000e640008020146 */
[----:B-1----:R-:W-:Y:S05]  /*40f0*/  @!P1 BRA `(.L_x_2608) ;  /* 0x000000c800c89947 */ /* 0x002fea0003800000 */
.L_x_2605:
        /* <DEDUP_REMOVED lines=49> */
.L_x_2609:
[----:B------:R-:W-:Y:S01]  /*4410*/  UISETP.NE.AND UP0, UPT, UR51, URZ, UPT ;  /* 0x0000003f3300728c */ /* 0x000fe2000bf05270 */
[----:B------:R-:W-:-:S05]  /*4420*/  VIADD R11, R17, UR39 ;  /* 0x00000027110b7c36 */ /* 0x000fca0008000000 */
        /* <DEDUP_REMOVED lines=10> */
[----:B------:R-:W1:Y:S01]  /*44d0*/  SHFL.IDX PT, R11, R11, 0x1, 0x1c1f ;  /* 0x003c1f000b0b7f89 */ /* 0x000e6200000e0000 */
[----:B------:R-:W-:-:S02]  /*44e0*/  ULEA UR6, UR44, UR41, 0x3 ;  /* 0x000000292c067291 */ /* 0x000fc4000f8e183f */
[----:B------:R-:W-:Y:S02]  /*44f0*/  IMAD R0, R16, -0x2, R7 ;  /* 0xfffffffe10007824 */ /* 0x000fe400078e0207 */
[----:B------:R-:W-:Y:S01]  /*4500*/  IMAD.U32 R7, RZ, RZ, UR50 ;  /* 0x00000032ff077e24 */ /* 0x000fe2000f8e00ff */
[----:B------:R-:W-:-:S04]  /*4510*/  UIADD3 UR6, UR6, 0x28840, URZ ;  /* 0x0002884006067890 */ /* 0x000fc8000fffe03f */
[----:B------:R-:W-:Y:S01]  /*4520*/  IADD3 R12, -R7, UR48, R0 ;  /* 0x00000030070c7c10 */ /* 0x000fe2000fffe100 */
[----:B------:R-:W-:-:S04]  /*4530*/  UPRMT UR6, UR40, 0x654, UR6 ;  /* 0x0000065428067896 */ /* 0x000fc80008000006 */
[----:B0-----:R-:W-:-:S05]  /*4540*/  IMAD.IADD R5, R12, 0x1, R5 ;  /* 0x000000010c057824 */ /* 0x001fca00078e0205 */
[----:B------:R-:W-:Y:S01]  /*4550*/  SYNCS.ARRIVE.TRANS64.RED.A1T0 RZ, [UR6], RZ ;  /* 0x000000ffffff79a7 */ /* 0x000fe20008100406 */
[C---:B------:R-:W-:Y:S01]  /*4560*/  ISETP.GT.AND P1, PT, R5.reuse, RZ, PT ;  /* 0x000000ff0500720c */ /* 0x040fe20003f24270 */
[----:B-1----:R-:W-:Y:S01]  /*4570*/  IMAD.IADD R12, R12, 0x1, R11 ;  /* 0x000000010c0c7824 */ /* 0x002fe200078e020b */
        /* <DEDUP_REMOVED lines=94> */
[----:B------:R-:W-:-:S02]  /*4b60*/  ISETP.GT.AND P2, PT, R12, RZ, PT ;  /* 0x000000ff0c00720c */ /* 0x000fc40003f44270 */
[----:B------:R-:W-:Y:S02]  /*4b70*/  FMNMX.FTZ R14, R85, R0, !PT ;  /* 0x00000000550e7209 */ /* 0x000fe40007810000 */
[----:B------:R-:W0:Y:S01]  /*4b80*/  LDC R0, c[0x0][0x988] ;  /* 0x00026200ff007b82 */ /* 0x000e220000000800 */
[C---:B------:R-:W-:Y:S02]  /*4b90*/  ISETP.GT.AND P3, PT, R12.reuse, 0x1, PT ;  /* 0x000000010c00780c */ /* 0x040fe40003f64270 */
[----:B------:R-:W1:Y:S02]  /*4ba0*/  SHFL.BFLY PT, R5, R14, 0x2, 0x1f ;  /* 0x0c401f000e057f89 */ /* 0x000e6400000e0000 */
        /* <DEDUP_REMOVED lines=309> */
.L_x_2610:
        /* <DEDUP_REMOVED lines=110> */
.L_x_2600:
[----:B------:R-:W-:-:S13]  /*65e0*/  ISETP.LE.AND P1, PT, RZ, UR56, PT ;  /* 0x00000038ff007c0c */ /* 0x000fda000bf23270 */
[----:B------:R-:W-:Y:S05]  /*65f0*/  @!P1 BRA `(.L_x_2612) ;  /* 0x0000002000009947 */ /* 0x000fea0003800000 */
[----:B------:R-:W-:Y:S01]  /*6600*/  IMAD.MOV.U32 R8, RZ, RZ, R7 ;  /* 0x000000ffff087224 */ /* 0x000fe200078e0007 */
[----:B------:R-:W-:Y:S01]  /*6610*/  UMOV UR50, UR45 ;  /* 0x0000002d00327c82 */ /* 0x000fe20008000000 */
[----:B------:R-:W-:Y:S01]  /*6620*/  IMAD.MOV.U32 R6, RZ, RZ, R5 ;  /* 0x000000ffff067224 */ /* 0x000fe200078e0005 */
[----:B------:R-:W-:-:S06]  /*6630*/  UMOV UR48, UR44 ;  /* 0x0000002c00307c82 */ /* 0x000fcc0008000000 */
.L_x_2623:
        /* <DEDUP_REMOVED lines=9> */
.L_x_2614:
[----:B------:R-:W-:Y:S01]  /*66d0*/  ULEA UR6, UR44, UR41, 0x3 ;  /* 0x000000292c067291 */ /* 0x000fe2000f8e183f */
[----:B------:R-:W-:-:S05]  /*66e0*/  IMAD.U32 R0, RZ, RZ, UR45 ;  /* 0x0000002dff007e24 */ /* 0x000fca000f8e00ff */
[----:B------:R-:W-:-:S04]  /*66f0*/  SHF.L.U32 R0, R0, 0x1f, RZ ;  /* 0x0000001f00007819 */ /* 0x000fc800000006ff */
[----:B------:R0:W1:Y:S01]  /*6700*/  SYNCS.PHASECHK.TRANS64.TRYWAIT P1, [UR6+0x28830], R0 ;  /* 0x02883000ff0075a7 */ /* 0x0000620008020146 */
[----:B------:R-:W-:Y:S05]  /*6710*/  @!P0 BRA `(.L_x_2615) ;  /* 0x0000000000048947 */ /* 0x000fea0003800000 */
[----:B------:R-:W-:Y:S01]  /*6720*/  BPT.TRAP 0x1 ;  /* 0x000000040000795c */ /* 0x000fe20000300000 */
.L_x_2615:
[----:B-1----:R-:W-:Y:S05]  /*6730*/  @P1 BRA `(.L_x_2613) ;  /* 0x0000000000081947 */ /* 0x002fea0003800000 */
[----:B------:R-:W1:Y:S02]  /*6740*/  SYNCS.PHASECHK.TRANS64.TRYWAIT P1, [UR6+0x28830], R0 ;  /* 0x02883000ff0075a7 */ /* 0x000e640008020146 */
[----:B-1----:R-:W-:Y:S05]  /*6750*/  @!P1 BRA `(.L_x_2616) ;  /* 0x000000a400489947 */ /* 0x002fea0003800000 */
.L_x_2613:
        /* <DEDUP_REMOVED lines=45> */
.L_x_2618:
[----:B------:R-:W-:Y:S01]  /*6a30*/  ULEA UR6, UR48, UR41, 0x3 ;  /* 0x0000002930067291 */ /* 0x000fe2000f8e183f */
[----:B------:R-:W-:-:S05]  /*6a40*/  IMAD.U32 R0, RZ, RZ, UR50 ;  /* 0x00000032ff007e24 */ /* 0x000fca000f8e00ff */
[----:B------:R-:W-:-:S04]  /*6a50*/  SHF.L.U32 R0, R0, 0x1f, RZ ;  /* 0x0000001f00007819 */ /* 0x000fc800000006ff */
[----:B------:R0:W1:Y:S01]  /*6a60*/  SYNCS.PHASECHK.TRANS64.TRYWAIT P1, [UR6+0x28850], R0 ;  /* 0x02885000ff0075a7 */ /* 0x0000620008020146 */
[----:B------:R-:W-:Y:S05]  /*6a70*/  @!P0 BRA `(.L_x_2619) ;  /* 0x0000000000048947 */ /* 0x000fea0003800000 */
[----:B------:R-:W-:Y:S01]  /*6a80*/  BPT.TRAP 0x1 ;  /* 0x000000040000795c */ /* 0x000fe20000300000 */
.L_x_2619:
[----:B-1----:R-:W-:Y:S05]  /*6a90*/  @P1 BRA `(.L_x_2617) ;  /* 0x0000000000081947 */ /* 0x002fea0003800000 */
[----:B------:R-:W1:Y:S02]  /*6aa0*/  SYNCS.PHASECHK.TRANS64.TRYWAIT P1, [UR6+0x28850], R0 ;  /* 0x02885000ff0075a7 */ /* 0x000e640008020146 */
[----:B-1----:R-:W-:Y:S05]  /*6ab0*/  @!P1 BRA `(.L_x_2620) ;  /* 0x000000a000889947 */ /* 0x002fea0003800000 */
.L_x_2617:
        /* <DEDUP_REMOVED lines=49> */
.L_x_2621:
        /* <DEDUP_REMOVED lines=279> */
.L_x_2622:
        /* <DEDUP_REMOVED lines=105> */
[----:B------:R-:W-:Y:S01]  /*85d0*/  IMAD.MOV.U32 R8, RZ, RZ, R7 ;  /* 0x000000ffff087224 */ /* 0x000fe200078e0007 */
[----:B------:R-:W-:Y:S01]  /*85e0*/  MOV R6, R5 ;  /* 0x0000000500067202 */ /* 0x000fe20000000f00 */
[----:B------:R-:W-:Y:S06]  /*85f0*/  @P1 BRA `(.L_x_2623) ;  /* 0xffffffe000101947 */ /* 0x000fec000383ffff */
.L_x_2612:
[----:B------:R-:W-:Y:S06]  /*8600*/  BAR.ARV 0x8, 0x180 ;  /* 0x0206000000007b1d */ /* 0x000fec0000002000 */
[----:B------:R-:W-:Y:S05]  /*8610*/  @!P0 BRA `(.L_x_2624) ;  /* 0x0000000000048947 */ /* 0x000fea0003800000 */
[----:B------:R-:W-:Y:S01]  /*8620*/  BPT.TRAP 0x1 ;  /* 0x000000040000795c */ /* 0x000fe20000300000 */
.L_x_2624:
[----:B------:R-:W-:Y:S01]  /*8630*/  ULEA UR5, UR44, UR41, 0x3 ;  /* 0x000000292c057291 */ /* 0x000fe2000f8e183f */
[----:B------:R-:W-:-:S05]  /*8640*/  IMAD.U32 R6, RZ, RZ, UR45 ;  /* 0x0000002dff067e24 */ /* 0x000fca000f8e00ff */
[----:B------:R-:W-:-:S04]  /*8650*/  SHF.L.U32 R6, R6, 0x1f, RZ ;  /* 0x0000001f06067819 */ /* 0x000fc800000006ff */
[----:B------:R0:W1:Y:S01]  /*8660*/  SYNCS.PHASECHK.TRANS64.TRYWAIT P1, [UR5+0x28850], R6 ;  /* 0x02885006ff0075a7 */ /* 0x0000620008020145 */
[----:B------:R-:W-:Y:S05]  /*8670*/  @!P0 BRA `(.L_x_2625) ;  /* 0x0000000000048947 */ /* 0x000fea0003800000 */
[----:B------:R-:W-:Y:S01]  /*8680*/  BPT.TRAP 0x1 ;  /* 0x000000040000795c */ /* 0x000fe20000300000 */
.L_x_2625:
[----:B-1----:R-:W-:Y:S05]  /*8690*/  @P1 BRA `(.L_x_2626) ;  /* 0x0000000000081947 */ /* 0x002fea0003800000 */
[----:B------:R-:W1:Y:S02]  /*86a0*/  SYNCS.PHASECHK.TRANS64.TRYWAIT P1, [UR5+0x28850], R6 ;  /* 0x02885006ff0075a7 */ /* 0x000e640008020145 */
[----:B-1----:R-:W-:Y:S05]  /*86b0*/  @!P1 BRA `(.L_x_2627) ;  /* 0x0000008400a09947 */ /* 0x002fea0003800000 */
.L_x_2626:
        /* <DEDUP_REMOVED lines=72> */
.L_x_2628:
        /* <DEDUP_REMOVED lines=74> */
.L_x_2592:
        /* <DEDUP_REMOVED lines=22> */
[----:B------:R-:W-:Y:S01]  /*9140*/  UIADD3 UR4, UP1, UR10, UR8, URZ ;  /* 0x000000080a047290 */ /* 0x000fe2000ff3e03f */
[----:B------:R-:W-:Y:S01]  /*9150*/  F2FP.F16.F32.PACK_AB R131, R135, R134 ;  /* 0x000000868783723e */ /* 0x000fe200000000ff */
[----:B------:R-:W1:Y:S01]  /*9160*/  LDC R51, c[0x0][0xbe8] ;  /* 0x0002fa00ff337b82 */ /* 0x000e620000000800 */
[----:B------:R-:W-:Y:S01]  /*9170*/  F2FP.F16.F32.PACK_AB R137, R139, R138 ;  /* 0x0000008a8b89723e */ /* 0x000fe200000000ff */
[----:B------:R-:W-:Y:S01]  /*9180*/  UIADD3.X UR7, UR11, UR9, URZ, UP1, !UPT ;  /* 0x000000090b077290 */ /* 0x000fe20008ffe43f */
[----:B------:R-:W-:-:S02]  /*9190*/  F2FP.F16.F32.PACK_AB R144, R145, R144 ;  /* 0x000000909190723e */ /* 0x000fc400000000ff */
[----:B------:R-:W-:Y:S01]  /*91a0*/  F2FP.F16.F32.PACK_AB R138, R141, R140 ;  /* 0x0000008c8d8a723e */ /* 0x000fe200000000ff */
[----:B------:R-:W-:Y:S01]  /*91b0*/  ULDC.64 UR8, c[0x0][0xc08] ;  /* 0x0003020000087ab9 */ /* 0x000fe20000000a00 */
[----:B------:R-:W-:Y:S02]  /*91c0*/  F2FP.F16.F32.PACK_AB R139, R143, R142 ;  /* 0x0000008e8f8b723e */ /* 0x000fe400000000ff */
[----:B------:R-:W-:Y:S02]  /*91d0*/  F2FP.F16.F32.PACK_AB R145, R147, R146 ;  /* 0x000000929391723e */ /* 0x000fe400000000ff */
[----:B------:R-:W-:Y:S02]  /*91e0*/  F2FP.F16.F32.PACK_AB R146, R149, R148 ;  /* 0x000000949592723e */ /* 0x000fe400000000ff */
[----:B------:R-:W-:Y:S02]  /*91f0*/  F2FP.F16.F32.PACK_AB R147, R151, R150 ;  /* 0x000000969793723e */ /* 0x000fe400000000ff */
[----:B------:R-:W-:-:S02]  /*9200*/  MOV R24, R0 ;  /* 0x0000000000187202 */ /* 0x000fc40000000f00 */
[----:B0-----:R-:W-:-:S03]  /*9210*/  MOV R25, R5 ;  /* 0x0000000500197202 */ /* 0x001fc60000000f00 */
[----:B------:R-:W-:-:S03]  /*9220*/  IMAD.WIDE R4, R187, 0x2, R24 ;  /* 0x00000002bb047825 */ /* 0x000fc600078e0218 */
[C---:B------:R-:W-:Y:S02]  /*9230*/  IADD3 R33, P6, R4.reuse, 0x20, RZ ;  /* 0x0000002004217810 */ /* 0x040fe40007fde0ff */
[C---:B------:R-:W-:Y:S02]  /*9240*/  IADD3 R35, P5, R4.reuse, 0x40, RZ ;  /* 0x0000004004237810 */ /* 0x040fe40007fbe0ff */
[----:B------:R-:W-:Y:S01]  /*9250*/  IADD3 R37, P4, R4, 0x60, RZ ;  /* 0x0000006004257810 */ /* 0x000fe20007f9e0ff */
[--C-:B------:R-:W-:Y:S01]  /*9260*/  IMAD.X R31, RZ, RZ, R5.reuse, P6 ;  /* 0x000000ffff1f7224 */ /* 0x100fe200030e0605 */
[----:B------:R-:W-:Y:S01]  /*9270*/  LOP3.LUT R8, R33, 0x380, RZ, 0xc0, !PT ;  /* 0x0000038021087812 */ /* 0x000fe200078ec0ff */
[--C-:B------:R-:W-:Y:S01]  /*9280*/  IMAD.X R29, RZ, RZ, R5.reuse, P5 ;  /* 0x000000ffff1d7224 */ /* 0x100fe200028e0605 */
[----:B------:R-:W-:Y:S01]  /*9290*/  LOP3.LUT R10, R35, 0x380, RZ, 0xc0, !PT ;  /* 0x00000380230a7812 */ /* 0x000fe200078ec0ff */
[----:B------:R-:W-:Y:S01]  /*92a0*/  IMAD.X R27, RZ, RZ, R5, P4 ;  /* 0x000000ffff1b7224 */ /* 0x000fe200020e0605 */
[----:B------:R-:W-:-:S02]  /*92b0*/  LOP3.LUT R12, R37, 0x380, RZ, 0xc0, !PT ;  /* 0x00000380250c7812 */ /* 0x000fc400078ec0ff */
[----:B------:R-:W-:Y:S02]  /*92c0*/  SHF.R.U64 R8, R8, 0x3, RZ ;  /* 0x0000000308087819 */ /* 0x000fe400000012ff */
[C---:B------:R-:W-:Y:S02]  /*92d0*/  LOP3.LUT R9, R4.reuse, 0x380, RZ, 0xc0, !PT ;  /* 0x0000038004097812 */ /* 0x040fe400078ec0ff */
[----:B------:R-:W-:Y:S02]  /*92e0*/  IADD3 R41, P2, R4, 0x4020, RZ ;  /* 0x0000402004297810 */ /* 0x000fe40007f5e0ff */
[----:B------:R-:W-:Y:S02]  /*92f0*/  SHF.R.U64 R10, R10, 0x3, RZ ;  /* 0x000000030a0a7819 */ /* 0x000fe400000012ff */
[----:B------:R-:W-:Y:S01]  /*9300*/  SHF.R.U64 R12, R12, 0x3, RZ ;  /* 0x000000030c0c7819 */ /* 0x000fe200000012ff */
[----:B------:R-:W-:Y:S01]  /*9310*/  IMAD.X R13, RZ, RZ, R5, P2 ;  /* 0x000000ffff0d7224 */ /* 0x000fe200010e0605 */
[----:B------:R-:W-:-:S02]  /*9320*/  IADD3 R43, P1, R4, 0x4040, RZ ;  /* 0x00004040042b7810 */ /* 0x000fc40007f3e0ff */
[C---:B------:R-:W-:Y:S01]  /*9330*/  IADD3 R32, P0, R4.reuse, 0x4060, RZ ;  /* 0x0000406004207810 */ /* 0x040fe20007f1e0ff */
[----:B------:R-:W-:Y:S01]  /*9340*/  BAR.SYNC.DEFER_BLOCKING 0x1, 0x100 ;  /* 0x0044000000007b1d */ /* 0x000fe20000010000 */
[----:B------:R-:W-:Y:S01]  /*9350*/  IADD3 R39, P3, R4, 0x4000, RZ ;  /* 0x0000400004277810 */ /* 0x000fe20007f7e0ff */
[--C-:B------:R-:W-:Y:S01]  /*9360*/  IMAD.X R11, RZ, RZ, R5.reuse, P1 ;  /* 0x000000ffff0b7224 */ /* 0x100fe200008e0605 */
[----:B------:R-:W-:Y:S02]  /*9370*/  LOP3.LUT R30, R8, R33, RZ, 0x3c, !PT ;  /* 0x00000021081e7212 */ /* 0x000fe400078e3cff */
[----:B------:R-:W-:Y:S01]  /*9380*/  SHF.R.U64 R9, R9, 0x3, RZ ;  /* 0x0000000309097819 */ /* 0x000fe200000012ff */
[----:B------:R-:W-:Y:S01]  /*9390*/  IMAD.X R15, RZ, RZ, R5, P3 ;  /* 0x000000ffff0f7224 */ /* 0x000fe200018e0605 */
[----:B------:R-:W-:Y:S02]  /*93a0*/  LOP3.LUT R28, R10, R35, RZ, 0x3c, !PT ;  /* 0x000000230a1c7212 */ /* 0x000fe400078e3cff */
[----:B------:R-:W-:-:S02]  /*93b0*/  LOP3.LUT R26, R12, R37, RZ, 0x3c, !PT ;  /* 0x000000250c1a7212 */ /* 0x000fc400078e3cff */
[----:B------:R-:W-:Y:S02]  /*93c0*/  LOP3.LUT R8, R41, 0x380, RZ, 0xc0, !PT ;  /* 0x0000038029087812 */ /* 0x000fe400078ec0ff */
[----:B------:R-:W-:Y:S02]  /*93d0*/  LOP3.LUT R10, R43, 0x380, RZ, 0xc0, !PT ;  /* 0x000003802b0a7812 */ /* 0x000fe400078ec0ff */
[----:B------:R-:W-:Y:S02]  /*93e0*/  LOP3.LUT R12, R32, 0x380, RZ, 0xc0, !PT ;  /* 0x00000380200c7812 */ /* 0x000fe400078ec0ff */
[----:B------:R-:W-:Y:S02]  /*93f0*/  LOP3.LUT R14, R39, 0x380, RZ, 0xc0, !PT ;  /* 0x00000380270e7812 */ /* 0x000fe400078ec0ff */
[----:B------:R-:W-:Y:S01]  /*9400*/  LOP3.LUT R4, R9, R4, RZ, 0x3c, !PT ;  /* 0x0000000409047212 */ /* 0x000fe200078e3cff */
[----:B------:R-:W-:Y:S01]  /*9410*/  IMAD.X R9, RZ, RZ, R5, P0 ;  /* 0x000000ffff097224 */ /* 0x000fe200000e0605 */
[----:B------:R-:W-:-:S02]  /*9420*/  SHF.R.U64 R8, R8, 0x3, RZ ;  /* 0x0000000308087819 */ /* 0x000fc400000012ff */
[----:B------:R-:W-:Y:S02]  /*9430*/  SHF.R.U64 R10, R10, 0x3, RZ ;  /* 0x000000030a0a7819 */ /* 0x000fe400000012ff */
[----:B------:R-:W-:Y:S02]  /*9440*/  SHF.R.U64 R21, R12, 0x3, RZ ;  /* 0x000000030c157819 */ /* 0x000fe400000012ff */
[----:B------:R-:W-:Y:S02]  /*9450*/  SHF.R.U64 R14, R14, 0x3, RZ ;  /* 0x000000030e0e7819 */ /* 0x000fe400000012ff */
[----:B------:R-:W-:Y:S02]  /*9460*/  MOV R36, R4 ;  /* 0x0000000400247202 */ /* 0x000fe40000000f00 */
[----:B------:R-:W-:Y:S02]  /*9470*/  LOP3.LUT R12, R8, R41, RZ, 0x3c, !PT ;  /* 0x00000029080c7212 */ /* 0x000fe400078e3cff */
[----:B------:R-:W-:-:S02]  /*9480*/  F2FP.F16.F32.PACK_AB R4, R89, R88 ;  /* 0x000000585904723e */ /* 0x000fc400000000ff */
[----:B------:R-:W-:Y:S02]  /*9490*/  F2FP.F16.F32.PACK_AB R5, R91, R90 ;  /* 0x0000005a5b05723e */ /* 0x000fe400000000ff */
[----:B------:R-:W-:Y:S02]  /*94a0*/  LOP3.LUT R10, R10, R43, RZ, 0x3c, !PT ;  /* 0x0000002b0a0a7212 */ /* 0x000fe400078e3cff */
[----:B------:R-:W-:Y:S01]  /*94b0*/  LOP3.LUT R8, R21, R32, RZ, 0x3c, !PT ;  /* 0x0000002015087212 */ /* 0x000fe200078e3cff */
[----:B------:R0:W-:Y:S01]  /*94c0*/  STSM.16.M88.4 [R36], R4 ;  /* 0x0000000424007844 */ /* 0x0001e20000000200 */
[----:B------:R-:W-:Y:S02]  /*94d0*/  LOP3.LUT R14, R14, R39, RZ, 0x3c, !PT ;  /* 0x000000270e0e7212 */ /* 0x000fe400078e3cff */
[----:B------:R-:W-:Y:S02]  /*94e0*/  MOV R33, R26 ;  /* 0x0000001a00217202 */ /* 0x000fe40000000f00 */
[----:B------:R-:W-:-:S02]  /*94f0*/  MOV R26, R10 ;  /* 0x0000000a001a7202 */ /* 0x000fc40000000f00 */
[----:B------:R-:W-:Y:S02]  /*9500*/  MOV R21, R8 ;  /* 0x0000000800157202 */ /* 0x000fe40000000f00 */
[----:B------:R-:W-:Y:S02]  /*9510*/  MOV R35, R30 ;  /* 0x0000001e00237202 */ /* 0x000fe40000000f00 */
[----:B------:R-:W-:Y:S02]  /*9520*/  F2FP.F16.F32.PACK_AB R8, R97, R96 ;  /* 0x000000606108723e */ /* 0x000fe400000000ff */
[----:B------:R-:W-:Y:S02]  /*9530*/  F2FP.F16.F32.PACK_AB R9, R99, R98 ;  /* 0x000000626309723e */ /* 0x000fe400000000ff */
[----:B------:R-:W-:Y:S02]  /*9540*/  F2FP.F16.F32.PACK_AB R10, R101, R100 ;  /* 0x00000064650a723e */ /* 0x000fe400000000ff */
[----:B------:R-:W-:-:S02]  /*9550*/  F2FP.F16.F32.PACK_AB R11, R103, R102 ;  /* 0x00000066670b723e */ /* 0x000fc400000000ff */
[----:B------:R-:W-:Y:S02]  /*9560*/  MOV R34, R28 ;  /* 0x0000001c00227202 */ /* 0x000fe40000000f00 */
[----:B------:R-:W-:Y:S01]  /*9570*/  MOV R32, R14 ;  /* 0x0000000e00207202 */ /* 0x000fe20000000f00 */
[----:B------:R-:W-:Y:S01]  /*9580*/  STSM.16.M88.4 [R35], R8 ;  /* 0x0000000823007844 */ /* 0x000fe20000000200 */
[----:B------:R-:W-:Y:S02]  /*9590*/  MOV R27, R12 ;  /* 0x0000000c001b7202 */ /* 0x000fe40000000f00 */
[----:B0-----:R-:W-:Y:S02]  /*95a0*/  F2FP.F16.F32.PACK_AB R4, R105, R104 ;  /* 0x000000686904723e */ /* 0x001fe400000000ff */
[----:B------:R-:W-:Y:S02]  /*95b0*/  F2FP.F16.F32.PACK_AB R5, R107, R106 ;  /* 0x0000006a6b05723e */ /* 0x000fe400000000ff */
[----:B------:R-:W-:-:S02]  /*95c0*/  F2FP.F16.F32.PACK_AB R6, R109, R108 ;  /* 0x0000006c6d06723e */ /* 0x000fc400000000ff */
[----:B------:R-:W-:Y:S02]  /*95d0*/  F2FP.F16.F32.PACK_AB R7, R111, R110 ;  /* 0x0000006e6f07723e */ /* 0x000fe400000000ff */
[----:B------:R-:W-:Y:S02]  /*95e0*/  F2FP.F16.F32.PACK_AB R12, R113, R112 ;  /* 0x00000070710c723e */ /* 0x000fe400000000ff */
[----:B------:R-:W-:Y:S01]  /*95f0*/  F2FP.F16.F32.PACK_AB R13, R115, R114 ;  /* 0x00000072730d723e */ /* 0x000fe200000000ff */
[----:B------:R0:W-:Y:S01]  /*9600*/  STSM.16.M88.4 [R34], R4 ;  /* 0x0000000422007844 */ /* 0x0001e20000000200 */
[----:B------:R-:W-:Y:S02]  /*9610*/  F2FP.F16.F32.PACK_AB R14, R117, R116 ;  /* 0x00000074750e723e */ /* 0x000fe400000000ff */
[----:B------:R-:W-:Y:S02]  /*9620*/  F2FP.F16.F32.PACK_AB R15, R119, R118 ;  /* 0x00000076770f723e */ /* 0x000fe400000000ff */
[----:B------:R-:W-:-:S02]  /*9630*/  F2FP.F16.F32.PACK_AB R28, R121, R120 ;  /* 0x00000078791c723e */ /* 0x000fc400000000ff */
[----:B------:R-:W-:Y:S01]  /*9640*/  F2FP.F16.F32.PACK_AB R29, R123, R122 ;  /* 0x0000007a7b1d723e */ /* 0x000fe200000000ff */
[----:B------:R2:W-:Y:S01]  /*9650*/  STSM.16.M88.4 [R33], R12 ;  /* 0x0000000c21007844 */ /* 0x0005e20000000200 */
[----:B------:R-:W-:Y:S02]  /*9660*/  F2FP.F16.F32.PACK_AB R30, R125, R124 ;  /* 0x0000007c7d1e723e */ /* 0x000fe400000000ff */
[----:B------:R-:W-:Y:S02]  /*9670*/  F2FP.F16.F32.PACK_AB R31, R127, R126 ;  /* 0x0000007e7f1f723e */ /* 0x000fe400000000ff */
[----:B------:R-:W-:-:S03]  /*9680*/  PLOP3.LUT P0, PT, PT, PT, UP0, 0x80, 0x0 ;  /* 0x000000000000781c */ /* 0x000fc60003f0f008 */
[----:B------:R2:W-:Y:S01]  /*9690*/  STSM.16.M88.4 [R32], R28 ;  /* 0x0000001c20007844 */ /* 0x0005e20000000200 */
[----:B0-----:R-:W-:Y:S02]  /*96a0*/  IMAD.U32 R4, RZ, RZ, UR4 ;  /* 0x00000004ff047e24 */ /* 0x001fe4000f8e00ff */
[----:B------:R-:W-:Y:S01]  /*96b0*/  IMAD.U32 R5, RZ, RZ, UR7 ;  /* 0x00000007ff057e24 */ /* 0x000fe2000f8e00ff */
[----:B------:R2:W-:Y:S04]  /*96c0*/  STSM.16.M88.4 [R27], R128 ;  /* 0x000000801b007844 */ /* 0x0005e80000000200 */
[----:B------:R2:W-:Y:S04]  /*96d0*/  STSM.16.M88.4 [R26], R136 ;  /* 0x000000881a007844 */ /* 0x0005e80000000200 */
[----:B------:R2:W-:Y:S01]  /*96e0*/  STSM.16.M88.4 [R21], R144 ;  /* 0x0000009015007844 */ /* 0x0005e20000000200 */
[----:B------:R-:W-:Y:S06]  /*96f0*/  BAR.SYNC.DEFER_BLOCKING 0x1, 0x100 ;  /* 0x0044000000007b1d */ /* 0x000fec0000010000 */
[----:B------:R-:W3:Y:S01]  /*9700*/  @P0 LDG.E R6, desc[UR52][R4.64] ;  /* 0x0000003404060981 */ /* 0x000ee2000c1e1900 */
[----:B------:R-:W-:Y:S01]  /*9710*/  UISETP.NE.U32.AND UP1, UPT, UR8, URZ, UPT ;  /* 0x0000003f0800728c */ /* 0x000fe2000bf25070 */
[----:B-1----:R-:W-:Y:S01]  /*9720*/  ISETP.NE.AND P1, PT, R51, 0x1, PT ;  /* 0x000000013300780c */ /* 0x002fe20003f25270 */
[----:B------:R-:W-:Y:S01]  /*9730*/  ULDC UR7, c[0x0][0xa88] ;  /* 0x0002a20000077ab9 */ /* 0x000fe20000000800 */
[----:B------:R-:W-:Y:S01]  /*9740*/  UMOV UR4, URZ ;  /* 0x0000003f00047c82 */ /* 0x000fe20008000000 */
[----:B------:R-:W-:-:S06]  /*9750*/  UISETP.NE.AND.EX UP1, UPT, UR9, URZ, UPT, UP1 ;  /* 0x0000003f0900728c */ /* 0x000fcc000bf25310 */
[----:B------:R-:W-:-:S04]  /*9760*/  PLOP3.LUT P2, PT, PT, PT, UP1, 0x80, 0x0 ;  /* 0x000000000000781c */ /* 0x000fc80003f4f018 */
[----:B------:R-:W0:Y:S01]  /*9770*/  @P1 LDC R7, c[0x0][0xbec] ;  /* 0x0002fb00ff071b82 */ /* 0x000e220000000800 */
[----:B------:R-:W-:-:S04]  /*9780*/  @UP1 UIADD3 UR8, UP2, UR10, UR8, URZ ;  /* 0x000000080a081290 */ /* 0x000fc8000ff5e03f */
[----:B------:R-:W-:Y:S02]  /*9790*/  @UP1 UIADD3.X UR9, UR11, UR9, URZ, UP2, !UPT ;  /* 0x000000090b091290 */ /* 0x000fe400097fe43f */
[----:B------:R-:W-:Y:S01]  /*97a0*/  IMAD.U32 R10, RZ, RZ, UR8 ;  /* 0x00000008ff0a7e24 */ /* 0x000fe2000f8e00ff */
[----:B------:R-:W1:Y:S03]  /*97b0*/  @P1 LDC R8, c[0x0][0xbf0] ;  /* 0x0002fc00ff081b82 */ /* 0x000e660000000800 */
[----:B------:R-:W-:Y:S01]  /*97c0*/  IMAD.U32 R11, RZ, RZ, UR9 ;  /* 0x00000009ff0b7e24 */ /* 0x000fe2000f8e00ff */
        /* <DEDUP_REMOVED lines=8> */
.L_x_2631:
[----:B------:R-:W-:Y:S01]  /*9850*/  USHF.R.S32.HI UR14, URZ, 0x1f, UR38 ;  /* 0x0000001f3f0e7899 */ /* 0x000fe20008011426 */
[----:B--2---:R-:W-:Y:S01]  /*9860*/  VIADD R10, R17, UR39 ;  /* 0x00000027110a7c36 */ /* 0x004fe20008000000 */
[----:B------:R-:W-:Y:S01]  /*9870*/  ULDC.64 UR12, c[0x0][0xb90] ;  /* 0x0002e400000c7ab9 */ /* 0x000fe20000000a00 */
[----:B------:R-:W-:Y:S01]  /*9880*/  USHF.R.S32.HI UR11, URZ, 0x1f, UR4 ;  /* 0x0000001f3f0b7899 */ /* 0x000fe20008011404 */
[----:B------:R-:W-:Y:S01]  /*9890*/  VIADD R21, R186, UR39 ;  /* 0x00000027ba157c36 */ /* 0x000fe20008000000 */
        /* <DEDUP_REMOVED lines=12> */
[----:B------:R-:W-:Y:S01]  /*9960*/  IMAD.MOV R8, RZ, RZ, -R4 ;  /* 0x000000ffff087224 */ /* 0x000fe200078e0a04 */
[----:B------:R-:W-:Y:S01]  /*9970*/  UIMAD UR7, UR37, UR12, URZ ;  /* 0x0000000c250772a4 */ /* 0x000fe2000f8e023f */
[----:B------:R-:W-:Y:S01]  /*9980*/  IMAD.WIDE R24, R5, 0x2, R24 ;  /* 0x0000000205187825 */ /* 0x000fe200078e0218 */
[----:B------:R-:W-:Y:S01]  /*9990*/  UIMAD.WIDE.U32 UR8, UR36, UR12, UR8 ;  /* 0x0000000c240872a5 */ /* 0x000fe2000f8e0008 */
[----:B------:R-:W-:Y:S01]  /*99a0*/  SHF.R.S32.HI R5, RZ, 0x1f, R4 ;  /* 0x0000001fff057819 */ /* 0x000fe20000011404 */
[----:B------:R-:W-:Y:S01]  /*99b0*/  UIMAD UR7, UR36, UR13, UR7 ;  /* 0x0000000d240772a4 */ /* 0x000fe2000f8e0207 */
[----:B------:R-:W-:Y:S01]  /*99c0*/  IMAD R7, R51, R8, R10 ;  /* 0x0000000833077224 */ /* 0x000fe200078e020a */
[----:B------:R-:W-:Y:S01]  /*99d0*/  IADD3 R11, P3, R24, 0x2000, RZ ;  /* 0x00002000180b7810 */ /* 0x000fe20007f7e0ff */
[----:B-----5:R-:W-:Y:S01]  /*99e0*/  IMAD R50, R6, R51, RZ ;  /* 0x0000003306327224 */ /* 0x020fe200078e02ff */
[----:B------:R-:W-:Y:S01]  /*99f0*/  IADD3 R4, P2, R4, UR8, RZ ;  /* 0x0000000804047c10 */ /* 0x000fe2000ff5e0ff */
[----:B------:R-:W-:Y:S01]  /*9a00*/  ULDC.64 UR12, c[0x0][0xaa0] ;  /* 0x0002a800000c7ab9 */ /* 0x000fe20000000a00 */
[----:B------:R-:W-:-:S02]  /*9a10*/  MOV R10, UR7 ;  /* 0x00000007000a7c02 */ /* 0x000fc40008000f00 */
[----:B------:R-:W-:Y:S02]  /*9a20*/  SHF.R.S32.HI R8, RZ, 0x1f, R7 ;  /* 0x0000001fff087819 */ /* 0x000fe40000011407 */
[----:B------:R-:W-:Y:S01]  /*9a30*/  IADD3.X R5, R5, UR9, R10, P2, !PT ;  /* 0x0000000905057c10 */ /* 0x000fe200097fe40a */
[----:B------:R-:W-:Y:S01]  /*9a40*/  ULDC.64 UR8, c[0x0][0xb88] ;  /* 0x0002e20000087ab9 */ /* 0x000fe20000000a00 */
[----:B------:R-:W-:Y:S01]  /*9a50*/  LOP3.LUT R9, R11, 0x380, RZ, 0xc0, !PT ;  /* 0x000003800b097812 */ /* 0x000fe200078ec0ff */
[----:B------:R-:W-:Y:S01]  /*9a60*/  IMAD R10, R8, UR8, RZ ;  /* 0x00000008080a7c24 */ /* 0x000fe2000f8e02ff */
[C---:B------:R-:W-:Y:S01]  /*9a70*/  IADD3 R13, P0, R24.reuse, 0x1000, RZ ;  /* 0x00001000180d7810 */ /* 0x040fe20007f1e0ff */
[----:B------:R-:W-:Y:S01]  /*9a80*/  IMAD.WIDE.U32 R4, R7, UR8, R4 ;  /* 0x0000000807047c25 */ /* 0x000fe2000f8e0004 */
[----:B------:R-:W-:Y:S02]  /*9a90*/  SHF.R.U64 R8, R9, 0x3, RZ ;  /* 0x0000000309087819 */ /* 0x000fe400000012ff */
[----:B------:R-:W-:Y:S01]  /*9aa0*/  LOP3.LUT R12, R13, 0x380, RZ, 0xc0, !PT ;  /* 0x000003800d0c7812 */ /* 0x000fe200078ec0ff */
[----:B------:R-:W-:Y:S01]  /*9ab0*/  IMAD R9, R7, UR9, R10 ;  /* 0x0000000907097c24 */ /* 0x000fe2000f8e020a */
[----:B------:R-:W-:Y:S01]  /*9ac0*/  ULDC.64 UR8, c[0x0][0xb50] ;  /* 0x0002d40000087ab9 */ /* 0x000fe20000000a00 */
[----:B------:R-:W-:-:S02]  /*9ad0*/  IADD3 R7, P2, R24, 0x3000, RZ ;  /* 0x0000300018077810 */ /* 0x000fc40007f5e0ff */
[----:B------:R-:W-:Y:S01]  /*9ae0*/  IMAD.IADD R9, R5, 0x1, R9 ;  /* 0x0000000105097824 */ /* 0x000fe200078e0209 */
[----:B------:R-:W-:Y:S02]  /*9af0*/  LEA R10, P4, R4, UR8, 0x2 ;  /* 0x00000008040a7c11 */ /* 0x000fe4000f8810ff */
[----:B------:R-:W-:Y:S02]  /*9b00*/  SHF.R.U64 R12, R12, 0x3, RZ ;  /* 0x000000030c0c7819 */ /* 0x000fe400000012ff */
[----:B------:R-:W-:Y:S01]  /*9b10*/  LEA.HI.X R14, R4, UR9, R9, 0x2, P4 ;  /* 0x00000009040e7c11 */ /* 0x000fe2000a0f1409 */
[----:B------:R-:W-:Y:S01]  /*9b20*/  SHFL.IDX PT, R44, R10, RZ, 0x1c1f ;  /* 0x001c1fff0a2c7589 */ /* 0x000fe200000e0000 */
[----:B------:R-:W-:Y:S01]  /*9b30*/  LOP3.LUT R12, R12, R13, RZ, 0x3c, !PT ;  /* 0x0000000d0c0c7212 */ /* 0x000fe200078e3cff */
[--C-:B------:R-:W-:Y:S01]  /*9b40*/  IMAD.X R13, RZ, RZ, R25.reuse, P0 ;  /* 0x000000ffff0d7224 */ /* 0x100fe200000e0619 */
[----:B------:R-:W-:Y:S01]  /*9b50*/  LOP3.LUT R5, R7, 0x380, RZ, 0xc0, !PT ;  /* 0x0000038007057812 */ /* 0x000fe200078ec0ff */
[----:B------:R-:W0:Y:S01]  /*9b60*/  SHFL.IDX PT, R45, R14, RZ, 0x1c1f ;  /* 0x001c1fff0e2d7589 */ /* 0x000e2200000e0000 */
[----:B------:R-:W-:Y:S01]  /*9b70*/  LOP3.LUT P0, RZ, R184, 0x3, RZ, 0xc0, !PT ;  /* 0x00000003b8ff7812 */ /* 0x000fe2000780c0ff */
[----:B------:R-:W-:Y:S01]  /*9b80*/  UIMAD UR7, UR11, UR12, URZ ;  /* 0x0000000c0b0772a4 */ /* 0x000fe2000f8e023f */
[----:B------:R-:W-:Y:S01]  /*9b90*/  SHF.R.U64 R4, R5, 0x3, RZ ;  /* 0x0000000305047819 */ /* 0x000fe200000012ff */
[--C-:B------:R-:W-:Y:S01]  /*9ba0*/  IMAD.X R5, RZ, RZ, R25.reuse, P2 ;  /* 0x000000ffff057224 */ /* 0x100fe200010e0619 */
[CC--:B------:R-:W-:Y:S01]  /*9bb0*/  ISETP.GE.OR P2, PT, R21.reuse, R50.reuse, P0 ;  /* 0x000000321500720c */ /* 0x0c0fe20000746670 */
[----:B------:R-:W-:Y:S01]  /*9bc0*/  SHFL.IDX PT, R48, R10, 0x1, 0x1c1f ;  /* 0x003c1f000a307f89 */ /* 0x000fe200000e0000 */
[----:B------:R-:W-:Y:S01]  /*9bd0*/  LOP3.LUT R4, R4, R7, RZ, 0x3c, !PT ;  /* 0x0000000704047212 */ /* 0x000fe200078e3cff */
[----:B------:R-:W-:Y:S01]  /*9be0*/  VIADD R7, R21, 0x8 ;  /* 0x0000000815077836 */ /* 0x000fe20000000000 */
[----:B------:R-:W-:Y:S01]  /*9bf0*/  UIMAD.WIDE.U32 UR8, UR4, UR12, URZ ;  /* 0x0000000c040872a5 */ /* 0x000fe2000f8e003f */
[----:B------:R-:W1:Y:S01]  /*9c00*/  SHFL.IDX PT, R49, R14, 0x1, 0x1c1f ;  /* 0x003c1f000e317f89 */ /* 0x000e6200000e0000 */
[----:B------:R-:W2:Y:S01]  /*9c10*/  @P1 LDC R21, c[0x0][0xbf0] ;  /* 0x0002fc00ff151b82 */ /* 0x000ea20000000800 */
[----:B------:R-:W-:Y:S01]  /*9c20*/  ULDC.64 UR10, c[0x0][0xae8] ;  /* 0x0002ba00000a7ab9 */ /* 0x000fe20000000a00 */
[----:B------:R-:W-:Y:S01]  /*9c30*/  ISETP.GE.OR P0, PT, R7, R50, P0 ;  /* 0x000000320700720c */ /* 0x000fe20000706670 */
[----:B------:R-:W-:Y:S01]  /*9c40*/  IMAD.X R9, RZ, RZ, R25, P3 ;  /* 0x000000ffff097224 */ /* 0x000fe200018e0619 */
[----:B------:R-:W-:Y:S01]  /*9c50*/  LOP3.LUT R8, R8, R11, RZ, 0x3c, !PT ;  /* 0x0000000b08087212 */ /* 0x000fe200078e3cff */
[----:B------:R-:W-:Y:S01]  /*9c60*/  UIMAD UR7, UR4, UR13, UR7 ;  /* 0x0000000d040772a4 */ /* 0x000fe2000f8e0207 */
[----:B------:R-:W-:-:S02]  /*9c70*/  IADD3 R41, P6, R24, 0x4000, RZ ;  /* 0x0000400018297810 */ /* 0x000fc40007fde0ff */
[C---:B------:R-:W-:Y:S02]  /*9c80*/  IADD3 R37, P5, R24.reuse, 0x5000, RZ ;  /* 0x0000500018257810 */ /* 0x040fe40007fbe0ff */
[C---:B------:R-:W-:Y:S02]  /*9c90*/  IADD3 R33, P4, R24.reuse, 0x6000, RZ ;  /* 0x0000600018217810 */ /* 0x040fe40007f9e0ff */
[C---:B------:R-:W-:Y:S01]  /*9ca0*/  LOP3.LUT R15, R24.reuse, 0x380, RZ, 0xc0, !PT ;  /* 0x00000380180f7812 */ /* 0x040fe200078ec0ff */
[----:B0-----:R0:W-:Y:S01]  /*9cb0*/  @!P2 ST.E desc[UR52][R44.64], R20 ;  /* 0x000000142c00a985 */ /* 0x0011e2000c101934 */
[----:B------:R-:W-:Y:S01]  /*9cc0*/  UIADD3 UR9, UR9, UR7, URZ ;  /* 0x0000000709097290 */ /* 0x000fe2000fffe03f */
[----:B------:R-:W-:Y:S01]  /*9cd0*/  IADD3 R11, P3, R24, 0x7000, RZ ;  /* 0x00007000180b7810 */ /* 0x000fe20007f7e0ff */
[----:B------:R-:W-:Y:S01]  /*9ce0*/  UIMAD UR4, UR14, UR10, URZ ;  /* 0x0000000a0e0472a4 */ /* 0x000fe2000f8e023f */
[----:B------:R-:W-:Y:S02]  /*9cf0*/  LOP3.LUT R40, R41, 0x380, RZ, 0xc0, !PT ;  /* 0x0000038029287812 */ /* 0x000fe400078ec0ff */
[----:B------:R-:W-:-:S02]  /*9d00*/  LOP3.LUT R36, R37, 0x380, RZ, 0xc0, !PT ;  /* 0x0000038025247812 */ /* 0x000fc400078ec0ff */
[----:B------:R-:W-:Y:S01]  /*9d10*/  LOP3.LUT R32, R33, 0x380, RZ, 0xc0, !PT ;  /* 0x0000038021207812 */ /* 0x000fe200078ec0ff */
[----:B-1----:R1:W-:Y:S01]  /*9d20*/  @!P0 ST.E desc[UR52][R48.64], R3 ;  /* 0x0000000330008985 */ /* 0x0023e2000c101934 */
[----:B------:R-:W-:Y:S01]  /*9d30*/  SHF.R.U64 R15, R15, 0x3, RZ ;  /* 0x000000030f0f7819 */ /* 0x000fe200000012ff */
[----:B0-----:R-:W0:Y:S01]  /*9d40*/  @P1 LDC R20, c[0x0][0xbec] ;  /* 0x0002fb00ff141b82 */ /* 0x001e220000000800 */
[----:B------:R-:W-:Y:S01]  /*9d50*/  UIMAD UR4, UR38, UR11, UR4 ;  /* 0x0000000b260472a4 */ /* 0x000fe2000f8e0204 */
[----:B------:R-:W-:Y:S01]  /*9d60*/  LOP3.LUT R6, R11, 0x380, RZ, 0xc0, !PT ;  /* 0x000003800b067812 */ /* 0x000fe200078ec0ff */
[----:B------:R-:W-:Y:S01]  /*9d70*/  UIMAD.WIDE.U32 UR8, UR38, UR10, UR8 ;  /* 0x0000000a260872a5 */ /* 0x000fe2000f8e0008 */
[----:B------:R-:W-:Y:S01]  /*9d80*/  SHF.R.U64 R40, R40, 0x3, RZ ;  /* 0x0000000328287819 */ /* 0x000fe200000012ff */
[----:B------:R-:W-:Y:S01]  /*9d90*/  IMAD.X R29, RZ, RZ, R25, P3 ;  /* 0x000000ffff1d7224 */ /* 0x000fe200018e0619 */
[----:B------:R-:W-:Y:S01]  /*9da0*/  ULDC.64 UR10, c[0x0][0xaf0] ;  /* 0x0002bc00000a7ab9 */ /* 0x000fe20000000a00 */
[----:B------:R-:W-:-:S02]  /*9db0*/  SHF.R.U64 R36, R36, 0x3, RZ ;  /* 0x0000000324247819 */ /* 0x000fc400000012ff */
[----:B------:R-:W-:Y:S01]  /*9dc0*/  SHF.R.U64 R32, R32, 0x3, RZ ;  /* 0x0000000320207819 */ /* 0x000fe200000012ff */
[----:B-1----:R-:W-:Y:S01]  /*9dd0*/  IMAD R3, R19, 0x20, R22 ;  /* 0x0000002013037824 */ /* 0x002fe200078e0216 */
[----:B------:R-:W-:Y:S01]  /*9de0*/  UIADD3 UR9, UR9, UR4, URZ ;  /* 0x0000000409097290 */ /* 0x000fe2000fffe03f */
[----:B------:R-:W-:Y:S02]  /*9df0*/  SHF.R.U64 R6, R6, 0x3, RZ ;  /* 0x0000000306067819 */ /* 0x000fe400000012ff */
[----:B------:R-:W-:Y:S01]  /*9e00*/  VIADD R45, R3, UR39 ;  /* 0x00000027032d7c36 */ /* 0x000fe20008000000 */
[----:B------:R-:W-:Y:S01]  /*9e10*/  UIMAD UR4, UR37, UR10, URZ ;  /* 0x0000000a250472a4 */ /* 0x000fe2000f8e023f */
[----:B------:R-:W-:Y:S01]  /*9e20*/  LOP3.LUT R40, R40, R41, RZ, 0x3c, !PT ;  /* 0x0000002928287212 */ /* 0x000fe200078e3cff */
[----:B------:R-:W-:Y:S01]  /*9e30*/  UIMAD.WIDE.U32 UR8, UR36, UR10, UR8 ;  /* 0x0000000a240872a5 */ /* 0x000fe2000f8e0008 */
[----:B------:R-:W-:Y:S01]  /*9e40*/  IMAD.MOV.U32 R3, RZ, RZ, R45 ;  /* 0x000000ffff037224 */ /* 0x000fe200078e002d */
[----:B------:R-:W-:Y:S01]  /*9e50*/  UIMAD UR4, UR36, UR11, UR4 ;  /* 0x0000000b240472a4 */ /* 0x000fe2000f8e0204 */
[----:B------:R-:W-:Y:S01]  /*9e60*/  LOP3.LUT R36, R36, R37, RZ, 0x3c, !PT ;  /* 0x0000002524247212 */ /* 0x000fe200078e3cff */
[--C-:B------:R-:W-:Y:S01]  /*9e70*/  IMAD.X R41, RZ, RZ, R25.reuse, P6 ;  /* 0x000000ffff297224 */ /* 0x100fe200030e0619 */
[----:B------:R-:W-:Y:S01]  /*9e80*/  LOP3.LUT R32, R32, R33, RZ, 0x3c, !PT ;  /* 0x0000002120207212 */ /* 0x000fe200078e3cff */
[----:B0-----:R-:W-:Y:S01]  /*9e90*/  @P1 IMAD.HI.U32 R20, R45, R20, RZ ;  /* 0x000000142d141227 */ /* 0x001fe200078e00ff */
[----:B------:R-:W-:Y:S01]  /*9ea0*/  UIADD3 UR4, UR9, UR4, URZ ;  /* 0x0000000409047290 */ /* 0x000fe2000fffe03f */
[----:B------:R-:W-:Y:S01]  /*9eb0*/  LOP3.LUT R24, R15, R24, RZ, 0x3c, !PT ;  /* 0x000000180f187212 */ /* 0x000fe200078e3cff */
[----:B------:R-:W-:Y:S01]  /*9ec0*/  ULDC.64 UR10, c[0x0][0xae0] ;  /* 0x0002b800000a7ab9 */ /* 0x000fe20000000a00 */
[--C-:B------:R-:W-:Y:S01]  /*9ed0*/  IMAD.X R37, RZ, RZ, R25.reuse, P5 ;  /* 0x000000ffff257224 */ /* 0x100fe200028e0619 */
[----:B--2---:R-:W-:Y:S01]  /*9ee0*/  @P1 SHF.R.U32.HI R3, RZ, R21, R20 ;  /* 0x00000015ff031219 */ /* 0x004fe20000011614 */
[----:B------:R-:W-:Y:S01]  /*9ef0*/  IMAD.X R33, RZ, RZ, R25, P4 ;  /* 0x000000ffff217224 */ /* 0x000fe200020e0619 */
[----:B------:R-:W-:Y:S01]  /*9f00*/  LOP3.LUT R28, R6, R11, RZ, 0x3c, !PT ;  /* 0x0000000b061c7212 */ /* 0x000fe200078e3cff */
[----:B------:R-:W-:Y:S01]  /*9f10*/  IMAD.U32 R21, RZ, RZ, UR9 ;  /* 0x00000009ff157e24 */ /* 0x000fe2000f8e00ff */
[--C-:B------:R-:W-:Y:S01]  /*9f20*/  SHF.R.S32.HI R44, RZ, 0x1f, R3.reuse ;  /* 0x0000001fff2c7819 */ /* 0x100fe20000011403 */
[----:B------:R-:W-:Y:S01]  /*9f30*/  IMAD.MOV R46, RZ, RZ, -R3 ;  /* 0x000000ffff2e7224 */ /* 0x000fe200078e0a03 */
[----:B------:R-:W5:Y:S01]  /*9f40*/  LD.E.128 R24, desc[UR52][R24.64] ;  /* 0x0000003418187980 */ /* 0x000f62000c101d00 */
[----:B------:R-:W-:Y:S01]  /*9f50*/  IMAD.U32 R20, RZ, RZ, UR8 ;  /* 0x00000008ff147e24 */ /* 0x000fe2000f8e00ff */
[----:B------:R-:W-:Y:S01]  /*9f60*/  ULDC.64 UR8, c[0x0][0xad8] ;  /* 0x0002b60000087ab9 */ /* 0x000fe20000000a00 */
[----:B------:R-:W-:Y:S01]  /*9f70*/  IMAD.U32 R21, RZ, RZ, UR4 ;  /* 0x00000004ff157e24 */ /* 0x000fe2000f8e00ff */
[----:B------:R-:W5:Y:S01]  /*9f80*/  LD.E.128 R12, desc[UR52][R12.64] ;  /* 0x000000340c0c7980 */ /* 0x000f62000c101d00 */
[----:B------:R-:W-:-:S02]  /*9f90*/  IMAD R44, R44, UR10, RZ ;  /* 0x0000000a2c2c7c24 */ /* 0x000fc4000f8e02ff */
[----:B------:R-:W-:Y:S01]  /*9fa0*/  IMAD R45, R51, R46, R45 ;  /* 0x0000002e332d7224 */ /* 0x000fe200078e022d */
[----:B------:R-:W5:Y:S01]  /*9fb0*/  LD.E.128 R8, desc[UR52][R8.64] ;  /* 0x0000003408087980 */ /* 0x000f62000c101d00 */
[C---:B------:R-:W-:Y:S02]  /*9fc0*/  IMAD R49, R3.reuse, UR11, R44 ;  /* 0x0000000b03317c24 */ /* 0x040fe4000f8e022c */
[----:B------:R-:W-:Y:S01]  /*9fd0*/  IMAD.WIDE.U32 R20, R3, UR10, R20 ;  /* 0x0000000a03147c25 */ /* 0x000fe2000f8e0014 */
[----:B------:R-:W5:Y:S01]  /*9fe0*/  LD.E.128 R4, desc[UR52][R4.64] ;  /* 0x0000003404047980 */ /* 0x000f62000c101d00 */
[----:B------:R-:W-:-:S03]  /*9ff0*/  SHF.R.S32.HI R3, RZ, 0x1f, R45 ;  /* 0x0000001fff037819 */ /* 0x000fc6000001142d */
[----:B------:R-:W5:Y:S04]  /*a000*/  LD.E.128 R40, desc[UR52][R40.64] ;  /* 0x0000003428287980 */ /* 0x000f68000c101d00 */
[----:B------:R-:W5:Y:S04]  /*a010*/  LD.E.128 R36, desc[UR52][R36.64] ;  /* 0x0000003424247980 */ /* 0x000f68000c101d00 */
[----:B------:R-:W5:Y:S04]  /*a020*/  LD.E.128 R32, desc[UR52][R32.64] ;  /* 0x0000003420207980 */ /* 0x000f68000c101d00 */
[----:B------:R-:W5:Y:S01]  /*a030*/  LD.E.128 R28, desc[UR52][R28.64] ;  /* 0x000000341c1c7980 */ /* 0x000f62000c101d00 */
[----:B------:R-:W-:Y:S01]  /*a040*/  VIADD R51, R22, UR39 ;  /* 0x0000002716337c36 */ /* 0x000fe20008000000 */
[----:B------:R-:W-:Y:S01]  /*a050*/  BSSY B1, `(.L_x_2632) ;  /* 0x0000023000017945 */ /* 0x000fe20003800000 */
[----:B------:R-:W-:Y:S01]  /*a060*/  IMAD.IADD R21, R21, 0x1, R49 ;  /* 0x0000000115157824 */ /* 0x000fe200078e0231 */
[----:B------:R-:W-:Y:S01]  /*a070*/  @!PT LDS RZ, [RZ] ;  /* 0x00000000fffff984 */ /* 0x000fe20000000800 */
[----:B------:R-:W-:Y:S01]  /*a080*/  @!PT LDS RZ, [RZ] ;  /* 0x00000000fffff984 */ /* 0x000fe20000000800 */
[----:B------:R-:W-:Y:S01]  /*a090*/  @!PT LDS RZ, [RZ] ;  /* 0x00000000fffff984 */ /* 0x000fe20000000800 */
[----:B------:R-:W-:Y:S01]  /*a0a0*/  @!PT LDS RZ, [RZ] ;  /* 0x00000000fffff984 */ /* 0x000fe20000000800 */
[----:B------:R0:W-:Y:S06]  /*a0b0*/  MEMBAR.ALL.CTA ;  /* 0x0000000000007992 */ /* 0x0001ec0000008000 */
[----:B0-----:R-:W0:Y:S01]  /*a0c0*/  FENCE.VIEW.ASYNC.S ;  /* 0x00000000000073c6 */ /* 0x001e220000000000 */
[----:B------:R-:W-:Y:S01]  /*a0d0*/  IMAD R44, R3, UR8, RZ ;  /* 0x00000008032c7c24 */ /* 0x000fe2000f8e02ff */
[C---:B------:R-:W-:Y:S01]  /*a0e0*/  ISETP.GE.AND P2, PT, R51.reuse, R50, PT ;  /* 0x000000323300720c */ /* 0x040fe20003f46270 */
[----:B------:R-:W-:-:S02]  /*a0f0*/  VIADD R3, R51, 0x20 ;  /* 0x0000002033037836 */ /* 0x000fc40000000000 */
[C---:B------:R-:W-:Y:S02]  /*a100*/  IMAD R49, R45.reuse, UR9, R44 ;  /* 0x000000092d317c24 */ /* 0x040fe4000f8e022c */
[----:B------:R-:W-:Y:S01]  /*a110*/  IMAD.WIDE.U32 R20, R45, UR8, R20 ;  /* 0x000000082d147c25 */ /* 0x000fe2000f8e0014 */
[-C--:B------:R-:W-:Y:S01]  /*a120*/  ISETP.GE.AND P0, PT, R3, R50.reuse, PT ;  /* 0x000000320300720c */ /* 0x080fe20003f06270 */
[----:B------:R-:W-:Y:S02]  /*a130*/  ULDC.64 UR8, c[0x0][0xa80] ;  /* 0x0002a00000087ab9 */ /* 0x000fe40000000a00 */
[----:B------:R-:W-:Y:S01]  /*a140*/  VIADD R3, R51, 0x40 ;  /* 0x0000004033037836 */ /* 0x000fe20000000000 */
[----:B------:R-:W-:Y:S01]  /*a150*/  IADD3 R21, R21, R49, RZ ;  /* 0x0000003115157210 */ /* 0x000fe20007ffe0ff */
[----:B------:R-:W-:Y:S01]  /*a160*/  VIADD R0, R0, 0x28820 ;  /* 0x0002882000007836 */ /* 0x000fe20000000000 */
[----:B------:R-:W-:Y:S02]  /*a170*/  LEA R46, P3, R20, UR8, 0x1 ;  /* 0x00000008142e7c11 */ /* 0x000fe4000f8608ff */
[----:B------:R-:W-:-:S02]  /*a180*/  ISETP.GE.AND P1, PT, R3, R50, PT ;  /* 0x000000320300720c */ /* 0x000fc40003f26270 */
[----:B------:R-:W-:Y:S02]  /*a190*/  LEA.HI.X R3, R20, UR9, R21, 0x1, P3 ;  /* 0x0000000914037c11 */ /* 0x000fe400098f0c15 */
[----:B------:R-:W-:Y:S01]  /*a1a0*/  PRMT R0, RZ, 0x654, R0 ;  /* 0x00000654ff007816 */ /* 0x000fe20000000000 */
[----:B0-----:R0:W1:Y:S03]  /*a1b0*/  SHFL.IDX PT, R21, R46, RZ, 0x181f ;  /* 0x00181fff2e157589 */ /* 0x00106600000e0000 */
        /* <DEDUP_REMOVED lines=12> */
.L_x_2633:
[----:B------:R-:W-:Y:S05]  /*a280*/  BSYNC B1 ;  /* 0x0000000000017941 */ /* 0x000fea0003800000 */
.L_x_2632:
        /* <DEDUP_REMOVED lines=13> */
.L_x_2635:
[----:B------:R-:W-:Y:S05]  /*a360*/  BSYNC B1 ;  /* 0x0000000000017941 */ /* 0x000fea0003800000 */
.L_x_2634:
        /* <DEDUP_REMOVED lines=13> */
.L_x_2637:
[----:B------:R-:W-:Y:S05]  /*a440*/  BSYNC B1 ;  /* 0x0000000000017941 */ /* 0x000fea0003800000 */
.L_x_2636:
        /* <DEDUP_REMOVED lines=16> */
.L_x_2630:
        /* <DEDUP_REMOVED lines=33> */
.L_x_2639:
[----:B------:R-:W-:Y:S01]  /*a760*/  USEL UR36, UR36, URZ, !UP0 ;  /* 0x0000003f24247287 */ /* 0x000fe2000c000000 */
[----:B------:R-:W-:Y:S01]  /*a770*/  BSSY B1, `(.L_x_2640) ;  /* 0x000002c000017945 */ /* 0x000fe20003800000 */
[----:B------:R-:W-:-:S03]  /*a780*/  USEL UR37, UR37, URZ, !UP0 ;  /* 0x0000003f25257287 */ /* 0x000fc6000c000000 */
[----:B------:R-:W-:Y:S09]  /*a790*/  @P1 BRA `(.L_x_2641) ;  /* 0x0000000000a41947 */ /* 0x000ff20003800000 */
        /* <DEDUP_REMOVED lines=41> */
.L_x_2641:
[----:B------:R-:W-:Y:S05]  /*aa30*/  BSYNC B1 ;  /* 0x0000000000017941 */ /* 0x000fea0003800000 */
.L_x_2640:
[----:B------:R-:W1:Y:S01]  /*aa40*/  @P0 LDC R5, c[0x0][0xbf0] ;  /* 0x0002fc00ff050b82 */ /* 0x000e620000000800 */
[----:B------:R-:W-:Y:S01]  /*aa50*/  ULDC.64 UR12, c[0x0][0xaa0] ;  /* 0x0002a800000c7ab9 */ /* 0x000fe20000000a00 */
[----:B0-----:R-:W-:Y:S01]  /*aa60*/  IMAD R3, R19, 0x20, R22 ;  /* 0x0000002013037824 */ /* 0x001fe200078e0216 */
        /* <DEDUP_REMOVED lines=24> */
[----:B------:R-:W-:Y:S01]  /*abf0*/  IMAD.U32 R4, RZ, RZ, UR8 ;  /* 0x00000008ff047e24 */ /* 0x000fe2000f8e00ff */
[----:B------:R-:W-:Y:S01]  /*ac00*/  ULDC.64 UR8, c[0x0][0xad8] ;  /* 0x0002b60000087ab9 */ /* 0x000fe20000000a00 */
[----:B------:R-:W-:Y:S02]  /*ac10*/  IMAD.U32 R5, RZ, RZ, UR4 ;  /* 0x00000004ff057e24 */ /* 0x000fe4000f8e00ff */
[----:B------:R-:W-:Y:S02]  /*ac20*/  IMAD R7, R11, R7, R8 ;  /* 0x000000070b077224 */ /* 0x000fe400078e0208 */
[----:B------:R-:W-:-:S02]  /*ac30*/  IMAD R9, R3, UR11, R6 ;  /* 0x0000000b03097c24 */ /* 0x000fc4000f8e0206 */
[----:B------:R-:W-:Y:S01]  /*ac40*/  IMAD.WIDE.U32 R4, R3, UR10, R4 ;  /* 0x0000000a03047c25 */ /* 0x000fe2000f8e0004 */
[----:B------:R-:W-:-:S03]  /*ac50*/  SHF.R.S32.HI R3, RZ, 0x1f, R7 ;  /* 0x0000001fff037819 */ /* 0x000fc60000011407 */
[----:B------:R-:W-:Y:S02]  /*ac60*/  IMAD.IADD R5, R5, 0x1, R9 ;  /* 0x0000000105057824 */ /* 0x000fe400078e0209 */
[----:B------:R-:W-:Y:S02]  /*ac70*/  IMAD R6, R3, UR8, RZ ;  /* 0x0000000803067c24 */ /* 0x000fe4000f8e02ff */
[----:B------:R-:W-:Y:S02]  /*ac80*/  VIADD R8, R22, UR39 ;  /* 0x0000002716087c36 */ /* 0x000fe40008000000 */
        /* <DEDUP_REMOVED lines=24> */
.L_x_2643:
[----:B------:R-:W-:Y:S05]  /*ae10*/  BSYNC B1 ;  /* 0x0000000000017941 */ /* 0x000fea0003800000 */
.L_x_2642:
        /* <DEDUP_REMOVED lines=13> */
.L_x_2645:
[----:B------:R-:W-:Y:S05]  /*aef0*/  BSYNC B1 ;  /* 0x0000000000017941 */ /* 0x000fea0003800000 */
.L_x_2644:
        /* <DEDUP_REMOVED lines=13> */
.L_x_2647:
[----:B------:R-:W-:Y:S05]  /*afd0*/  BSYNC B1 ;  /* 0x0000000000017941 */ /* 0x000fea0003800000 */
.L_x_2646:
        /* <DEDUP_REMOVED lines=14> */
.L_x_2638:
[----:B------:R-:W-:Y:S05]  /*b0c0*/  BSYNC B0 ;  /* 0x0000000000007941 */ /* 0x000fea0003800000 */
.L_x_2629:
[----:B------:R-:W-:Y:S02]  /*b0d0*/  ULDC UR4, c[0x0][0xc3c] ;  /* 0x00030f0000047ab9 */ /* 0x000fe40000000800 */
[----:B------:R-:W-:-:S13]  /*b0e0*/  ISETP.GE.AND P0, PT, R47, UR4, PT ;  /* 0x000000042f007c0c */ /* 0x000fda000bf06270 */
[----:B------:R-:W-:Y:S05]  /*b0f0*/  @!P0 BRA `(.L_x_2648) ;  /* 0xffffff5c000c8947 */ /* 0x000fea000383ffff */
[----:B------:R-:W-:Y:S05]  /*b100*/  EXIT ;  /* 0x000000000000794d */ /* 0x000fea0003800000 */
.L_x_2587:
        /* <DEDUP_REMOVED lines=13> */
[----:B------:R-:W1:Y:S01]  /*b1e0*/  LDS.128 R16, [UR4+0x288d0] ;  /* 0x0288d004ff107984 */ /* 0x000e620008000c00 */
[----:B------:R-:W-:Y:S06]  /*b1f0*/  BAR.ARV 0x4, 0x180 ;  /* 0x0106000000007b1d */ /* 0x000fec0000002000 */
[----:B------:R-:W-:Y:S05]  /*b200*/  BRA `(.L_x_2650) ;  /* 0x00000008008c7947 */ /* 0x000fea0003800000 */
.L_x_2649:
        /* <DEDUP_REMOVED lines=40> */
.L_x_2655:
        /* <DEDUP_REMOVED lines=12> */
.L_x_2654:
[----:B------:R-:W-:Y:S05]  /*b550*/  BSYNC B0 ;  /* 0x0000000000007941 */ /* 0x000fea0003800000 */
.L_x_2653:
        /* <DEDUP_REMOVED lines=20> */
.L_x_2651:
        /* <DEDUP_REMOVED lines=15> */
[----:B0-----:R-:W-:-:S06]  /*b790*/  IADD3 R10, R9, 0xffffffe, RZ ;  /* 0x0ffffffe090a7810 */ /* 0x001fcc0007ffe0ff */
[----:B------:R0:W1:Y:S01]  /*b7a0*/  F2I.FTZ.U32.TRUNC.NTZ R3, R10 ;  /* 0x0000000a00037305 */ /* 0x000062000021f000 */
[----:B------:R-:W-:Y:S05]  /*b7b0*/  @!P0 BRA `(.L_x_2656) ;  /* 0x0000000000088947 */ /* 0x000fea0003800000 */
[----:B------:R-:W-:-:S05]  /*b7c0*/  VIADD R9, R13, 0xffffffff ;  /* 0xffffffff0d097836 */ /* 0x000fca0000000000 */
[----:B------:R2:W3:Y:S02]  /*b7d0*/  SHFL.IDX PT, R16, R6, R9, 0x1f ;  /* 0x00001f0906107589 */ /* 0x0004e400000e0000 */
.L_x_2656:
        /* <DEDUP_REMOVED lines=29> */
[----:B0-----:R-:W-:Y:S02]  /*b9b0*/  IABS R10, R15 ;  /* 0x0000000f000a7213 */ /* 0x001fe40000000000 */
[----:B------:R-:W0:Y:S01]  /*b9c0*/  I2F.RP R6, R8 ;  /* 0x0000000800067306 */ /* 0x000e220000209400 */
[----:B------:R-:W-:Y:S02]  /*b9d0*/  IADD3 R18, -R15, RZ, RZ ;  /* 0x000000ff0f127210 */ /* 0x000fe40007ffe1ff */
[----:B------:R-:W-:-:S05]  /*b9e0*/  IABS R9, R4 ;  /* 0x0000000400097213 */ /* 0x000fca0000000000 */
        /* <DEDUP_REMOVED lines=26> */
.L_x_2652:
[----:B------:R-:W-:Y:S01]  /*bb90*/  ULDC UR4, c[0x0][0xc3c] ;  /* 0x00030f0000047ab9 */ /* 0x000fe20000000800 */
[----:B------:R-:W-:Y:S02]  /*bba0*/  IMAD.MOV.U32 R17, RZ, RZ, RZ ;  /* 0x000000ffff117224 */ /* 0x000fe400078e00ff */
[----:B------:R-:W-:Y:S02]  /*bbb0*/  IMAD.U32 R16, RZ, RZ, UR6 ;  /* 0x00000006ff107e24 */ /* 0x000fe4000f8e00ff */
[----:B------:R-:W-:Y:S02]  /*bbc0*/  IMAD.MOV.U32 R18, RZ, RZ, RZ ;  /* 0x000000ffff127224 */ /* 0x000fe400078e00ff */
[----:B------:R-:W-:-:S07]  /*bbd0*/  IMAD.U32 R19, RZ, RZ, UR4 ;  /* 0x00000004ff137e24 */ /* 0x000fce000f8e00ff */
.L_x_2657:
[----:B------:R-:W-:-:S13]  /*bbe0*/  ISETP.NE.AND P0, PT, R5, RZ, PT ;  /* 0x000000ff0500720c */ /* 0x000fda0003f05270 */
[----:B------:R-:W0:Y:S01]  /*bbf0*/  @!P0 S2R R3, SR_CgaCtaId ;  /* 0x0000000000038919 */ /* 0x000e220000008800 */
[----:B------:R-:W-:-:S04]  /*bc00*/  @!P0 MOV R0, 0x400 ;  /* 0x0000040000008802 */ /* 0x000fc80000000f00 */
[----:B0-----:R-:W-:-:S05]  /*bc10*/  @!P0 LEA R0, R3, R0, 0x18 ;  /* 0x0000000003008211 */ /* 0x001fca00078ec0ff */
[----:B------:R0:W-:Y:S01]  /*bc20*/  @!P0 STS.128 [R0+0x288d0], R16 ;  /* 0x0288d01000008388 */ /* 0x0001e20000000c00 */
[----:B------:R-:W-:Y:S06]  /*bc30*/  BAR.ARV 0x5, 0x180 ;  /* 0x0146000000007b1d */ /* 0x000fec0000002000 */
.L_x_2650:
[----:B------:R2:W-:Y:S01]  /*bc40*/  STL [R1+0x18], RZ ;  /* 0x000018ff01007387 */ /* 0x0005e20000100800 */
[----:B------:R-:W-:Y:S01]  /*bc50*/  ULDC UR4, c[0x0][0xc3c] ;  /* 0x00030f0000047ab9 */ /* 0x000fe20000000800 */
[----:B------:R-:W-:Y:S01]  /*bc60*/  IMAD.MOV.U32 R28, RZ, RZ, 0x1 ;  /* 0x00000001ff1c7424 */ /* 0x000fe200078e00ff */
[----:B-1----:R-:W-:Y:S01]  /*bc70*/  ISETP.GE.AND P0, PT, R19, UR4, PT ;  /* 0x0000000413007c0c */ /* 0x002fe2000bf06270 */
[----:B------:R-:W-:-:S12]  /*bc80*/  IMAD.MOV.U32 R25, RZ, RZ, RZ ;  /* 0x000000ffff197224 */ /* 0x000fd800078e00ff */
[----:B--2---:R-:W-:Y:S05]  /*bc90*/  @P0 BRA `(.L_x_2658) ;  /* 0x0000004800b40947 */ /* 0x004fea0003800000 */
[----:B------:R-:W1:Y:S01]  /*bca0*/  S2R R3, SR_TID.X ;  /* 0x0000000000037919 */ /* 0x000e620000002100 */
        /* <DEDUP_REMOVED lines=10> */
[C---:B-1----:R-:W-:Y:S01]  /*bd50*/  LOP3.LUT R4, R3.reuse, 0x7f, RZ, 0xc0, !PT ;  /* 0x0000007f03047812 */ /* 0x042fe200078ec0ff */
[C---:B------:R-:W-:Y:S02]  /*bd60*/  IMAD.SHL.U32 R30, R3.reuse, 0x8, RZ ;  /* 0x00000008031e7824 */ /* 0x040fe400078e00ff */
[----:B------:R-:W-:-:S03]  /*bd70*/  IMAD.SHL.U32 R2, R3, 0x10, RZ ;  /* 0x0000001003027824 */ /* 0x000fc600078e00ff */
[----:B0-----:R-:W-:Y:S02]  /*bd80*/  LOP3.LUT R0, R30, 0x1f8, RZ, 0xc0, !PT ;  /* 0x000001f81e007812 */ /* 0x001fe400078ec0ff */
        /* <DEDUP_REMOVED lines=8> */
[----:B------:R3:W-:Y:S05]  /*be10*/  STL [R1], R0 ;  /* 0x0000000001007387 */ /* 0x0007ea0000100800 */
.L_x_2721:
[----:B0-----:R-:W0:Y:S02]  /*be20*/  LDC.64 R2, c[0x0][0xc88] ;  /* 0x00032200ff027b82 */ /* 0x001e240000000a00 */
[----:B0-----:R-:W-:-:S05]  /*be30*/  IMAD.WIDE R2, R19, 0x4, R2 ;  /* 0x0000000413027825 */ /* 0x001fca00078e0202 */
[----:B------:R-:W3:Y:S01]  /*be40*/  LDG.E R31, desc[UR52][R2.64] ;  /* 0x00000034021f7981 */ /* 0x000ee2000c1e1900 */
        /* <DEDUP_REMOVED lines=24> */
[----:B--2---:R-:W2:Y:S05]  /*bfd0*/  @P2 LDG.E R0, desc[UR52][R2.64] ;  /* 0x0000003402002981 */ /* 0x004eaa000c1e1900 */
        /* <DEDUP_REMOVED lines=21> */
.L_x_2659:
[----:B------:R-:W-:Y:S01]  /*c130*/  ULDC.64 UR4, c[0x0][0xa20] ;  /* 0x0002880000047ab9 */ /* 0x000fe20000000a00 */
        /* <DEDUP_REMOVED lines=8> */
.L_x_2660:
        /* <DEDUP_REMOVED lines=9> */
.L_x_2661:
[----:B------:R-:W4:Y:S01]  /*c250*/  LDL R4, [R1+0x8] ;  /* 0x0000080001047983 */ /* 0x000f220000100800 */
[----:B012---:R-:W0:Y:S01]  /*c260*/  LDC R0, c[0x0][0x448] ;  /* 0x00011200ff007b82 */ /* 0x007e220000000800 */
[----:B-----5:R-:W-:Y:S01]  /*c270*/  IMAD.IADD R35, R35, 0x1, -R36 ;  /* 0x0000000123237824 */ /* 0x020fe200078e0a24 */
[----:B------:R-:W-:Y:S01]  /*c280*/  LOP3.LUT R27, R27, 0xffffffdf, RZ, 0xc0, !PT ;  /* 0xffffffdf1b1b7812 */ /* 0x000fe200078ec0ff */
[----:B------:R-:W-:Y:S01]  /*c290*/  BSSY B7, `(.L_x_2662) ;  /* 0x000038b000077945 */ /* 0x000fe20003800000 */
[----:B0-----:R-:W-:Y:S02]  /*c2a0*/  ISETP.NE.AND P0, PT, R0, 0x1, PT ;  /* 0x000000010000780c */ /* 0x001fe40003f05270 */
[----:B------:R-:W-:-:S05]  /*c2b0*/  SHF.L.U32 R0, R17, 0x7, RZ ;  /* 0x0000000711007819 */ /* 0x000fca00000006ff */
[----:B------:R-:W-:-:S06]  /*c2c0*/  VIADD R0, R0, 0x7f ;  /* 0x0000007f00007836 */ /* 0x000fcc0000000000 */
[----:B---3--:R-:W0:Y:S01]  /*c2d0*/  @P0 LDC R3, c[0x0][0x44c] ;  /* 0x00011300ff030b82 */ /* 0x008e220000000800 */
[----:B------:R-:W-:-:S07]  /*c2e0*/  @P0 LOP3.LUT R27, R27, 0x20, RZ, 0xfc, !PT ;  /* 0x000000201b1b0812 */ /* 0x000fce00078efcff */
[----:B------:R-:W1:Y:S01]  /*c2f0*/  @P0 LDC R5, c[0x0][0x450] ;  /* 0x00011400ff050b82 */ /* 0x000e620000000800 */
[----:B0-----:R-:W-:-:S05]  /*c300*/  @P0 IMAD.HI.U32 R2, R0, R3, RZ ;  /* 0x0000000300020227 */ /* 0x001fca00078e00ff */
[----:B-1----:R-:W-:Y:S02]  /*c310*/  @P0 SHF.R.U32.HI R0, RZ, R5, R2 ;  /* 0x00000005ff000219 */ /* 0x002fe40000011602 */
[----:B----4-:R-:W-:-:S05]  /*c320*/  IADD3 R3, R35, 0x80, -R4 ;  /* 0x0000008023037810 */ /* 0x010fca0007ffe804 */
[----:B------:R-:W-:Y:S02]  /*c330*/  IMAD.IADD R2, R3, 0x1, R0 ;  /* 0x0000000103027824 */ /* 0x000fe400078e0200 */
[----:B------:R-:W-:-:S03]  /*c340*/  VIADD R0, R35, 0x7f ;  /* 0x0000007f23007836 */ /* 0x000fc60000000000 */
[----:B------:R-:W-:Y:S02]  /*c350*/  SHF.R.S32.HI R5, RZ, 0x1f, R2 ;  /* 0x0000001fff057819 */ /* 0x000fe40000011402 */
[----:B------:R-:W-:Y:S02]  /*c360*/  SHF.R.S32.HI R3, RZ, 0x1f, R0 ;  /* 0x0000001fff037819 */ /* 0x000fe40000011400 */
[----:B------:R-:W-:Y:S02]  /*c370*/  LEA.HI R5, R5, R2, RZ, 0x7 ;  /* 0x0000000205057211 */ /* 0x000fe400078f38ff */
[----:B------:R-:W-:Y:S02]  /*c380*/  LEA.HI R3, R3, R0, RZ, 0x7 ;  /* 0x0000000003037211 */ /* 0x000fe400078f38ff */
[----:B------:R-:W-:Y:S02]  /*c390*/  SHF.R.S32.HI R0, RZ, 0x7, R5 ;  /* 0x00000007ff007819 */ /* 0x000fe40000011405 */
[----:B------:R-:W-:-:S04]  /*c3a0*/  SHF.R.S32.HI R3, RZ, 0x7, R3 ;  /* 0x00000007ff037819 */ /* 0x000fc80000011403 */
[----:B------:R-:W-:-:S04]  /*c3b0*/  VIMNMX R32, R3, R0, PT ;  /* 0x0000000003207248 */ /* 0x000fc80003fe0100 */
[----:B------:R-:W-:Y:S01]  /*c3c0*/  ISETP.GT.AND P0, PT, R32, RZ, PT ;  /* 0x000000ff2000720c */ /* 0x000fe20003f04270 */
[----:B------:R0:W-:-:S12]  /*c3d0*/  STL [R1+0xc], R32 ;  /* 0x00000c2001007387 */ /* 0x0001d80000100800 */
        /* <DEDUP_REMOVED lines=18> */
.L_x_2663:
        /* <DEDUP_REMOVED lines=19> */
[----:B0-----:R-:W-:Y:S05]  /*c630*/  CALL.ABS.NOINC R2 ;  /* 0x0000000002007343 */ /* 0x001fea0003c00000 */
.L_x_2666:
[----:B------:R-:W-:Y:S05]  /*c640*/  BSYNC B6 ;  /* 0x0000000000067941 */ /* 0x000fea0003800000 */
.L_x_2665:
        /* <DEDUP_REMOVED lines=8> */
[----:B------:R0:W1:Y:S01]  /*c6d0*/  LDC.64 R2, c[0x4][R26] ;  /* 0x010000001a027b82 */ /* 0x0000620000000a00 */
[----:B------:R-:W-:Y:S01]  /*c6e0*/  IMAD.U32 R4, RZ, RZ, UR6 ;  /* 0x00000006ff047e24 */ /* 0x000fe2000f8e00ff */
[----:B------:R-:W-:Y:S01]  /*c6f0*/  MOV R8, 0x70 ;  /* 0x0000007000087802 */ /* 0x000fe20000000f00 */
[----:B------:R-:W-:Y:S02]  /*c700*/  IMAD.U32 R5, RZ, RZ, UR7 ;  /* 0x00000007ff057e24 */ /* 0x000fe4000f8e00ff */
[----:B------:R-:W-:Y:S02]  /*c710*/  IMAD.U32 R6, RZ, RZ, UR8 ;  /* 0x00000008ff067e24 */ /* 0x000fe4000f8e00ff */
[----:B------:R-:W-:-:S02]  /*c720*/  IMAD.U32 R7, RZ, RZ, UR9 ;  /* 0x00000009ff077e24 */ /* 0x000fc4000f8e00ff */
[----:B------:R-:W-:Y:S02]  /*c730*/  IMAD.U32 R10, RZ, RZ, UR4 ;  /* 0x00000004ff0a7e24 */ /* 0x000fe4000f8e00ff */
[----:B------:R-:W-:Y:S02]  /*c740*/  IMAD.U32 R11, RZ, RZ, UR5 ;  /* 0x00000005ff0b7e24 */ /* 0x000fe4000f8e00ff */
[----:B------:R-:W-:Y:S02]  /*c750*/  IMAD.MOV.U32 R12, RZ, RZ, 0x1 ;  /* 0x00000001ff0c7424 */ /* 0x000fe400078e00ff */
[----:B0-----:R-:W-:-:S07]  /*c760*/  IMAD.MOV.U32 R13, RZ, RZ, RZ ;  /* 0x000000ffff0d7224 */ /* 0x001fce00078e00ff */
[----:B------:R-:W-:-:S07]  /*c770*/  LEPC R20, `(.L_x_2669) ;  /* 0x000000001014794e */ /* 0x000fce0000000000 */
[----:B-1----:R-:W-:Y:S05]  /*c780*/  CALL.ABS.NOINC R2 ;  /* 0x0000000002007343 */ /* 0x002fea0003c00000 */
.L_x_2669:
        /* <DEDUP_REMOVED lines=15> */
.L_x_2668:
[----:B------:R-:W-:Y:S05]  /*c880*/  BSYNC B6 ;  /* 0x0000000000067941 */ /* 0x000fea0003800000 */
.L_x_2667:
[----:B------:R-:W-:Y:S01]  /*c890*/  ULDC.64 UR4, c[0x0][0x9f8] ;  /* 0x00027e0000047ab9 */ /* 0x000fe20000000a00 */
[----:B------:R-:W0:Y:S01]  /*c8a0*/  S2R R20, SR_TID.X ;  /* 0x0000000000147919 */ /* 0x000e220000002100 */
[----:B------:R-:W-:Y:S01]  /*c8b0*/  ISETP.NE.U32.AND P0, PT, RZ, UR4, PT ;  /* 0x00000004ff007c0c */ /* 0x000fe2000bf05070 */
[----:B------:R-:W1:Y:S03]  /*c8c0*/  LDC R9, c[0x0][0x430] ;  /* 0x00010c00ff097b82 */ /* 0x000e660000000800 */
[----:B------:R-:W-:-:S13]  /*c8d0*/  ISETP.NE.AND.EX P0, PT, RZ, UR5, PT, P0 ;  /* 0x00000005ff007c0c */ /* 0x000fda000bf05300 */
[----:B------:R-:W-:Y:S01]  /*c8e0*/  @P0 IADD3 R2, P1, R23, UR4, RZ ;  /* 0x0000000417020c10 */ /* 0x000fe2000ff3e0ff */
[----:B------:R-:W2:Y:S01]  /*c8f0*/  S2R R21, SR_TID.X ;  /* 0x0000000000157919 */ /* 0x000ea20000002100 */
[----:B------:R-:W-:Y:S01]  /*c900*/  VIADD R26, R32, 0xffffffff ;  /* 0xffffffff201a7836 */ /* 0x000fe20000000000 */
[----:B------:R-:W-:Y:S01]  /*c910*/  LOP3.LUT R27, R27, 0xfffffff7, RZ, 0xc0, !PT ;  /* 0xfffffff71b1b7812 */ /* 0x000fe200078ec0ff */
[----:B------:R-:W-:Y:S01]  /*c920*/  IMAD.U32 R10, RZ, RZ, UR36 ;  /* 0x00000024ff0a7e24 */ /* 0x000fe2000f8e00ff */
[----:B------:R-:W-:Y:S01]  /*c930*/  @P0 IADD3.X R3, R24, UR5, RZ, P1, !PT ;  /* 0x0000000518030c10 */ /* 0x000fe20008ffe4ff */
[----:B------:R-:W-:-:S04]  /*c940*/  ULDC UR4, c[0x0][0x2f4] ;  /* 0x0000bd0000047ab9 */ /* 0x000fc80000000800 */
[----:B------:R3:W4:Y:S01]  /*c950*/  @P0 LDG.E R33, desc[UR52][R2.64] ;  /* 0x0000003402210981 */ /* 0x000722000c1e1900 */
[----:B-1----:R-:W-:Y:S01]  /*c960*/  ISETP.NE.AND P2, PT, R9, 0x1, PT ;  /* 0x000000010900780c */ /* 0x002fe20003f45270 */
[----:B------:R-:W-:Y:S01]  /*c970*/  IMAD.SHL.U32 R8, R26, 0x80, RZ ;  /* 0x000000801a087824 */ /* 0x000fe200078e00ff */
[----:B0-----:R-:W-:-:S04]  /*c980*/  LOP3.LUT R20, R20, 0x7f, RZ, 0xc0, !PT ;  /* 0x0000007f14147812 */ /* 0x001fc800078ec0ff */
[----:B------:R-:W-:-:S07]  /*c990*/  SHF.R.U32.HI R20, RZ, 0x3, R20 ;  /* 0x00000003ff147819 */ /* 0x000fce0000011614 */
[----:B------:R-:W3:Y:S01]  /*c9a0*/  @P2 LDC R7, c[0x0][0x434] ;  /* 0x00010d00ff072b82 */ /* 0x000ee20000000800 */
[----:B------:R-:W-:-:S07]  /*c9b0*/  @P2 LOP3.LUT R27, R27, 0x8, RZ, 0xfc, !PT ;  /* 0x000000081b1b2812 */ /* 0x000fce00078efcff */
[----:B------:R-:W0:Y:S01]  /*c9c0*/  @P2 LDC R0, c[0x0][0x438] ;  /* 0x00010e00ff002b82 */ /* 0x000e220000000800 */
[----:B--2---:R-:W-:-:S05]  /*c9d0*/  IMAD.SHL.U32 R21, R21, 0x10, RZ ;  /* 0x0000001015157824 */ /* 0x004fca00078e00ff */
[----:B------:R-:W-:-:S04]  /*c9e0*/  LOP3.LUT R21, R21, 0x70, RZ, 0xc0, !PT ;  /* 0x0000007015157812 */ /* 0x000fc800078ec0ff */
[----:B------:R-:W-:-:S04]  /*c9f0*/  LOP3.LUT R6, R8, R20, R21, 0xfe, !PT ;  /* 0x0000001408067212 */ /* 0x000fc800078efe15 */
[C---:B------:R-:W-:Y:S01]  /*ca00*/  ISETP.GE.AND P0, PT, R6.reuse, R35, PT ;  /* 0x000000230600720c */ /* 0x040fe20003f06270 */
[----:B------:R-:W-:-:S04]  /*ca10*/  IMAD.IADD R6, R6, 0x1, R36 ;  /* 0x0000000106067824 */ /* 0x000fc800078e0224 */
[----:B---3--:R-:W-:-:S04]  /*ca20*/  @P2 IMAD.HI.U32 R3, R6, R7, RZ ;  /* 0x0000000706032227 */ /* 0x008fc800078e00ff */
[----:B------:R-:W-:Y:S01]  /*ca30*/  IMAD.MOV.U32 R2, RZ, RZ, R6 ;  /* 0x000000ffff027224 */ /* 0x000fe200078e0006 */
[----:B0-----:R-:W-:-:S03]  /*ca40*/  @P2 SHF.R.U32.HI R2, RZ, R0, R3 ;  /* 0x00000000ff022219 */ /* 0x001fc60000011603 */
[----:B------:R-:W4:Y:S02]  /*ca50*/  @!P0 LDC.64 R4, c[0x0][0x428] ;  /* 0x00010a00ff048b82 */ /* 0x000f240000000a00 */
[----:B------:R-:W-:-:S04]  /*ca60*/  IMAD.MOV R3, RZ, RZ, -R2 ;  /* 0x000000ffff037224 */ /* 0x000fc800078e0a02 */
[----:B------:R-:W-:Y:S01]  /*ca70*/  IMAD R0, R9, R3, R6 ;  /* 0x0000000309007224 */ /* 0x000fe200078e0206 */
[----:B------:R-:W-:Y:S02]  /*ca80*/  @!P0 SHF.R.S32.HI R3, RZ, 0x1f, R2 ;  /* 0x0000001fff038819 */ /* 0x000fe40000011402 */
[----:B------:R-:W-:Y:S02]  /*ca90*/  ISETP.NE.AND P2, PT, R10, 0x3, PT ;  /* 0x000000030a00780c */ /* 0x000fe40003f45270 */
[----:B------:R-:W-:-:S11]  /*caa0*/  LOP3.LUT R27, R27, 0xfffffffb, RZ, 0xc0, !PT ;  /* 0xfffffffb1b1b7812 */ /* 0x000fd600078ec0ff */
[----:B------:R-:W-:-:S04]  /*cab0*/  @P2 LOP3.LUT R27, R27, 0x4, RZ, 0xfc, !PT ;  /* 0x000000041b1b2812 */ /* 0x000fc800078efcff */
[----:B------:R-:W-:Y:S01]  /*cac0*/  LOP3.LUT R27, R27, 0xfffffffd, RZ, 0xc0, !PT ;  /* 0xfffffffd1b1b7812 */ /* 0x000fe200078ec0ff */
[----:B------:R-:W-:Y:S01]  /*cad0*/  UMOV UR5, 0xffffffff ;  /* 0xffffffff00057882 */ /* 0x000fe20000000000 */
[-C--:B----4-:R-:W-:Y:S01]  /*cae0*/  @!P0 IMAD.WIDE.U32 R6, R33, R4.reuse, R2 ;  /* 0x0000000421068225 */ /* 0x090fe200078e0002 */
[----:B------:R-:W-:Y:S01]  /*caf0*/  SHF.R.S32.HI R37, RZ, 0x1f, R33 ;  /* 0x0000001fff257819 */ /* 0x000fe20000011421 */
[----:B------:R-:W0:Y:S04]  /*cb00*/  @!P0 LDC.64 R2, c[0x0][0x418] ;  /* 0x00010600ff028b82 */ /* 0x000e280000000a00 */
[----:B------:R-:W-:Y:S02]  /*cb10*/  @!P0 IMAD R9, R37, R4, RZ ;  /* 0x0000000425098224 */ /* 0x000fe400078e02ff */
[----:B------:R-:W-:-:S02]  /*cb20*/  IMAD.MOV.U32 R4, RZ, RZ, RZ ;  /* 0x000000ffff047224 */ /* 0x000fc400078e00ff */
[----:B------:R-:W-:-:S04]  /*cb30*/  @!P0 IMAD R5, R33, R5, R9 ;  /* 0x0000000521058224 */ /* 0x000fc800078e0209 */
[----:B------:R-:W-:Y:S01]  /*cb40*/  @!P0 IMAD.IADD R5, R7, 0x1, R5 ;  /* 0x0000000107058824 */ /* 0x000fe200078e0205 */
[----:B0-----:R-:W-:-:S04]  /*cb50*/  @!P0 LEA R2, P1, R6, R2, 0x2 ;  /* 0x0000000206028211 */ /* 0x001fc800078210ff */
[----:B------:R-:W-:-:S05]  /*cb60*/  @!P0 LEA.HI.X R3, R6, R3, R5, 0x2, P1 ;  /* 0x0000000306038211 */ /* 0x000fca00008f1405 */
[----:B------:R0:W5:Y:S01]  /*cb70*/  @!P0 LDG.E R4, desc[UR52][R2.64] ;  /* 0x0000003402048981 */ /* 0x000162000c1e1900 */
[----:B------:R-:W-:-:S13]  /*cb80*/  ISETP.GE.AND P0, PT, R30, UR4, PT ;  /* 0x000000041e007c0c */ /* 0x000fda000bf06270 */
[----:B------:R-:W-:Y:S02]  /*cb90*/  @P0 LOP3.LUT R27, R27, 0x2, RZ, 0xfc, !PT ;  /* 0x000000021b1b0812 */ /* 0x000fe400078efcff */
[----:B------:R-:W-:Y:S02]  /*cba0*/  ISETP.GE.AND P0, PT, R29, UR4, PT ;  /* 0x000000041d007c0c */ /* 0x000fe4000bf06270 */
[----:B------:R-:W-:-:S11]  /*cbb0*/  LOP3.LUT R27, R27, 0xfffffffe, RZ, 0xc0, !PT ;  /* 0xfffffffe1b1b7812 */ /* 0x000fd600078ec0ff */
[----:B------:R-:W-:Y:S01]  /*cbc0*/  @P0 LOP3.LUT R27, R27, 0x1, RZ, 0xfc, !PT ;  /* 0x000000011b1b0812 */ /* 0x000fe200078efcff */
[----:B0-----:R-:W-:Y:S06]  /*cbd0*/  BRA.DIV UR5, `(.L_x_2670) ;  /* 0x0000004205707947 */ /* 0x001fec000b800000 */
.L_x_2738:
[----:B------:R-:W-:Y:S01]  /*cbe0*/  SHF.R.S32.HI R32, RZ, 0x1f, R18 ;  /* 0x0000001fff207819 */ /* 0x000fe20000011412 */
[----:B------:R-:W-:Y:S06]  /*cbf0*/  @!P2 BRA `(.L_x_2671) ;  /* 0x000000000004a947 */ /* 0x000fec0003800000 */
[----:B------:R-:W-:Y:S01]  /*cc00*/  BPT.TRAP 0x1 ;  /* 0x000000040000795c */ /* 0x000fe20000300000 */
.L_x_2671:
        /* <DEDUP_REMOVED lines=12> */
[----:B------:R-:W-:-:S04]  /*ccd0*/  ULDC.64 UR4, c[0x0][0x330] ;  /* 0x0000cc0000047ab9 */ /* 0x000fc80000000a00 */
[----:B------:R-:W-:Y:S01]  /*cce0*/  IADD3 R3, R3, R7, RZ ;  /* 0x0000000703037210 */ /* 0x000fe20007ffe0ff */
        /* <DEDUP_REMOVED lines=11> */
.L_x_2739:
[----:B------:R-:W-:Y:S05]  /*cda0*/  BSYNC B0 ;  /* 0x0000000000007941 */ /* 0x000fea0003800000 */
.L_x_2672:
[----:B------:R-:W1:Y:S01]  /*cdb0*/  S2R R9, SR_TID.X ;  /* 0x0000000000097919 */ /* 0x000e620000002100 */
[----:B------:R-:W-:Y:S01]  /*cdc0*/  ULDC.64 UR4, c[0x0][0x300] ;  /* 0x0000c00000047ab9 */ /* 0x000fe20000000a00 */
[----:B------:R-:W-:Y:S01]  /*cdd0*/  LOP3.LUT P3, RZ, R27, 0x2, RZ, 0xc0, !PT ;  /* 0x000000021bff7812 */ /* 0x000fe2000786c0ff */
        /* <DEDUP_REMOVED lines=104> */
.L_x_2757:
        /* <DEDUP_REMOVED lines=11> */
.L_x_2675:
        /* <DEDUP_REMOVED lines=11> */
.L_x_2676:
[----:B0-----:R0:W5:Y:S01]  /*d5c0*/  LDL.LU R4, [R1+0x10] ;  /* 0x0000100001047983 */ /* 0x0011620000300800 */
[----:B------:R0:W-:Y:S03]  /*d5d0*/  SYNCS.ARRIVE.TRANS64.A1T0 RZ, [R7+URZ+0x28830], RZ ;  /* 0x028830ff07ff79a7 */ /* 0x0001e6000810003f */
[----:B-1----:R0:W5:Y:S02]  /*d5e0*/  LDL.LU R3, [R1+0x4] ;  /* 0x0000040001037983 */ /* 0x0021640000300800 */
[----:B------:R-:W-:Y:S05]  /*d5f0*/  WARPSYNC.ALL ;  /* 0x0000000000007948 */ /* 0x000fea0003800000 */
[----:B------:R-:W-:Y:S01]  /*d600*/  ULDC.64 UR4, c[0x0][0x298] ;  /* 0x0000a60000047ab9 */ /* 0x000fe20000000a00 */
[----:B------:R-:W-:Y:S01]  /*d610*/  BAR.SYNC.DEFER_BLOCKING 0x8, 0x180 ;  /* 0x0206000000007b1d */ /* 0x000fe20000010000 */
[----:B------:R-:W-:Y:S01]  /*d620*/  LOP3.LUT P0, RZ, R27, 0x10, RZ, 0xc0, !PT ;  /* 0x000000101bff7812 */ /* 0x000fe2000780c0ff */
[----:B------:R-:W-:-:S03]  /*d630*/  VIADD R2, R22, 0x10400 ;  /* 0x0001040016027836 */ /* 0x000fc60000000000 */
[----:B------:R-:W-:Y:S01]  /*d640*/  SEL R31, R31, RZ, !P0 ;  /* 0x000000ff1f1f7207 */ /* 0x000fe20004000000 */
[----:B------:R-:W-:Y:S01]  /*d650*/  BSSY B6, `(.L_x_2677) ;  /* 0x000001c000067945 */ /* 0x000fe20003800000 */
[----:B-----5:R-:W-:Y:S02]  /*d660*/  SEL R4, R4, RZ, !P0 ;  /* 0x000000ff04047207 */ /* 0x020fe40004000000 */
[----:B------:R-:W-:Y:S02]  /*d670*/  LOP3.LUT P0, RZ, R2, 0x3ff, RZ, 0xc0, !PT ;  /* 0x000003ff02ff7812 */ /* 0x000fe4000780c0ff */
[----:B------:R-:W-:Y:S01]  /*d680*/  SHF.R.S32.HI R0, RZ, 0x1f, R3 ;  /* 0x0000001fff007819 */ /* 0x000fe20000011403 */
[----:B------:R1:W-:Y:S04]  /*d690*/  STL [R1+0x1c], R4 ;  /* 0x00001c0401007387 */ /* 0x0003e80000100800 */
[----:B------:R-:W-:-:S04]  /*d6a0*/  IMAD R0, R0, UR4, RZ ;  /* 0x0000000400007c24 */ /* 0x000fc8000f8e02ff */
[C---:B------:R-:W-:Y:S02]  /*d6b0*/  IMAD R0, R3.reuse, UR5, R0 ;  /* 0x0000000503007c24 */ /* 0x040fe4000f8e0200 */
[----:B------:R-:W-:-:S04]  /*d6c0*/  IMAD.WIDE.U32 R2, R3, UR4, RZ ;  /* 0x0000000403027c25 */ /* 0x000fc8000f8e00ff */
[----:B------:R-:W-:Y:S01]  /*d6d0*/  IMAD.IADD R0, R3, 0x1, R0 ;  /* 0x0000000103007824 */ /* 0x000fe200078e0200 */
[----:B------:R1:W-:Y:S04]  /*d6e0*/  STL.64 [R1+0x10], R2 ;  /* 0x0000100201007387 */ /* 0x0003e80000100a00 */
[----:B------:R1:W-:Y:S01]  /*d6f0*/  STL [R1+0x4], R0 ;  /* 0x0000040001007387 */ /* 0x0003e20000100800 */
[----:B------:R-:W-:Y:S05]  /*d700*/  @!P0 BRA `(.L_x_2678) ;  /* 0x0000000000408947 */ /* 0x000fea0003800000 */
[----:B-1----:R-:W-:Y:S01]  /*d710*/  MOV R2, 0x0 ;  /* 0x0000000000027802 */ /* 0x002fe20000000f00 */
[----:B------:R-:W-:Y:S01]  /*d720*/  ULDC.64 UR4, c[0x4][0x80] ;  /* 0x0100200000047ab9 */ /* 0x000fe20000000a00 */
[----:B------:R-:W-:Y:S01]  /*d730*/  ULDC.64 UR6, c[0x4][0x88] ;  /* 0x0100220000067ab9 */ /* 0x000fe20000000a00 */
[----:B------:R-:W-:Y:S01]  /*d740*/  ULDC.64 UR8, c[0x4][0x20] ;  /* 0x0100080000087ab9 */ /* 0x000fe20000000a00 */
[----:B------:R-:W-:Y:S02]  /*d750*/  IMAD.U32 R4, RZ, RZ, UR4 ;  /* 0x00000004ff047e24 */ /* 0x000fe4000f8e00ff */
[----:B------:R-:W1:Y:S01]  /*d760*/  LDC.64 R2, c[0x4][R2] ;  /* 0x0100000002027b82 */ /* 0x000e620000000a00 */
[----:B------:R-:W-:Y:S02]  /*d770*/  IMAD.U32 R5, RZ, RZ, UR5 ;  /* 0x00000005ff057e24 */ /* 0x000fe4000f8e00ff */
[----:B------:R-:W-:Y:S02]  /*d780*/  IMAD.U32 R6, RZ, RZ, UR6 ;  /* 0x00000006ff067e24 */ /* 0x000fe4000f8e00ff */
[----:B0-----:R-:W-:-:S02]  /*d790*/  IMAD.U32 R7, RZ, RZ, UR7 ;  /* 0x00000007ff077e24 */ /* 0x001fc4000f8e00ff */
[----:B------:R-:W-:Y:S02]  /*d7a0*/  IMAD.U32 R10, RZ, RZ, UR8 ;  /* 0x00000008ff0a7e24 */ /* 0x000fe4000f8e00ff */
[----:B------:R-:W-:Y:S02]  /*d7b0*/  IMAD.U32 R11, RZ, RZ, UR9 ;  /* 0x00000009ff0b7e24 */ /* 0x000fe4000f8e00ff */
[----:B------:R-:W-:Y:S02]  /*d7c0*/  IMAD.MOV.U32 R8, RZ, RZ, 0x70 ;  /* 0x00000070ff087424 */ /* 0x000fe400078e00ff */
[----:B------:R-:W-:Y:S02]  /*d7d0*/  IMAD.MOV.U32 R12, RZ, RZ, 0x1 ;  /* 0x00000001ff0c7424 */ /* 0x000fe400078e00ff */
[----:B------:R-:W-:-:S07]  /*d7e0*/  IMAD.MOV.U32 R13, RZ, RZ, RZ ;  /* 0x000000ffff0d7224 */ /* 0x000fce00078e00ff */
[----:B------:R-:W-:-:S07]  /*d7f0*/  LEPC R20, `(.L_x_2678) ;  /* 0x000000001014794e */ /* 0x000fce0000000000 */
[----:B-1----:R-:W-:Y:S05]  /*d800*/  CALL.ABS.NOINC R2 ;  /* 0x0000000002007343 */ /* 0x002fea0003c00000 */
.L_x_2678:
[----:B------:R-:W-:Y:S05]  /*d810*/  BSYNC B6 ;  /* 0x0000000000067941 */ /* 0x000fea0003800000 */
.L_x_2677:
[----:B------:R-:W2:Y:S01]  /*d820*/  LDL.LU R21, [R1+0x1c] ;  /* 0x00001c0001157983 */ /* 0x000ea20000300800 */
[----:B-1----:R-:W1:Y:S01]  /*d830*/  LDC R4, c[0x0][0x448] ;  /* 0x00011200ff047b82 */ /* 0x002e620000000800 */
[----:B------:R-:W-:Y:S02]  /*d840*/  ULDC.64 UR4, c[0x0][0x2d8] ;  /* 0x0000b60000047ab9 */ /* 0x000fe40000000a00 */
[----:B------:R-:W3:Y:S04]  /*d850*/  LDL.LU R20, [R1+0x4] ;  /* 0x0000040001147983 */ /* 0x000ee80000300800 */
[----:B------:R-:W3:Y:S01]  /*d860*/  LDL.LU.64 R2, [R1+0x10] ;  /* 0x0000100001027983 */ /* 0x000ee20000300a00 */
[----:B------:R-:W-:-:S03]  /*d870*/  IMAD R0, R32, UR4, RZ ;  /* 0x0000000420007c24 */ /* 0x000fc6000f8e02ff */
[----:B------:R4:W5:Y:S01]  /*d880*/  LDL R10, [R1+0x8] ;  /* 0x00000800010a7983 */ /* 0x0009620000100800 */
[----:B------:R-:W-:-:S03]  /*d890*/  IMAD R5, R18, UR5, R0 ;  /* 0x0000000512057c24 */ /* 0x000fc6000f8e0200 */
[----:B------:R4:W5:Y:S01]  /*d8a0*/  LDL R8, [R1] ;  /* 0x0000000001087983 */ /* 0x0009620000100800 */
[----:B-1----:R-:W-:-:S13]  /*d8b0*/  ISETP.NE.AND P6, PT, R4, 0x1, PT ;  /* 0x000000010400780c */ /* 0x002fda0003fc5270 */
[----:B------:R-:W1:Y:S01]  /*d8c0*/  @P6 LDC R4, c[0x0][0x450] ;  /* 0x00011400ff046b82 */ /* 0x000e620000000800 */
[----:B---3--:R-:W-:Y:S02]  /*d8d0*/  IMAD.MOV.U32 R3, RZ, RZ, R20 ;  /* 0x000000ffff037224 */ /* 0x008fe400078e0014 */
[----:B------:R-:W3:Y:S01]  /*d8e0*/  S2R R20, SR_TID.X ;  /* 0x0000000000147919 */ /* 0x000ee20000002100 */
[----:B------:R-:W-:Y:S01]  /*d8f0*/  IMAD.WIDE.U32 R2, R18, UR4, R2 ;  /* 0x0000000412027c25 */ /* 0x000fe2000f8e0002 */
[----:B------:R-:W-:-:S03]  /*d900*/  ULDC.64 UR4, c[0x0][0x2e0] ;  /* 0x0000b80000047ab9 */ /* 0x000fc60000000a00 */
[----:B--2---:R-:W-:Y:S02]  /*d910*/  IMAD R0, R21, UR4, RZ ;  /* 0x0000000415007c24 */ /* 0x004fe4000f8e02ff */
[----:B------:R-:W2:Y:S01]  /*d920*/  S2R R21, SR_TID.X ;  /* 0x0000000000157919 */ /* 0x000ea20000002100 */
[----:B------:R-:W-:Y:S02]  /*d930*/  IMAD.IADD R3, R3, 0x1, R5 ;  /* 0x0000000103037824 */ /* 0x000fe400078e0205 */
[----:B------:R-:W0:Y:S01]  /*d940*/  @P6 LDC R5, c[0x0][0x44c] ;  /* 0x00011300ff056b82 */ /* 0x000e220000000800 */
[C---:B------:R-:W-:Y:S02]  /*d950*/  IMAD R0, R31.reuse, UR5, R0 ;  /* 0x000000051f007c24 */ /* 0x040fe4000f8e0200 */
[----:B------:R-:W-:Y:S01]  /*d960*/  IMAD.WIDE.U32 R2, R31, UR4, R2 ;  /* 0x000000041f027c25 */ /* 0x000fe2000f8e0002 */
[----:B------:R-:W-:-:S03]  /*d970*/  ULDC.64 UR4, c[0x0][0x2d0] ;  /* 0x0000b40000047ab9 */ /* 0x000fc60000000a00 */
[----:B------:R-:W-:Y:S01]  /*d980*/  IMAD.IADD R3, R3, 0x1, R0 ;  /* 0x0000000103037824 */ /* 0x000fe200078e0200 */
[----:B---3--:R-:W-:-:S04]  /*d990*/  LOP3.LUT R20, R20, 0x7f, RZ, 0xc0, !PT ;  /* 0x0000007f14147812 */ /* 0x008fc800078ec0ff */
[----:B------:R-:W-:Y:S01]  /*d9a0*/  SHF.R.U32.HI R20, RZ, 0x3, R20 ;  /* 0x00000003ff147819 */ /* 0x000fe20000011614 */
[----:B--2---:R-:W-:-:S05]  /*d9b0*/  IMAD.SHL.U32 R21, R21, 0x10, RZ ;  /* 0x0000001015157824 */ /* 0x004fca00078e00ff */
[----:B------:R-:W-:-:S04]  /*d9c0*/  LOP3.LUT R21, R21, 0x70, RZ, 0xc0, !PT ;  /* 0x0000007015157812 */ /* 0x000fc800078ec0ff */
[----:B------:R-:W-:-:S05]  /*d9d0*/  LOP3.LUT R20, R20, R21, RZ, 0xfc, !PT ;  /* 0x0000001514147212 */ /* 0x000fca00078efcff */
[----:B------:R-:W-:-:S04]  /*d9e0*/  IMAD R0, R17, 0x80, R20 ;  /* 0x0000008011007824 */ /* 0x000fc800078e0214 */
[----:B0-----:R-:W-:-:S04]  /*d9f0*/  @P6 IMAD.HI.U32 R5, R0, R5, RZ ;  /* 0x0000000500056227 */ /* 0x001fc800078e00ff */
[----:B------:R-:W-:Y:S01]  /*da00*/  IMAD.MOV.U32 R6, RZ, RZ, R0 ;  /* 0x000000ffff067224 */ /* 0x000fe200078e0000 */
[----:B-1----:R-:W-:Y:S02]  /*da10*/  @P6 SHF.R.U32.HI R6, RZ, R4, R5 ;  /* 0x00000004ff066219 */ /* 0x002fe40000011605 */
        /* <DEDUP_REMOVED lines=26> */
[----:B-----5:R-:W-:Y:S01]  /*dbc0*/  IMAD R5, R10, R5, RZ ;  /* 0x000000050a057224 */ /* 0x020fe200078e02ff */
[----:B------:R-:W-:Y:S02]  /*dbd0*/  LEA R17, R17, R9, 0x7 ;  /* 0x0000000911117211 */ /* 0x000fe400078e38ff */
[----:B------:R-:W1:Y:S02]  /*dbe0*/  SHFL.IDX PT, R2, R4, RZ, 0x181f ;  /* 0x00181fff04027589 */ /* 0x000e6400000e0000 */
[C---:B------:R-:W-:Y:S01]  /*dbf0*/  ISETP.GE.AND P2, PT, R17.reuse, R5, PT ;  /* 0x000000051100720c */ /* 0x040fe20003f46270 */
[----:B------:R-:W-:-:S12]  /*dc00*/  VIADD R6, R17, 0x10 ;  /* 0x0000001011067836 */ /* 0x000fd80000000000 */
[----:B0-----:R-:W-:-:S05]  /*dc10*/  @!P2 LEA R14, P3, R30, R14, 0x1 ;  /* 0x0000000e1e0ea211 */ /* 0x001fca00078608ff */
[----:B-1----:R-:W-:Y:S02]  /*dc20*/  @!P2 IMAD.X R3, RZ, RZ, R2, P3 ;  /* 0x000000ffff03a224 */ /* 0x002fe400018e0602 */
[----:B------:R-:W-:Y:S02]  /*dc30*/  @!P2 IMAD.MOV.U32 R2, RZ, RZ, R14 ;  /* 0x000000ffff02a224 */ /* 0x000fe400078e000e */
        /* <DEDUP_REMOVED lines=49> */
[----:B------:R-:W0:Y:S01]  /*df50*/  SHFL.IDX PT, R14, R0, 0x6, 0x181f ;  /* 0x00d81f00000e7f89 */ /* 0x000e2200000e0000 */
[----:B------:R-:W-:-:S05]  /*df60*/  @!P2 MOV R3, R7 ;  /* 0x000000070003a202 */ /* 0x000fca0000000f00 */
        /* <DEDUP_REMOVED lines=12> */
.L_x_2774:
        /* <DEDUP_REMOVED lines=11> */
.L_x_2681:
[----:B------:R-:W-:Y:S05]  /*e0e0*/  BSYNC B0 ;  /* 0x0000000000007941 */ /* 0x000fea0003800000 */
.L_x_2680:
[----:B------:R-:W-:Y:S01]  /*e0f0*/  NOP ;  /* 0x0000000000007918 */ /* 0x000fe20000000000 */
[----:B------:R-:W-:-:S13]  /*e100*/  PLOP3.LUT P0, PT, PT, PT, PT, 0x80, 0x0 ;  /* 0x000000000000781c */ /* 0x000fda0003f0f070 */
.L_x_2682:
        /* <DEDUP_REMOVED lines=14> */
[----:B0-----:R-:W3:Y:S01]  /*e1f0*/  LDL R2, [R1+0xc] ;  /* 0x00000c0001027983 */ /* 0x001ee20000100800 */
[----:B------:R0:W-:Y:S01]  /*e200*/  SYNCS.ARRIVE.TRANS64.A1T0 RZ, [R22+URZ+0x28800], RZ ;  /* 0x028800ff16ff79a7 */ /* 0x0001e2000810003f */
[----:B------:R-:W-:Y:S01]  /*e210*/  BSSY B0, `(.L_x_2683) ;  /* 0x0000004000007945 */ /* 0x000fe20003800000 */
[----:B------:R-:W1:Y:S01]  /*e220*/  SYNCS.PHASECHK.TRANS64.TRYWAIT P1, [R22+URZ+0x28820], R3 ;  /* 0x02882003160075a7 */ /* 0x000e62000802017f */
[----:B---3--:R-:W-:Y:S02]  /*e230*/  ISETP.GE.AND P0, PT, R2, 0x2, PT ;  /* 0x000000020200780c */ /* 0x008fe40003f06270 */
[----:B01----:R-:W-:Y:S11]  /*e240*/  @!P1 BRA `(.L_x_2684) ;  /* 0x0000004000689947 */ /* 0x003ff60003800000 */
.L_x_2775:
[----:B------:R-:W-:Y:S05]  /*e250*/  BSYNC B0 ;  /* 0x0000000000007941 */ /* 0x000fea0003800000 */
.L_x_2683:
[----:B------:R-:W-:Y:S04]  /*e260*/  BSSY B0, `(.L_x_2685) ;  /* 0x000010e000007945 */ /* 0x000fe80003800000 */
[----:B------:R-:W-:Y:S05]  /*e270*/  @!P0 BRA `(.L_x_2686) ;  /* 0x0000001000308947 */ /* 0x000fea0003800000 */
[----:B------:R-:W3:Y:S01]  /*e280*/  LDL.LU R0, [R1+0xc] ;  /* 0x00000c0001007983 */ /* 0x000ee20000300800 */
[----:B------:R-:W-:Y:S01]  /*e290*/  ULDC UR4, c[0x0][0x2f4] ;  /* 0x0000bd0000047ab9 */ /* 0x000fe20000000800 */
[----:B------:R-:W-:Y:S01]  /*e2a0*/  IMAD.MOV.U32 R17, RZ, RZ, R28 ;  /* 0x000000ffff117224 */ /* 0x000fe200078e001c */
[----:B------:R-:W-:Y:S01]  /*e2b0*/  ISETP.GE.AND P2, PT, R30, UR4, PT ;  /* 0x000000041e007c0c */ /* 0x000fe2000bf46270 */
[----:B------:R-:W-:Y:S01]  /*e2c0*/  IMAD.MOV.U32 R10, RZ, RZ, R25 ;  /* 0x000000ffff0a7224 */ /* 0x000fe200078e0019 */
[----:B------:R-:W-:Y:S01]  /*e2d0*/  ISETP.GE.AND P1, PT, R29, UR4, PT ;  /* 0x000000041d007c0c */ /* 0x000fe2000bf26270 */
[----:B------:R-:W-:Y:S02]  /*e2e0*/  IMAD.MOV.U32 R31, RZ, RZ, R26 ;  /* 0x000000ffff1f7224 */ /* 0x000fe400078e001a */
[----:B---3--:R-:W-:-:S10]  /*e2f0*/  VIADD R6, R0, 0xfffffffe ;  /* 0xfffffffe00067836 */ /* 0x008fd40000000000 */
.L_x_2699:
        /* <DEDUP_REMOVED lines=31> */
[----:B------:R0:W3:Y:S03]  /*e4f0*/  LDG.E R0, desc[UR52][R4.64] ;  /* 0x0000003404007981 */ /* 0x0000e6000c1e1900 */
[----:B------:R-:W-:Y:S01]  /*e500*/  SEL R28, RZ, 0x1, P0 ;  /* 0x00000001ff1c7807 */ /* 0x000fe20000000000 */
[----:B------:R-:W-:Y:S01]  /*e510*/  IMAD.MOV.U32 R26, RZ, RZ, R6 ;  /* 0x000000ffff1a7224 */ /* 0x000fe200078e0006 */
[----:B------:R-:W-:-:S02]  /*e520*/  SEL R25, R25, RZ, P0 ;  /* 0x000000ff19197207 */ /* 0x000fc40000000000 */
[----:B------:R-:W-:Y:S01]  /*e530*/  LOP3.LUT R28, R17, R28, RZ, 0x3c, !PT ;  /* 0x0000001c111c7212 */ /* 0x000fe200078e3cff */
[----:B0-----:R-:W-:Y:S01]  /*e540*/  IMAD R4, R2, UR4, R7 ;  /* 0x0000000402047c24 */ /* 0x001fe2000f8e0207 */
[----:B---3--:R-:W-:Y:S01]  /*e550*/  SHF.R.S32.HI R21, RZ, 0x1f, R0 ;  /* 0x0000001fff157819 */ /* 0x008fe20000011400 */
[----:B------:R-:W-:Y:S06]  /*e560*/  @!P3 BRA `(.L_x_2687) ;  /* 0x000000000004b947 */ /* 0x000fec0003800000 */
[----:B------:R-:W-:Y:S01]  /*e570*/  BPT.TRAP 0x1 ;  /* 0x000000040000795c */ /* 0x000fe20000300000 */
.L_x_2687:
[----:B------:R-:W-:Y:S01]  /*e580*/  LEA R6, R25, R22, 0x3 ;  /* 0x0000001619067211 */ /* 0x000fe200078e18ff */
[----:B------:R-:W-:Y:S01]  /*e590*/  BSSY B1, `(.L_x_2688) ;  /* 0x0000004000017945 */ /* 0x000fe20003800000 */
[----:B------:R-:W-:-:S04]  /*e5a0*/  SHF.L.U32 R3, R28, 0x1f, RZ ;  /* 0x0000001f1c037819 */ /* 0x000fc800000006ff */
[----:B------:R-:W0:Y:S02]  /*e5b0*/  SYNCS.PHASECHK.TRANS64.TRYWAIT P0, [R6+URZ+0x28840], R3 ;  /* 0x02884003060075a7 */ /* 0x000e24000800017f */
[----:B0-----:R-:W-:Y:S05]  /*e5c0*/  @!P0 BRA `(.L_x_2689) ;  /* 0x0000003c009c8947 */ /* 0x001fea0003800000 */
.L_x_2776:
[----:B------:R-:W-:Y:S05]  /*e5d0*/  BSYNC B1 ;  /* 0x0000000000017941 */ /* 0x000fea0003800000 */
.L_x_2688:
        /* <DEDUP_REMOVED lines=71> */
.L_x_2794:
        /* <DEDUP_REMOVED lines=9> */
.L_x_2691:
        /* <DEDUP_REMOVED lines=11> */
.L_x_2692:
[----:B------:R1:W-:Y:S01]  /*eb90*/  SYNCS.ARRIVE.TRANS64.A1T0 RZ, [R6+URZ+0x28830], RZ ;  /* 0x028830ff06ff79a7 */ /* 0x0003e2000810003f */
[----:B------:R-:W-:Y:S05]  /*eba0*/  @!P4 BRA `(.L_x_2693) ;  /* 0x000000000004c947 */ /* 0x000fea0003800000 */
[----:B------:R-:W-:Y:S01]  /*ebb0*/  BPT.TRAP 0x1 ;  /* 0x000000040000795c */ /* 0x000fe20000300000 */
.L_x_2693:
[----:B------:R-:W-:Y:S01]  /*ebc0*/  SHF.L.U32 R2, R17, 0x1f, RZ ;  /* 0x0000001f11027819 */ /* 0x000fe200000006ff */
[----:B-1----:R-:W-:Y:S01]  /*ebd0*/  IMAD R6, R10, 0x8, R22 ;  /* 0x000000080a067824 */ /* 0x002fe200078e0216 */
[----:B------:R-:W-:Y:S01]  /*ebe0*/  BSSY B1, `(.L_x_2694) ;  /* 0x0000004000017945 */ /* 0x000fe20003800000 */
[----:B------:R-:W-:Y:S02]  /*ebf0*/  IMAD R8, R31, -0x80, R35 ;  /* 0xffffff801f087824 */ /* 0x000fe400078e0223 */
[----:B------:R-:W1:Y:S02]  /*ec00*/  SYNCS.PHASECHK.TRANS64.TRYWAIT P0, [R6+URZ+0x28860], R2 ;  /* 0x02886002060075a7 */ /* 0x000e64000800017f */
[----:B-1----:R-:W-:Y:S05]  /*ec10*/  @!P0 BRA `(.L_x_2695) ;  /* 0x0000004000688947 */ /* 0x002fea0003800000 */
.L_x_2795:
[----:B------:R-:W-:Y:S05]  /*ec20*/  BSYNC B1 ;  /* 0x0000000000017941 */ /* 0x000fea0003800000 */
.L_x_2694:
[----:B------:R-:W3:Y:S01]  /*ec30*/  S2R R3, SR_TID.X ;  /* 0x0000000000037919 */ /* 0x000ee20000002100 */
[----:B------:R-:W-:Y:S01]  /*ec40*/  UMOV UR4, 0xffffffff ;  /* 0xffffffff00047882 */ /* 0x000fe20000000000 */
        /* <DEDUP_REMOVED lines=64> */
.L_x_2813:
        /* <DEDUP_REMOVED lines=29> */
.L_x_2697:
        /* <DEDUP_REMOVED lines=11> */
.L_x_2698:
[C---:B------:R-:W-:Y:S01]  /*f2d0*/  ISETP.GT.AND P0, PT, R26.reuse, RZ, PT ;  /* 0x000000ff1a00720c */ /* 0x040fe20003f04270 */
[----:B------:R0:W-:Y:S01]  /*f2e0*/  SYNCS.ARRIVE.TRANS64.A1T0 RZ, [R6+URZ+0x28850], RZ ;  /* 0x028850ff06ff79a7 */ /* 0x0001e2000810003f */
[----:B------:R-:W-:Y:S02]  /*f2f0*/  IMAD.MOV.U32 R17, RZ, RZ, R28 ;  /* 0x000000ffff117224 */ /* 0x000fe400078e001c */
[----:B------:R-:W-:Y:S02]  /*f300*/  IMAD.MOV.U32 R10, RZ, RZ, R25 ;  /* 0x000000ffff0a7224 */ /* 0x000fe400078e0019 */
[----:B------:R-:W-:Y:S02]  /*f310*/  IMAD.MOV.U32 R31, RZ, RZ, R26 ;  /* 0x000000ffff1f7224 */ /* 0x000fe400078e001a */
[----:B0-----:R-:W-:-:S05]  /*f320*/  VIADD R6, R26, 0xffffffff ;  /* 0xffffffff1a067836 */ /* 0x001fca0000000000 */
[----:B------:R-:W-:Y:S05]  /*f330*/  @P0 BRA `(.L_x_2699) ;  /* 0xffffffec00f00947 */ /* 0x000fea000383ffff */
.L_x_2686:
[----:B------:R-:W-:Y:S05]  /*f340*/  BSYNC B0 ;  /* 0x0000000000007941 */ /* 0x000fea0003800000 */
.L_x_2685:
        /* <DEDUP_REMOVED lines=17> */
.L_x_2701:
[----:B------:R-:W-:Y:S05]  /*f460*/  BSYNC B0 ;  /* 0x0000000000007941 */ /* 0x000fea0003800000 */
.L_x_2700:
[----:B------:R-:W-:-:S05]  /*f470*/  IMAD.U32 R0, RZ, RZ, UR36 ;  /* 0x00000024ff007e24 */ /* 0x000fca000f8e00ff */
[----:B------:R-:W-:-:S13]  /*f480*/  ISETP.NE.AND P0, PT, R0, 0x3, PT ;  /* 0x000000030000780c */ /* 0x000fda0003f05270 */
[----:B------:R-:W-:Y:S05]  /*f490*/  @!P0 BRA `(.L_x_2702) ;  /* 0x0000000000048947 */ /* 0x000fea0003800000 */
[----:B------:R-:W-:Y:S01]  /*f4a0*/  BPT.TRAP 0x1 ;  /* 0x000000040000795c */ /* 0x000fe20000300000 */
.L_x_2702:
[----:B------:R-:W-:Y:S01]  /*f4b0*/  IMAD R0, R25, 0x8, R22 ;  /* 0x0000000819007824 */ /* 0x000fe200078e0216 */
[----:B0-----:R-:W-:Y:S01]  /*f4c0*/  SHF.L.U32 R3, R28, 0x1f, RZ ;  /* 0x0000001f1c037819 */ /* 0x001fe200000006ff */
[----:B------:R-:W-:Y:S01]  /*f4d0*/  BSSY B0, `(.L_x_2703) ;  /* 0x0000004000007945 */ /* 0x000fe20003800000 */
[----:B------:R-:W-:Y:S02]  /*f4e0*/  IMAD R6, R26, -0x80, R35 ;  /* 0xffffff801a067824 */ /* 0x000fe400078e0223 */
[----:B------:R-:W0:Y:S02]  /*f4f0*/  SYNCS.PHASECHK.TRANS64.TRYWAIT P0, [R0+URZ+0x28860], R3 ;  /* 0x02886003000075a7 */ /* 0x000e24000800017f */
[----:B0-----:R-:W-:Y:S05]  /*f500*/  @!P0 BRA `(.L_x_2704) ;  /* 0x0000004000c88947 */ /* 0x001fea0003800000 */
.L_x_2814:
[----:B------:R-:W-:Y:S05]  /*f510*/  BSYNC B0 ;  /* 0x0000000000007941 */ /* 0x000fea0003800000 */
.L_x_2703:
        /* <DEDUP_REMOVED lines=35> */
[----:B------:R-:W0:Y:S02]  /*f750*/  SHFL.IDX PT, R14, R23, 0x3, 0x181f ;  /* 0x00781f00170e7f89 */ /* 0x000e2400000e0000 */
[----:B------:R-:W-:Y:S02]  /*f760*/  IADD3.X R3, RZ, R8, RZ, P4, !PT ;  /* 0x00000008ff037210 */ /* 0x000fe400027fe4ff */
        /* <DEDUP_REMOVED lines=33> */
.L_x_2832:
        /* <DEDUP_REMOVED lines=11> */
.L_x_2706:
        /* <DEDUP_REMOVED lines=11> */
.L_x_2707:
[----:B------:R0:W-:Y:S01]  /*fae0*/  SYNCS.ARRIVE.TRANS64.A1T0 RZ, [R0+URZ+0x28850], RZ ;  /* 0x028850ff00ff79a7 */ /* 0x0001e2000810003f */
[----:B------:R-:W-:-:S05]  /*faf0*/  VIADD R25, R25, 0x1 ;  /* 0x0000000119197836 */ /* 0x000fca0000000000 */
[----:B------:R-:W-:-:S04]  /*fb00*/  ISETP.NE.AND P0, PT, R25, 0x2, PT ;  /* 0x000000021900780c */ /* 0x000fc80003f05270 */
[----:B------:R-:W-:Y:S02]  /*fb10*/  SEL R3, RZ, 0x1, P0 ;  /* 0x00000001ff037807 */ /* 0x000fe40000000000 */
[----:B------:R-:W-:Y:S02]  /*fb20*/  SEL R25, R25, RZ, P0 ;  /* 0x000000ff19197207 */ /* 0x000fe40000000000 */
[----:B0-----:R-:W-:-:S07]  /*fb30*/  LOP3.LUT R28, R28, R3, RZ, 0x3c, !PT ;  /* 0x000000031c1c7212 */ /* 0x001fce00078e3cff */
.L_x_2664:
[----:B------:R-:W-:Y:S05]  /*fb40*/  BSYNC B7 ;  /* 0x0000000000077941 */ /* 0x000fea0003800000 */
.L_x_2662:
        /* <DEDUP_REMOVED lines=8> */
[----:B------:R2:W3:Y:S01]  /*fbd0*/  LDS.128 R16, [R22+0x288d0] ;  /* 0x0288d00016107984 */ /* 0x0004e20000000c00 */
[----:B------:R-:W-:Y:S06]  /*fbe0*/  BAR.ARV 0x4, 0x180 ;  /* 0x0106000000007b1d */ /* 0x000fec0000002000 */
[----:B------:R-:W-:Y:S05]  /*fbf0*/  BRA `(.L_x_2709) ;  /* 0x0000000800cc7947 */ /* 0x000fea0003800000 */
.L_x_2708:
[----:B------:R-:W0:Y:S01]  /*fc00*/  S2R R0, SR_TID.X ;  /* 0x0000000000007919 */ /* 0x000e220000002100 */
[----:B------:R-:W-:Y:S01]  /*fc10*/  UMOV UR4, 0xffffffff ;  /* 0xffffffff00047882 */ /* 0x000fe20000000000 */
[----:B0-----:R-:W-:-:S04]  /*fc20*/  LOP3.LUT R8, R0, 0x1f, RZ, 0xc0, !PT ;  /* 0x0000001f00087812 */ /* 0x001fc800078ec0ff */
[----:B------:R-:W-:Y:S01]  /*fc30*/  ISETP.NE.AND P0, PT, R8, 0x1f, PT ;  /* 0x0000001f0800780c */ /* 0x000fe20003f05270 */
[----:B------:R-:W-:-:S12]  /*fc40*/  BRA.DIV UR4, `(.L_x_2710) ;  /* 0x0000004604887947 */ /* 0x000fd8000b800000 */
[----:B------:R-:W-:Y:S01]  /*fc50*/  IMAD.IADD R5, R19, 0x1, R8 ;  /* 0x0000000113057824 */ /* 0x000fe200078e0208 */
[----:B------:R-:W-:-:S04]  /*fc60*/  ULDC UR4, c[0x0][0xc3c] ;  /* 0x00030f0000047ab9 */ /* 0x000fc80000000800 */
        /* <DEDUP_REMOVED lines=13> */
[----:B0-----:R-:W-:-:S05]  /*fd40*/  SEL R5, R14, RZ, P1 ;  /* 0x000000ff0e057207 */ /* 0x001fca0000800000 */
[----:B------:R-:W-:Y:S02]  /*fd50*/  IMAD.IADD R6, R4, 0x1, R5 ;  /* 0x0000000104067824 */ /* 0x000fe400078e0205 */
        /* <DEDUP_REMOVED lines=13> */
[----:B------:R0:W1:Y:S02]  /*fe30*/  SHFL.IDX PT, R14, R6, 0x1f, 0x1f ;  /* 0x03e01f00060e7f89 */ /* 0x00006400000e0000 */
.L_x_2842:
[----:B------:R-:W-:Y:S02]  /*fe40*/  ULDC UR4, c[0x0][0xc38] ;  /* 0x00030e0000047ab9 */ /* 0x000fe40000000800 */
[----:B------:R-:W-:-:S04]  /*fe50*/  IMAD.U32 R7, RZ, RZ, UR4 ;  /* 0x00000004ff077e24 */ /* 0x000fc8000f8e00ff */
[----:B-1----:R-:W-:-:S04]  /*fe60*/  IMAD R3, R14, R7, RZ ;  /* 0x000000070e037224 */ /* 0x002fc800078e02ff */
[----:B------:R-:W-:-:S05]  /*fe70*/  IMAD.IADD R8, R0, 0x1, R3 ;  /* 0x0000000100087824 */ /* 0x000fca00078e0203 */
[----:B------:R-:W-:-:S13]  /*fe80*/  ISETP.GT.AND P6, PT, R8, R5, PT ;  /* 0x000000050800720c */ /* 0x000fda0003fc4270 */
[----:B------:R-:W-:Y:S05]  /*fe90*/  @P6 BRA `(.L_x_2711) ;  /* 0x00000000009c6947 */ /* 0x000fea0003800000 */
.L_x_2716:
[----:B------:R-:W1:Y:S01]  /*fea0*/  LDC R0, c[0x0][0xc3c] ;  /* 0x00030f00ff007b82 */ /* 0x000e620000000800 */
[----:B------:R-:W-:-:S05]  /*feb0*/  VIADD R19, R19, 0x1f ;  /* 0x0000001f13137836 */ /* 0x000fca0000000000 */
[----:B-1----:R-:W-:-:S13]  /*fec0*/  ISETP.GE.AND P6, PT, R19, R0, PT ;  /* 0x000000001300720c */ /* 0x002fda0003fc6270 */
[----:B------:R-:W-:Y:S05]  /*fed0*/  @P6 BRA `(.L_x_2712) ;  /* 0x0000000400d06947 */ /* 0x000fea0003800000 */
[----:B------:R-:W1:Y:S01]  /*fee0*/  S2R R2, SR_TID.X ;  /* 0x0000000000027919 */ /* 0x000e620000002100 */
[----:B------:R-:W-:Y:S01]  /*fef0*/  BSSY B0, `(.L_x_2713) ;  /* 0x0000009000007945 */ /* 0x000fe20003800000 */
[----:B------:R-:W-:Y:S01]  /*ff00*/  IMAD.MOV.U32 R4, RZ, RZ, RZ ;  /* 0x000000ffff047224 */ /* 0x000fe200078e00ff */
[----:B-1----:R-:W-:-:S05]  /*ff10*/  LOP3.LUT R2, R2, 0x1f, RZ, 0xc0, !PT ;  /* 0x0000001f02027812 */ /* 0x002fca00078ec0ff */
[----:B------:R-:W-:-:S05]  /*ff20*/  IMAD.IADD R7, R19, 0x1, R2 ;  /* 0x0000000113077824 */ /* 0x000fca00078e0202 */
[----:B------:R-:W-:-:S13]  /*ff30*/  ISETP.GE.OR P6, PT, R7, R0, !P0 ;  /* 0x000000000700720c */ /* 0x000fda00047c6670 */
[----:B------:R-:W-:Y:S05]  /*ff40*/  @P6 BRA `(.L_x_2714) ;  /* 0x00000000000c6947 */ /* 0x000fea0003800000 */
[----:B------:R-:W1:Y:S02]  /*ff50*/  LDC.64 R2, c[0x0][0xc80] ;  /* 0x00032000ff027b82 */ /* 0x000e640000000a00 */
[----:B-1----:R-:W-:-:S05]  /*ff60*/  IMAD.WIDE R2, R7, 0x4, R2 ;  /* 0x0000000407027825 */ /* 0x002fca00078e0202 */
[----:B------:R1:W5:Y:S02]  /*ff70*/  LDG.E R4, desc[UR52][R2.64] ;  /* 0x0000003402047981 */ /* 0x000364000c1e1900 */
.L_x_2714:
[----:B------:R-:W-:Y:S05]  /*ff80*/  BSYNC B0 ;  /* 0x0000000000007941 */ /* 0x000fea0003800000 */
.L_x_2713:
[----:B------:R-:W-:-:S03]  /*ff90*/  UMOV UR4, 0xffffffff ;  /* 0xffffffff00047882 */ /* 0x000fc60000000000 */
[----:B------:R-:W-:Y:S05]  /*ffa0*/  BRA.DIV UR4, `(.L_x_2715) ;  /* 0x0000004604d47947 */ /* 0x000fea000b800000 */
[----:B-----5:R-:W2:Y:S02]  /*ffb0*/  SHFL.UP PT, R14, R4, 0x1, RZ ;  /* 0x04200000040e7989 */ /* 0x020ea400000e00ff */
[----:B--2---:R-:W-:-:S04]  /*ffc0*/  SEL R13, R14, RZ, P1 ;  /* 0x000000ff0e0d7207 */ /* 0x004fc80000800000 */
[----:B------:R-:W-:-:S05]  /*ffd0*/  IADD3 R13, R4, R13, RZ ;  /* 0x0000000d040d7210 */ /* 0x000fca0007ffe0ff */
[----:B------:R-:W2:Y:S02]  /*ffe0*/  SHFL.UP PT, R14, R13, 0x2, RZ ;  /* 0x044000000d0e7989 */ /* 0x000ea400000e00ff */
[----:B--2---:R-:W-:-:S05]  /*fff0*/  SEL R0, R14, RZ, P2 ;  /* 0x000000ff0e007207 */ /* 0x004fca0001000000 */
[----:B------:R-:W-:-:S05]  /*10000*/  IMAD.IADD R0, R13, 0x1, R0 ;  /* 0x000000010d007824 */ /* 0x000fca00078e0200 */
[----:B------:R-:W1:Y:S02]  /*10010*/  SHFL.UP PT, R14, R0, 0x4, RZ ;  /* 0x04800000000e7989 */ /* 0x000e6400000e00ff */
[----:B-1----:R-:W-:-:S05]  /*10020*/  SEL R3, R14, RZ, P3 ;  /* 0x000000ff0e037207 */ /* 0x002fca0001800000 */
[----:B------:R-:W-:-:S05]  /*10030*/  IMAD.IADD R2, R0, 0x1, R3 ;  /* 0x0000000100027824 */ /* 0x000fca00078e0203 */
[----:B------:R-:W1:Y:S02]  /*10040*/  SHFL.UP PT, R14, R2, 0x8, RZ ;  /* 0x05000000020e7989 */ /* 0x000e6400000e00ff */
[----:B-1----:R-:W-:-:S05]  /*10050*/  SEL R3, R14, RZ, P4 ;  /* 0x000000ff0e037207 */ /* 0x002fca0002000000 */
[----:B------:R-:W-:-:S05]  /*10060*/  IMAD.IADD R3, R2, 0x1, R3 ;  /* 0x0000000102037824 */ /* 0x000fca00078e0203 */
[----:B------:R-:W0:Y:S02]  /*10070*/  SHFL.UP PT, R14, R3, 0x10, RZ ;  /* 0x06000000030e7989 */ /* 0x000e2400000e00ff */
[----:B0-----:R-:W-:-:S05]  /*10080*/  SEL R6, R14, RZ, P5 ;  /* 0x000000ff0e067207 */ /* 0x001fca0002800000 */
[----:B------:R-:W-:-:S05]  /*10090*/  IMAD.IADD R6, R3, 0x1, R6 ;  /* 0x0000000103067824 */ /* 0x000fca00078e0206 */
[----:B------:R0:W1:Y:S02]  /*100a0*/  SHFL.IDX PT, R14, R6, 0x1f, 0x1f ;  /* 0x03e01f00060e7f89 */ /* 0x00006400000e0000 */
.L_x_2850:
[----:B------:R-:W-:Y:S02]  /*100b0*/  ULDC UR4, c[0x0][0xc38] ;  /* 0x00030e0000047ab9 */ /* 0x000fe40000000800 */
[----:B------:R-:W-:-:S04]  /*100c0*/  IMAD.U32 R7, RZ, RZ, UR4 ;  /* 0x00000004ff077e24 */ /* 0x000fc8000f8e00ff */
[----:B-1----:R-:W-:-:S04]  /*100d0*/  IMAD R3, R14, R7, RZ ;  /* 0x000000070e037224 */ /* 0x002fc800078e02ff */
[----:B------:R-:W-:-:S05]  /*100e0*/  IMAD.IADD R8, R3, 0x1, R8 ;  /* 0x0000000103087824 */ /* 0x000fca00078e0208 */
[----:B------:R-:W-:-:S13]  /*100f0*/  ISETP.GT.AND P6, PT, R8, R5, PT ;  /* 0x000000050800720c */ /* 0x000fda0003fc4270 */
[----:B------:R-:W-:Y:S05]  /*10100*/  @!P6 BRA `(.L_x_2716) ;  /* 0xfffffffc0064e947 */ /* 0x000fea000383ffff */
.L_x_2711:
        /* <DEDUP_REMOVED lines=8> */
.L_x_2854:
[----:B------:R-:W-:Y:S01]  /*10190*/  ISETP.NE.AND P0, PT, R0, RZ, PT ;  /* 0x000000ff0000720c */ /* 0x000fe20003f05270 */
[----:B------:R-:W-:-:S12]  /*101a0*/  IMAD.MOV.U32 R14, RZ, RZ, RZ ;  /* 0x000000ffff0e7224 */ /* 0x000fd800078e00ff */
[----:B------:R-:W-:Y:S05]  /*101b0*/  @!P0 BRA `(.L_x_2718) ;  /* 0x0000000000108947 */ /* 0x000fea0003800000 */
[----:B------:R-:W-:Y:S01]  /*101c0*/  UMOV UR4, 0xffffffff ;  /* 0xffffffff00047882 */ /* 0x000fe20000000000 */
[----:B------:R-:W-:Y:S02]  /*101d0*/  VIADD R12, R8, 0xffffffff ;  /* 0xffffffff080c7836 */ /* 0x000fe40000000000 */
[----:B------:R-:W-:Y:S05]  /*101e0*/  BRA.DIV UR4, `(.L_x_2719) ;  /* 0x0000004a04487947 */ /* 0x000fea000b800000 */
[----:B------:R3:W4:Y:S02]  /*101f0*/  SHFL.IDX PT, R14, R6, R12, 0x1f ;  /* 0x00001f0c060e7589 */ /* 0x00072400000e0000 */
.L_x_2718:
[----:B------:R-:W5:Y:S01]  /*10200*/  LDC.64 R2, c[0x0][0xc90] ;  /* 0x00032400ff027b82 */ /* 0x000f620000000a00 */
[----:B------:R-:W-:-:S04]  /*10210*/  IMAD.IADD R19, R8, 0x1, R19 ;  /* 0x0000000108137824 */ /* 0x000fc800078e0213 */
[----:B-----5:R-:W-:-:S05]  /*10220*/  IMAD.WIDE R2, R19, 0x4, R2 ;  /* 0x0000000413027825 */ /* 0x020fca00078e0202 */
[----:B0--3--:R0:W2:Y:S01]  /*10230*/  LDG.E R6, desc[UR52][R2.64] ;  /* 0x0000003402067981 */ /* 0x0090a2000c1e1900 */
[----:B----4-:R-:W-:-:S04]  /*10240*/  IMAD R16, R14, R7, R16 ;  /* 0x000000070e107224 */ /* 0x010fc800078e0210 */
[----:B------:R-:W-:Y:S02]  /*10250*/  IMAD.IADD R5, R5, 0x1, -R16 ;  /* 0x0000000105057824 */ /* 0x000fe400078e0a10 */
[----:B0-----:R-:W-:Y:S02]  /*10260*/  IMAD.MOV.U32 R2, RZ, RZ, RZ ;  /* 0x000000ffff027224 */ /* 0x001fe400078e00ff */
[----:B--2---:R-:W-:-:S05]  /*10270*/  IMAD R0, R4, R6, RZ ;  /* 0x0000000604007224 */ /* 0x004fca00078e02ff */
[----:B-1----:R-:W-:-:S04]  /*10280*/  IABS R8, R0 ;  /* 0x0000000000087213 */ /* 0x002fc80000000000 */
        /* <DEDUP_REMOVED lines=22> */
[----:B------:R-:W-:Y:S01]  /*103f0*/  IMAD R8, R6, R2, RZ ;  /* 0x0000000206087224 */ /* 0x000fe200078e02ff */
[----:B------:R-:W-:-:S03]  /*10400*/  IADD3 R2, -R2, RZ, RZ ;  /* 0x000000ff02027210 */ /* 0x000fc60007ffe1ff */
        /* <DEDUP_REMOVED lines=33> */
.L_x_2712:
[----:B------:R-:W-:Y:S01]  /*10620*/  UMOV UR4, URZ ;  /* 0x0000003f00047c82 */ /* 0x000fe20008000000 */
[----:B------:R-:W-:Y:S01]  /*10630*/  UMOV UR5, URZ ;  /* 0x0000003f00057c82 */ /* 0x000fe20008000000 */
[----:B------:R-:W-:Y:S01]  /*10640*/  ULDC UR6, c[0x0][0xc3c] ;  /* 0x00030f0000067ab9 */ /* 0x000fe20000000800 */
[----:B------:R-:W-:Y:S02]  /*10650*/  IMAD.MOV.U32 R16, RZ, RZ, R5 ;  /* 0x000000ffff107224 */ /* 0x000fe400078e0005 */
[----:B------:R-:W-:Y:S02]  /*10660*/  IMAD.U32 R17, RZ, RZ, UR4 ;  /* 0x00000004ff117e24 */ /* 0x000fe4000f8e00ff */
[----:B------:R-:W-:Y:S02]  /*10670*/  IMAD.U32 R18, RZ, RZ, UR5 ;  /* 0x00000005ff127e24 */ /* 0x000fe4000f8e00ff */
[----:B------:R-:W-:-:S07]  /*10680*/  IMAD.U32 R19, RZ, RZ, UR6 ;  /* 0x00000006ff137e24 */ /* 0x000fce000f8e00ff */
.L_x_2720:
[----:B------:R-:W1:Y:S01]  /*10690*/  S2R R0, SR_TID.X ;  /* 0x0000000000007919 */ /* 0x000e620000002100 */
        /* <DEDUP_REMOVED lines=9> */
.L_x_2709:
[----:B------:R-:W-:Y:S02]  /*10730*/  ULDC UR4, c[0x0][0xc3c] ;  /* 0x00030f0000047ab9 */ /* 0x000fe40000000800 */
[----:B---3--:R-:W-:-:S13]  /*10740*/  ISETP.GE.AND P0, PT, R19, UR4, PT ;  /* 0x0000000413007c0c */ /* 0x008fda000bf06270 */
[----:B------:R-:W-:Y:S05]  /*10750*/  @!P0 BRA `(.L_x_2721) ;  /* 0xffffffb400b08947 */ /* 0x000fea000383ffff */
[----:B------:R-:W-:Y:S05]  /*10760*/  BSYNC B8 ;  /* 0x0000000000087941 */ /* 0x000fea0003800000 */
.L_x_2658:
[----:B0-----:R-:W3:Y:S01]  /*10770*/  LDL.LU R0, [R1+0x18] ;  /* 0x0000180001007983 */ /* 0x001ee20000300800 */
[----:B------:R-:W-:Y:S01]  /*10780*/  BSSY B0, `(.L_x_2722) ;  /* 0x000000b000007945 */ /* 0x000fe20003800000 */
[----:B------:R-:W0:Y:S01]  /*10790*/  S2R R5, SR_CgaCtaId ;  /* 0x0000000000057919 */ /* 0x000e220000008800 */
[----:B---3--:R-:W-:-:S05]  /*107a0*/  VIADD R0, R0, 0x1 ;  /* 0x0000000100007836 */ /* 0x008fca0000000000 */
[----:B------:R-:W-:-:S04]  /*107b0*/  LEA.HI R2, R0, R0, RZ, 0x1 ;  /* 0x0000000000027211 */ /* 0x000fc800078f08ff */
[----:B------:R-:W-:Y:S02]  /*107c0*/  LOP3.LUT R3, R2, 0xfffffffe, RZ, 0xc0, !PT ;  /* 0xfffffffe02037812 */ /* 0x000fe400078ec0ff */
[----:B------:R-:W-:-:S03]  /*107d0*/  MOV R2, 0x400 ;  /* 0x0000040000027802 */ /* 0x000fc60000000f00 */
[----:B------:R-:W-:Y:S01]  /*107e0*/  IMAD.IADD R0, R0, 0x1, -R3 ;  /* 0x0000000100007824 */ /* 0x000fe200078e0a03 */
[----:B0-----:R-:W-:-:S04]  /*107f0*/  LEA R4, R5, R2, 0x18 ;  /* 0x0000000205047211 */ /* 0x001fc800078ec0ff */
[----:B------:R-:W-:-:S04]  /*10800*/  SHF.L.U32 R0, R0, 0x1f, RZ ;  /* 0x0000001f00007819 */ /* 0x000fc800000006ff */
[----:B------:R-:W0:Y:S02]  /*10810*/  SYNCS.PHASECHK.TRANS64.TRYWAIT P0, [R4+URZ+0x28820], R0 ;  /* 0x02882000040075a7 */ /* 0x000e24000800017f */
[----:B0-----:R-:W-:Y:S05]  /*10820*/  @!P0 BRA `(.L_x_2723) ;  /* 0x0000004000dc8947 */ /* 0x001fea0003800000 */
.L_x_2857:
[----:B------:R-:W-:Y:S05]  /*10830*/  BSYNC B0 ;  /* 0x0000000000007941 */ /* 0x000fea0003800000 */
.L_x_2722:
[----:B------:R-:W-:-:S03]  /*10840*/  UMOV UR4, 0xffffffff ;  /* 0xffffffff00047882 */ /* 0x000fc60000000000 */
[----:B------:R-:W-:Y:S05]  /*10850*/  BRA.DIV UR4, `(.L_x_2724) ;  /* 0x0000004204e47947 */ /* 0x000fea000b800000 */
[----:B0-----:R-:W0:Y:S02]  /*10860*/  S2R R0, SR_TID.X ;  /* 0x0000000000007919 */ /* 0x001e240000002100 */
[----:B0-----:R-:W-:-:S04]  /*10870*/  SHF.R.U32.HI R0, RZ, 0x5, R0 ;  /* 0x00000005ff007819 */ /* 0x001fc80000011600 */
[----:B------:R-:W-:-:S05]  /*10880*/  LOP3.LUT R0, R0, 0x3, RZ, 0xc0, !PT ;  /* 0x0000000300007812 */ /* 0x000fca00078ec0ff */
[----:B------:R0:W3:Y:S02]  /*10890*/  SHFL.IDX PT, R14, R0, RZ, 0x1f ;  /* 0x00001fff000e7589 */ /* 0x0000e400000e0000 */
.L_x_2860:
[----:B---3--:R-:W-:Y:S01]  /*108a0*/  ISETP.NE.AND P0, PT, R14, RZ, PT ;  /* 0x000000ff0e00720c */ /* 0x008fe20003f05270 */
[----:B------:R-:W-:-:S12]  /*108b0*/  BSSY B0, `(.L_x_2725) ;  /* 0x0000024000007945 */ /* 0x000fd80003800000 */
[----:B------:R-:W-:Y:S05]  /*108c0*/  @P0 BRA `(.L_x_2726) ;  /* 0x0000000000880947 */ /* 0x000fea0003800000 */
[----:B------:R-:W-:-:S03]  /*108d0*/  UMOV UR4, 0xffffffff ;  /* 0xffffffff00047882 */ /* 0x000fc60000000000 */
[----:B------:R-:W-:Y:S05]  /*108e0*/  BRA.DIV UR4, `(.L_x_2727) ;  /* 0x0000004204f47947 */ /* 0x000fea000b800000 */
[----:B------:R-:W-:-:S13]  /*108f0*/  ELECT P6, URZ, PT ;  /* 0x00000000003f782f */ /* 0x000fda00038c0000 */
.L_x_2863:
[----:B------:R-:W-:Y:S05]  /*10900*/  @!P6 BRA `(.L_x_2726) ;  /* 0x000000000078e947 */ /* 0x000fea0003800000 */
[----:B------:R-:W-:-:S06]  /*10910*/  ULOP3.LUT UR4, UR42, 0x2, URZ, 0xfc, !UPT ;  /* 0x000000022a047892 */ /* 0x000fcc000f8efc3f */
[----:B0-----:R-:W-:-:S05]  /*10920*/  IMAD.U32 R0, RZ, RZ, UR4 ;  /* 0x00000004ff007e24 */ /* 0x001fca000f8e00ff */
[----:B------:R-:W-:-:S13]  /*10930*/  ISETP.NE.AND P0, PT, R0, 0x3, PT ;  /* 0x000000030000780c */ /* 0x000fda0003f05270 */
[----:B------:R-:W-:Y:S05]  /*10940*/  @!P0 BRA `(.L_x_2728) ;  /* 0x0000000000048947 */ /* 0x000fea0003800000 */
[----:B------:R-:W-:Y:S01]  /*10950*/  BPT.TRAP 0x1 ;  /* 0x000000040000795c */ /* 0x000fe20000300000 */
.L_x_2728:
[C---:B------:R-:W-:Y:S01]  /*10960*/  IMAD R5, R25.reuse, 0x8, R4 ;  /* 0x0000000819057824 */ /* 0x040fe200078e0204 */
[----:B------:R-:W-:Y:S01]  /*10970*/  SHF.L.U32 R0, R28, 0x1f, RZ ;  /* 0x0000001f1c007819 */ /* 0x000fe200000006ff */
[----:B------:R-:W-:-:S03]  /*10980*/  VIADD R25, R25, 0x1 ;  /* 0x0000000119197836 */ /* 0x000fc60000000000 */
[----:B------:R-:W0:Y:S02]  /*10990*/  SYNCS.PHASECHK.TRANS64.TRYWAIT P1, [R5+URZ+0x28840], R0 ;  /* 0x02884000050075a7 */ /* 0x000e24000802017f */
[----:B------:R-:W-:-:S04]  /*109a0*/  ISETP.NE.AND P2, PT, R25, 0x2, PT ;  /* 0x000000021900780c */ /* 0x000fc80003f45270 */
[----:B------:R-:W-:Y:S01]  /*109b0*/  SEL R3, RZ, 0x1, P2 ;  /* 0x00000001ff037807 */ /* 0x000fe20001000000 */
[----:B0-----:R-:W-:Y:S08]  /*109c0*/  @!P1 BRA `(.L_x_2729) ;  /* 0x0000004000dc9947 */ /* 0x001ff00003800000 */
.L_x_2864:
[----:B------:R-:W-:Y:S02]  /*109d0*/  SEL R25, R25, RZ, P2 ;  /* 0x000000ff19197207 */ /* 0x000fe40001000000 */
[----:B------:R-:W-:Y:S01]  /*109e0*/  LOP3.LUT R2, R28, R3, RZ, 0x3c, !PT ;  /* 0x000000031c027212 */ /* 0x000fe200078e3cff */
[----:B------:R-:W-:Y:S06]  /*109f0*/  @!P0 BRA `(.L_x_2730) ;  /* 0x0000000000048947 */ /* 0x000fec0003800000 */
[----:B------:R-:W-:Y:S01]  /*10a00*/  BPT.TRAP 0x1 ;  /* 0x000000040000795c */ /* 0x000fe20000300000 */
.L_x_2730:
[----:B------:R-:W-:Y:S01]  /*10a10*/  IMAD R25, R25, 0x8, R4 ;  /* 0x0000000819197824 */ /* 0x000fe200078e0204 */
[----:B------:R-:W-:-:S04]  /*10a20*/  SHF.L.U32 R2, R2, 0x1f, RZ ;  /* 0x0000001f02027819 */ /* 0x000fc800000006ff */
[----:B------:R-:W3:Y:S02]  /*10a30*/  SYNCS.PHASECHK.TRANS64.TRYWAIT P1, [R25+URZ+0x28840], R2 ;  /* 0x02884002190075a7 */ /* 0x000ee4000802017f */
[----:B---3--:R-:W-:Y:S05]  /*10a40*/  @!P1 BRA `(.L_x_2731) ;  /* 0x0000004000d09947 */ /* 0x008fea0003800000 */
.L_x_2865:
[----:B------:R-:W-:Y:S05]  /*10a50*/  @!P0 BRA `(.L_x_2732) ;  /* 0x0000000000048947 */ /* 0x000fea0003800000 */
[----:B------:R-:W-:Y:S01]  /*10a60*/  BPT.TRAP 0x1 ;  /* 0x000000040000795c */ /* 0x000fe20000300000 */
.L_x_2732:
[----:B------:R-:W4:Y:S02]  /*10a70*/  SYNCS.PHASECHK.TRANS64.TRYWAIT P1, [R5+URZ+0x28860], R0 ;  /* 0x02886000050075a7 */ /* 0x000f24000802017f */
[----:B----4-:R-:W-:Y:S05]  /*10a80*/  @!P1 BRA `(.L_x_2733) ;  /* 0x0000004000d49947 */ /* 0x010fea0003800000 */
.L_x_2866:
[----:B------:R-:W-:Y:S05]  /*10a90*/  @!P0 BRA `(.L_x_2734) ;  /* 0x0000000000048947 */ /* 0x000fea0003800000 */
[----:B------:R-:W-:Y:S01]  /*10aa0*/  BPT.TRAP 0x1 ;  /* 0x000000040000795c */ /* 0x000fe20000300000 */
.L_x_2734:
[----:B------:R0:W0:Y:S02]  /*10ab0*/  SYNCS.PHASECHK.TRANS64.TRYWAIT P0, [R25+URZ+0x28860], R2 ;  /* 0x02886002190075a7 */ /* 0x000024000800017f */
[----:B0-----:R-:W-:Y:S05]  /*10ac0*/  @!P0 NANOSLEEP.SYNCS 0x989680 ;  /* 0x009896800000895d */ /* 0x001fea0003900000 */
[----:B------:R-:W0:Y:S02]  /*10ad0*/  @!P0 SYNCS.PHASECHK.TRANS64 P0, [R25+URZ+0x28860], R2 ;  /* 0x02886002190085a7 */ /* 0x000e24000800007f */
[----:B0-----:R-:W-:Y:S05]  /*10ae0*/  @!P0 BRA `(.L_x_2734) ;  /* 0xfffffffc00f08947 */ /* 0x001fea000383ffff */
.L_x_2726:
[----:B------:R-:W-:Y:S05]  /*10af0*/  BSYNC B0 ;  /* 0x0000000000007941 */ /* 0x000fea0003800000 */
.L_x_2725:
[----:B------:R-:W-:Y:S05]  /*10b00*/  EXIT ;  /* 0x000000000000794d */ /* 0x000fea0003800000 */
.L_x_2594:
[----:B0-----:R-:W-:-:S04]  /*10b10*/  IMAD.U32 R3, RZ, RZ, UR41 ;  /* 0x00000029ff037e24 */ /* 0x001fc8000f8e00ff */
[----:B------:R0:W1:Y:S03]  /*10b20*/  SYNCS.PHASECHK.TRANS64.TRYWAIT P1, [R3+URZ+0x28800], R0 ;  /* 0x02880000030075a7 */ /* 0x000066000802017f */
[----:B-1----:R-:W-:Y:S05]  /*10b30*/  @!P1 NANOSLEEP.SYNCS 0x989680 ;  /* 0x009896800000995d */ /* 0x002fea0003900000 */
[----:B------:R-:W1:Y:S02]  /*10b40*/  @!P1 SYNCS.PHASECHK.TRANS64 P1, [R3+URZ+0x28800], R0 ;  /* 0x02880000030095a7 */ /* 0x000e64000802007f */
[----:B-1----:R-:W-:Y:S05]  /*10b50*/  @!P1 BRA `(.L_x_2594) ;  /* 0xfffffffc00ec9947 */ /* 0x002fea000383ffff */
[----:B------:R-:W-:Y:S05]  /*10b60*/  BRA `(.L_x_2735) ;  /* 0xffffff0c00207947 */ /* 0x000fea000383ffff */
.L_x_2598:
[----:B-1----:R1:W2:Y:S02]  /*10b70*/  SYNCS.PHASECHK.TRANS64.TRYWAIT P1, [R3+URZ+0x28830], R0 ;  /* 0x02883000030075a7 */ /* 0x0022a4000802017f */
[----:B--2---:R-:W-:Y:S05]  /*10b80*/  @!P1 NANOSLEEP.SYNCS 0x989680 ;  /* 0x009896800000995d */ /* 0x004fea0003900000 */
[----:B------:R-:W2:Y:S02]  /*10b90*/  @!P1 SYNCS.PHASECHK.TRANS64 P1, [R3+URZ+0x28830], R0 ;  /* 0x02883000030095a7 */ /* 0x000ea4000802007f */
[----:B--2---:R-:W-:Y:S05]  /*10ba0*/  @!P1 BRA `(.L_x_2598) ;  /* 0xfffffffc00f09947 */ /* 0x004fea000383ffff */
[----:B------:R-:W-:Y:S05]  /*10bb0*/  BRA `(.L_x_2597) ;  /* 0xffffff0c003c7947 */ /* 0x000fea000383ffff */
.L_x_2604:
[----:B-1----:R-:W-:-:S04]  /*10bc0*/  MOV R5, UR6 ;  /* 0x0000000600057c02 */ /* 0x002fc80008000f00 */
[----:B------:R1:W2:Y:S03]  /*10bd0*/  SYNCS.PHASECHK.TRANS64.TRYWAIT P1, [R5+URZ+0x28830], R0 ;  /* 0x02883000050075a7 */ /* 0x0002a6000802017f */
[----:B--2---:R-:W-:Y:S05]  /*10be0*/  @!P1 NANOSLEEP.SYNCS 0x989680 ;  /* 0x009896800000995d */ /* 0x004fea0003900000 */
[----:B------:R-:W2:Y:S02]  /*10bf0*/  @!P1 SYNCS.PHASECHK.TRANS64 P1, [R5+URZ+0x28830], R0 ;  /* 0x02883000050095a7 */ /* 0x000ea4000802007f */
[----:B--2---:R-:W-:Y:S05]  /*10c00*/  @!P1 BRA `(.L_x_2604) ;  /* 0xfffffffc00ec9947 */ /* 0x004fea000383ffff */
[----:B------:R-:W-:Y:S05]  /*10c10*/  BRA `(.L_x_2601) ;  /* 0xffffff3000547947 */ /* 0x000fea000383ffff */
.L_x_2608:
[----:B-1----:R-:W-:-:S04]  /*10c20*/  IMAD.U32 R5, RZ, RZ, UR6 ;  /* 0x00000006ff057e24 */ /* 0x002fc8000f8e00ff */
[----:B------:R1:W2:Y:S03]  /*10c30*/  SYNCS.PHASECHK.TRANS64.TRYWAIT P1, [R5+URZ+0x28850], R0 ;  /* 0x02885000050075a7 */ /* 0x0002a6000802017f */
[----:B--2---:R-:W-:Y:S05]  /*10c40*/  @!P1 NANOSLEEP.SYNCS 0x989680 ;  /* 0x009896800000995d */ /* 0x004fea0003900000 */
[----:B------:R-:W2:Y:S02]  /*10c50*/  @!P1 SYNCS.PHASECHK.TRANS64 P1, [R5+URZ+0x28850], R0 ;  /* 0x02885000050095a7 */ /* 0x000ea4000802007f */
[----:B--2---:R-:W-:Y:S05]  /*10c60*/  @!P1 BRA `(.L_x_2608) ;  /* 0xfffffffc00ec9947 */ /* 0x004fea000383ffff */
[----:B------:R-:W-:Y:S05]  /*10c70*/  BRA `(.L_x_2605) ;  /* 0xffffff3400207947 */ /* 0x000fea000383ffff */
.L_x_2616:
[----:B-1----:R-:W-:-:S04]  /*10c80*/  IMAD.U32 R5, RZ, RZ, UR6 ;  /* 0x00000006ff057e24 */ /* 0x002fc8000f8e00ff */
[----:B------:R1:W2:Y:S03]  /*10c90*/  SYNCS.PHASECHK.TRANS64.TRYWAIT P1, [R5+URZ+0x28830], R0 ;  /* 0x02883000050075a7 */ /* 0x0002a6000802017f */
[----:B--2---:R-:W-:Y:S05]  /*10ca0*/  @!P1 NANOSLEEP.SYNCS 0x989680 ;  /* 0x009896800000995d */ /* 0x004fea0003900000 */
[----:B------:R-:W2:Y:S02]  /*10cb0*/  @!P1 SYNCS.PHASECHK.TRANS64 P1, [R5+URZ+0x28830], R0 ;  /* 0x02883000050095a7 */ /* 0x000ea4000802007f */
[----:B--2---:R-:W-:Y:S05]  /*10cc0*/  @!P1 BRA `(.L_x_2616) ;  /* 0xfffffffc00ec9947 */ /* 0x004fea000383ffff */
[----:B------:R-:W-:Y:S05]  /*10cd0*/  BRA `(.L_x_2613) ;  /* 0xffffff5800a07947 */ /* 0x000fea000383ffff */
.L_x_2620:
[----:B-1----:R-:W-:-:S04]  /*10ce0*/  IMAD.U32 R5, RZ, RZ, UR6 ;  /* 0x00000006ff057e24 */ /* 0x002fc8000f8e00ff */
[----:B------:R1:W2:Y:S03]  /*10cf0*/  SYNCS.PHASECHK.TRANS64.TRYWAIT P1, [R5+URZ+0x28850], R0 ;  /* 0x02885000050075a7 */ /* 0x0002a6000802017f */
[----:B--2---:R-:W-:Y:S05]  /*10d00*/  @!P1 NANOSLEEP.SYNCS 0x989680 ;  /* 0x009896800000995d */ /* 0x004fea0003900000 */
[----:B------:R-:W2:Y:S02]  /*10d10*/  @!P1 SYNCS.PHASECHK.TRANS64 P1, [R5+URZ+0x28850], R0 ;  /* 0x02885000050095a7 */ /* 0x000ea4000802007f */
[----:B--2---:R-:W-:Y:S05]  /*10d20*/  @!P1 BRA `(.L_x_2620) ;  /* 0xfffffffc00ec9947 */ /* 0x004fea000383ffff */
[----:B------:R-:W-:Y:S05]  /*10d30*/  BRA `(.L_x_2617) ;  /* 0xffffff5c00607947 */ /* 0x000fea000383ffff */
.L_x_2627:
[----:B-1----:R-:W-:-:S04]  /*10d40*/  IMAD.U32 R9, RZ, RZ, UR5 ;  /* 0x00000005ff097e24 */ /* 0x002fc8000f8e00ff */
[----:B------:R1:W2:Y:S03]  /*10d50*/  SYNCS.PHASECHK.TRANS64.TRYWAIT P1, [R9+URZ+0x28850], R6 ;  /* 0x02885006090075a7 */ /* 0x0002a6000802017f */
[----:B--2---:R-:W-:Y:S05]  /*10d60*/  @!P1 NANOSLEEP.SYNCS 0x989680 ;  /* 0x009896800000995d */ /* 0x004fea0003900000 */
[----:B------:R-:W2:Y:S02]  /*10d70*/  @!P1 SYNCS.PHASECHK.TRANS64 P1, [R9+URZ+0x28850], R6 ;  /* 0x02885006090095a7 */ /* 0x000ea4000802007f */
[----:B--2---:R-:W-:Y:S05]  /*10d80*/  @!P1 BRA `(.L_x_2627) ;  /* 0xfffffffc00ec9947 */ /* 0x004fea000383ffff */
[----:B------:R-:W-:Y:S05]  /*10d90*/  BRA `(.L_x_2626) ;  /* 0xffffff7800487947 */ /* 0x000fea000383ffff */
.L_x_2670:
        /* <DEDUP_REMOVED lines=11> */
.L_x_2737:
[----:B------:R-:W-:Y:S05]  /*10e50*/  BSYNC B0 ;  /* 0x0000000000007941 */ /* 0x000fea0003800000 */
.L_x_2736:
[----:B------:R-:W-:Y:S05]  /*10e60*/  BRA `(.L_x_2738) ;  /* 0xffffffbc005c7947 */ /* 0x000fea000383ffff */
.L_x_2673:
[----:B0-----:R0:W1:Y:S02]  /*10e70*/  SYNCS.PHASECHK.TRANS64.TRYWAIT P0, [R7+URZ+0x28840], R2 ;  /* 0x02884002070075a7 */ /* 0x001064000800017f */
[----:B-1----:R-:W-:Y:S05]  /*10e80*/  @!P0 NANOSLEEP.SYNCS 0x989680 ;  /* 0x009896800000895d */ /* 0x002fea0003900000 */
[----:B------:R-:W1:Y:S02]  /*10e90*/  @!P0 SYNCS.PHASECHK.TRANS64 P0, [R7+URZ+0x28840], R2 ;  /* 0x02884002070085a7 */ /* 0x000e64000800007f */
[----:B-1----:R-:W-:Y:S05]  /*10ea0*/  @!P0 BRA `(.L_x_2673) ;  /* 0xfffffffc00f08947 */ /* 0x002fea000383ffff */
[----:B------:R-:W-:Y:S05]  /*10eb0*/  BRA `(.L_x_2739) ;  /* 0xffffffbc00b87947 */ /* 0x000fea000383ffff */
.L_x_2674:
        /* <DEDUP_REMOVED lines=8> */
.L_x_2741:
[----:B------:R-:W-:Y:S05]  /*10f40*/  BSYNC B0 ;  /* 0x0000000000007941 */ /* 0x000fea0003800000 */
.L_x_2740:
        /* <DEDUP_REMOVED lines=9> */
.L_x_2742:
[----:B------:R-:W-:Y:S01]  /*10fe0*/  IMAD.MOV.U32 R13, RZ, RZ, R0 ;  /* 0x000000ffff0d7224 */ /* 0x000fe200078e0000 */
[----:B------:R-:W-:Y:S01]  /*10ff0*/  MOV R12, 0x1 ;  /* 0x00000001000c7802 */ /* 0x000fe20000000f00 */
[----:B------:R-:W-:-:S07]  /*11000*/  IMAD.MOV.U32 R3, RZ, RZ, R14 ;  /* 0x000000ffff037224 */ /* 0x000fce00078e000e */
[----:B------:R-:W-:Y:S05]  /*11010*/  WARPSYNC.COLLECTIVE R15, `(.L_x_2743) ;  /* 0x000000000f087348 */ /* 0x000fea0003c00000 */
[----:B------:R0:W1:Y:S02]  /*11020*/  SHFL.IDX P6, R14, R13, R12, R11 ;  /* 0x0000000c0d0e7389 */ /* 0x00006400000c000b */
[----:B01----:R-:W-:Y:S01]  /*11030*/  ENDCOLLECTIVE ;  /* 0x000000000000791b */ /* 0x003fe20003800000 */
.L_x_2743:
        /* <DEDUP_REMOVED lines=16> */
.L_x_2744:
[----:B------:R-:W-:Y:S02]  /*11140*/  @P1 IMAD R8, R5, 0x2, R22 ;  /* 0x0000000205081824 */ /* 0x000fe400078e0216 */
[----:B------:R-:W-:Y:S02]  /*11150*/  IMAD.MOV.U32 R13, RZ, RZ, R0 ;  /* 0x000000ffff0d7224 */ /* 0x000fe400078e0000 */
[----:B------:R-:W-:Y:S02]  /*11160*/  IMAD.MOV.U32 R12, RZ, RZ, 0x2 ;  /* 0x00000002ff0c7424 */ /* 0x000fe400078e00ff */
[----:B------:R-:W-:-:S07]  /*11170*/  IMAD.MOV.U32 R3, RZ, RZ, R14 ;  /* 0x000000ffff037224 */ /* 0x000fce00078e000e */
[----:B------:R-:W-:Y:S05]  /*11180*/  WARPSYNC.COLLECTIVE R15, `(.L_x_2745) ;  /* 0x000000000f087348 */ /* 0x000fea0003c00000 */
[----:B------:R0:W1:Y:S02]  /*11190*/  SHFL.IDX P6, R14, R13, R12, R11 ;  /* 0x0000000c0d0e7389 */ /* 0x00006400000c000b */
[----:B01----:R-:W-:Y:S01]  /*111a0*/  ENDCOLLECTIVE ;  /* 0x000000000000791b */ /* 0x003fe20003800000 */
.L_x_2745:
        /* <DEDUP_REMOVED lines=16> */
.L_x_2746:
[----:B------:R-:W-:Y:S02]  /*112b0*/  @P1 IMAD R8, R5, 0x2, R22 ;  /* 0x0000000205081824 */ /* 0x000fe400078e0216 */
[----:B------:R-:W-:Y:S02]  /*112c0*/  IMAD.MOV.U32 R13, RZ, RZ, R0 ;  /* 0x000000ffff0d7224 */ /* 0x000fe400078e0000 */
[----:B------:R-:W-:Y:S02]  /*112d0*/  IMAD.MOV.U32 R12, RZ, RZ, 0x3 ;  /* 0x00000003ff0c7424 */ /* 0x000fe400078e00ff */
[----:B------:R-:W-:-:S07]  /*112e0*/  IMAD.MOV.U32 R3, RZ, RZ, R14 ;  /* 0x000000ffff037224 */ /* 0x000fce00078e000e */
[----:B------:R-:W-:Y:S05]  /*112f0*/  WARPSYNC.COLLECTIVE R15, `(.L_x_2747) ;  /* 0x000000000f087348 */ /* 0x000fea0003c00000 */
[----:B------:R0:W1:Y:S02]  /*11300*/  SHFL.IDX P6, R14, R13, R12, R11 ;  /* 0x0000000c0d0e7389 */ /* 0x00006400000c000b */
[----:B01----:R-:W-:Y:S01]  /*11310*/  ENDCOLLECTIVE ;  /* 0x000000000000791b */ /* 0x003fe20003800000 */
.L_x_2747:
        /* <DEDUP_REMOVED lines=16> */
.L_x_2748:
[----:B------:R-:W-:Y:S02]  /*11420*/  @P1 IMAD R8, R5, 0x2, R22 ;  /* 0x0000000205081824 */ /* 0x000fe400078e0216 */
[----:B------:R-:W-:Y:S02]  /*11430*/  IMAD.MOV.U32 R13, RZ, RZ, R0 ;  /* 0x000000ffff0d7224 */ /* 0x000fe400078e0000 */
[----:B------:R-:W-:Y:S02]  /*11440*/  IMAD.MOV.U32 R12, RZ, RZ, 0x4 ;  /* 0x00000004ff0c7424 */ /* 0x000fe400078e00ff */
[----:B------:R-:W-:-:S07]  /*11450*/  IMAD.MOV.U32 R3, RZ, RZ, R14 ;  /* 0x000000ffff037224 */ /* 0x000fce00078e000e */
[----:B------:R-:W-:Y:S05]  /*11460*/  WARPSYNC.COLLECTIVE R15, `(.L_x_2749) ;  /* 0x000000000f087348 */ /* 0x000fea0003c00000 */
[----:B------:R0:W1:Y:S02]  /*11470*/  SHFL.IDX P6, R14, R13, R12, R11 ;  /* 0x0000000c0d0e7389 */ /* 0x00006400000c000b */
[----:B01----:R-:W-:Y:S01]  /*11480*/  ENDCOLLECTIVE ;  /* 0x000000000000791b */ /* 0x003fe20003800000 */
.L_x_2749:
        /* <DEDUP_REMOVED lines=16> */
.L_x_2750:
[----:B------:R-:W-:Y:S02]  /*11590*/  @P1 IMAD R8, R5, 0x2, R22 ;  /* 0x0000000205081824 */ /* 0x000fe400078e0216 */
[----:B------:R-:W-:Y:S02]  /*115a0*/  IMAD.MOV.U32 R13, RZ, RZ, R0 ;  /* 0x000000ffff0d7224 */ /* 0x000fe400078e0000 */
[----:B------:R-:W-:Y:S02]  /*115b0*/  IMAD.MOV.U32 R12, RZ, RZ, 0x5 ;  /* 0x00000005ff0c7424 */ /* 0x000fe400078e00ff */
[----:B------:R-:W-:-:S07]  /*115c0*/  IMAD.MOV.U32 R3, RZ, RZ, R14 ;  /* 0x000000ffff037224 */ /* 0x000fce00078e000e */
[----:B------:R-:W-:Y:S05]  /*115d0*/  WARPSYNC.COLLECTIVE R15, `(.L_x_2751) ;  /* 0x000000000f087348 */ /* 0x000fea0003c00000 */
[----:B------:R0:W1:Y:S02]  /*115e0*/  SHFL.IDX P6, R14, R13, R12, R11 ;  /* 0x0000000c0d0e7389 */ /* 0x00006400000c000b */
[----:B01----:R-:W-:Y:S01]  /*115f0*/  ENDCOLLECTIVE ;  /* 0x000000000000791b */ /* 0x003fe20003800000 */
.L_x_2751:
        /* <DEDUP_REMOVED lines=16> */
.L_x_2752:
[----:B------:R-:W-:Y:S02]  /*11700*/  @P1 IMAD R8, R5, 0x2, R22 ;  /* 0x0000000205081824 */ /* 0x000fe400078e0216 */
[----:B------:R-:W-:Y:S02]  /*11710*/  IMAD.MOV.U32 R13, RZ, RZ, R0 ;  /* 0x000000ffff0d7224 */ /* 0x000fe400078e0000 */
[----:B------:R-:W-:Y:S02]  /*11720*/  IMAD.MOV.U32 R12, RZ, RZ, 0x6 ;  /* 0x00000006ff0c7424 */ /* 0x000fe400078e00ff */
[----:B------:R-:W-:-:S07]  /*11730*/  IMAD.MOV.U32 R3, RZ, RZ, R14 ;  /* 0x000000ffff037224 */ /* 0x000fce00078e000e */
[----:B------:R-:W-:Y:S05]  /*11740*/  WARPSYNC.COLLECTIVE R15, `(.L_x_2753) ;  /* 0x000000000f087348 */ /* 0x000fea0003c00000 */
[----:B------:R0:W1:Y:S02]  /*11750*/  SHFL.IDX P6, R14, R13, R12, R11 ;  /* 0x0000000c0d0e7389 */ /* 0x00006400000c000b */
[----:B01----:R-:W-:Y:S01]  /*11760*/  ENDCOLLECTIVE ;  /* 0x000000000000791b */ /* 0x003fe20003800000 */
.L_x_2753:
        /* <DEDUP_REMOVED lines=16> */
.L_x_2754:
[----:B------:R-:W-:Y:S02]  /*11870*/  @P1 IMAD R8, R5, 0x2, R22 ;  /* 0x0000000205081824 */ /* 0x000fe400078e0216 */
[----:B------:R-:W-:Y:S02]  /*11880*/  IMAD.MOV.U32 R13, RZ, RZ, R0 ;  /* 0x000000ffff0d7224 */ /* 0x000fe400078e0000 */
[----:B------:R-:W-:Y:S02]  /*11890*/  IMAD.MOV.U32 R12, RZ, RZ, 0x7 ;  /* 0x00000007ff0c7424 */ /* 0x000fe400078e00ff */
[----:B------:R-:W-:-:S07]  /*118a0*/  IMAD.MOV.U32 R3, RZ, RZ, R14 ;  /* 0x000000ffff037224 */ /* 0x000fce00078e000e */
[----:B------:R-:W-:Y:S05]  /*118b0*/  WARPSYNC.COLLECTIVE R15, `(.L_x_2755) ;  /* 0x000000000f087348 */ /* 0x000fea0003c00000 */
[----:B------:R0:W1:Y:S02]  /*118c0*/  SHFL.IDX P6, R14, R13, R12, R11 ;  /* 0x0000000c0d0e7389 */ /* 0x00006400000c000b */
[----:B01----:R-:W-:Y:S01]  /*118d0*/  ENDCOLLECTIVE ;  /* 0x000000000000791b */ /* 0x003fe20003800000 */
.L_x_2755:
[----:B------:R-:W-:-:S05]  /*118e0*/  @P1 LEA R3, P0, R30, R3, 0x1 ;  /* 0x000000031e031211 */ /* 0x000fca00078008ff */
[----:B------:R-:W-:-:S05]  /*118f0*/  @P1 IMAD.X R2, RZ, RZ, R2, P0 ;  /* 0x000000ffff021224 */ /* 0x000fca00000e0602 */
[----:B------:R-:W-:Y:S02]  /*11900*/  @P1 LOP3.LUT R3, R3, R2, RZ, 0x3c, !PT ;  /* 0x0000000203031212 */ /* 0x000fe400078e3cff */
[----:B------:R-:W-:Y:S02]  /*11910*/  MOV R13, R4 ;  /* 0x00000004000d7202 */ /* 0x000fe40000000f00 */
[----:B------:R-:W-:-:S04]  /*11920*/  @P1 LOP3.LUT R2, R3, R2, RZ, 0x3c, !PT ;  /* 0x0000000203021212 */ /* 0x000fc800078e3cff */
[----:B------:R-:W-:Y:S01]  /*11930*/  @P1 LOP3.LUT R3, R3, R2, RZ, 0x3c, !PT ;  /* 0x0000000203031212 */ /* 0x000fe200078e3cff */
[----:B------:R-:W-:-:S07]  /*11940*/  IMAD.MOV.U32 R0, RZ, RZ, R14 ;  /* 0x000000ffff007224 */ /* 0x000fce00078e000e */
[----:B------:R-:W-:Y:S05]  /*11950*/  WARPSYNC.COLLECTIVE R15, `(.L_x_2756) ;  /* 0x000000000f087348 */ /* 0x000fea0003c00000 */
[----:B------:R0:W1:Y:S02]  /*11960*/  SHFL.IDX P6, R14, R13, R12, R11 ;  /* 0x0000000c0d0e7389 */ /* 0x00006400000c000b */
[----:B01----:R-:W-:Y:S01]  /*11970*/  ENDCOLLECTIVE ;  /* 0x000000000000791b */ /* 0x003fe20003800000 */
.L_x_2756:
[----:B------:R-:W-:Y:S01]  /*11980*/  @!PT LDS RZ, [RZ] ;  /* 0x00000000fffff984 */ /* 0x000fe20000000800 */
[----:B------:R-:W-:Y:S01]  /*11990*/  @!PT LDS RZ, [RZ] ;  /* 0x00000000fffff984 */ /* 0x000fe20000000800 */
[----:B------:R-:W-:Y:S01]  /*119a0*/  @!PT LDS RZ, [RZ] ;  /* 0x00000000fffff984 */ /* 0x000fe20000000800 */
[----:B------:R-:W-:Y:S04]  /*119b0*/  @P1 LDGSTS.E.BYPASS.LTC128B.128 [R8+0x1b400], desc[UR52][R2.64], !P3 ;  /* 0x1b40000002081fae */ /* 0x000fe8000d901d74 */
[----:B------:R0:W-:Y:S02]  /*119c0*/  @P1 LDGSTS.E.BYPASS.LTC128B.128 [R8+0x1f400], desc[UR52][R2.64+0x80], !P2 ;  /* 0x1f40008002081fae */ /* 0x0001e4000d101d74 */
[----:B0-----:R-:W-:Y:S01]  /*119d0*/  IMAD.MOV.U32 R2, RZ, RZ, R14 ;  /* 0x000000ffff027224 */ /* 0x001fe200078e000e */
[----:B------:R-:W-:Y:S06]  /*119e0*/  BRA `(.L_x_2757) ;  /* 0xffffffb8009c7947 */ /* 0x000fec000383ffff */
.L_x_2679:
[----:B------:R-:W-:Y:S02]  /*119f0*/  IMAD.MOV.U32 R13, RZ, RZ, R4 ;  /* 0x000000ffff0d7224 */ /* 0x000fe400078e0004 */
[----:B------:R-:W-:Y:S02]  /*11a00*/  IMAD.MOV.U32 R12, RZ, RZ, RZ ;  /* 0x000000ffff0c7224 */ /* 0x000fe400078e00ff */
[----:B------:R-:W-:Y:S02]  /*11a10*/  IMAD.MOV.U32 R11, RZ, RZ, 0x181f ;  /* 0x0000181fff0b7424 */ /* 0x000fe400078e00ff */
[----:B------:R-:W-:Y:S02]  /*11a20*/  IMAD.MOV.U32 R15, RZ, RZ, -0x1 ;  /* 0xffffffffff0f7424 */ /* 0x000fe400078e00ff */
[----:B-----5:R-:W-:Y:S02]  /*11a30*/  IMAD R5, R10, R5, RZ ;  /* 0x000000050a057224 */ /* 0x020fe400078e02ff */
[----:B------:R-:W-:-:S07]  /*11a40*/  IMAD R17, R17, 0x80, R9 ;  /* 0x0000008011117824 */ /* 0x000fce00078e0209 */
[----:B------:R-:W-:Y:S05]  /*11a50*/  WARPSYNC.COLLECTIVE R15, `(.L_x_2758) ;  /* 0x000000000f087348 */ /* 0x000fea0003c00000 */
[----:B------:R0:W1:Y:S02]  /*11a60*/  SHFL.IDX P6, R14, R13, R12, R11 ;  /* 0x0000000c0d0e7389 */ /* 0x00006400000c000b */
[----:B01----:R-:W-:Y:S01]  /*11a70*/  ENDCOLLECTIVE ;  /* 0x000000000000791b */ /* 0x003fe20003800000 */
.L_x_2758:
[C---:B------:R-:W-:Y:S01]  /*11a80*/  VIADD R6, R17.reuse, 0x10 ;  /* 0x0000001011067836 */ /* 0x040fe20000000000 */
[----:B------:R-:W-:Y:S01]  /*11a90*/  ISETP.GE.AND P2, PT, R17, R5, PT ;  /* 0x000000051100720c */ /* 0x000fe20003f46270 */
[----:B------:R-:W-:Y:S02]  /*11aa0*/  IMAD.MOV.U32 R13, RZ, RZ, R0 ;  /* 0x000000ffff0d7224 */ /* 0x000fe400078e0000 */
[----:B------:R-:W-:-:S10]  /*11ab0*/  IMAD.MOV.U32 R2, RZ, RZ, R14 ;  /* 0x000000ffff027224 */ /* 0x000fd400078e000e */
[----:B------:R-:W-:Y:S05]  /*11ac0*/  WARPSYNC.COLLECTIVE R15, `(.L_x_2759) ;  /* 0x000000000f087348 */ /* 0x000fea0003c00000 */
[----:B------:R0:W1:Y:S02]  /*11ad0*/  SHFL.IDX P6, R14, R13, R12, R11 ;  /* 0x0000000c0d0e7389 */ /* 0x00006400000c000b */
[----:B01----:R-:W-:Y:S01]  /*11ae0*/  ENDCOLLECTIVE ;  /* 0x000000000000791b */ /* 0x003fe20003800000 */
.L_x_2759:
        /* <DEDUP_REMOVED lines=8> */
.L_x_2760:
        /* <DEDUP_REMOVED lines=12> */
.L_x_2761:
        /* <DEDUP_REMOVED lines=8> */
.L_x_2762:
        /* <DEDUP_REMOVED lines=8> */
[----:B------:R-:W-:Y:S01]  /*11d30*/  IMAD.MOV.U32 R13, RZ, RZ, R0 ;  /* 0x000000ffff0d7224 */ /* 0x000fe200078e0000 */
[----:B0-----:R-:W-:-:S09]  /*11d40*/  MOV R2, R14 ;  /* 0x0000000e00027202 */ /* 0x001fd20000000f00 */
[----:B------:R-:W-:Y:S05]  /*11d50*/  WARPSYNC.COLLECTIVE R15, `(.L_x_2763) ;  /* 0x000000000f087348 */ /* 0x000fea0003c00000 */
[----:B------:R0:W1:Y:S02]  /*11d60*/  SHFL.IDX P6, R14, R13, R12, R11 ;  /* 0x0000000c0d0e7389 */ /* 0x00006400000c000b */
[----:B01----:R-:W-:Y:S01]  /*11d70*/  ENDCOLLECTIVE ;  /* 0x000000000000791b */ /* 0x003fe20003800000 */
.L_x_2763:
        /* <DEDUP_REMOVED lines=8> */
.L_x_2764:
        /* <DEDUP_REMOVED lines=13> */
.L_x_2765:
        /* <DEDUP_REMOVED lines=8> */
.L_x_2766:
        /* <DEDUP_REMOVED lines=13> */
.L_x_2767:
[----:B------:R-:W-:Y:S01]  /*12020*/  MOV R13, R4 ;  /* 0x00000004000d7202 */ /* 0x000fe20000000f00 */
[----:B------:R-:W-:Y:S01]  /*12030*/  IMAD.MOV.U32 R12, RZ, RZ, 0x5 ;  /* 0x00000005ff0c7424 */ /* 0x000fe200078e00ff */
[----:B------:R-:W-:-:S05]  /*12040*/  @!P2 LEA R14, P3, R30, R14, 0x1 ;  /* 0x0000000e1e0ea211 */ /* 0x000fca00078608ff */
[----:B------:R-:W-:Y:S02]  /*12050*/  @!P2 IMAD.X R7, RZ, RZ, R2, P3 ;  /* 0x000000ffff07a224 */ /* 0x000fe400018e0602 */
[----:B------:R-:W-:-:S07]  /*12060*/  @!P2 IMAD.MOV.U32 R2, RZ, RZ, R14 ;  /* 0x000000ffff02a224 */ /* 0x000fce00078e000e */
[----:B------:R-:W-:Y:S05]  /*12070*/  WARPSYNC.COLLECTIVE R15, `(.L_x_2768) ;  /* 0x000000000f087348 */ /* 0x000fea0003c00000 */
[----:B------:R0:W1:Y:S02]  /*12080*/  SHFL.IDX P6, R14, R13, R12, R11 ;  /* 0x0000000c0d0e7389 */ /* 0x00006400000c000b */
[----:B01----:R-:W-:Y:S01]  /*12090*/  ENDCOLLECTIVE ;  /* 0x000000000000791b */ /* 0x003fe20003800000 */
.L_x_2768:
        /* <DEDUP_REMOVED lines=13> */
.L_x_2769:
        /* <DEDUP_REMOVED lines=8> */
.L_x_2770:
        /* <DEDUP_REMOVED lines=12> */
.L_x_2771:
        /* <DEDUP_REMOVED lines=8> */
.L_x_2772:
        /* <DEDUP_REMOVED lines=11> */
.L_x_2773:
[----:B------:R-:W-:Y:S05]  /*123e0*/  BRA `(.L_x_2774) ;  /* 0xffffffbc00107947 */ /* 0x000fea000383ffff */
.L_x_2684:
[----:B0-----:R0:W1:Y:S02]  /*123f0*/  SYNCS.PHASECHK.TRANS64.TRYWAIT P1, [R22+URZ+0x28820], R3 ;  /* 0x02882003160075a7 */ /* 0x001064000802017f */
[----:B-1----:R-:W-:Y:S05]  /*12400*/  @!P1 NANOSLEEP.SYNCS 0x989680 ;  /* 0x009896800000995d */ /* 0x002fea0003900000 */
[----:B------:R-:W1:Y:S02]  /*12410*/  @!P1 SYNCS.PHASECHK.TRANS64 P1, [R22+URZ+0x28820], R3 ;  /* 0x02882003160095a7 */ /* 0x000e64000802007f */
[----:B-1----:R-:W-:Y:S05]  /*12420*/  @!P1 BRA `(.L_x_2684) ;  /* 0xfffffffc00f09947 */ /* 0x002fea000383ffff */
[----:B------:R-:W-:Y:S05]  /*12430*/  BRA `(.L_x_2775) ;  /* 0xffffffbc00847947 */ /* 0x000fea000383ffff */
.L_x_2689:
[----:B0-----:R0:W1:Y:S02]  /*12440*/  SYNCS.PHASECHK.TRANS64.TRYWAIT P0, [R6+URZ+0x28840], R3 ;  /* 0x02884003060075a7 */ /* 0x001064000800017f */
[----:B-1----:R-:W-:Y:S05]  /*12450*/  @!P0 NANOSLEEP.SYNCS 0x989680 ;  /* 0x009896800000895d */ /* 0x002fea0003900000 */
[----:B------:R-:W1:Y:S02]  /*12460*/  @!P0 SYNCS.PHASECHK.TRANS64 P0, [R6+URZ+0x28840], R3 ;  /* 0x02884003060085a7 */ /* 0x000e64000800007f */
[----:B-1----:R-:W-:Y:S05]  /*12470*/  @!P0 BRA `(.L_x_2689) ;  /* 0xfffffffc00f08947 */ /* 0x002fea000383ffff */
[----:B------:R-:W-:Y:S05]  /*12480*/  BRA `(.L_x_2776) ;  /* 0xffffffc000507947 */ /* 0x000fea000383ffff */
.L_x_2690:
[----:B------:R-:W-:Y:S01]  /*12490*/  BSSY B1, `(.L_x_2777) ;  /* 0x0000008000017945 */ /* 0x000fe20003800000 */
[----:B------:R-:W-:Y:S01]  /*124a0*/  IMAD.MOV.U32 R13, RZ, RZ, R9 ;  /* 0x000000ffff0d7224 */ /* 0x000fe200078e0009 */
[----:B------:R-:W-:Y:S01]  /*124b0*/  MOV R15, 0xffffffff ;  /* 0xffffffff000f7802 */ /* 0x000fe20000000f00 */
[----:B------:R-:W-:Y:S02]  /*124c0*/  IMAD.MOV.U32 R12, RZ, RZ, RZ ;  /* 0x000000ffff0c7224 */ /* 0x000fe400078e00ff */
[----:B------:R-:W-:-:S07]  /*124d0*/  IMAD.MOV.U32 R11, RZ, RZ, 0x181f ;  /* 0x0000181fff0b7424 */ /* 0x000fce00078e00ff */
[----:B--2---:R-:W-:Y:S05]  /*124e0*/  WARPSYNC.COLLECTIVE R15, `(.L_x_2778) ;  /* 0x000000000f087348 */ /* 0x004fea0003c00000 */
[----:B--2---:R0:W1:Y:S02]  /*124f0*/  SHFL.IDX P6, R14, R13, R12, R11 ;  /* 0x0000000c0d0e7389 */ /* 0x00406400000c000b */
[----:B01----:R-:W-:Y:S01]  /*12500*/  ENDCOLLECTIVE ;  /* 0x000000000000791b */ /* 0x003fe20003800000 */
.L_x_2778:
[----:B------:R-:W-:Y:S05]  /*12510*/  BSYNC B1 ;  /* 0x0000000000017941 */ /* 0x000fea0003800000 */
.L_x_2777:
        /* <DEDUP_REMOVED lines=9> */
.L_x_2779:
[----:B------:R-:W-:Y:S02]  /*125b0*/  IMAD R8, R8, 0x2, R22 ;  /* 0x0000000208087824 */ /* 0x000fe400078e0216 */
[----:B------:R-:W-:Y:S02]  /*125c0*/  IMAD.MOV.U32 R13, RZ, RZ, R9 ;  /* 0x000000ffff0d7224 */ /* 0x000fe400078e0009 */
[----:B------:R-:W-:Y:S02]  /*125d0*/  IMAD.MOV.U32 R12, RZ, RZ, 0x1 ;  /* 0x00000001ff0c7424 */ /* 0x000fe400078e00ff */
[----:B------:R-:W-:-:S07]  /*125e0*/  IMAD.MOV.U32 R2, RZ, RZ, R14 ;  /* 0x000000ffff027224 */ /* 0x000fce00078e000e */
[----:B------:R-:W-:Y:S05]  /*125f0*/  WARPSYNC.COLLECTIVE R15, `(.L_x_2780) ;  /* 0x000000000f087348 */ /* 0x000fea0003c00000 */
[----:B------:R0:W1:Y:S02]  /*12600*/  SHFL.IDX P6, R14, R13, R12, R11 ;  /* 0x0000000c0d0e7389 */ /* 0x00006400000c000b */
[----:B01----:R-:W-:Y:S01]  /*12610*/  ENDCOLLECTIVE ;  /* 0x000000000000791b */ /* 0x003fe20003800000 */
.L_x_2780:
        /* <DEDUP_REMOVED lines=12> */
.L_x_2781:
[----:B------:R-:W-:Y:S02]  /*126e0*/  IMAD.MOV.U32 R13, RZ, RZ, R9 ;  /* 0x000000ffff0d7224 */ /* 0x000fe400078e0009 */
[----:B------:R-:W-:Y:S02]  /*126f0*/  IMAD.MOV.U32 R12, RZ, RZ, 0x2 ;  /* 0x00000002ff0c7424 */ /* 0x000fe400078e00ff */
[----:B------:R-:W-:-:S07]  /*12700*/  IMAD.MOV.U32 R2, RZ, RZ, R14 ;  /* 0x000000ffff027224 */ /* 0x000fce00078e000e */
[----:B------:R-:W-:Y:S05]  /*12710*/  WARPSYNC.COLLECTIVE R15, `(.L_x_2782) ;  /* 0x000000000f087348 */ /* 0x000fea0003c00000 */
[----:B------:R0:W1:Y:S02]  /*12720*/  SHFL.IDX P6, R14, R13, R12, R11 ;  /* 0x0000000c0d0e7389 */ /* 0x00006400000c000b */
[----:B01----:R-:W-:Y:S01]  /*12730*/  ENDCOLLECTIVE ;  /* 0x000000000000791b */ /* 0x003fe20003800000 */
.L_x_2782:
        /* <DEDUP_REMOVED lines=12> */
.L_x_2783:
[----:B------:R-:W-:Y:S01]  /*12800*/  MOV R13, R9 ;  /* 0x00000009000d7202 */ /* 0x000fe20000000f00 */
[----:B------:R-:W-:Y:S02]  /*12810*/  IMAD.MOV.U32 R12, RZ, RZ, 0x3 ;  /* 0x00000003ff0c7424 */ /* 0x000fe400078e00ff */
[----:B------:R-:W-:-:S07]  /*12820*/  IMAD.MOV.U32 R2, RZ, RZ, R14 ;  /* 0x000000ffff027224 */ /* 0x000fce00078e000e */
[----:B------:R-:W-:Y:S05]  /*12830*/  WARPSYNC.COLLECTIVE R15, `(.L_x_2784) ;  /* 0x000000000f087348 */ /* 0x000fea0003c00000 */
[----:B------:R0:W1:Y:S02]  /*12840*/  SHFL.IDX P6, R14, R13, R12, R11 ;  /* 0x0000000c0d0e7389 */ /* 0x00006400000c000b */
[----:B01----:R-:W-:Y:S01]  /*12850*/  ENDCOLLECTIVE ;  /* 0x000000000000791b */ /* 0x003fe20003800000 */
.L_x_2784:
        /* <DEDUP_REMOVED lines=12> */
.L_x_2785:
[----:B------:R-:W-:Y:S02]  /*12920*/  IMAD.MOV.U32 R13, RZ, RZ, R9 ;  /* 0x000000ffff0d7224 */ /* 0x000fe400078e0009 */
[----:B------:R-:W-:Y:S02]  /*12930*/  IMAD.MOV.U32 R12, RZ, RZ, 0x4 ;  /* 0x00000004ff0c7424 */ /* 0x000fe400078e00ff */
[----:B------:R-:W-:-:S07]  /*12940*/  IMAD.MOV.U32 R2, RZ, RZ, R14 ;  /* 0x000000ffff027224 */ /* 0x000fce00078e000e */
[----:B------:R-:W-:Y:S05]  /*12950*/  WARPSYNC.COLLECTIVE R15, `(.L_x_2786) ;  /* 0x000000000f087348 */ /* 0x000fea0003c00000 */
[----:B------:R0:W1:Y:S02]  /*12960*/  SHFL.IDX P6, R14, R13, R12, R11 ;  /* 0x0000000c0d0e7389 */ /* 0x00006400000c000b */
[----:B01----:R-:W-:Y:S01]  /*12970*/  ENDCOLLECTIVE ;  /* 0x000000000000791b */ /* 0x003fe20003800000 */
.L_x_2786:
        /* <DEDUP_REMOVED lines=12> */
.L_x_2787:
[----:B------:R-:W-:Y:S02]  /*12a40*/  IMAD.MOV.U32 R13, RZ, RZ, R9 ;  /* 0x000000ffff0d7224 */ /* 0x000fe400078e0009 */
[----:B------:R-:W-:Y:S02]  /*12a50*/  IMAD.MOV.U32 R12, RZ, RZ, 0x5 ;  /* 0x00000005ff0c7424 */ /* 0x000fe400078e00ff */
[----:B------:R-:W-:-:S07]  /*12a60*/  IMAD.MOV.U32 R2, RZ, RZ, R14 ;  /* 0x000000ffff027224 */ /* 0x000fce00078e000e */
[----:B------:R-:W-:Y:S05]  /*12a70*/  WARPSYNC.COLLECTIVE R15, `(.L_x_2788) ;  /* 0x000000000f087348 */ /* 0x000fea0003c00000 */
[----:B------:R0:W1:Y:S02]  /*12a80*/  SHFL.IDX P6, R14, R13, R12, R11 ;  /* 0x0000000c0d0e7389 */ /* 0x00006400000c000b */
[----:B01----:R-:W-:Y:S01]  /*12a90*/  ENDCOLLECTIVE ;  /* 0x000000000000791b */ /* 0x003fe20003800000 */
.L_x_2788:
        /* <DEDUP_REMOVED lines=12> */
.L_x_2789:
[----:B------:R-:W-:Y:S02]  /*12b60*/  IMAD.MOV.U32 R13, RZ, RZ, R9 ;  /* 0x000000ffff0d7224 */ /* 0x000fe400078e0009 */
[----:B------:R-:W-:Y:S02]  /*12b70*/  IMAD.MOV.U32 R12, RZ, RZ, 0x6 ;  /* 0x00000006ff0c7424 */ /* 0x000fe400078e00ff */
[----:B------:R-:W-:-:S07]  /*12b80*/  IMAD.MOV.U32 R2, RZ, RZ, R14 ;  /* 0x000000ffff027224 */ /* 0x000fce00078e000e */
[----:B------:R-:W-:Y:S05]  /*12b90*/  WARPSYNC.COLLECTIVE R15, `(.L_x_2790) ;  /* 0x000000000f087348 */ /* 0x000fea0003c00000 */
[----:B------:R0:W1:Y:S02]  /*12ba0*/  SHFL.IDX P6, R14, R13, R12, R11 ;  /* 0x0000000c0d0e7389 */ /* 0x00006400000c000b */
[----:B01----:R-:W-:Y:S01]  /*12bb0*/  ENDCOLLECTIVE ;  /* 0x000000000000791b */ /* 0x003fe20003800000 */
.L_x_2790:
        /* <DEDUP_REMOVED lines=12> */
.L_x_2791:
[----:B------:R-:W-:Y:S02]  /*12c80*/  IMAD.MOV.U32 R13, RZ, RZ, R9 ;  /* 0x000000ffff0d7224 */ /* 0x000fe400078e0009 */
[----:B------:R-:W-:Y:S01]  /*12c90*/  IMAD.MOV.U32 R12, RZ, RZ, 0x7 ;  /* 0x00000007ff0c7424 */ /* 0x000fe200078e00ff */
[----:B------:R-:W-:-:S07]  /*12ca0*/  MOV R2, R14 ;  /* 0x0000000e00027202 */ /* 0x000fce0000000f00 */
[----:B------:R-:W-:Y:S05]  /*12cb0*/  WARPSYNC.COLLECTIVE R15, `(.L_x_2792) ;  /* 0x000000000f087348 */ /* 0x000fea0003c00000 */
[----:B------:R0:W1:Y:S02]  /*12cc0*/  SHFL.IDX P6, R14, R13, R12, R11 ;  /* 0x0000000c0d0e7389 */ /* 0x00006400000c000b */
[----:B01----:R-:W-:Y:S01]  /*12cd0*/  ENDCOLLECTIVE ;  /* 0x000000000000791b */ /* 0x003fe20003800000 */
.L_x_2792:
        /* <DEDUP_REMOVED lines=12> */
.L_x_2793:
[----:B------:R-:W-:Y:S01]  /*12da0*/  IMAD.MOV.U32 R2, RZ, RZ, R14 ;  /* 0x000000ffff027224 */ /* 0x000fe200078e000e */
[----:B------:R-:W-:Y:S06]  /*12db0*/  BRA `(.L_x_2794) ;  /* 0xffffffbc00247947 */ /* 0x000fec000383ffff */
.L_x_2695:
[----:B-1----:R1:W3:Y:S02]  /*12dc0*/  SYNCS.PHASECHK.TRANS64.TRYWAIT P0, [R6+URZ+0x28860], R2 ;  /* 0x02886002060075a7 */ /* 0x0022e4000800017f */
[----:B---3--:R-:W-:Y:S05]  /*12dd0*/  @!P0 NANOSLEEP.SYNCS 0x989680 ;  /* 0x009896800000895d */ /* 0x008fea0003900000 */
[----:B------:R-:W3:Y:S02]  /*12de0*/  @!P0 SYNCS.PHASECHK.TRANS64 P0, [R6+URZ+0x28860], R2 ;  /* 0x02886002060085a7 */ /* 0x000ee4000800007f */
[----:B---3--:R-:W-:Y:S05]  /*12df0*/  @!P0 BRA `(.L_x_2695) ;  /* 0xfffffffc00f08947 */ /* 0x008fea000383ffff */
[----:B------:R-:W-:Y:S05]  /*12e00*/  BRA `(.L_x_2795) ;  /* 0xffffffbc00847947 */ /* 0x000fea000383ffff */
.L_x_2696:
        /* <DEDUP_REMOVED lines=8> */
.L_x_2797:
[----:B------:R-:W-:Y:S05]  /*12e90*/  BSYNC B1 ;  /* 0x0000000000017941 */ /* 0x000fea0003800000 */
.L_x_2796:
        /* <DEDUP_REMOVED lines=9> */
.L_x_2798:
[----:B------:R-:W-:Y:S02]  /*12f30*/  IMAD.MOV.U32 R13, RZ, RZ, R24 ;  /* 0x000000ffff0d7224 */ /* 0x000fe400078e0018 */
[----:B------:R-:W-:Y:S02]  /*12f40*/  IMAD.MOV.U32 R12, RZ, RZ, 0x1 ;  /* 0x00000001ff0c7424 */ /* 0x000fe400078e00ff */
[----:B------:R-:W-:-:S07]  /*12f50*/  IMAD.MOV.U32 R2, RZ, RZ, R14 ;  /* 0x000000ffff027224 */ /* 0x000fce00078e000e */
[----:B------:R-:W-:Y:S05]  /*12f60*/  WARPSYNC.COLLECTIVE R15, `(.L_x_2799) ;  /* 0x000000000f087348 */ /* 0x000fea0003c00000 */
[----:B------:R0:W1:Y:S02]  /*12f70*/  SHFL.IDX P6, R14, R13, R12, R11 ;  /* 0x0000000c0d0e7389 */ /* 0x00006400000c000b */
[----:B01----:R-:W-:Y:S01]  /*12f80*/  ENDCOLLECTIVE ;  /* 0x000000000000791b */ /* 0x003fe20003800000 */
.L_x_2799:
[----:B------:R-:W-:-:S05]  /*12f90*/  IADD3 R2, P0, R2, R5, RZ ;  /* 0x0000000502027210 */ /* 0x000fca0007f1e0ff */
        /* <DEDUP_REMOVED lines=13> */
.L_x_2800:
[----:B------:R-:W-:Y:S02]  /*13070*/  IMAD.MOV.U32 R13, RZ, RZ, R24 ;  /* 0x000000ffff0d7224 */ /* 0x000fe400078e0018 */
[----:B------:R-:W-:Y:S02]  /*13080*/  IMAD.MOV.U32 R12, RZ, RZ, 0x2 ;  /* 0x00000002ff0c7424 */ /* 0x000fe400078e00ff */
[----:B------:R-:W-:-:S07]  /*13090*/  IMAD.MOV.U32 R2, RZ, RZ, R14 ;  /* 0x000000ffff027224 */ /* 0x000fce00078e000e */
[----:B------:R-:W-:Y:S05]  /*130a0*/  WARPSYNC.COLLECTIVE R15, `(.L_x_2801) ;  /* 0x000000000f087348 */ /* 0x000fea0003c00000 */
[----:B------:R0:W1:Y:S02]  /*130b0*/  SHFL.IDX P6, R14, R13, R12, R11 ;  /* 0x0000000c0d0e7389 */ /* 0x00006400000c000b */
[----:B01----:R-:W-:Y:S01]  /*130c0*/  ENDCOLLECTIVE ;  /* 0x000000000000791b */ /* 0x003fe20003800000 */
.L_x_2801:
        /* <DEDUP_REMOVED lines=14> */
.L_x_2802:
[----:B------:R-:W-:Y:S02]  /*131b0*/  IMAD.MOV.U32 R13, RZ, RZ, R24 ;  /* 0x000000ffff0d7224 */ /* 0x000fe400078e0018 */
[----:B------:R-:W-:Y:S02]  /*131c0*/  IMAD.MOV.U32 R12, RZ, RZ, 0x3 ;  /* 0x00000003ff0c7424 */ /* 0x000fe400078e00ff */
[----:B------:R-:W-:-:S07]  /*131d0*/  IMAD.MOV.U32 R2, RZ, RZ, R14 ;  /* 0x000000ffff027224 */ /* 0x000fce00078e000e */
[----:B------:R-:W-:Y:S05]  /*131e0*/  WARPSYNC.COLLECTIVE R15, `(.L_x_2803) ;  /* 0x000000000f087348 */ /* 0x000fea0003c00000 */
[----:B------:R0:W1:Y:S02]  /*131f0*/  SHFL.IDX P6, R14, R13, R12, R11 ;  /* 0x0000000c0d0e7389 */ /* 0x00006400000c000b */
[----:B01----:R-:W-:Y:S01]  /*13200*/  ENDCOLLECTIVE ;  /* 0x000000000000791b */ /* 0x003fe20003800000 */
.L_x_2803:
        /* <DEDUP_REMOVED lines=14> */
.L_x_2804:
[----:B------:R-:W-:Y:S02]  /*132f0*/  IMAD.MOV.U32 R13, RZ, RZ, R24 ;  /* 0x000000ffff0d7224 */ /* 0x000fe400078e0018 */
[----:B------:R-:W-:Y:S02]  /*13300*/  IMAD.MOV.U32 R12, RZ, RZ, 0x4 ;  /* 0x00000004ff0c7424 */ /* 0x000fe400078e00ff */
[----:B------:R-:W-:-:S07]  /*13310*/  IMAD.MOV.U32 R2, RZ, RZ, R14 ;  /* 0x000000ffff027224 */ /* 0x000fce00078e000e */
[----:B------:R-:W-:Y:S05]  /*13320*/  WARPSYNC.COLLECTIVE R15, `(.L_x_2805) ;  /* 0x000000000f087348 */ /* 0x000fea0003c00000 */
[----:B------:R0:W1:Y:S02]  /*13330*/  SHFL.IDX P6, R14, R13, R12, R11 ;  /* 0x0000000c0d0e7389 */ /* 0x00006400000c000b */
[----:B01----:R-:W-:Y:S01]  /*13340*/  ENDCOLLECTIVE ;  /* 0x000000000000791b */ /* 0x003fe20003800000 */
.L_x_2805:
        /* <DEDUP_REMOVED lines=14> */
.L_x_2806:
[----:B------:R-:W-:Y:S01]  /*13430*/  IMAD.MOV.U32 R13, RZ, RZ, R24 ;  /* 0x000000ffff0d7224 */ /* 0x000fe200078e0018 */
[----:B------:R-:W-:Y:S01]  /*13440*/  MOV R12, 0x5 ;  /* 0x00000005000c7802 */ /* 0x000fe20000000f00 */
[----:B------:R-:W-:-:S07]  /*13450*/  IMAD.MOV.U32 R2, RZ, RZ, R14 ;  /* 0x000000ffff027224 */ /* 0x000fce00078e000e */
[----:B------:R-:W-:Y:S05]  /*13460*/  WARPSYNC.COLLECTIVE R15, `(.L_x_2807) ;  /* 0x000000000f087348 */ /* 0x000fea0003c00000 */
[----:B------:R0:W1:Y:S02]  /*13470*/  SHFL.IDX P6, R14, R13, R12, R11 ;  /* 0x0000000c0d0e7389 */ /* 0x00006400000c000b */
[----:B01----:R-:W-:Y:S01]  /*13480*/  ENDCOLLECTIVE ;  /* 0x000000000000791b */ /* 0x003fe20003800000 */
.L_x_2807:
        /* <DEDUP_REMOVED lines=14> */
.L_x_2808:
[----:B------:R-:W-:Y:S02]  /*13570*/  IMAD.MOV.U32 R13, RZ, RZ, R24 ;  /* 0x000000ffff0d7224 */ /* 0x000fe400078e0018 */
[----:B------:R-:W-:Y:S02]  /*13580*/  IMAD.MOV.U32 R12, RZ, RZ, 0x6 ;  /* 0x00000006ff0c7424 */ /* 0x000fe400078e00ff */
[----:B------:R-:W-:-:S07]  /*13590*/  IMAD.MOV.U32 R2, RZ, RZ, R14 ;  /* 0x000000ffff027224 */ /* 0x000fce00078e000e */
[----:B------:R-:W-:Y:S05]  /*135a0*/  WARPSYNC.COLLECTIVE R15, `(.L_x_2809) ;  /* 0x000000000f087348 */ /* 0x000fea0003c00000 */
[----:B------:R0:W1:Y:S02]  /*135b0*/  SHFL.IDX P6, R14, R13, R12, R11 ;  /* 0x0000000c0d0e7389 */ /* 0x00006400000c000b */
[----:B01----:R-:W-:Y:S01]  /*135c0*/  ENDCOLLECTIVE ;  /* 0x000000000000791b */ /* 0x003fe20003800000 */
.L_x_2809:
        /* <DEDUP_REMOVED lines=14> */
.L_x_2810:
[----:B------:R-:W-:Y:S02]  /*136b0*/  IMAD.MOV.U32 R13, RZ, RZ, R24 ;  /* 0x000000ffff0d7224 */ /* 0x000fe400078e0018 */
[----:B------:R-:W-:Y:S02]  /*136c0*/  IMAD.MOV.U32 R12, RZ, RZ, 0x7 ;  /* 0x00000007ff0c7424 */ /* 0x000fe400078e00ff */
[----:B------:R-:W-:-:S07]  /*136d0*/  IMAD.MOV.U32 R2, RZ, RZ, R14 ;  /* 0x000000ffff027224 */ /* 0x000fce00078e000e */
[----:B------:R-:W-:Y:S05]  /*136e0*/  WARPSYNC.COLLECTIVE R15, `(.L_x_2811) ;  /* 0x000000000f087348 */ /* 0x000fea0003c00000 */
[----:B------:R0:W1:Y:S02]  /*136f0*/  SHFL.IDX P6, R14, R13, R12, R11 ;  /* 0x0000000c0d0e7389 */ /* 0x00006400000c000b */
[----:B01----:R-:W-:Y:S01]  /*13700*/  ENDCOLLECTIVE ;  /* 0x000000000000791b */ /* 0x003fe20003800000 */
.L_x_2811:
        /* <DEDUP_REMOVED lines=13> */
.L_x_2812:
[----:B------:R-:W-:Y:S01]  /*137e0*/  @!PT LDS RZ, [RZ] ;  /* 0x00000000fffff984 */ /* 0x000fe20000000800 */
[----:B------:R-:W-:Y:S01]  /*137f0*/  @!PT LDS RZ, [RZ] ;  /* 0x00000000fffff984 */ /* 0x000fe20000000800 */
[----:B------:R-:W-:Y:S01]  /*13800*/  @!PT LDS RZ, [RZ] ;  /* 0x00000000fffff984 */ /* 0x000fe20000000800 */
[----:B------:R1:W-:Y:S01]  /*13810*/  LDGSTS.E.BYPASS.LTC128B.128 [R7+0x7400], desc[UR52][R2.64+0x80], !P0 ;  /* 0x0740008002077fae */ /* 0x0003e2000c101d74 */
[----:B------:R-:W-:Y:S05]  /*13820*/  BRA `(.L_x_2813) ;  /* 0xffffffb800087947 */ /* 0x000fea000383ffff */
.L_x_2704:
[----:B0-----:R0:W1:Y:S02]  /*13830*/  SYNCS.PHASECHK.TRANS64.TRYWAIT P0, [R0+URZ+0x28860], R3 ;  /* 0x02886003000075a7 */ /* 0x001064000800017f */
[----:B-1----:R-:W-:Y:S05]  /*13840*/  @!P0 NANOSLEEP.SYNCS 0x989680 ;  /* 0x009896800000895d */ /* 0x002fea0003900000 */
[----:B------:R-:W1:Y:S02]  /*13850*/  @!P0 SYNCS.PHASECHK.TRANS64 P0, [R0+URZ+0x28860], R3 ;  /* 0x02886003000085a7 */ /* 0x000e64000800007f */
[----:B-1----:R-:W-:Y:S05]  /*13860*/  @!P0 BRA `(.L_x_2704) ;  /* 0xfffffffc00f08947 */ /* 0x002fea000383ffff */
[----:B------:R-:W-:Y:S05]  /*13870*/  BRA `(.L_x_2814) ;  /* 0xffffffbc00247947 */ /* 0x000fea000383ffff */
.L_x_2705:
        /* <DEDUP_REMOVED lines=8> */
.L_x_2816:
[----:B------:R-:W-:Y:S05]  /*13900*/  BSYNC B0 ;  /* 0x0000000000007941 */ /* 0x000fea0003800000 */
.L_x_2815:
[----:B------:R-:W-:Y:S01]  /*13910*/  IMAD.MOV.U32 R13, RZ, RZ, R23 ;  /* 0x000000ffff0d7224 */ /* 0x000fe200078e0017 */
[----:B------:R-:W-:Y:S01]  /*13920*/  MOV R11, 0x181f ;  /* 0x0000181f000b7802 */ /* 0x000fe20000000f00 */
[----:B------:R-:W-:Y:S02]  /*13930*/  IMAD.MOV.U32 R12, RZ, RZ, RZ ;  /* 0x000000ffff0c7224 */ /* 0x000fe400078e00ff */
[----:B------:R-:W-:Y:S02]  /*13940*/  IMAD.MOV.U32 R15, RZ, RZ, -0x1 ;  /* 0xffffffffff0f7424 */ /* 0x000fe400078e00ff */
[----:B------:R-:W-:Y:S02]  /*13950*/  IMAD.MOV.U32 R3, RZ, RZ, R14 ;  /* 0x000000ffff037224 */ /* 0x000fe400078e000e */
[----:B------:R-:W-:-:S07]  /*13960*/  IMAD.SHL.U32 R5, R30, 0x2, RZ ;  /* 0x000000021e057824 */ /* 0x000fce00078e00ff */
[----:B------:R-:W-:Y:S05]  /*13970*/  WARPSYNC.COLLECTIVE R15, `(.L_x_2817) ;  /* 0x000000000f087348 */ /* 0x000fea0003c00000 */
[----:B------:R0:W1:Y:S02]  /*13980*/  SHFL.IDX P6, R14, R13, R12, R11 ;  /* 0x0000000c0d0e7389 */ /* 0x00006400000c000b */
[----:B01----:R-:W-:Y:S01]  /*13990*/  ENDCOLLECTIVE ;  /* 0x000000000000791b */ /* 0x003fe20003800000 */
.L_x_2817:
        /* <DEDUP_REMOVED lines=12> */
.L_x_2818:
        /* <DEDUP_REMOVED lines=13> */
.L_x_2819:
[----:B------:R-:W-:Y:S02]  /*13b30*/  IMAD.MOV.U32 R13, RZ, RZ, R24 ;  /* 0x000000ffff0d7224 */ /* 0x000fe400078e0018 */
[----:B------:R-:W-:Y:S02]  /*13b40*/  IMAD.MOV.U32 R12, RZ, RZ, 0x2 ;  /* 0x00000002ff0c7424 */ /* 0x000fe400078e00ff */
[----:B------:R-:W-:-:S07]  /*13b50*/  IMAD.MOV.U32 R10, RZ, RZ, R14 ;  /* 0x000000ffff0a7224 */ /* 0x000fce00078e000e */
[----:B------:R-:W-:Y:S05]  /*13b60*/  WARPSYNC.COLLECTIVE R15, `(.L_x_2820) ;  /* 0x000000000f087348 */ /* 0x000fea0003c00000 */
[----:B------:R0:W1:Y:S02]  /*13b70*/  SHFL.IDX P6, R14, R13, R12, R11 ;  /* 0x0000000c0d0e7389 */ /* 0x00006400000c000b */
[----:B01----:R-:W-:Y:S01]  /*13b80*/  ENDCOLLECTIVE ;  /* 0x000000000000791b */ /* 0x003fe20003800000 */
.L_x_2820:
        /* <DEDUP_REMOVED lines=14> */
.L_x_2821:
[----:B------:R-:W-:Y:S02]  /*13c70*/  IMAD.MOV.U32 R13, RZ, RZ, R24 ;  /* 0x000000ffff0d7224 */ /* 0x000fe400078e0018 */
[----:B------:R-:W-:Y:S01]  /*13c80*/  IMAD.MOV.U32 R12, RZ, RZ, 0x3 ;  /* 0x00000003ff0c7424 */ /* 0x000fe200078e00ff */
[----:B------:R-:W-:-:S13]  /*13c90*/  IADD3 R2, P2, R14, R5, RZ ;  /* 0x000000050e027210 */ /* 0x000fda0007f5e0ff */
[----:B------:R-:W-:Y:S05]  /*13ca0*/  WARPSYNC.COLLECTIVE R15, `(.L_x_2822) ;  /* 0x000000000f087348 */ /* 0x000fea0003c00000 */
[----:B------:R0:W1:Y:S02]  /*13cb0*/  SHFL.IDX P6, R14, R13, R12, R11 ;  /* 0x0000000c0d0e7389 */ /* 0x00006400000c000b */
[----:B01----:R-:W-:Y:S01]  /*13cc0*/  ENDCOLLECTIVE ;  /* 0x000000000000791b */ /* 0x003fe20003800000 */
.L_x_2822:
        /* <DEDUP_REMOVED lines=13> */
.L_x_2823:
[----:B------:R-:W-:Y:S01]  /*13da0*/  IMAD.MOV.U32 R13, RZ, RZ, R24 ;  /* 0x000000ffff0d7224 */ /* 0x000fe200078e0018 */
[----:B------:R-:W-:Y:S02]  /*13db0*/  MOV R12, 0x4 ;  /* 0x00000004000c7802 */ /* 0x000fe40000000f00 */
[----:B------:R-:W-:-:S13]  /*13dc0*/  IADD3 R2, P2, R14, R5, RZ ;  /* 0x000000050e027210 */ /* 0x000fda0007f5e0ff */
[----:B------:R-:W-:Y:S05]  /*13dd0*/  WARPSYNC.COLLECTIVE R15, `(.L_x_2824) ;  /* 0x000000000f087348 */ /* 0x000fea0003c00000 */
[----:B------:R0:W1:Y:S02]  /*13de0*/  SHFL.IDX P6, R14, R13, R12, R11 ;  /* 0x0000000c0d0e7389 */ /* 0x00006400000c000b */
[----:B01----:R-:W-:Y:S01]  /*13df0*/  ENDCOLLECTIVE ;  /* 0x000000000000791b */ /* 0x003fe20003800000 */
.L_x_2824:
        /* <DEDUP_REMOVED lines=13> */
.L_x_2825:
[----:B------:R-:W-:Y:S02]  /*13ed0*/  IMAD.MOV.U32 R13, RZ, RZ, R24 ;  /* 0x000000ffff0d7224 */ /* 0x000fe400078e0018 */
[----:B------:R-:W-:Y:S02]  /*13ee0*/  IMAD.MOV.U32 R12, RZ, RZ, 0x5 ;  /* 0x00000005ff0c7424 */ /* 0x000fe400078e00ff */
[----:B------:R-:W-:-:S07]  /*13ef0*/  IMAD.MOV.U32 R10, RZ, RZ, R14 ;  /* 0x000000ffff0a7224 */ /* 0x000fce00078e000e */
[----:B------:R-:W-:Y:S05]  /*13f00*/  WARPSYNC.COLLECTIVE R15, `(.L_x_2826) ;  /* 0x000000000f087348 */ /* 0x000fea0003c00000 */
[----:B------:R0:W1:Y:S02]  /*13f10*/  SHFL.IDX P6, R14, R13, R12, R11 ;  /* 0x0000000c0d0e7389 */ /* 0x00006400000c000b */
[----:B01----:R-:W-:Y:S01]  /*13f20*/  ENDCOLLECTIVE ;  /* 0x000000000000791b */ /* 0x003fe20003800000 */
.L_x_2826:
        /* <DEDUP_REMOVED lines=14> */
.L_x_2827:
[----:B------:R-:W-:Y:S02]  /*14010*/  IMAD.MOV.U32 R13, RZ, RZ, R24 ;  /* 0x000000ffff0d7224 */ /* 0x000fe400078e0018 */
[----:B------:R-:W-:Y:S01]  /*14020*/  IMAD.MOV.U32 R12, RZ, RZ, 0x6 ;  /* 0x00000006ff0c7424 */ /* 0x000fe200078e00ff */
[----:B------:R-:W-:-:S13]  /*14030*/  IADD3 R2, P2, R14, R5, RZ ;  /* 0x000000050e027210 */ /* 0x000fda0007f5e0ff */
[----:B------:R-:W-:Y:S05]  /*14040*/  WARPSYNC.COLLECTIVE R15, `(.L_x_2828) ;  /* 0x000000000f087348 */ /* 0x000fea0003c00000 */
[----:B------:R0:W1:Y:S02]  /*14050*/  SHFL.IDX P6, R14, R13, R12, R11 ;  /* 0x0000000c0d0e7389 */ /* 0x00006400000c000b */
[----:B01----:R-:W-:Y:S01]  /*14060*/  ENDCOLLECTIVE ;  /* 0x000000000000791b */ /* 0x003fe20003800000 */
.L_x_2828:
        /* <DEDUP_REMOVED lines=13> */
.L_x_2829:
[----:B------:R-:W-:Y:S02]  /*14140*/  IMAD.MOV.U32 R13, RZ, RZ, R24 ;  /* 0x000000ffff0d7224 */ /* 0x000fe400078e0018 */
[----:B------:R-:W-:Y:S02]  /*14150*/  IMAD.MOV.U32 R12, RZ, RZ, 0x7 ;  /* 0x00000007ff0c7424 */ /* 0x000fe400078e00ff */
[----:B------:R-:W-:-:S07]  /*14160*/  IMAD.MOV.U32 R10, RZ, RZ, R14 ;  /* 0x000000ffff0a7224 */ /* 0x000fce00078e000e */
[----:B------:R-:W-:Y:S05]  /*14170*/  WARPSYNC.COLLECTIVE R15, `(.L_x_2830) ;  /* 0x000000000f087348 */ /* 0x000fea0003c00000 */
[----:B------:R0:W1:Y:S02]  /*14180*/  SHFL.IDX P6, R14, R13, R12, R11 ;  /* 0x0000000c0d0e7389 */ /* 0x00006400000c000b */
[----:B01----:R-:W-:Y:S01]  /*14190*/  ENDCOLLECTIVE ;  /* 0x000000000000791b */ /* 0x003fe20003800000 */
.L_x_2830:
        /* <DEDUP_REMOVED lines=12> */
.L_x_2831:
[----:B------:R-:W-:Y:S05]  /*14260*/  BRA `(.L_x_2832) ;  /* 0xffffffb400c47947 */ /* 0x000fea000383ffff */
.L_x_2710:
        /* <DEDUP_REMOVED lines=8> */
.L_x_2834:
[----:B------:R-:W-:Y:S05]  /*142f0*/  BSYNC B0 ;  /* 0x0000000000007941 */ /* 0x000fea0003800000 */
.L_x_2833:
        /* <DEDUP_REMOVED lines=9> */
.L_x_2835:
        /* <DEDUP_REMOVED lines=18> */
.L_x_2836:
[----:B------:R-:W-:Y:S01]  /*144b0*/  IMAD.MOV.U32 R12, RZ, RZ, 0x2 ;  /* 0x00000002ff0c7424 */ /* 0x000fe200078e00ff */
[----:B------:R-:W-:-:S05]  /*144c0*/  SEL R7, R14, RZ, P1 ;  /* 0x000000ff0e077207 */ /* 0x000fca0000800000 */
[----:B------:R-:W-:-:S04]  /*144d0*/  IMAD.IADD R6, R4, 0x1, R7 ;  /* 0x0000000104067824 */ /* 0x000fc800078e0207 */
[----:B------:R-:W-:-:S07]  /*144e0*/  IMAD.MOV.U32 R13, RZ, RZ, R6 ;  /* 0x000000ffff0d7224 */ /* 0x000fce00078e0006 */
[----:B------:R-:W-:Y:S05]  /*144f0*/  WARPSYNC.COLLECTIVE R15, `(.L_x_2837) ;  /* 0x000000000f087348 */ /* 0x000fea0003c00000 */
[----:B------:R0:W1:Y:S02]  /*14500*/  SHFL.UP P6, R14, R13, R12, R11 ;  /* 0x0400000c0d0e7389 */ /* 0x00006400000c000b */
[----:B01----:R-:W-:Y:S01]  /*14510*/  ENDCOLLECTIVE ;  /* 0x000000000000791b */ /* 0x003fe20003800000 */
.L_x_2837:
[----:B------:R-:W-:Y:S01]  /*14520*/  IMAD.MOV.U32 R12, RZ, RZ, 0x4 ;  /* 0x00000004ff0c7424 */ /* 0x000fe200078e00ff */
[----:B------:R-:W-:-:S05]  /*14530*/  SEL R7, R14, RZ, P2 ;  /* 0x000000ff0e077207 */ /* 0x000fca0001000000 */
[----:B------:R-:W-:-:S04]  /*14540*/  IMAD.IADD R7, R6, 0x1, R7 ;  /* 0x0000000106077824 */ /* 0x000fc800078e0207 */
[----:B------:R-:W-:-:S07]  /*14550*/  IMAD.MOV.U32 R13, RZ, RZ, R7 ;  /* 0x000000ffff0d7224 */ /* 0x000fce00078e0007 */
[----:B------:R-:W-:Y:S05]  /*14560*/  WARPSYNC.COLLECTIVE R15, `(.L_x_2838) ;  /* 0x000000000f087348 */ /* 0x000fea0003c00000 */
[----:B------:R0:W1:Y:S02]  /*14570*/  SHFL.UP P6, R14, R13, R12, R11 ;  /* 0x0400000c0d0e7389 */ /* 0x00006400000c000b */
[----:B01----:R-:W-:Y:S01]  /*14580*/  ENDCOLLECTIVE ;  /* 0x000000000000791b */ /* 0x003fe20003800000 */
.L_x_2838:
[----:B------:R-:W-:Y:S01]  /*14590*/  IMAD.MOV.U32 R12, RZ, RZ, 0x8 ;  /* 0x00000008ff0c7424 */ /* 0x000fe200078e00ff */
[----:B------:R-:W-:-:S05]  /*145a0*/  SEL R2, R14, RZ, P3 ;  /* 0x000000ff0e027207 */ /* 0x000fca0001800000 */
[----:B------:R-:W-:-:S04]  /*145b0*/  IMAD.IADD R2, R7, 0x1, R2 ;  /* 0x0000000107027824 */ /* 0x000fc800078e0202 */
[----:B------:R-:W-:-:S07]  /*145c0*/  IMAD.MOV.U32 R13, RZ, RZ, R2 ;  /* 0x000000ffff0d7224 */ /* 0x000fce00078e0002 */
[----:B------:R-:W-:Y:S05]  /*145d0*/  WARPSYNC.COLLECTIVE R15, `(.L_x_2839) ;  /* 0x000000000f087348 */ /* 0x000fea0003c00000 */
[----:B------:R0:W1:Y:S02]  /*145e0*/  SHFL.UP P6, R14, R13, R12, R11 ;  /* 0x0400000c0d0e7389 */ /* 0x00006400000c000b */
[----:B01----:R-:W-:Y:S01]  /*145f0*/  ENDCOLLECTIVE ;  /* 0x000000000000791b */ /* 0x003fe20003800000 */
.L_x_2839:
[----:B------:R-:W-:Y:S01]  /*14600*/  IMAD.MOV.U32 R12, RZ, RZ, 0x10 ;  /* 0x00000010ff0c7424 */ /* 0x000fe200078e00ff */
[----:B------:R-:W-:-:S04]  /*14610*/  SEL R3, R14, RZ, P4 ;  /* 0x000000ff0e037207 */ /* 0x000fc80002000000 */
[----:B------:R-:W-:-:S05]  /*14620*/  IADD3 R3, R2, R3, RZ ;  /* 0x0000000302037210 */ /* 0x000fca0007ffe0ff */
[----:B------:R-:W-:-:S07]  /*14630*/  IMAD.MOV.U32 R13, RZ, RZ, R3 ;  /* 0x000000ffff0d7224 */ /* 0x000fce00078e0003 */
[----:B------:R-:W-:Y:S05]  /*14640*/  WARPSYNC.COLLECTIVE R15, `(.L_x_2840) ;  /* 0x000000000f087348 */ /* 0x000fea0003c00000 */
[----:B------:R0:W1:Y:S02]  /*14650*/  SHFL.UP P6, R14, R13, R12, R11 ;  /* 0x0400000c0d0e7389 */ /* 0x00006400000c000b */
[----:B01----:R-:W-:Y:S01]  /*14660*/  ENDCOLLECTIVE ;  /* 0x000000000000791b */ /* 0x003fe20003800000 */
.L_x_2840:
        /* <DEDUP_REMOVED lines=8> */
.L_x_2841:
[----:B------:R-:W-:Y:S05]  /*146f0*/  BRA `(.L_x_2842) ;  /* 0xffffffb400d07947 */ /* 0x000fea000383ffff */
.L_x_2715:
[----:B------:R-:W-:Y:S01]  /*14700*/  BSSY B0, `(.L_x_2843) ;  /* 0x0000008000007945 */ /* 0x000fe20003800000 */
[----:B-----5:R-:W-:Y:S02]  /*14710*/  IMAD.MOV.U32 R13, RZ, RZ, R4 ;  /* 0x000000ffff0d7224 */ /* 0x020fe400078e0004 */
[----:B------:R-:W-:Y:S02]  /*14720*/  IMAD.MOV.U32 R12, RZ, RZ, 0x1 ;  /* 0x00000001ff0c7424 */ /* 0x000fe400078e00ff */
[----:B------:R-:W-:Y:S02]  /*14730*/  IMAD.MOV.U32 R11, RZ, RZ, RZ ;  /* 0x000000ffff0b7224 */ /* 0x000fe400078e00ff */
[----:B------:R-:W-:-:S07]  /*14740*/  IMAD.MOV.U32 R15, RZ, RZ, -0x1 ;  /* 0xffffffffff0f7424 */ /* 0x000fce00078e00ff */
[----:B01----:R-:W-:Y:S05]  /*14750*/  WARPSYNC.COLLECTIVE R15, `(.L_x_2844) ;  /* 0x000000000f087348 */ /* 0x003fea0003c00000 */
[----:B------:R2:W3:Y:S02]  /*14760*/  SHFL.UP P6, R14, R13, R12, R11 ;  /* 0x0400000c0d0e7389 */ /* 0x0004e400000c000b */
[----:B0123--:R-:W-:Y:S01]  /*14770*/  ENDCOLLECTIVE ;  /* 0x000000000000791b */ /* 0x00ffe20003800000 */
.L_x_2844:
[----:B------:R-:W-:Y:S05]  /*14780*/  BSYNC B0 ;  /* 0x0000000000007941 */ /* 0x000fea0003800000 */
.L_x_2843:
        /* <DEDUP_REMOVED lines=8> */
.L_x_2845:
[----:B------:R-:W-:Y:S01]  /*14810*/  IMAD.MOV.U32 R12, RZ, RZ, 0x4 ;  /* 0x00000004ff0c7424 */ /* 0x000fe200078e00ff */
[----:B------:R-:W-:-:S05]  /*14820*/  SEL R0, R14, RZ, P2 ;  /* 0x000000ff0e007207 */ /* 0x000fca0001000000 */
[----:B------:R-:W-:-:S04]  /*14830*/  IMAD.IADD R0, R13, 0x1, R0 ;  /* 0x000000010d007824 */ /* 0x000fc800078e0200 */
[----:B------:R-:W-:-:S07]  /*14840*/  IMAD.MOV.U32 R13, RZ, RZ, R0 ;  /* 0x000000ffff0d7224 */ /* 0x000fce00078e0000 */
[----:B------:R-:W-:Y:S05]  /*14850*/  WARPSYNC.COLLECTIVE R15, `(.L_x_2846) ;  /* 0x000000000f087348 */ /* 0x000fea0003c00000 */
[----:B------:R0:W1:Y:S02]  /*14860*/  SHFL.UP P6, R14, R13, R12, R11 ;  /* 0x0400000c0d0e7389 */ /* 0x00006400000c000b */
[----:B01----:R-:W-:Y:S01]  /*14870*/  ENDCOLLECTIVE ;  /* 0x000000000000791b */ /* 0x003fe20003800000 */
.L_x_2846:
[----:B------:R-:W-:Y:S01]  /*14880*/  IMAD.MOV.U32 R12, RZ, RZ, 0x8 ;  /* 0x00000008ff0c7424 */ /* 0x000fe200078e00ff */
[----:B------:R-:W-:-:S05]  /*14890*/  SEL R3, R14, RZ, P3 ;  /* 0x000000ff0e037207 */ /* 0x000fca0001800000 */
[----:B------:R-:W-:-:S04]  /*148a0*/  IMAD.IADD R2, R0, 0x1, R3 ;  /* 0x0000000100027824 */ /* 0x000fc800078e0203 */
[----:B------:R-:W-:-:S07]  /*148b0*/  IMAD.MOV.U32 R13, RZ, RZ, R2 ;  /* 0x000000ffff0d7224 */ /* 0x000fce00078e0002 */
[----:B------:R-:W-:Y:S05]  /*148c0*/  WARPSYNC.COLLECTIVE R15, `(.L_x_2847) ;  /* 0x000000000f087348 */ /* 0x000fea0003c00000 */
[----:B------:R0:W1:Y:S02]  /*148d0*/  SHFL.UP P6, R14, R13, R12, R11 ;  /* 0x0400000c0d0e7389 */ /* 0x00006400000c000b */
[----:B01----:R-:W-:Y:S01]  /*148e0*/  ENDCOLLECTIVE ;  /* 0x000000000000791b */ /* 0x003fe20003800000 */
.L_x_2847:
[----:B------:R-:W-:Y:S01]  /*148f0*/  IMAD.MOV.U32 R12, RZ, RZ, 0x10 ;  /* 0x00000010ff0c7424 */ /* 0x000fe200078e00ff */
[----:B------:R-:W-:-:S05]  /*14900*/  SEL R3, R14, RZ, P4 ;  /* 0x000000ff0e037207 */ /* 0x000fca0002000000 */
[----:B------:R-:W-:-:S05]  /*14910*/  IMAD.IADD R3, R2, 0x1, R3 ;  /* 0x0000000102037824 */ /* 0x000fca00078e0203 */
[----:B------:R-:W-:-:S07]  /*14920*/  MOV R13, R3 ;  /* 0x00000003000d7202 */ /* 0x000fce0000000f00 */
[----:B------:R-:W-:Y:S05]  /*14930*/  WARPSYNC.COLLECTIVE R15, `(.L_x_2848) ;  /* 0x000000000f087348 */ /* 0x000fea0003c00000 */
[----:B------:R0:W1:Y:S02]  /*14940*/  SHFL.UP P6, R14, R13, R12, R11 ;  /* 0x0400000c0d0e7389 */ /* 0x00006400000c000b */
[----:B01----:R-:W-:Y:S01]  /*14950*/  ENDCOLLECTIVE ;  /* 0x000000000000791b */ /* 0x003fe20003800000 */
.L_x_2848:
        /* <DEDUP_REMOVED lines=8> */
.L_x_2849:
[----:B------:R-:W-:Y:S05]  /*149e0*/  BRA `(.L_x_2850) ;  /* 0xffffffb400b07947 */ /* 0x000fea000383ffff */
.L_x_2717:
[----:B------:R-:W-:Y:S01]  /*149f0*/  BSSY B0, `(.L_x_2851) ;  /* 0x0000006000007945 */ /* 0x000fe20003800000 */
[----:B------:R-:W-:Y:S01]  /*14a00*/  PLOP3.LUT P6, PT, P6, PT, PT, 0x8, 0x0 ;  /* 0x000000000000781c */ /* 0x000fe200037ce170 */
[----:B------:R-:W-:-:S12]  /*14a10*/  IMAD.MOV.U32 R15, RZ, RZ, -0x1 ;  /* 0xffffffffff0f7424 */ /* 0x000fd800078e00ff */
[----:B0-----:R-:W-:Y:S05]  /*14a20*/  WARPSYNC.COLLECTIVE R15, `(.L_x_2852) ;  /* 0x000000000f087348 */ /* 0x001fea0003c00000 */
[----:B------:R-:W-:Y:S01]  /*14a30*/  VOTE.ANY R14, PT, P6 ;  /* 0x00000000000e7806 */ /* 0x000fe200030e0100 */
[----:B0-----:R-:W-:Y:S06]  /*14a40*/  ENDCOLLECTIVE ;  /* 0x000000000000791b */ /* 0x001fec0003800000 */
.L_x_2852:
[----:B------:R-:W-:Y:S05]  /*14a50*/  BSYNC B0 ;  /* 0x0000000000007941 */ /* 0x000fea0003800000 */
.L_x_2851:
        /* <DEDUP_REMOVED lines=9> */
.L_x_2853:
[----:B------:R-:W-:Y:S01]  /*14af0*/  IMAD.MOV.U32 R4, RZ, RZ, R14 ;  /* 0x000000ffff047224 */ /* 0x000fe200078e000e */
[----:B------:R-:W-:Y:S06]  /*14b00*/  BRA `(.L_x_2854) ;  /* 0xffffffb400a07947 */ /* 0x000fec000383ffff */
.L_x_2719:
[----:B------:R-:W-:Y:S01]  /*14b10*/  BSSY B0, `(.L_x_2855) ;  /* 0x0000007000007945 */ /* 0x000fe20003800000 */
[----:B------:R-:W-:Y:S02]  /*14b20*/  IMAD.MOV.U32 R13, RZ, RZ, R6 ;  /* 0x000000ffff0d7224 */ /* 0x000fe400078e0006 */
[----:B------:R-:W-:Y:S02]  /*14b30*/  IMAD.MOV.U32 R11, RZ, RZ, 0x1f ;  /* 0x0000001fff0b7424 */ /* 0x000fe400078e00ff */
[----:B------:R-:W-:-:S07]  /*14b40*/  IMAD.MOV.U32 R15, RZ, RZ, -0x1 ;  /* 0xffffffffff0f7424 */ /* 0x000fce00078e00ff */
[----:B012---:R-:W-:Y:S05]  /*14b50*/  WARPSYNC.COLLECTIVE R15, `(.L_x_2856) ;  /* 0x000000000f087348 */ /* 0x007fea0003c00000 */
[----:B------:R3:W4:Y:S02]  /*14b60*/  SHFL.IDX P6, R14, R13, R12, R11 ;  /* 0x0000000c0d0e7389 */ /* 0x00072400000c000b */
[----:B01234-:R-:W-:Y:S01]  /*14b70*/  ENDCOLLECTIVE ;  /* 0x000000000000791b */ /* 0x01ffe20003800000 */
.L_x_2856:
[----:B------:R-:W-:Y:S05]  /*14b80*/  BSYNC B0 ;  /* 0x0000000000007941 */ /* 0x000fea0003800000 */
.L_x_2855:
[----:B------:R-:W-:Y:S05]  /*14b90*/  BRA `(.L_x_2718) ;  /* 0xffffffb400987947 */ /* 0x000fea000383ffff */
.L_x_2723:
[----:B0-----:R0:W3:Y:S02]  /*14ba0*/  SYNCS.PHASECHK.TRANS64.TRYWAIT P0, [R4+URZ+0x28820], R0 ;  /* 0x02882000040075a7 */ /* 0x0010e4000800017f */
[----:B---3--:R-:W-:Y:S05]  /*14bb0*/  @!P0 NANOSLEEP.SYNCS 0x989680 ;  /* 0x009896800000895d */ /* 0x008fea0003900000 */
[----:B------:R-:W3:Y:S02]  /*14bc0*/  @!P0 SYNCS.PHASECHK.TRANS64 P0, [R4+URZ+0x28820], R0 ;  /* 0x02882000040085a7 */ /* 0x000ee4000800007f */
[----:B---3--:R-:W-:Y:S05]  /*14bd0*/  @!P0 BRA `(.L_x_2723) ;  /* 0xfffffffc00f08947 */ /* 0x008fea000383ffff */
[----:B------:R-:W-:Y:S05]  /*14be0*/  BRA `(.L_x_2857) ;  /* 0xffffffbc00107947 */ /* 0x000fea000383ffff */
.L_x_2724:
[----:B------:R-:W3:Y:S01]  /*14bf0*/  S2R R2, SR_TID.X ;  /* 0x0000000000027919 */ /* 0x000ee20000002100 */
[----:B------:R-:W-:Y:S01]  /*14c00*/  BSSY B0, `(.L_x_2858) ;  /* 0x000000a000007945 */ /* 0x000fe20003800000 */
[----:B------:R-:W-:Y:S02]  /*14c10*/  IMAD.MOV.U32 R12, RZ, RZ, RZ ;  /* 0x000000ffff0c7224 */ /* 0x000fe400078e00ff */
[----:B------:R-:W-:Y:S02]  /*14c20*/  IMAD.MOV.U32 R11, RZ, RZ, 0x1f ;  /* 0x0000001fff0b7424 */ /* 0x000fe400078e00ff */
[----:B------:R-:W-:Y:S01]  /*14c30*/  IMAD.MOV.U32 R15, RZ, RZ, -0x1 ;  /* 0xffffffffff0f7424 */ /* 0x000fe200078e00ff */
[----:B---3--:R-:W-:-:S04]  /*14c40*/  SHF.R.U32.HI R2, RZ, 0x5, R2 ;  /* 0x00000005ff027819 */ /* 0x008fc80000011602 */
[----:B------:R-:W-:-:S05]  /*14c50*/  LOP3.LUT R2, R2, 0x3, RZ, 0xc0, !PT ;  /* 0x0000000302027812 */ /* 0x000fca00078ec0ff */
[----:B------:R-:W-:-:S07]  /*14c60*/  IMAD.MOV.U32 R13, RZ, RZ, R2 ;  /* 0x000000ffff0d7224 */ /* 0x000fce00078e0002 */
[----:B012---:R-:W-:Y:S05]  /*14c70*/  WARPSYNC.COLLECTIVE R15, `(.L_x_2859) ;  /* 0x000000000f087348 */ /* 0x007fea0003c00000 */
[----:B------:R3:W4:Y:S02]  /*14c80*/  SHFL.IDX P6, R14, R13, R12, R11 ;  /* 0x0000000c0d0e7389 */ /* 0x00072400000c000b */
[----:B01234-:R-:W-:Y:S01]  /*14c90*/  ENDCOLLECTIVE ;  /* 0x000000000000791b */ /* 0x01ffe20003800000 */
.L_x_2859:
[----:B------:R-:W-:Y:S05]  /*14ca0*/  BSYNC B0 ;  /* 0x0000000000007941 */ /* 0x000fea0003800000 */
.L_x_2858:
[----:B------:R-:W-:Y:S05]  /*14cb0*/  BRA `(.L_x_2860) ;  /* 0xffffffb800f87947 */ /* 0x000fea000383ffff */
.L_x_2727:
[----:B------:R-:W-:Y:S01]  /*14cc0*/  BSSY B1, `(.L_x_2861) ;  /* 0x0000006000017945 */ /* 0x000fe20003800000 */
[----:B------:R-:W-:-:S07]  /*14cd0*/  IMAD.MOV.U32 R15, RZ, RZ, -0x1 ;  /* 0xffffffffff0f7424 */ /* 0x000fce00078e00ff */
[----:B012---:R-:W-:Y:S05]  /*14ce0*/  WARPSYNC.COLLECTIVE R15, `(.L_x_2862) ;  /* 0x000000000f0c7348 */ /* 0x007fea0003c00000 */
[----:B------:R-:W-:Y:S02]  /*14cf0*/  ELECT P6, UR62, PT ;  /* 0x00000000003e782f */ /* 0x000fe400038c0000 */
[----:B------:R-:W-:Y:S01]  /*14d00*/  MOV R14, UR62 ;  /* 0x0000003e000e7c02 */ /* 0x000fe20008000f00 */
[----:B012---:R-:W-:Y:S10]  /*14d10*/  ENDCOLLECTIVE ;  /* 0x000000000000791b */ /* 0x007ff40003800000 */
.L_x_2862:
[----:B------:R-:W-:Y:S05]  /*14d20*/  BSYNC B1 ;  /* 0x0000000000017941 */ /* 0x000fea0003800000 */
.L_x_2861:
[----:B------:R-:W-:Y:S05]  /*14d30*/  BRA `(.L_x_2863) ;  /* 0xffffffb800f07947 */ /* 0x000fea000383ffff */
.L_x_2729:
[----:B0-----:R0:W3:Y:S02]  /*14d40*/  SYNCS.PHASECHK.TRANS64.TRYWAIT P1, [R5+URZ+0x28840], R0 ;  /* 0x02884000050075a7 */ /* 0x0010e4000802017f */
[----:B---3--:R-:W-:Y:S05]  /*14d50*/  @!P1 NANOSLEEP.SYNCS 0x989680 ;  /* 0x009896800000995d */ /* 0x008fea0003900000 */
[----:B------:R-:W3:Y:S02]  /*14d60*/  @!P1 SYNCS.PHASECHK.TRANS64 P1, [R5+URZ+0x28840], R0 ;  /* 0x02884000050095a7 */ /* 0x000ee4000802007f */
[----:B---3--:R-:W-:Y:S05]  /*14d70*/  @!P1 BRA `(.L_x_2729) ;  /* 0xfffffffc00f09947 */ /* 0x008fea000383ffff */
[----:B------:R-:W-:Y:S05]  /*14d80*/  BRA `(.L_x_2864) ;  /* 0xffffffbc00107947 */ /* 0x000fea000383ffff */
.L_x_2731:
[----:B---3--:R3:W4:Y:S02]  /*14d90*/  SYNCS.PHASECHK.TRANS64.TRYWAIT P1, [R25+URZ+0x28840], R2 ;  /* 0x02884002190075a7 */ /* 0x008724000802017f */
[----:B----4-:R-:W-:Y:S05]  /*14da0*/  @!P1 NANOSLEEP.SYNCS 0x989680 ;  /* 0x009896800000995d */ /* 0x010fea0003900000 */
[----:B------:R-:W4:Y:S02]  /*14db0*/  @!P1 SYNCS.PHASECHK.TRANS64 P1, [R25+URZ+0x28840], R2 ;  /* 0x02884002190095a7 */ /* 0x000f24000802007f */
[----:B----4-:R-:W-:Y:S05]  /*14dc0*/  @!P1 BRA `(.L_x_2731) ;  /* 0xfffffffc00f09947 */ /* 0x010fea000383ffff */
[----:B------:R-:W-:Y:S05]  /*14dd0*/  BRA `(.L_x_2865) ;  /* 0xffffffbc001c7947 */ /* 0x000fea000383ffff */
.L_x_2733:
[----:B----4-:R4:W0:Y:S02]  /*14de0*/  SYNCS.PHASECHK.TRANS64.TRYWAIT P1, [R5+URZ+0x28860], R0 ;  /* 0x02886000050075a7 */ /* 0x010824000802017f */
[----:B0-----:R-:W-:Y:S05]  /*14df0*/  @!P1 NANOSLEEP.SYNCS 0x989680 ;  /* 0x009896800000995d */ /* 0x001fea0003900000 */
[----:B------:R-:W0:Y:S02]  /*14e00*/  @!P1 SYNCS.PHASECHK.TRANS64 P1, [R5+URZ+0x28860], R0 ;  /* 0x02886000050095a7 */ /* 0x000e24000802007f */
[----:B0-----:R-:W-:Y:S05]  /*14e10*/  @!P1 BRA `(.L_x_2733) ;  /* 0xfffffffc00f09947 */ /* 0x001fea000383ffff */
[----:B------:R-:W-:Y:S05]  /*14e20*/  BRA `(.L_x_2866) ;  /* 0xffffffbc00187947 */ /* 0x000fea000383ffff */
.L_x_2867:
        /* <DEDUP_REMOVED lines=13> */
.L_x_3485:


//--------------------- .text._ZN7cutlass13device_kernelIN5flash11enable_sm90INS1_16FlashAttnFwdSm90INS1_25CollectiveMainloopFwdSm90ILi2EN4cute5tupleIJNS5_1CILi1EEES8_S8_EEENS6_IJNS7_ILi128EEESA_SA_EEELi128ENS_6half_tEfNS_4arch4Sm90ELb1ELb0ELb0ELb1ELb1ELb1ELb0ELb1ELb1ELb1ELb0ELb0EEENS1_21CollectiveEpilogueFwdISB_S9_SC_SE_Li256ELb1ELb1ELb0ELb0EEENS1_36VarlenDynamicPersistentTileSchedulerILi128ELi128ELi256ELi128ELb0ELb1ELb1ELb1ELb1ELb1EEEEEEEEEvNT_6ParamsE --------------------------
	.section	.text._ZN7cutlass13device_kernelIN5flash11enable_sm90INS1_16FlashAttnFwdSm90INS1_25CollectiveMainloopFwdSm90ILi2EN4cute5tupleIJNS5_1CILi1EEES8_S8_EEENS6_IJNS7_ILi128EEESA_SA_EEELi128ENS_6half_tEfNS_4arch4Sm90ELb1ELb0ELb0ELb1ELb1ELb1ELb0ELb1ELb1ELb1ELb0ELb0EEENS1_21CollectiveEpilogueFwdISB_S9_SC_SE_Li256ELb1ELb1ELb0ELb0EEENS1_36VarlenDynamicPersistentTileSchedulerILi128ELi128ELi256ELi128ELb0ELb1ELb1ELb1ELb1ELb1EEEEEEEEEvNT_6ParamsE,"ax",@progbits
	.align	128
.text._ZN7cutlass13device_kernelIN5flash11enable_sm90INS1_16FlashAttnFwdSm90INS1_25CollectiveMainloopFwdSm90ILi2EN4cute5tupleIJNS5_1CILi1EEES8_S8_EEENS6_IJNS7_ILi128EEESA_SA_EEELi128ENS_6half_tEfNS_4arch4Sm90ELb1ELb0ELb0ELb1ELb1ELb1ELb0ELb1ELb1ELb1ELb0ELb0EEENS1_21CollectiveEpilogueFwdISB_S9_SC_SE_Li256ELb1ELb1ELb0ELb0EEENS1_36VarlenDynamicPersistentTileSchedulerILi128ELi128ELi256ELi128ELb0ELb1ELb1ELb1ELb1ELb1EEEEEEEEEvNT_6ParamsE:
        .type           _ZN7cutlass13device_kernelIN5flash11enable_sm90INS1_16FlashAttnFwdSm90INS1_25CollectiveMainloopFwdSm90ILi2EN4cute5tupleIJNS5_1CILi1EEES8_S8_EEENS6_IJNS7_ILi128EEESA_SA_EEELi128ENS_6half_tEfNS_4arch4Sm90ELb1ELb0ELb0ELb1ELb1ELb1ELb0ELb1ELb1ELb1ELb0ELb0EEENS1_21CollectiveEpilogueFwdISB_S9_SC_SE_Li256ELb1ELb1ELb0ELb0EEENS1_36VarlenDynamicPersistentTileSchedulerILi128ELi128ELi256ELi128ELb0ELb1ELb1ELb1ELb1ELb1EEEEEEEEEvNT_6ParamsE,@function
        .size           _ZN7cutlass13device_kernelIN5flash11enable_sm90INS1_16FlashAttnFwdSm90INS1_25CollectiveMainloopFwdSm90ILi2EN4cute5tupleIJNS5_1CILi1EEES8_S8_EEENS6_IJNS7_ILi128EEESA_SA_EEELi128ENS_6half_tEfNS_4arch4Sm90ELb1ELb0ELb0ELb1ELb1ELb1ELb0ELb1ELb1ELb1ELb0ELb0EEENS1_21CollectiveEpilogueFwdISB_S9_SC_SE_Li256ELb1ELb1ELb0ELb0EEENS1_36VarlenDynamicPersistentTileSchedulerILi128ELi128ELi256ELi128ELb0ELb1ELb1ELb1ELb1ELb1EEEEEEEEEvNT_6ParamsE,(.L_x_3486 - _ZN7cutlass13device_kernelIN5flash11enable_sm90INS1_16FlashAttnFwdSm90INS1_25CollectiveMainloopFwdSm90ILi2EN4cute5tupleIJNS5_1CILi1EEES8_S8_EEENS6_IJNS7_ILi128EEESA_SA_EEELi128ENS_6half_tEfNS_4arch4Sm90ELb1ELb0ELb0ELb1ELb1ELb1ELb0ELb1ELb1ELb1ELb0ELb0EEENS1_21CollectiveEpilogueFwdISB_S9_SC_SE_Li256ELb1ELb1ELb0ELb0EEENS1_36VarlenDynamicPersistentTileSchedulerILi128ELi128ELi256ELi128ELb0ELb1ELb1ELb1ELb1ELb1EEEEEEEEEvNT_6ParamsE)
        .other          _ZN7cutlass13device_kernelIN5flash11enable_sm90INS1_16FlashAttnFwdSm90INS1_25CollectiveMainloopFwdSm90ILi2EN4cute5tupleIJNS5_1CILi1EEES8_S8_EEENS6_IJNS7_ILi128EEESA_SA_EEELi128ENS_6half_tEfNS_4arch4Sm90ELb1ELb0ELb0ELb1ELb1ELb1ELb0ELb1ELb1ELb1ELb0ELb0EEENS1_21CollectiveEpilogueFwdISB_S9_SC_SE_Li256ELb1ELb1ELb0ELb0EEENS1_36VarlenDynamicPersistentTileSchedulerILi128ELi128ELi256ELi128ELb0ELb1ELb1ELb1ELb1ELb1EEEEEEEEEvNT_6ParamsE,@"STO_CUDA_ENTRY STV_DEFAULT"
_ZN7cutlass13device_kernelIN5flash11enable_sm90INS1_16FlashAttnFwdSm90INS1_25CollectiveMainloopFwdSm90ILi2EN4cute5tupleIJNS5_1CILi1EEES8_S8_EEENS6_IJNS7_ILi128EEESA_SA_EEELi128ENS_6half_tEfNS_4arch4Sm90ELb1ELb0ELb0ELb1ELb1ELb1ELb0ELb1ELb1ELb1ELb0ELb0EEENS1_21CollectiveEpilogueFwdISB_S9_SC_SE_Li256ELb1ELb1ELb0ELb0EEENS1_36VarlenDynamicPersistentTileSchedulerILi128ELi128ELi256ELi128ELb0ELb1ELb1ELb1ELb1ELb1EEEEEEEEEvNT_6ParamsE:
        /* <DEDUP_REMOVED lines=18> */
.L_x_2869:
[----:B------:R-:W-:Y:S05]  /*0120*/  BSYNC B0 ;  /* 0x0000000000007941 */ /* 0x000fea0003800000 */
.L_x_2868:
        /* <DEDUP_REMOVED lines=41> */
.L_x_2870:
        /* <DEDUP_REMOVED lines=22> */
.L_x_2871:
        /* <DEDUP_REMOVED lines=18> */
.L_x_2872:
        /* <DEDUP_REMOVED lines=22> */
.L_x_2873:
        /* <DEDUP_REMOVED lines=22> */
.L_x_2874:
        /* <DEDUP_REMOVED lines=8> */
.L_x_2877:
        /* <DEDUP_REMOVED lines=19> */
[----:B------:R-:W-:Y:S02]  /*0ab0*/  R2UR UR40, R18 ;  /* 0x00000000122872ca */ /* 0x000fe400000e0000 */
[----:B------:R-:W-:Y:S02]  /*0ac0*/  CS2R R188, SRZ ;  /* 0x0000000000bc7805 */ /* 0x000fe4000001ff00 */
[----:B------:R-:W-:Y:S01]  /*0ad0*/  MOV R19, RZ ;  /* 0x000000ff00137202 */ /* 0x000fe20000000f00 */
[----:B------:R-:W-:Y:S01]  /*0ae0*/  IMAD.MOV.U32 R186, RZ, RZ, RZ ;  /* 0x000000ffffba7224 */ /* 0x000fe200078e00ff */
[----:B------:R-:W-:Y:S01]  /*0af0*/  SHF.R.S32.HI R3, RZ, 0x1f, R228 ;  /* 0x0000001fff037819 */ /* 0x000fe200000114e4 */
[----:B------:R-:W-:Y:S01]  /*0b00*/  ULOP3.LUT UR39, UR36, 0x1, URZ, 0xfc, !UPT ;  /* 0x0000000124277892 */ /* 0x000fe2000f8efc3f */
[----:B------:R-:W-:Y:S02]  /*0b10*/  UMOV UR37, URZ ;  /* 0x0000003f00257c82 */ /* 0x000fe40008000000 */
[----:B------:R-:W-:-:S02]  /*0b20*/  LEA.HI R5, R3, R228, RZ, 0x7 ;  /* 0x000000e403057211 */ /* 0x000fc400078f38ff */
[-C--:B------:R-:W-:Y:S02]  /*0b30*/  LEA.HI R2, R3, R228.reuse, RZ, 0x5 ;  /* 0x000000e403027211 */ /* 0x080fe400078f28ff */
[----:B------:R-:W-:Y:S01]  /*0b40*/  LOP3.LUT R213, R5, 0xffffff80, RZ, 0xc0, !PT ;  /* 0xffffff8005d57812 */ /* 0x000fe200078ec0ff */
[----:B------:R-:W-:Y:S01]  /*0b50*/  UIADD3 UR40, UR40, 0x10400, URZ ;  /* 0x0001040028287890 */ /* 0x000fe2000fffe03f */
[----:B------:R-:W-:Y:S01]  /*0b60*/  LEA.HI R0, R3, R228, RZ, 0x4 ;  /* 0x000000e403007211 */ /* 0x000fe200078f20ff */
[----:B------:R-:W-:Y:S01]  /*0b70*/  IMAD.SHL.U32 R2, R2, 0x20, RZ ;  /* 0x0000002002027824 */ /* 0x000fe200078e00ff */
[----:B------:R-:W-:Y:S02]  /*0b80*/  IADD3 R213, R228, -R213, RZ ;  /* 0x800000d5e4d57210 */ /* 0x000fe40007ffe0ff */
[----:B------:R-:W-:Y:S02]  /*0b90*/  LOP3.LUT R7, R0, 0x3fffff0, RZ, 0xc0, !PT ;  /* 0x03fffff000077812 */ /* 0x000fe400078ec0ff */
[----:B------:R-:W-:-:S02]  /*0ba0*/  SHF.R.S32.HI R4, RZ, 0x1f, R213 ;  /* 0x0000001fff047819 */ /* 0x000fc400000114d5 */
[----:B------:R-:W-:Y:S01]  /*0bb0*/  LOP3.LUT R2, R2, 0xfffffc00, RZ, 0xc0, !PT ;  /* 0xfffffc0002027812 */ /* 0x000fe200078ec0ff */
[----:B------:R-:W-:Y:S01]  /*0bc0*/  IMAD.IADD R7, R228, 0x1, -R7 ;  /* 0x00000001e4077824 */ /* 0x000fe200078e0a07 */
[----:B------:R-:W-:Y:S02]  /*0bd0*/  LEA.HI R6, R4, R213, RZ, 0x2 ;  /* 0x000000d504067211 */ /* 0x000fe400078f10ff */
[----:B------:R-:W-:Y:S02]  /*0be0*/  LEA.HI R10, R3, R228, RZ, 0x2 ;  /* 0x000000e4030a7211 */ /* 0x000fe400078f10ff */
[--C-:B------:R-:W-:Y:S02]  /*0bf0*/  SHF.R.S32.HI R8, RZ, 0x2, R6.reuse ;  /* 0x00000002ff087819 */ /* 0x100fe40000011406 */
[----:B------:R-:W-:Y:S02]  /*0c00*/  SHF.R.S32.HI R9, RZ, 0x1f, R6 ;  /* 0x0000001fff097819 */ /* 0x000fe40000011406 */
[----:B------:R-:W-:-:S02]  /*0c10*/  LOP3.LUT R13, R10, 0xfffffffc, RZ, 0xc0, !PT ;  /* 0xfffffffc0a0d7812 */ /* 0x000fc400078ec0ff */
[----:B------:R-:W-:Y:S02]  /*0c20*/  LEA.HI R9, R9, R8, RZ, 0x3 ;  /* 0x0000000809097211 */ /* 0x000fe400078f18ff */
[----:B------:R-:W-:Y:S01]  /*0c30*/  SHF.R.S32.HI R220, RZ, 0x7, R5 ;  /* 0x00000007ffdc7819 */ /* 0x000fe20000011405 */
[----:B------:R-:W-:Y:S01]  /*0c40*/  IMAD.IADD R13, R228, 0x1, -R13 ;  /* 0x00000001e40d7824 */ /* 0x000fe200078e0a0d */
[----:B------:R-:W-:Y:S01]  /*0c50*/  LOP3.LUT R11, R9, 0xfffffff8, RZ, 0xc0, !PT ;  /* 0xfffffff8090b7812 */ /* 0x000fe200078ec0ff */
[----:B------:R-:W-:Y:S01]  /*0c60*/  IMAD R9, R7, 0x40, R2 ;  /* 0x0000004007097824 */ /* 0x000fe200078e0202 */
[----:B------:R-:W-:Y:S02]  /*0c70*/  SHF.R.S32.HI R7, RZ, 0x4, R0 ;  /* 0x00000004ff077819 */ /* 0x000fe40000011400 */
[----:B------:R-:W-:Y:S02]  /*0c80*/  LEA.HI R187, R3, R228, RZ, 0x3 ;  /* 0x000000e403bb7211 */ /* 0x000fe400078f18ff */
[----:B------:R-:W-:-:S02]  /*0c90*/  LEA.HI R0, R0, R7, RZ, 0x1 ;  /* 0x0000000700007211 */ /* 0x000fc400078f08ff */
[----:B------:R-:W-:Y:S02]  /*0ca0*/  LEA.HI R4, R4, R213, RZ, 0x5 ;  /* 0x000000d504047211 */ /* 0x000fe400078f28ff */
[----:B------:R-:W-:Y:S02]  /*0cb0*/  LOP3.LUT R0, R0, 0x1ffffffe, RZ, 0xc0, !PT ;  /* 0x1ffffffe00007812 */ /* 0x000fe400078ec0ff */
[----:B------:R-:W-:Y:S02]  /*0cc0*/  LEA.HI R5, R5, R220, RZ, 0x1 ;  /* 0x000000dc05057211 */ /* 0x000fe400078f08ff */
[----:B------:R-:W-:Y:S01]  /*0cd0*/  LEA.HI R2, R13, R13, RZ, 0x1 ;  /* 0x0000000d0d027211 */ /* 0x000fe200078f08ff */
[----:B------:R-:W-:Y:S01]  /*0ce0*/  IMAD.IADD R0, R7, 0x1, -R0 ;  /* 0x0000000107007824 */ /* 0x000fe200078e0a00 */
[----:B------:R-:W-:Y:S02]  /*0cf0*/  IADD3 R11, R8, -R11, RZ ;  /* 0x8000000b080b7210 */ /* 0x000fe40007ffe0ff */
[----:B------:R-:W-:Y:S01]  /*0d00*/  SHF.R.S32.HI R4, RZ, 0x5, R4 ;  /* 0x00000005ff047819 */ /* 0x000fe20000011404 */
[----:B------:R-:W-:Y:S01]  /*0d10*/  IMAD R222, R0, 0x8, R9 ;  /* 0x0000000800de7824 */ /* 0x000fe200078e0209 */
[----:B------:R-:W-:-:S02]  /*0d20*/  LEA.HI R0, R3, R228, RZ, 0x6 ;  /* 0x000000e403007211 */ /* 0x000fc400078f30ff */
[----:B------:R-:W-:Y:S01]  /*0d30*/  LOP3.LUT R3, R187, 0xfffffff8, RZ, 0xc0, !PT ;  /* 0xfffffff8bb037812 */ /* 0x000fe200078ec0ff */
[----:B------:R-:W-:Y:S01]  /*0d40*/  IMAD R4, R4, 0x10, R11 ;  /* 0x0000001004047824 */ /* 0x000fe200078e020b */
[----:B------:R-:W-:Y:S01]  /*0d50*/  SHF.R.S32.HI R187, RZ, 0x3, R187 ;  /* 0x00000003ffbb7819 */ /* 0x000fe200000114bb */
[----:B------:R-:W-:Y:S01]  /*0d60*/  IMAD.SHL.U32 R0, R0, 0x8, RZ ;  /* 0x0000000800007824 */ /* 0x000fe200078e00ff */
[----:B------:R-:W-:Y:S01]  /*0d70*/  LOP3.LUT R5, R5, 0x3fffffe, RZ, 0xc0, !PT ;  /* 0x03fffffe05057812 */ /* 0x000fe200078ec0ff */
[----:B------:R-:W-:Y:S01]  /*0d80*/  IMAD.IADD R206, R228, 0x1, -R3 ;  /* 0x00000001e4ce7824 */ /* 0x000fe200078e0a03 */
[----:B------:R-:W-:Y:S01]  /*0d90*/  LOP3.LUT R2, R2, 0x1ffffffe, RZ, 0xc0, !PT ;  /* 0x1ffffffe02027812 */ /* 0x000fe200078ec0ff */
[C---:B------:R-:W-:Y:S01]  /*0da0*/  VIADD R219, R187.reuse, 0x20 ;  /* 0x00000020bbdb7836 */ /* 0x040fe20000000000 */
[C---:B------:R-:W-:Y:S01]  /*0db0*/  SHF.L.U32 R224, R187.reuse, 0x6, RZ ;  /* 0x00000006bbe07819 */ /* 0x040fe200000006ff */
[C---:B------:R-:W-:Y:S01]  /*0dc0*/  VIADD R217, R187.reuse, 0x60 ;  /* 0x00000060bbd97836 */ /* 0x040fe20000000000 */
[----:B------:R-:W-:Y:S01]  /*0dd0*/  IADD3 R5, R220, -R5, RZ ;  /* 0x80000005dc057210 */ /* 0x000fe20007ffe0ff */
[----:B------:R-:W-:Y:S01]  /*0de0*/  VIADD R218, R187, 0x40 ;  /* 0x00000040bbda7836 */ /* 0x000fe20000000000 */
[----:B------:R-:W-:Y:S01]  /*0df0*/  LOP3.LUT R201, R0, 0xfffffe00, RZ, 0xc0, !PT ;  /* 0xfffffe0000c97812 */ /* 0x000fe200078ec0ff */
[----:B------:R-:W-:Y:S01]  /*0e00*/  IMAD.IADD R204, R13, 0x1, -R2 ;  /* 0x000000010dcc7824 */ /* 0x000fe200078e0a02 */
[----:B------:R-:W-:Y:S01]  /*0e10*/  SHF.L.U32 R16, R206, 0x3, RZ ;  /* 0x00000003ce107819 */ /* 0x000fe200000006ff */
[----:B------:R-:W-:Y:S01]  /*0e20*/  IMAD R221, R5, 0x40, R4 ;  /* 0x0000004005dd7824 */ /* 0x000fe200078e0204 */
[----:B------:R-:W-:Y:S01]  /*0e30*/  LOP3.LUT R3, R224, 0x1c0, RZ, 0xc0, !PT ;  /* 0x000001c0e0037812 */ /* 0x000fe200078ec0ff */
[----:B------:R-:W-:Y:S01]  /*0e40*/  IMAD.SHL.U32 R196, R219, 0x40, RZ ;  /* 0x00000040dbc47824 */ /* 0x000fe200078e00ff */
[----:B------:R-:W-:Y:S01]  /*0e50*/  SHF.R.S32.HI R0, RZ, 0x1f, R219 ;  /* 0x0000001fff007819 */ /* 0x000fe200000114db */
[----:B------:R-:W-:Y:S01]  /*0e60*/  IMAD.SHL.U32 R195, R218, 0x40, RZ ;  /* 0x00000040dac37824 */ /* 0x000fe200078e00ff */
[----:B------:R-:W-:Y:S01]  /*0e70*/  SHF.R.S32.HI R2, RZ, 0x1f, R217 ;  /* 0x0000001fff027819 */ /* 0x000fe200000114d9 */
[----:B------:R-:W-:Y:S01]  /*0e80*/  IMAD.SHL.U32 R194, R217, 0x40, RZ ;  /* 0x00000040d9c27824 */ /* 0x000fe200078e00ff */
[----:B------:R-:W-:Y:S01]  /*0e90*/  SHF.R.S32.HI R5, RZ, 0x1f, R218 ;  /* 0x0000001fff057819 */ /* 0x000fe200000114da */
[----:B------:R-:W-:Y:S01]  /*0ea0*/  IMAD R204, R204, 0x8, R221 ;  /* 0x00000008cccc7824 */ /* 0x000fe200078e02dd */
[----:B------:R-:W-:-:S02]  /*0eb0*/  SHF.R.U32.HI R200, RZ, 0x3, R3 ;  /* 0x00000003ffc87819 */ /* 0x000fc40000011603 */
[----:B------:R-:W-:Y:S02]  /*0ec0*/  LOP3.LUT R205, R3, 0x38, R16, 0xf8, !PT ;  /* 0x0000003803cd7812 */ /* 0x000fe400078ef810 */
[----:B------:R-:W-:Y:S02]  /*0ed0*/  LEA.HI R0, R0, R219, RZ, 0x3 ;  /* 0x000000db00007211 */ /* 0x000fe400078f18ff */
[----:B------:R-:W-:Y:S01]  /*0ee0*/  LEA.HI R3, R2, R217, RZ, 0x3 ;  /* 0x000000d902037211 */ /* 0x000fe200078f18ff */
[----:B------:R-:W-:Y:S01]  /*0ef0*/  VIADD R2, R16, 0x40 ;  /* 0x0000004010027836 */ /* 0x000fe20000000000 */
[----:B------:R-:W-:Y:S01]  /*0f00*/  LEA.HI R5, R5, R218, RZ, 0x3 ;  /* 0x000000da05057211 */ /* 0x000fe200078f18ff */
[----:B------:R-:W-:Y:S01]  /*0f10*/  IMAD.SHL.U32 R0, R0, 0x40, RZ ;  /* 0x0000004000007824 */ /* 0x000fe200078e00ff */
[----:B------:R-:W-:Y:S01]  /*0f20*/  LOP3.LUT R196, R196, 0x1c0, RZ, 0xc0, !PT ;  /* 0x000001c0c4c47812 */ /* 0x000fe200078ec0ff */
[----:B------:R-:W-:Y:S01]  /*0f30*/  IMAD.SHL.U32 R3, R3, 0x40, RZ ;  /* 0x0000004003037824 */ /* 0x000fe200078e00ff */
[----:B------:R-:W-:-:S02]  /*0f40*/  LOP3.LUT R195, R195, 0x1c0, RZ, 0xc0, !PT ;  /* 0x000001c0c3c37812 */ /* 0x000fc400078ec0ff */
[----:B------:R-:W-:Y:S02]  /*0f50*/  LOP3.LUT R194, R194, 0x1c0, RZ, 0xc0, !PT ;  /* 0x000001c0c2c27812 */ /* 0x000fe400078ec0ff */
[----:B------:R-:W-:Y:S02]  /*0f60*/  SHF.L.U32 R5, R5, 0x6, RZ ;  /* 0x0000000605057819 */ /* 0x000fe400000006ff */
[----:B------:R-:W-:Y:S02]  /*0f70*/  SHF.L.U32 R22, R206, 0x2, RZ ;  /* 0x00000002ce167819 */ /* 0x000fe400000006ff */
[----:B------:R-:W-:Y:S02]  /*0f80*/  SHF.R.U32.HI R227, RZ, 0x3, R196 ;  /* 0x00000003ffe37819 */ /* 0x000fe400000116c4 */
[----:B------:R-:W-:Y:S01]  /*0f90*/  LOP3.LUT R4, R196, 0x38, R16, 0xf8, !PT ;  /* 0x00000038c4047812 */ /* 0x000fe200078ef810 */
[----:B------:R-:W-:Y:S01]  /*0fa0*/  VIADD R185, R22, 0x20 ;  /* 0x0000002016b97836 */ /* 0x000fe20000000000 */
[----:B------:R-:W-:-:S02]  /*0fb0*/  SHF.R.U32.HI R226, RZ, 0x3, R195 ;  /* 0x00000003ffe27819 */ /* 0x000fc400000116c3 */
[----:B------:R-:W-:Y:S02]  /*0fc0*/  LOP3.LUT R7, R195, 0x38, R16, 0xf8, !PT ;  /* 0x00000038c3077812 */ /* 0x000fe400078ef810 */
[----:B------:R-:W-:Y:S02]  /*0fd0*/  SHF.R.U32.HI R225, RZ, 0x3, R194 ;  /* 0x00000003ffe17819 */ /* 0x000fe400000116c2 */
[----:B------:R-:W-:Y:S02]  /*0fe0*/  LOP3.LUT R8, R194, 0x38, R16, 0xf8, !PT ;  /* 0x00000038c2087812 */ /* 0x000fe400078ef810 */
[----:B------:R-:W-:Y:S02]  /*0ff0*/  LOP3.LUT R199, R0, 0xfffffe00, RZ, 0xc0, !PT ;  /* 0xfffffe0000c77812 */ /* 0x000fe400078ec0ff */
[----:B------:R-:W-:Y:S02]  /*1000*/  LOP3.LUT R198, R5, 0xfffffe00, RZ, 0xc0, !PT ;  /* 0xfffffe0005c67812 */ /* 0x000fe400078ec0ff */
[----:B------:R-:W-:-:S02]  /*1010*/  LOP3.LUT R197, R3, 0xfffffe00, RZ, 0xc0, !PT ;  /* 0xfffffe0003c57812 */ /* 0x000fc400078ec0ff */
[----:B------:R-:W-:Y:S02]  /*1020*/  LOP3.LUT R6, R6, 0x7ffffffc, RZ, 0xc0, !PT ;  /* 0x7ffffffc06067812 */ /* 0x000fe400078ec0ff */
[----:B------:R-:W-:Y:S02]  /*1030*/  LOP3.LUT R205, R201, R205, R200, 0xf6, !PT ;  /* 0x000000cdc9cd7212 */ /* 0x000fe400078ef6c8 */
[----:B------:R-:W-:Y:S01]  /*1040*/  LOP3.LUT R4, R199, R4, R227, 0xf6, !PT ;  /* 0x00000004c7047212 */ /* 0x000fe200078ef6e3 */
[----:B------:R-:W-:Y:S01]  /*1050*/  IMAD.IADD R203, R213, 0x1, -R6 ;  /* 0x00000001d5cb7824 */ /* 0x000fe200078e0a06 */
[----:B------:R-:W-:Y:S02]  /*1060*/  LOP3.LUT R7, R198, R7, R226, 0xf6, !PT ;  /* 0x00000007c6077212 */ /* 0x000fe400078ef6e2 */
[----:B------:R-:W-:Y:S02]  /*1070*/  LOP3.LUT R8, R197, R8, R225, 0xf6, !PT ;  /* 0x00000008c5087212 */ /* 0x000fe400078ef6e1 */
[----:B------:R-:W-:-:S02]  /*1080*/  SHF.R.S32.HI R223, RZ, 0x1f, R187 ;  /* 0x0000001fffdf7819 */ /* 0x000fc400000114bb */
[----:B------:R-:W-:Y:S02]  /*1090*/  SHF.R.S32.HI R23, RZ, 0x1f, R22 ;  /* 0x0000001fff177819 */ /* 0x000fe40000011416 */
[----:B------:R-:W-:Y:S02]  /*10a0*/  SHF.R.S32.HI R17, RZ, 0x1f, R16 ;  /* 0x0000001fff117819 */ /* 0x000fe40000011410 */
[----:B------:R-:W-:Y:S02]  /*10b0*/  SHF.R.S32.HI R184, RZ, 0x1f, R2 ;  /* 0x0000001fffb87819 */ /* 0x000fe40000011402 */
[----:B------:R-:W-:Y:S02]  /*10c0*/  SHF.R.S32.HI R212, RZ, 0x1f, R185 ;  /* 0x0000001fffd47819 */ /* 0x000fe400000114b9 */
[----:B------:R-:W-:Y:S02]  /*10d0*/  LEA R202, R205, UR40, 0x1 ;  /* 0x00000028cdca7c11 */ /* 0x000fe4000f8e08ff */
[----:B------:R-:W-:-:S02]  /*10e0*/  LEA R216, R4, UR40, 0x1 ;  /* 0x0000002804d87c11 */ /* 0x000fc4000f8e08ff */
[----:B------:R-:W-:Y:S02]  /*10f0*/  LEA R215, R7, UR40, 0x1 ;  /* 0x0000002807d77c11 */ /* 0x000fe4000f8e08ff */
[----:B------:R-:W-:-:S07]  /*1100*/  LEA R214, R8, UR40, 0x1 ;  /* 0x0000002808d67c11 */ /* 0x000fce000f8e08ff */
.L_x_3099:
[----:B0---4-:R-:W0:Y:S02]  /*1110*/  LDC.64 R4, c[0x0][0xc88] ;  /* 0x00032200ff047b82 */ /* 0x011e240000000a00 */
        /* <DEDUP_REMOVED lines=15> */
[C-C-:B------:R-:W-:Y:S02]  /*1210*/  @P1 LEA.HI.X R7, R210.reuse, UR5, R211.reuse, 0x2, P2 ;  /* 0x00000005d2071c11 */ /* 0x140fe400090f14d3 */
        /* <DEDUP_REMOVED lines=33> */
.L_x_2879:
        /* <DEDUP_REMOVED lines=9> */
.L_x_2880:
[----:B------:R-:W-:Y:S05]  /*14c0*/  @!P0 BRA `(.L_x_2881) ;  /* 0x00000000000c8947 */ /* 0x000fea0003800000 */
[----:B------:R-:W2:Y:S04]  /*14d0*/  LDG.E R4, desc[UR42][R8.64] ;  /* 0x0000002a08047981 */ /* 0x000ea8000c1e1900 */
[----:B------:R-:W2:Y:S02]  /*14e0*/  LDG.E R29, desc[UR42][R8.64+0x4] ;  /* 0x0000042a081d7981 */ /* 0x000ea4000c1e1900 */
[----:B--2---:R-:W-:-:S07]  /*14f0*/  IMAD.IADD R29, R29, 0x1, -R4 ;  /* 0x000000011d1d7824 */ /* 0x004fce00078e0a04 */
.L_x_2881:
[----:B------:R-:W-:Y:S01]  /*1500*/  ULDC.64 UR4, c[0x0][0xa10] ;  /* 0x0002840000047ab9 */ /* 0x000fe20000000a00 */
[----:B------:R-:W1:Y:S01]  /*1510*/  LDC R9, c[0x0][0x448] ;  /* 0x00011200ff097b82 */ /* 0x000e620000000800 */
[----:B------:R-:W-:-:S04]  /*1520*/  ISETP.NE.U32.AND P0, PT, RZ, UR4, PT ;  /* 0x00000004ff007c0c */ /* 0x000fc8000bf05070 */
[----:B------:R-:W-:Y:S01]  /*1530*/  ISETP.NE.AND.EX P0, PT, RZ, UR5, PT, P0 ;  /* 0x00000005ff007c0c */ /* 0x000fe2000bf05300 */
[----:B------:R-:W-:-:S12]  /*1540*/  ULDC.64 UR4, c[0x0][0xa30] ;  /* 0x00028c0000047ab9 */ /* 0x000fd80000000a00 */
[----:B0-----:R-:W0:Y:S02]  /*1550*/  @P0 LDC.64 R4, c[0x0][0xa10] ;  /* 0x00028400ff040b82 */ /* 0x001e240000000a00 */
[----:B0-----:R-:W-:-:S05]  /*1560*/  @P0 IMAD.WIDE R4, R26, 0x4, R4 ;  /* 0x000000041a040825 */ /* 0x001fca00078e0204 */
[----:B------:R-:W2:Y:S04]  /*1570*/  @P0 LDG.E R3, desc[UR42][R4.64] ;  /* 0x0000002a04030981 */ /* 0x000ea8000c1e1900 */
[----:B------:R0:W2:Y:S01]  /*1580*/  @P0 LDG.E R8, desc[UR42][R4.64+0x4] ;  /* 0x0000042a04080981 */ /* 0x0000a2000c1e1900 */
[----:B------:R-:W-:Y:S01]  /*1590*/  ISETP.NE.U32.AND P1, PT, RZ, UR4, PT ;  /* 0x00000004ff007c0c */ /* 0x000fe2000bf25070 */
[----:B-----5:R-:W-:-:S03]  /*15a0*/  IMAD.MOV.U32 R24, RZ, RZ, R29 ;  /* 0x000000ffff187224 */ /* 0x020fc600078e001d */
[----:B------:R-:W-:-:S13]  /*15b0*/  ISETP.NE.AND.EX P1, PT, RZ, UR5, PT, P1 ;  /* 0x00000005ff007c0c */ /* 0x000fda000bf25310 */
[----:B------:R-:W-:-:S04]  /*15c0*/  @P1 IADD3 R6, P2, R208, UR4, RZ ;  /* 0x00000004d0061c10 */ /* 0x000fc8000ff5e0ff */
[----:B------:R-:W-:-:S05]  /*15d0*/  @P1 IADD3.X R7, R209, UR5, RZ, P2, !PT ;  /* 0x00000005d1071c10 */ /* 0x000fca00097fe4ff */
[----:B------:R3:W5:Y:S01]  /*15e0*/  @P1 LDG.E R24, desc[UR42][R6.64] ;  /* 0x0000002a06181981 */ /* 0x000762000c1e1900 */
[----:B-1----:R-:W-:Y:S01]  /*15f0*/  ISETP.NE.AND P1, PT, R9, 0x1, PT ;  /* 0x000000010900780c */ /* 0x002fe20003f25270 */
[----:B------:R-:W-:-:S05]  /*1600*/  IMAD.SHL.U32 R191, R41, 0x80, RZ ;  /* 0x0000008029bf7824 */ /* 0x000fca00078e00ff */
[----:B0-----:R-:W-:-:S07]  /*1610*/  IADD3 R4, R191, 0x7f, RZ ;  /* 0x0000007fbf047810 */ /* 0x001fce0007ffe0ff */
[----:B------:R-:W0:Y:S08]  /*1620*/  @P1 LDC R9, c[0x0][0x44c] ;  /* 0x00011300ff091b82 */ /* 0x000e300000000800 */
[----:B------:R-:W1:Y:S01]  /*1630*/  @P1 LDC R5, c[0x0][0x450] ;  /* 0x00011400ff051b82 */ /* 0x000e620000000800 */
[----:B--2---:R-:W-:Y:S02]  /*1640*/  @P0 IMAD.IADD R25, R8, 0x1, -R3 ;  /* 0x0000000108190824 */ /* 0x004fe400078e0a03 */
[----:B------:R-:W-:-:S02]  /*1650*/  IMAD.IADD R8, R29, 0x1, -R0 ;  /* 0x000000011d087824 */ /* 0x000fc400078e0a00 */
[----:B0-----:R-:W-:-:S04]  /*1660*/  @P1 IMAD.HI.U32 R0, R4, R9, RZ ;  /* 0x0000000904001227 */ /* 0x001fc800078e00ff */
[----:B------:R-:W-:Y:S01]  /*1670*/  IMAD.IADD R193, R8, 0x1, R25 ;  /* 0x0000000108c17824 */ /* 0x000fe200078e0219 */
[----:B-1----:R-:W-:Y:S01]  /*1680*/  @P1 SHF.R.U32.HI R4, RZ, R5, R0 ;  /* 0x00000005ff041219 */ /* 0x002fe20000011600 */
[----:B------:R-:W-:-:S03]  /*1690*/  IMAD.MOV R27, RZ, RZ, -R8 ;  /* 0x000000ffff1b7224 */ /* 0x000fc600078e0a08 */
[C---:B------:R-:W-:Y:S02]  /*16a0*/  IADD3 R95, R193.reuse, 0x80, -R192 ;  /* 0x00000080c15f7810 */ /* 0x040fe40007ffe8c0 */
[----:B------:R-:W-:Y:S02]  /*16b0*/  IADD3 R0, R193, 0x7f, RZ ;  /* 0x0000007fc1007810 */ /* 0x000fe40007ffe0ff */
[----:B------:R-:W-:Y:S01]  /*16c0*/  VIMNMX R27, RZ, R27, !PT ;  /* 0x0000001bff1b7248 */ /* 0x000fe20007fe0100 */
[----:B------:R-:W-:Y:S01]  /*16d0*/  IMAD.IADD R4, R95, 0x1, R4 ;  /* 0x000000015f047824 */ /* 0x000fe200078e0204 */
[----:B------:R-:W-:-:S04]  /*16e0*/  SHF.R.S32.HI R3, RZ, 0x1f, R0 ;  /* 0x0000001fff037819 */ /* 0x000fc80000011400 */
[----:B------:R-:W-:Y:S02]  /*16f0*/  SHF.R.S32.HI R5, RZ, 0x1f, R4 ;  /* 0x0000001fff057819 */ /* 0x000fe40000011404 */
[----:B------:R-:W-:Y:S02]  /*1700*/  LEA.HI R3, R3, R0, RZ, 0x7 ;  /* 0x0000000003037211 */ /* 0x000fe400078f38ff */
[----:B------:R-:W-:Y:S02]  /*1710*/  LEA.HI R5, R5, R4, RZ, 0x7 ;  /* 0x0000000405057211 */ /* 0x000fe400078f38ff */
[----:B------:R-:W-:Y:S02]  /*1720*/  SHF.R.S32.HI R96, RZ, 0x7, R3 ;  /* 0x00000007ff607819 */ /* 0x000fe40000011403 */
[----:B------:R-:W-:-:S04]  /*1730*/  SHF.R.S32.HI R5, RZ, 0x7, R5 ;  /* 0x00000007ff057819 */ /* 0x000fc80000011405 */
[----:B------:R-:W-:-:S05]  /*1740*/  VIMNMX R5, R96, R5, PT ;  /* 0x0000000560057248 */ /* 0x000fca0003fe0100 */
[----:B------:R-:W-:-:S05]  /*1750*/  IMAD R0, R5, 0x80, -R8 ;  /* 0x0000008005007824 */ /* 0x000fca00078e0a08 */
[----:B------:R-:W-:-:S04]  /*1760*/  VIMNMX R0, R0, R25, PT ;  /* 0x0000001900007248 */ /* 0x000fc80003fe0100 */
[----:B------:R-:W-:Y:S02]  /*1770*/  ISETP.GT.AND P0, PT, R0, R27, PT ;  /* 0x0000001b0000720c */ /* 0x000fe40003f04270 */
[----:B------:R-:W-:-:S05]  /*1780*/  SHF.R.U32.HI R27, RZ, 0x7, R27 ;  /* 0x00000007ff1b7819 */ /* 0x000fca000001161b */
[----:B------:R-:W-:-:S06]  /*1790*/  IMAD.MOV.U32 R28, RZ, RZ, R27 ;  /* 0x000000ffff1c7224 */ /* 0x000fcc00078e001b */
[----:B------:R-:W-:-:S04]  /*17a0*/  @P0 IADD3 R0, R0, 0x7f, RZ ;  /* 0x0000007f00000810 */ /* 0x000fc80007ffe0ff */
[----:B------:R-:W-:-:S04]  /*17b0*/  @P0 SHF.R.S32.HI R3, RZ, 0x1f, R0 ;  /* 0x0000001fff030819 */ /* 0x000fc80000011400 */
[----:B------:R-:W-:-:S04]  /*17c0*/  @P0 LEA.HI R3, R3, R0, RZ, 0x7 ;  /* 0x0000000003030211 */ /* 0x000fc800078f38ff */
[----:B------:R-:W-:Y:S02]  /*17d0*/  @P0 SHF.R.S32.HI R28, RZ, 0x7, R3 ;  /* 0x00000007ff1c0819 */ /* 0x000fe40000011403 */
[----:B------:R-:W-:Y:S02]  /*17e0*/  PLOP3.LUT P0, PT, PT, PT, PT, 0x80, 0x0 ;  /* 0x000000000000781c */ /* 0x000fe40003f0f070 */
[----:B------:R-:W-:-:S13]  /*17f0*/  ISETP.GT.AND P1, PT, R28, R27, PT ;  /* 0x0000001b1c00720c */ /* 0x000fda0003f24270 */
[----:B---3--:R-:W-:Y:S05]  /*1800*/  @!P1 BRA `(.L_x_2882) ;  /* 0x0000006800449947 */ /* 0x008fea0003800000 */
        /* <DEDUP_REMOVED lines=20> */
.L_x_2884:
[----:B------:R-:W-:Y:S05]  /*1950*/  BSYNC B6 ;  /* 0x0000000000067941 */ /* 0x000fea0003800000 */
.L_x_2883:
[----:B------:R-:W-:Y:S01]  /*1960*/  IADD3 R0, R18, 0x400, RZ ;  /* 0x0000040012007810 */ /* 0x000fe20007ffe0ff */
[----:B------:R-:W-:Y:S03]  /*1970*/  BSSY B6, `(.L_x_2885) ;  /* 0x0000013000067945 */ /* 0x000fe60003800000 */
        /* <DEDUP_REMOVED lines=18> */
.L_x_2886:
[----:B------:R-:W-:Y:S05]  /*1aa0*/  BSYNC B6 ;  /* 0x0000000000067941 */ /* 0x000fea0003800000 */
.L_x_2885:
        /* <DEDUP_REMOVED lines=11> */
[----:B-----5:R-:W-:Y:S01]  /*1b60*/  SHF.R.S32.HI R13, RZ, 0x1f, R24 ;  /* 0x0000001fff0d7819 */ /* 0x020fe20000011418 */
[----:B------:R-:W0:Y:S01]  /*1b70*/  S2R R38, SR_TID.X ;  /* 0x0000000000267919 */ /* 0x000e220000002100 */
[----:B------:R-:W-:Y:S01]  /*1b80*/  SEL R3, R37, RZ, P0 ;  /* 0x000000ff25037207 */ /* 0x000fe20000000000 */
[-C--:B-1----:R-:W-:Y:S01]  /*1b90*/  IMAD R10, R223, R34.reuse, RZ ;  /* 0x00000022df0a7224 */ /* 0x082fe200078e02ff */
[C-C-:B------:R-:W-:Y:S01]  /*1ba0*/  SHF.L.U64.HI R29, R34.reuse, 0x5, R35.reuse ;  /* 0x00000005221d7819 */ /* 0x140fe20000010223 */
[C---:B------:R-:W-:Y:S01]  /*1bb0*/  IMAD.SHL.U32 R33, R34.reuse, 0x40, RZ ;  /* 0x0000004022217824 */ /* 0x040fe200078e00ff */
[----:B------:R-:W-:Y:S01]  /*1bc0*/  SHF.L.U64.HI R30, R34, 0x6, R35 ;  /* 0x00000006221e7819 */ /* 0x000fe20000010223 */
[----:B------:R-:W-:Y:S01]  /*1bd0*/  IMAD.IADD R3, R16, 0x1, R3 ;  /* 0x0000000110037824 */ /* 0x000fe200078e0203 */
[C---:B------:R-:W-:Y:S01]  /*1be0*/  SHF.L.U64.HI R31, R34.reuse, 0x7, R35 ;  /* 0x00000007221f7819 */ /* 0x040fe20000010223 */
[----:B---3--:R-:W-:Y:S01]  /*1bf0*/  IMAD.WIDE.U32 R4, R187, R34, R22 ;  /* 0x00000022bb047225 */ /* 0x008fe200078e0016 */
[----:B------:R-:W-:-:S03]  /*1c00*/  SHF.L.U32 R32, R34, 0x5, RZ ;  /* 0x0000000522207819 */ /* 0x000fc600000006ff */
[----:B--2---:R-:W-:-:S04]  /*1c10*/  IMAD.WIDE.U32 R6, R187, R14, R22 ;  /* 0x0000000ebb067225 */ /* 0x004fc800078e0016 */
[C---:B------:R-:W-:Y:S02]  /*1c20*/  IMAD R89, R187.reuse, R35, R10 ;  /* 0x00000023bb597224 */ /* 0x040fe400078e020a */
[----:B------:R-:W-:-:S04]  /*1c30*/  IMAD.WIDE.U32 R10, R187, R34, R16 ;  /* 0x00000022bb0a7225 */ /* 0x000fc800078e0010 */
[----:B------:R-:W-:Y:S01]  /*1c40*/  IMAD.MOV.U32 R82, RZ, RZ, R6 ;  /* 0x000000ffff527224 */ /* 0x000fe200078e0006 */
[----:B------:R-:W-:Y:S01]  /*1c50*/  SHF.R.S32.HI R6, RZ, 0x1f, R3 ;  /* 0x0000001fff067819 */ /* 0x000fe20000011403 */
[-C--:B------:R-:W-:Y:S02]  /*1c60*/  IMAD R8, R223, R14.reuse, RZ ;  /* 0x0000000edf087224 */ /* 0x080fe400078e02ff */
[----:B------:R-:W-:Y:S02]  /*1c70*/  IMAD.IADD R87, R5, 0x1, R89 ;  /* 0x0000000105577824 */ /* 0x000fe400078e0259 */
[----:B------:R-:W-:Y:S01]  /*1c80*/  IMAD.IADD R89, R89, 0x1, R11 ;  /* 0x0000000159597824 */ /* 0x000fe200078e020b */
[----:B------:R-:W-:Y:S01]  /*1c90*/  LEA.HI R11, R6, R3, RZ, 0x3 ;  /* 0x00000003060b7211 */ /* 0x000fe200078f18ff */
[C---:B------:R-:W-:Y:S01]  /*1ca0*/  IMAD R85, R187.reuse, R15, R8 ;  /* 0x0000000fbb557224 */ /* 0x040fe200078e0208 */
[----:B0-----:R-:W-:Y:S01]  /*1cb0*/  SHF.R.U32.HI R38, RZ, 0x7, R38 ;  /* 0x00000007ff267819 */ /* 0x001fe20000011626 */
[----:B------:R-:W-:Y:S01]  /*1cc0*/  IMAD.WIDE.U32 R8, R187, R14, R16 ;  /* 0x0000000ebb087225 */ /* 0x000fe200078e0010 */
[----:B------:R-:W-:-:S02]  /*1cd0*/  LOP3.LUT R5, R195, 0x38, R11, 0xf8, !PT ;  /* 0x00000038c3057812 */ /* 0x000fc400078ef80b */
[----:B------:R-:W-:Y:S01]  /*1ce0*/  ISETP.NE.AND P6, PT, R38, 0x1, PT ;  /* 0x000000012600780c */ /* 0x000fe20003fc5270 */
[----:B------:R-:W-:Y:S01]  /*1cf0*/  IMAD.MOV.U32 R86, RZ, RZ, R4 ;  /* 0x000000ffff567224 */ /* 0x000fe200078e0004 */
[----:B------:R-:W-:Y:S01]  /*1d00*/  LEA.HI R4, R6, R3, RZ, 0x6 ;  /* 0x0000000306047211 */ /* 0x000fe200078f30ff */
[----:B------:R-:W-:Y:S01]  /*1d10*/  IMAD.IADD R83, R7, 0x1, R85 ;  /* 0x0000000107537824 */ /* 0x000fe200078e0255 */
[----:B------:R-:W-:Y:S01]  /*1d20*/  LOP3.LUT R3, R11, 0x38, RZ, 0xc0, !PT ;  /* 0x000000380b037812 */ /* 0x000fe200078ec0ff */
[----:B------:R-:W-:Y:S01]  /*1d30*/  IMAD.MOV.U32 R88, RZ, RZ, R10 ;  /* 0x000000ffff587224 */ /* 0x000fe200078e000a */
[----:B------:R-:W-:Y:S01]  /*1d40*/  IADD3 R85, R85, R9, RZ ;  /* 0x0000000955557210 */ /* 0x000fe20007ffe0ff */
[C---:B------:R-:W-:Y:S01]  /*1d50*/  IMAD R9, R13.reuse, R14, RZ ;  /* 0x0000000e0d097224 */ /* 0x040fe200078e02ff */
[----:B------:R-:W-:Y:S01]  /*1d60*/  MOV R84, R8 ;  /* 0x0000000800547202 */ /* 0x000fe20000000f00 */
[----:B------:R-:W-:Y:S01]  /*1d70*/  IMAD R13, R13, R34, RZ ;  /* 0x000000220d0d7224 */ /* 0x000fe200078e02ff */
[----:B------:R-:W-:Y:S01]  /*1d80*/  SHF.L.U32 R4, R4, 0x7, RZ ;  /* 0x0000000704047819 */ /* 0x000fe200000006ff */
[----:B------:R-:W-:Y:S01]  /*1d90*/  IMAD R39, R24, R15, R9 ;  /* 0x0000000f18277224 */ /* 0x000fe200078e0209 */
[--C-:B------:R-:W-:Y:S01]  /*1da0*/  LOP3.LUT R8, R196, 0x38, R11.reuse, 0xf8, !PT ;  /* 0x00000038c4087812 */ /* 0x100fe200078ef80b */
[----:B------:R-:W-:Y:S05]  /*1db0*/  @!P6 WARPSYNC.ALL ;  /* 0x000000000000e948 */ /* 0x000fea0003800000 */
[----:B------:R-:W-:Y:S01]  /*1dc0*/  LOP3.LUT R10, R194, 0x38, R11, 0xf8, !PT ;  /* 0x00000038c20a7812 */ /* 0x000fe200078ef80b */
[----:B------:R-:W-:Y:S01]  /*1dd0*/  IMAD.WIDE.U32 R82, R24, R14, R82 ;  /* 0x0000000e18527225 */ /* 0x000fe200078e0052 */
[----:B------:R-:W-:Y:S01]  /*1de0*/  LOP3.LUT R3, R3, 0x1c0, R224, 0xf8, !PT ;  /* 0x000001c003037812 */ /* 0x000fe200078ef8e0 */
[----:B------:R-:W-:Y:S01]  /*1df0*/  ULDC UR4, c[0x0][0x2f4] ;  /* 0x0000bd0000047ab9 */ /* 0x000fe20000000800 */
[----:B------:R-:W-:Y:S01]  /*1e00*/  LOP3.LUT R6, R4, 0xffffe000, RZ, 0xc0, !PT ;  /* 0xffffe00004067812 */ /* 0x000fe200078ec0ff */
[C---:B------:R-:W-:Y:S01]  /*1e10*/  IMAD R13, R24.reuse, R35, R13 ;  /* 0x00000023180d7224 */ /* 0x040fe200078e020d */
[----:B------:R-:W-:Y:S01]  /*1e20*/  LOP3.LUT R5, R5, R226, RZ, 0x3c, !PT ;  /* 0x000000e205057212 */ /* 0x000fe200078e3cff */
[----:B------:R-:W-:Y:S01]  /*1e30*/  IMAD.WIDE.U32 R86, R24, R34, R86 ;  /* 0x0000002218567225 */ /* 0x000fe200078e0056 */
[----:B------:R-:W-:-:S02]  /*1e40*/  LOP3.LUT R8, R8, R227, RZ, 0x3c, !PT ;  /* 0x000000e308087212 */ /* 0x000fc400078e3cff */
[----:B------:R-:W-:Y:S01]  /*1e50*/  LOP3.LUT R10, R10, R225, RZ, 0x3c, !PT ;  /* 0x000000e10a0a7212 */ /* 0x000fe200078e3cff */
[C---:B------:R-:W-:Y:S01]  /*1e60*/  IMAD.WIDE.U32 R84, R24.reuse, R14, R84 ;  /* 0x0000000e18547225 */ /* 0x040fe200078e0054 */
[----:B------:R-:W-:Y:S02]  /*1e70*/  LOP3.LUT R7, R3, R200, RZ, 0x3c, !PT ;  /* 0x000000c803077212 */ /* 0x000fe400078e3cff */
[----:B------:R-:W-:Y:S01]  /*1e80*/  LOP3.LUT R41, R11, 0xfffffff8, RZ, 0xc0, !PT ;  /* 0xfffffff80b297812 */ /* 0x000fe200078ec0ff */
[----:B------:R-:W-:Y:S01]  /*1e90*/  IMAD.WIDE.U32 R88, R24, R34, R88 ;  /* 0x0000002218587225 */ /* 0x000fe200078e0058 */
[-C--:B------:R-:W-:Y:S02]  /*1ea0*/  IADD3 R4, R5, R6.reuse, R198 ;  /* 0x0000000605047210 */ /* 0x080fe40007ffe0c6 */
[-C--:B------:R-:W-:Y:S01]  /*1eb0*/  IADD3 R3, R8, R6.reuse, R199 ;  /* 0x0000000608037210 */ /* 0x080fe20007ffe0c7 */
[----:B------:R-:W-:Y:S01]  /*1ec0*/  IMAD.SHL.U32 R20, R14, 0x40, RZ ;  /* 0x000000400e147824 */ /* 0x000fe200078e00ff */
[-C--:B------:R-:W-:Y:S01]  /*1ed0*/  IADD3 R5, R10, R6.reuse, R197 ;  /* 0x000000060a057210 */ /* 0x080fe20007ffe0c5 */
[----:B------:R-:W-:Y:S01]  /*1ee0*/  IMAD.SHL.U32 R10, R14, 0x20, RZ ;  /* 0x000000200e0a7824 */ /* 0x000fe200078e00ff */
[----:B------:R-:W-:Y:S01]  /*1ef0*/  IADD3 R94, R38, 0x8, RZ ;  /* 0x00000008265e7810 */ /* 0x000fe20007ffe0ff */
[----:B------:R-:W-:Y:S01]  /*1f00*/  IMAD.IADD R38, R83, 0x1, R39 ;  /* 0x0000000153267824 */ /* 0x000fe200078e0227 */
[----:B------:R-:W-:Y:S01]  /*1f10*/  IADD3 R6, R7, R6, R201 ;  /* 0x0000000607067210 */ /* 0x000fe20007ffe0c9 */
[C---:B------:R-:W-:Y:S01]  /*1f20*/  IMAD.SHL.U32 R21, R14.reuse, 0x80, RZ ;  /* 0x000000800e157824 */ /* 0x040fe200078e00ff */
[--C-:B------:R-:W-:Y:S01]  /*1f30*/  SHF.L.U64.HI R7, R14, 0x5, R15.reuse ;  /* 0x000000050e077819 */ /* 0x100fe2000001020f */
[----:B------:R-:W-:Y:S01]  /*1f40*/  IMAD.SHL.U32 R34, R34, 0x80, RZ ;  /* 0x0000008022227824 */ /* 0x000fe200078e00ff */
[----:B------:R-:W-:Y:S01]  /*1f50*/  SHF.L.U64.HI R8, R14, 0x6, R15 ;  /* 0x000000060e087819 */ /* 0x000fe2000001020f */
[----:B------:R-:W-:Y:S01]  /*1f60*/  IMAD R36, R206, 0x20, R187 ;  /* 0x00000020ce247824 */ /* 0x000fe200078e02bb */
[----:B------:R-:W-:Y:S01]  /*1f70*/  SHF.L.U64.HI R9, R14, 0x7, R15 ;  /* 0x000000070e097819 */ /* 0x000fe2000001020f */
[----:B------:R-:W-:Y:S01]  /*1f80*/  IMAD.SHL.U32 R37, R37, 0x2, RZ ;  /* 0x0000000225257824 */ /* 0x000fe200078e00ff */
[----:B------:R-:W-:Y:S01]  /*1f90*/  SHF.R.S32.HI R35, RZ, 0x1f, R42 ;  /* 0x0000001fff237819 */ /* 0x000fe2000001142a */
[----:B------:R-:W-:Y:S01]  /*1fa0*/  IMAD.IADD R39, R39, 0x1, R85 ;  /* 0x0000000127277824 */ /* 0x000fe200078e0255 */
[----:B------:R-:W-:Y:S01]  /*1fb0*/  @!P6 BAR.SYNC.DEFER_BLOCKING 0x9, 0x100 ;  /* 0x024400000000eb1d */ /* 0x000fe20000010000 */
[----:B------:R-:W-:Y:S01]  /*1fc0*/  ISETP.GE.AND P1, PT, R16, UR4, PT ;  /* 0x0000000410007c0c */ /* 0x000fe2000bf26270 */
[----:B------:R-:W-:Y:S01]  /*1fd0*/  IMAD.IADD R43, R13, 0x1, R89 ;  /* 0x000000010d2b7824 */ /* 0x000fe200078e0259 */
[----:B------:R-:W-:-:S02]  /*1fe0*/  ISETP.GE.AND P2, PT, R2, UR4, PT ;  /* 0x0000000402007c0c */ /* 0x000fc4000bf46270 */
[----:B------:R-:W-:Y:S02]  /*1ff0*/  IADD3 R40, R87, R13, RZ ;  /* 0x0000000d57287210 */ /* 0x000fe40007ffe0ff */
[----:B------:R-:W-:Y:S02]  /*2000*/  SHF.R.S32.HI R80, RZ, 0x3, R11 ;  /* 0x00000003ff507819 */ /* 0x000fe4000001140b */
[----:B------:R-:W-:Y:S02]  /*2010*/  SHF.R.S32.HI R90, RZ, 0x1f, R41 ;  /* 0x0000001fff5a7819 */ /* 0x000fe40000011429 */
[----:B----4-:R-:W-:-:S07]  /*2020*/  SHF.R.S32.HI R81, RZ, 0x1f, R26 ;  /* 0x0000001fff517819 */ /* 0x010fce000001141a */
.L_x_2984:
[----:B------:R-:W0:Y:S01]  /*2030*/  LDC R100, c[0x0][0x430] ;  /* 0x00010c00ff647b82 */ /* 0x000e220000000800 */
[----:B------:R-:W-:Y:S01]  /*2040*/  VIADD R28, R28, 0xffffffff ;  /* 0xffffffff1c1c7836 */ /* 0x000fe20000000000 */
[----:B------:R-:W-:-:S03]  /*2050*/  MOV R101, RZ ;  /* 0x000000ff00657202 */ /* 0x000fc60000000f00 */
[----:B------:R-:W-:-:S03]  /*2060*/  IMAD R11, R28, 0x80, R36 ;  /* 0x000000801c0b7824 */ /* 0x000fc600078e0224 */
[----:B------:R-:W1:Y:S02]  /*2070*/  LDC R104, c[0x0][0x3f4] ;  /* 0x0000fd00ff687b82 */ /* 0x000e640000000800 */
[----:B------:R-:W-:Y:S02]  /*2080*/  ISETP.GE.AND P3, PT, R11, R25, PT ;  /* 0x000000190b00720c */ /* 0x000fe40003f66270 */
[----:B------:R-:W-:Y:S02]  /*2090*/  IADD3 R45, R0, R11, RZ ;  /* 0x0000000b002d7210 */ /* 0x000fe40007ffe0ff */
[----:B------:R-:W-:-:S03]  /*20a0*/  ISETP.GT.OR P3, PT, R36, 0x7f, P3 ;  /* 0x0000007f2400780c */ /* 0x000fc60001f64670 */
[----:B------:R-:W-:Y:S01]  /*20b0*/  IMAD.MOV.U32 R11, RZ, RZ, R45 ;  /* 0x000000ffff0b7224 */ /* 0x000fe200078e002d */
[----:B0-----:R-:W-:-:S09]  /*20c0*/  ISETP.NE.AND P4, PT, R100, 0x1, PT ;  /* 0x000000016400780c */ /* 0x001fd20003f85270 */
[----:B------:R-:W0:Y:S08]  /*20d0*/  @!P3 LDC.64 R14, c[0x0][0x428] ;  /* 0x00010a00ff0ebb82 */ /* 0x000e300000000a00 */
[----:B--2---:R-:W2:Y:S08]  /*20e0*/  @!P3 LDC.64 R46, c[0x0][0x418] ;  /* 0x00010600ff2ebb82 */ /* 0x004eb00000000a00 */
[----:B---3--:R-:W3:Y:S08]  /*20f0*/  @P4 LDC R12, c[0x0][0x434] ;  /* 0x00010d00ff0c4b82 */ /* 0x008ef00000000800 */
[----:B----4-:R-:W4:Y:S01]  /*2100*/  @P4 LDC R13, c[0x0][0x438] ;  /* 0x00010e00ff0d4b82 */ /* 0x010f220000000800 */
        /* <DEDUP_REMOVED lines=32> */
[----:B------:R-:W-:Y:S01]  /*2310*/  IMAD R14, R98, UR4, RZ ;  /* 0x00000004620e7c24 */ /* 0x000fe2000f8e02ff */
[----:B------:R-:W-:Y:S02]  /*2320*/  IADD3 R13, R13, R11, RZ ;  /* 0x0000000b0d0d7210 */ /* 0x000fe40007ffe0ff */
        /* <DEDUP_REMOVED lines=50> */
.L_x_2891:
[----:B------:R-:W-:Y:S05]  /*2650*/  BSYNC B1 ;  /* 0x0000000000017941 */ /* 0x000fea0003800000 */
.L_x_2890:
        /* <DEDUP_REMOVED lines=41> */
.L_x_2893:
[----:B------:R-:W-:Y:S05]  /*28f0*/  BSYNC B1 ;  /* 0x0000000000017941 */ /* 0x000fea0003800000 */
.L_x_2892:
        /* <DEDUP_REMOVED lines=43> */
.L_x_2895:
[----:B------:R-:W-:Y:S05]  /*2bb0*/  BSYNC B1 ;  /* 0x0000000000017941 */ /* 0x000fea0003800000 */
.L_x_2894:
[----:B------:R-:W-:Y:S01]  /*2bc0*/  ISETP.GE.AND P4, PT, R217, R97, PT ;  /* 0x00000061d900720c */ /* 0x000fe20003f86270 */
[----:B------:R-:W-:-:S12]  /*2bd0*/  BSSY B1, `(.L_x_2896) ;  /* 0x000001e000017945 */ /* 0x000fd80003800000 */
[----:B------:R-:W-:Y:S05]  /*2be0*/  @P4 BRA `(.L_x_2897) ;  /* 0x0000000000704947 */ /* 0x000fea0003800000 */
[----:B------:R-:W1:Y:S01]  /*2bf0*/  LDC.64 R44, c[0x0][0x3f8] ;  /* 0x0000fe00ff2c7b82 */ /* 0x000e620000000a00 */
[----:B------:R-:W-:Y:S01]  /*2c00*/  IMAD.MOV.U32 R15, RZ, RZ, R91 ;  /* 0x000000ffff0f7224 */ /* 0x000fe200078e005b */
[----:B------:R-:W-:Y:S01]  /*2c10*/  ULDC.64 UR4, c[0x0][0x3e8] ;  /* 0x0000fa0000047ab9 */ /* 0x000fe20000000a00 */
[----:B------:R-:W-:Y:S02]  /*2c20*/  CS2R R48, SRZ ;  /* 0x0000000000307805 */ /* 0x000fe4000001ff00 */
[----:B------:R-:W-:Y:S01]  /*2c30*/  CS2R R50, SRZ ;  /* 0x0000000000327805 */ /* 0x000fe2000001ff00 */
[----:B-1----:R-:W-:-:S04]  /*2c40*/  IMAD.WIDE.U32 R14, R44, 0x60, R14 ;  /* 0x000000602c0e7825 */ /* 0x002fc800078e000e */
[----:B------:R-:W-:Y:S01]  /*2c50*/  IMAD R13, R45, 0x60, RZ ;  /* 0x000000602d0d7824 */ /* 0x000fe200078e02ff */
[----:B------:R-:W-:-:S04]  /*2c60*/  IADD3 R45, P5, R82, R14, RZ ;  /* 0x0000000e522d7210 */ /* 0x000fc80007fbe0ff */
[----:B------:R-:W-:Y:S02]  /*2c70*/  IADD3.X R46, R38, R15, R13, P5, !PT ;  /* 0x0000000f262e7210 */ /* 0x000fe40002ffe40d */
[----:B------:R-:W1:Y:S01]  /*2c80*/  LDC.64 R14, c[0x0][0x408] ;  /* 0x00010200ff0e7b82 */ /* 0x000e620000000a00 */
[----:B------:R-:W-:-:S03]  /*2c90*/  MOV R13, R11 ;  /* 0x0000000b000d7202 */ /* 0x000fc60000000f00 */
        /* <DEDUP_REMOVED lines=17> */
.L_x_2897:
[----:B------:R-:W-:Y:S05]  /*2db0*/  BSYNC B1 ;  /* 0x0000000000017941 */ /* 0x000fea0003800000 */
.L_x_2896:
[----:B-----5:R-:W-:Y:S01]  /*2dc0*/  IMAD.MOV.U32 R11, RZ, RZ, R52 ;  /* 0x000000ffff0b7224 */ /* 0x020fe200078e0034 */
[----:B-1----:R-:W-:Y:S01]  /*2dd0*/  MOV R14, R57 ;  /* 0x00000039000e7202 */ /* 0x002fe20000000f00 */
[----:B------:R-:W-:Y:S01]  /*2de0*/  IMAD.MOV.U32 R12, RZ, RZ, R53 ;  /* 0x000000ffff0c7224 */ /* 0x000fe200078e0035 */
[----:B------:R-:W-:Y:S01]  /*2df0*/  UISETP.NE.AND UP0, UPT, UR39, 0x3, UPT ;  /* 0x000000032700788c */ /* 0x000fe2000bf05270 */
[----:B------:R-:W-:-:S03]  /*2e00*/  IMAD.MOV.U32 R13, RZ, RZ, R56 ;  /* 0x000000ffff0d7224 */ /* 0x000fc600078e0038 */
[----:B------:R-:W-:Y:S01]  /*2e10*/  PRMT R116, R11, 0x5410, R12 ;  /* 0x000054100b747816 */ /* 0x000fe2000000000c */
[----:B------:R-:W-:Y:S01]  /*2e20*/  IMAD.MOV.U32 R11, RZ, RZ, R54 ;  /* 0x000000ffff0b7224 */ /* 0x000fe200078e0036 */
[----:B------:R-:W-:Y:S01]  /*2e30*/  PRMT R118, R13, 0x5410, R14 ;  /* 0x000054100d767816 */ /* 0x000fe2000000000e */
[----:B------:R-:W-:Y:S01]  /*2e40*/  IMAD.MOV.U32 R12, RZ, RZ, R55 ;  /* 0x000000ffff0c7224 */ /* 0x000fe200078e0037 */
[----:B------:R-:W-:Y:S01]  /*2e50*/  MOV R14, R59 ;  /* 0x0000003b000e7202 */ /* 0x000fe20000000f00 */
[----:B------:R-:W-:Y:S01]  /*2e60*/  IMAD.MOV.U32 R13, RZ, RZ, R58 ;  /* 0x000000ffff0d7224 */ /* 0x000fe200078e003a */
[----:B------:R-:W-:Y:S02]  /*2e70*/  PLOP3.LUT P5, PT, PT, PT, UP0, 0x80, 0x0 ;  /* 0x000000000000781c */ /* 0x000fe40003faf008 */
        /* <DEDUP_REMOVED lines=16> */
.L_x_2898:
[----:B------:R-:W-:Y:S01]  /*2f80*/  IMAD R91, R19, 0x8, R18 ;  /* 0x00000008135b7824 */ /* 0x000fe200078e0212 */
[----:B------:R-:W-:Y:S01]  /*2f90*/  SHF.L.U32 R102, R189, 0x1f, RZ ;  /* 0x0000001fbd667819 */ /* 0x000fe200000006ff */
[----:B------:R-:W-:Y:S03]  /*2fa0*/  BSSY B1, `(.L_x_2899) ;  /* 0x0000003000017945 */ /* 0x000fe60003800000 */
[----:B------:R-:W0:Y:S02]  /*2fb0*/  SYNCS.PHASECHK.TRANS64.TRYWAIT P6, [R91+URZ+0x28890], R102 ;  /* 0x028890665b0075a7 */ /* 0x000e2400080c017f */
[----:B0-----:R-:W-:Y:S05]  /*2fc0*/  @!P6 BRA `(.L_x_2900) ;  /* 0x000001b0006ce947 */ /* 0x001fea0003800000 */
.L_x_3220:
[----:B------:R-:W-:Y:S05]  /*2fd0*/  BSYNC B1 ;  /* 0x0000000000017941 */ /* 0x000fea0003800000 */
.L_x_2899:
[----:B------:R-:W-:-:S03]  /*2fe0*/  UMOV UR4, 0xffffffff ;  /* 0xffffffff00047882 */ /* 0x000fc60000000000 */
[----:B------:R-:W-:Y:S05]  /*2ff0*/  BRA.DIV UR4, `(.L_x_2901) ;  /* 0x000001b204747947 */ /* 0x000fea000b800000 */
[----:B------:R1:W2:Y:S04]  /*3000*/  SHFL.IDX PT, R79, R103, RZ, 0x181f ;  /* 0x00181fff674f7589 */ /* 0x0002a800000e0000 */
[----:B------:R1:W3:Y:S02]  /*3010*/  SHFL.IDX PT, R105, R108, RZ, 0x181f ;  /* 0x00181fff6c697589 */ /* 0x0002e400000e0000 */
.L_x_3224:
        /* <DEDUP_REMOVED lines=51> */
.L_x_2907:
[----:B------:R-:W-:Y:S05]  /*3350*/  BSYNC B3 ;  /* 0x0000000000037941 */ /* 0x000fea0003800000 */
.L_x_2906:
[----:B0-----:R4:W-:Y:S02]  /*3360*/  ST.E.128 desc[UR42][R76.64], R12 ;  /* 0x0000000c4c007985 */ /* 0x0019e4000c101d2a */
.L_x_2905:
[----:B------:R-:W-:Y:S05]  /*3370*/  BSYNC B2 ;  /* 0x0000000000027941 */ /* 0x000fea0003800000 */
.L_x_2904:
        /* <DEDUP_REMOVED lines=47> */
.L_x_2909:
[----:B------:R-:W-:Y:S05]  /*3670*/  BSYNC B2 ;  /* 0x0000000000027941 */ /* 0x000fea0003800000 */
.L_x_2908:
[----:B0-----:R0:W-:Y:S02]  /*3680*/  ST.E.128 desc[UR42][R72.64], R12 ;  /* 0x0000000c48007985 */ /* 0x0011e4000c101d2a */
.L_x_2903:
[----:B------:R-:W-:Y:S05]  /*3690*/  BSYNC B1 ;  /* 0x0000000000017941 */ /* 0x000fea0003800000 */
.L_x_2902:
[----:B------:R-:W-:-:S03]  /*36a0*/  UMOV UR4, 0xffffffff ;  /* 0xffffffff00047882 */ /* 0x000fc60000000000 */
[----:B------:R-:W-:Y:S05]  /*36b0*/  BRA.DIV UR4, `(.L_x_2910) ;  /* 0x000001ae04107947 */ /* 0x000fea000b800000 */
[----:B------:R1:W1:Y:S04]  /*36c0*/  SHFL.IDX PT, R71, R103, 0x1, 0x181f ;  /* 0x00381f0067477f89 */ /* 0x00026800000e0000 */
[----:B0-----:R0:W0:Y:S02]  /*36d0*/  SHFL.IDX PT, R73, R108, 0x1, 0x181f ;  /* 0x00381f006c497f89 */ /* 0x00102400000e0000 */
.L_x_3228:
        /* <DEDUP_REMOVED lines=51> */
.L_x_2916:
[----:B------:R-:W-:Y:S05]  /*3a10*/  BSYNC B3 ;  /* 0x0000000000037941 */ /* 0x000fea0003800000 */
.L_x_2915:
[----:B--2---:R0:W-:Y:S02]  /*3a20*/  ST.E.128 desc[UR42][R68.64], R12 ;  /* 0x0000000c44007985 */ /* 0x0041e4000c101d2a */
.L_x_2914:
[----:B------:R-:W-:Y:S05]  /*3a30*/  BSYNC B2 ;  /* 0x0000000000027941 */ /* 0x000fea0003800000 */
.L_x_2913:
        /* <DEDUP_REMOVED lines=47> */
.L_x_2918:
[----:B------:R-:W-:Y:S05]  /*3d30*/  BSYNC B2 ;  /* 0x0000000000027941 */ /* 0x000fea0003800000 */
.L_x_2917:
[----:B----4-:R0:W-:Y:S02]  /*3d40*/  ST.E.128 desc[UR42][R64.64], R12 ;  /* 0x0000000c40007985 */ /* 0x0101e4000c101d2a */
.L_x_2912:
[----:B------:R-:W-:Y:S05]  /*3d50*/  BSYNC B1 ;  /* 0x0000000000017941 */ /* 0x000fea0003800000 */
.L_x_2911:
[----:B------:R-:W-:-:S03]  /*3d60*/  UMOV UR4, 0xffffffff ;  /* 0xffffffff00047882 */ /* 0x000fc60000000000 */
[----:B------:R-:W-:Y:S05]  /*3d70*/  BRA.DIV UR4, `(.L_x_2919) ;  /* 0x000001a604ac7947 */ /* 0x000fea000b800000 */
[----:B------:R1:W1:Y:S04]  /*3d80*/  SHFL.IDX PT, R63, R103, 0x2, 0x181f ;  /* 0x00581f00673f7f89 */ /* 0x00026800000e0000 */
[----:B0-----:R0:W0:Y:S02]  /*3d90*/  SHFL.IDX PT, R65, R108, 0x2, 0x181f ;  /* 0x00581f006c417f89 */ /* 0x00102400000e0000 */
.L_x_3232:
        /* <DEDUP_REMOVED lines=50> */
.L_x_2925:
[----:B------:R-:W-:Y:S05]  /*40c0*/  BSYNC B3 ;  /* 0x0000000000037941 */ /* 0x000fea0003800000 */
.L_x_2924:
[----:B--2---:R0:W-:Y:S02]  /*40d0*/  ST.E.128 desc[UR42][R60.64], R12 ;  /* 0x0000000c3c007985 */ /* 0x0041e4000c101d2a */
.L_x_2923:
[----:B------:R-:W-:Y:S05]  /*40e0*/  BSYNC B2 ;  /* 0x0000000000027941 */ /* 0x000fea0003800000 */
.L_x_2922:
        /* <DEDUP_REMOVED lines=47> */
.L_x_2927:
[----:B------:R-:W-:Y:S05]  /*43e0*/  BSYNC B2 ;  /* 0x0000000000027941 */ /* 0x000fea0003800000 */
.L_x_2926:
[----:B----4-:R0:W-:Y:S02]  /*43f0*/  ST.E.128 desc[UR42][R56.64], R12 ;  /* 0x0000000c38007985 */ /* 0x0101e4000c101d2a */
.L_x_2921:
[----:B------:R-:W-:Y:S05]  /*4400*/  BSYNC B1 ;  /* 0x0000000000017941 */ /* 0x000fea0003800000 */
.L_x_2920:
[----:B------:R-:W-:-:S03]  /*4410*/  UMOV UR4, 0xffffffff ;  /* 0xffffffff00047882 */ /* 0x000fc60000000000 */
[----:B------:R-:W-:Y:S05]  /*4420*/  BRA.DIV UR4, `(.L_x_2928) ;  /* 0x000001a2044c7947 */ /* 0x000fea000b800000 */
[----:B-1----:R-:W1:Y:S04]  /*4430*/  SHFL.IDX PT, R103, R103, 0x3, 0x181f ;  /* 0x00781f0067677f89 */ /* 0x002e6800000e0000 */
[----:B------:R0:W0:Y:S02]  /*4440*/  SHFL.IDX PT, R53, R108, 0x3, 0x181f ;  /* 0x00781f006c357f89 */ /* 0x00002400000e0000 */
.L_x_3236:
[----:B------:R-:W-:Y:S05]  /*4450*/  @P4 BRA `(.L_x_2929) ;  /* 0x00000034002c4947 */ /* 0x000fea0003800000 */
[----:B------:R-:W-:Y:S04]  /*4460*/  BSSY B1, `(.L_x_2930) ;  /* 0x0000032000017945 */ /* 0x000fe80003800000 */
        /* <DEDUP_REMOVED lines=47> */
.L_x_2933:
[----:B------:R-:W-:Y:S05]  /*4760*/  BSYNC B2 ;  /* 0x0000000000027941 */ /* 0x000fea0003800000 */
.L_x_2932:
[----:B----4-:R0:W-:Y:S02]  /*4770*/  ST.E.128 desc[UR42][R54.64], R12 ;  /* 0x0000000c36007985 */ /* 0x0101e4000c101d2a */
.L_x_2931:
[----:B------:R-:W-:Y:S05]  /*4780*/  BSYNC B1 ;  /* 0x0000000000017941 */ /* 0x000fea0003800000 */
.L_x_2930:
        /* <DEDUP_REMOVED lines=47> */
.L_x_2935:
[----:B------:R-:W-:Y:S05]  /*4a80*/  BSYNC B1 ;  /* 0x0000000000017941 */ /* 0x000fea0003800000 */
.L_x_2934:
[----:B----4-:R0:W-:Y:S01]  /*4a90*/  ST.E.128 desc[UR42][R48.64], R12 ;  /* 0x0000000c30007985 */ /* 0x0101e2000c101d2a */
[----:B------:R-:W-:Y:S05]  /*4aa0*/  BRA `(.L_x_2929) ;  /* 0x0000002c00987947 */ /* 0x000fea0003800000 */
.L_x_2889:
        /* <DEDUP_REMOVED lines=38> */
[----:B------:R0:W5:Y:S01]  /*4d10*/  @!P4 LDG.E.128 R52, desc[UR42][R60.64] ;  /* 0x0000002a3c34c981 */ /* 0x000162000c1e1d00 */
[----:B------:R-:W-:Y:S02]  /*4d20*/  @!P4 LEA.HI.X R63, R44, R63, R45, 0x1, P6 ;  /* 0x0000003f2c3fc211 */ /* 0x000fe400030f0c2d */
[----:B------:R-:W-:-:S02]  /*4d30*/  CS2R R44, SRZ ;  /* 0x00000000002c7805 */ /* 0x000fc4000001ff00 */
[----:B------:R-:W5:Y:S04]  /*4d40*/  @!P5 LDG.E.128 R48, desc[UR42][R64.64] ;  /* 0x0000002a4030d981 */ /* 0x000f68000c1e1d00 */
[----:B------:R1:W5:Y:S01]  /*4d50*/  @!P4 LDG.E.128 R56, desc[UR42][R62.64] ;  /* 0x0000002a3e38c981 */ /* 0x000362000c1e1d00 */
[C---:B--2---:R-:W-:Y:S02]  /*4d60*/  @!P3 LEA R68, P4, R74.reuse, R68, 0x1 ;  /* 0x000000444a44b211 */ /* 0x044fe400078808ff */
[----:B0-----:R-:W-:Y:S01]  /*4d70*/  CS2R R60, SRZ ;  /* 0x00000000003c7805 */ /* 0x001fe2000001ff00 */
[----:B------:R0:W5:Y:S01]  /*4d80*/  @!P5 LDG.E.128 R44, desc[UR42][R66.64] ;  /* 0x0000002a422cd981 */ /* 0x000162000c1e1d00 */
[----:B------:R-:W-:Y:S02]  /*4d90*/  @!P3 LEA.HI.X R69, R74, R69, R75, 0x1, P4 ;  /* 0x000000454a45b211 */ /* 0x000fe400020f0c4b */
[----:B---3--:R-:W-:-:S04]  /*4da0*/  @!P3 LEA R70, P4, R72, R70, 0x1 ;  /* 0x000000464846b211 */ /* 0x008fc800078808ff */
[----:B------:R-:W-:Y:S02]  /*4db0*/  @!P3 LEA.HI.X R71, R72, R71, R73, 0x1, P4 ;  /* 0x000000474847b211 */ /* 0x000fe400020f0c49 */
[----:B------:R-:W-:-:S04]  /*4dc0*/  ISETP.GE.AND P4, PT, R217, R97, PT ;  /* 0x00000061d900720c */ /* 0x000fc80003f86270 */
[CC--:B------:R-:W-:Y:S02]  /*4dd0*/  ISETP.GE.OR P4, PT, R16.reuse, R104.reuse, P4 ;  /* 0x000000681000720c */ /* 0x0c0fe40002786670 */
[----:B-1----:R-:W-:Y:S02]  /*4de0*/  CS2R R62, SRZ ;  /* 0x00000000003e7805 */ /* 0x002fe4000001ff00 */
[----:B0-----:R-:W-:Y:S02]  /*4df0*/  CS2R R66, SRZ ;  /* 0x0000000000427805 */ /* 0x001fe4000001ff00 */
[----:B------:R-:W-:Y:S01]  /*4e00*/  CS2R R64, SRZ ;  /* 0x0000000000407805 */ /* 0x000fe2000001ff00 */
[----:B------:R-:W-:Y:S01]  /*4e10*/  BSSY B1, `(.L_x_2936) ;  /* 0x000001d000017945 */ /* 0x000fe20003800000 */
[----:B------:R-:W-:Y:S02]  /*4e20*/  CS2R R74, SRZ ;  /* 0x00000000004a7805 */ /* 0x000fe4000001ff00 */
[----:B------:R-:W-:Y:S01]  /*4e30*/  CS2R R72, SRZ ;  /* 0x0000000000487805 */ /* 0x000fe2000001ff00 */
[----:B------:R0:W5:Y:S04]  /*4e40*/  @!P3 LDG.E.128 R60, desc[UR42][R68.64] ;  /* 0x0000002a443cb981 */ /* 0x000168000c1e1d00 */
[----:B------:R1:W5:Y:S01]  /*4e50*/  @!P3 LDG.E.128 R64, desc[UR42][R70.64] ;  /* 0x0000002a4640b981 */ /* 0x000362000c1e1d00 */
[----:B------:R-:W-:-:S02]  /*4e60*/  ISETP.GE.AND P3, PT, R16, R104, PT ;  /* 0x000000681000720c */ /* 0x000fc40003f66270 */
[----:B0-----:R-:W-:Y:S02]  /*4e70*/  CS2R R68, SRZ ;  /* 0x0000000000447805 */ /* 0x001fe4000001ff00 */
[----:B-1----:R-:W-:Y:S01]  /*4e80*/  CS2R R70, SRZ ;  /* 0x0000000000467805 */ /* 0x002fe2000001ff00 */
[----:B------:R-:W-:Y:S08]  /*4e90*/  @P4 BRA `(.L_x_2937) ;  /* 0x0000000000504947 */ /* 0x000ff00003800000 */
[----:B------:R-:W0:Y:S01]  /*4ea0*/  LDC.64 R68, c[0x0][0x3f8] ;  /* 0x0000fe00ff447b82 */ /* 0x000e220000000a00 */
[----:B------:R-:W-:Y:S01]  /*4eb0*/  MOV R15, R91 ;  /* 0x0000005b000f7202 */ /* 0x000fe20000000f00 */
[----:B------:R-:W-:Y:S01]  /*4ec0*/  IMAD.MOV.U32 R13, RZ, RZ, R11 ;  /* 0x000000ffff0d7224 */ /* 0x000fe200078e000b */
[----:B------:R-:W-:Y:S01]  /*4ed0*/  ULDC.64 UR4, c[0x0][0x3e8] ;  /* 0x0000fa0000047ab9 */ /* 0x000fe20000000a00 */
        /* <DEDUP_REMOVED lines=16> */
.L_x_2937:
[----:B------:R-:W-:Y:S05]  /*4fe0*/  BSYNC B1 ;  /* 0x0000000000017941 */ /* 0x000fea0003800000 */
.L_x_2936:
[----:B-----5:R-:W-:Y:S01]  /*4ff0*/  IMAD.MOV.U32 R11, RZ, RZ, R70 ;  /* 0x000000ffff0b7224 */ /* 0x020fe200078e0046 */
[----:B------:R-:W-:Y:S01]  /*5000*/  MOV R13, R68 ;  /* 0x00000044000d7202 */ /* 0x000fe20000000f00 */
        /* <DEDUP_REMOVED lines=15> */
[----:B------:R-:W-:Y:S01]  /*5100*/  IMAD.MOV.U32 R14, RZ, RZ, R45 ;  /* 0x000000ffff0e7224 */ /* 0x000fe200078e002d */
[----:B------:R-:W-:Y:S01]  /*5110*/  PRMT R123, R123, 0x5410, R11 ;  /* 0x000054107b7b7816 */ /* 0x000fe2000000000b */
[----:B------:R-:W-:Y:S01]  /*5120*/  IMAD.MOV.U32 R11, RZ, RZ, R50 ;  /* 0x000000ffff0b7224 */ /* 0x000fe200078e0032 */
[----:B------:R-:W-:Y:S01]  /*5130*/  PRMT R126, R126, 0x5410, R12 ;  /* 0x000054107e7e7816 */ /* 0x000fe2000000000c */
[----:B------:R-:W-:Y:S01]  /*5140*/  IMAD.MOV.U32 R12, RZ, RZ, R51 ;  /* 0x000000ffff0c7224 */ /* 0x000fe200078e0033 */
[----:B------:R-:W-:Y:S01]  /*5150*/  PRMT R127, R14, 0x7610, R127 ;  /* 0x000076100e7f7816 */ /* 0x000fe2000000007f */
[----:B------:R-:W-:Y:S01]  /*5160*/  IMAD.MOV.U32 R14, RZ, RZ, R49 ;  /* 0x000000ffff0e7224 */ /* 0x000fe200078e0031 */
[----:B------:R-:W-:-:S02]  /*5170*/  PRMT R124, R124, 0x5410, R13 ;  /* 0x000054107c7c7816 */ /* 0x000fc4000000000d */
[----:B------:R-:W-:Y:S02]  /*5180*/  MOV R13, R48 ;  /* 0x00000030000d7202 */ /* 0x000fe40000000f00 */
[----:B------:R-:W-:Y:S01]  /*5190*/  PRMT R123, R11, 0x7610, R123 ;  /* 0x000076100b7b7816 */ /* 0x000fe2000000007b */
[----:B------:R-:W-:Y:S01]  /*51a0*/  IMAD.MOV.U32 R11, RZ, RZ, R54 ;  /* 0x000000ffff0b7224 */ /* 0x000fe200078e0036 */
[----:B------:R-:W-:Y:S01]  /*51b0*/  PRMT R126, R12, 0x7610, R126 ;  /* 0x000076100c7e7816 */ /* 0x000fe2000000007e */
[----:B------:R-:W-:Y:S01]  /*51c0*/  IMAD.MOV.U32 R12, RZ, RZ, R55 ;  /* 0x000000ffff0c7224 */ /* 0x000fe200078e0037 */
[----:B------:R-:W-:Y:S01]  /*51d0*/  PRMT R127, R127, 0x5410, R14 ;  /* 0x000054107f7f7816 */ /* 0x000fe2000000000e */
[----:B------:R-:W-:Y:S01]  /*51e0*/  IMAD.MOV.U32 R14, RZ, RZ, R53 ;  /* 0x000000ffff0e7224 */ /* 0x000fe200078e0035 */
[----:B------:R-:W-:Y:S02]  /*51f0*/  PRMT R124, R13, 0x7610, R124 ;  /* 0x000076100d7c7816 */ /* 0x000fe4000000007c */
[----:B------:R-:W-:-:S02]  /*5200*/  MOV R13, R52 ;  /* 0x00000034000d7202 */ /* 0x000fc40000000f00 */
        /* <DEDUP_REMOVED lines=22> */
.L_x_2938:
[----:B------:R-:W-:Y:S01]  /*5370*/  IMAD R91, R19, 0x8, R18 ;  /* 0x00000008135b7824 */ /* 0x000fe200078e0212 */
[----:B------:R-:W-:Y:S01]  /*5380*/  SHF.L.U32 R102, R189, 0x1f, RZ ;  /* 0x0000001fbd667819 */ /* 0x000fe200000006ff */
[----:B------:R-:W0:Y:S01]  /*5390*/  LDC R110, c[0x0][0x2f4] ;  /* 0x0000bd00ff6e7b82 */ /* 0x000e220000000800 */
[----:B------:R-:W-:Y:S02]  /*53a0*/  BSSY B1, `(.L_x_2939) ;  /* 0x0000003000017945 */ /* 0x000fe40003800000 */
[----:B------:R-:W1:Y:S02]  /*53b0*/  SYNCS.PHASECHK.TRANS64.TRYWAIT P4, [R91+URZ+0x28890], R102 ;  /* 0x028890665b0075a7 */ /* 0x000e64000808017f */
[----:B-1----:R-:W-:Y:S05]  /*53c0*/  @!P4 BRA `(.L_x_2940) ;  /* 0x0000019000b0c947 */ /* 0x002fea0003800000 */
.L_x_3237:
[----:B------:R-:W-:Y:S05]  /*53d0*/  BSYNC B1 ;  /* 0x0000000000017941 */ /* 0x000fea0003800000 */
.L_x_2939:
[----:B------:R-:W-:Y:S01]  /*53e0*/  UMOV UR4, 0xffffffff ;  /* 0xffffffff00047882 */ /* 0x000fe20000000000 */
[----:B0-----:R-:W-:Y:S02]  /*53f0*/  IMAD.IADD R112, R110, 0x1, -R37 ;  /* 0x000000016e707824 */ /* 0x001fe400078e0a25 */
[----:B------:R-:W-:Y:S05]  /*5400*/  BRA.DIV UR4, `(.L_x_2941) ;  /* 0x0000019204b47947 */ /* 0x000fea000b800000 */
[----:B------:R0:W2:Y:S04]  /*5410*/  SHFL.IDX PT, R107, R103, RZ, 0x181f ;  /* 0x00181fff676b7589 */ /* 0x0000a800000e0000 */
[----:B------:R0:W3:Y:S02]  /*5420*/  SHFL.IDX PT, R106, R108, RZ, 0x181f ;  /* 0x00181fff6c6a7589 */ /* 0x0000e400000e0000 */
.L_x_3241:
        /* <DEDUP_REMOVED lines=20> */
[----:B------:R-:W-:Y:S01]  /*5570*/  IMAD R15, R19, 0x4000, R12 ;  /* 0x00004000130f7824 */ /* 0x000fe200078e020c */
[----:B------:R-:W-:-:S03]  /*5580*/  LEA R13, R13, R18, 0x1 ;  /* 0x000000120d0d7211 */ /* 0x000fc600078e08ff */
[----:B------:R-:W-:-:S03]  /*5590*/  IMAD R76, R15, 0x2, R18 ;  /* 0x000000020f4c7824 */ /* 0x000fc600078e0212 */
[----:B------:R-:W2:Y:S04]  /*55a0*/  LDS.128 R12, [R13+0x18400] ;  /* 0x018400000d0c7984 */ /* 0x000ea80000000c00 */
        /* <DEDUP_REMOVED lines=13> */
[----:B--2---:R-:W-:Y:S01]  /*5680*/  IMAD.MOV.U32 R47, RZ, RZ, R12 ;  /* 0x000000ffff2f7224 */ /* 0x004fe200078e000c */
[----:B------:R-:W-:Y:S01]  /*5690*/  SHF.R.U64 R48, R48, 0x10, R49 ;  /* 0x0000001030307819 */ /* 0x000fe20000001231 */
[----:B---3--:R-:W-:-:S02]  /*56a0*/  HADD2.F32 R46, -RZ, R77.H0_H0 ;  /* 0x2000004dff2e7230 */ /* 0x008fc40000004100 */
[----:B------:R-:W-:Y:S02]  /*56b0*/  IMAD.MOV.U32 R49, RZ, RZ, R15 ;  /* 0x000000ffff317224 */ /* 0x000fe400078e000f */
[----:B------:R-:W-:Y:S02]  /*56c0*/  HADD2.F32 R77, -RZ, R77.H1_H1 ;  /* 0x3000004dff4d7230 */ /* 0x000fe40000004100 */
        /* <DEDUP_REMOVED lines=12> */
[--C-:B------:R-:W-:Y:S01]  /*5790*/  HADD2.F32 R127, -RZ, R126.reuse.H0_H0 ;  /* 0x2000007eff7f7230 */ /* 0x100fe20000004100 */
[----:B------:R-:W-:Y:S01]  /*57a0*/  F2FP.F16.F32.PACK_AB R15, R15, R12 ;  /* 0x0000000c0f0f723e */ /* 0x000fe200000000ff */
[----:B------:R-:W-:Y:S01]  /*57b0*/  HADD2.F32 R79, -RZ, R79.H1_H1 ;  /* 0x3000004fff4f7230 */ /* 0x000fe20000004100 */
[----:B------:R-:W-:Y:S01]  /*57c0*/  F2FP.F16.F32.PACK_AB R46, R46, R13 ;  /* 0x0000000d2e2e723e */ /* 0x000fe200000000ff */
[----:B------:R-:W-:Y:S01]  /*57d0*/  HADD2.F32 R50, -RZ, R49.H0_H0 ;  /* 0x20000031ff327230 */ /* 0x000fe20000004100 */
[----:B------:R-:W-:Y:S01]  /*57e0*/  MOV R13, R15 ;  /* 0x0000000f000d7202 */ /* 0x000fe20000000f00 */
[----:B------:R-:W-:Y:S02]  /*57f0*/  HADD2.F32 R128, -RZ, R129.H0_H0 ;  /* 0x20000081ff807230 */ /* 0x000fe40000004100 */
[-C--:B------:R-:W-:Y:S01]  /*5800*/  FMUL.FTZ R129, R51, R127.reuse ;  /* 0x0000007f33817220 */ /* 0x080fe20000410000 */
[----:B------:R-:W-:Y:S02]  /*5810*/  HADD2.F32 R77, -RZ, R126.H1_H1 ;  /* 0x3000007eff4d7230 */ /* 0x000fe40000004100 */
[----:B------:R-:W-:Y:S01]  /*5820*/  FMUL.FTZ R130, R50, R127 ;  /* 0x0000007f32827220 */ /* 0x000fe20000410000 */
[----:B------:R-:W-:-:S02]  /*5830*/  HADD2.F32 R49, -RZ, R49.H1_H1 ;  /* 0x30000031ff317230 */ /* 0x000fc40000004100 */
[-C--:B------:R-:W-:Y:S01]  /*5840*/  FMUL.FTZ R132, R79, R128.reuse ;  /* 0x000000804f847220 */ /* 0x080fe20000410000 */
[----:B------:R-:W-:Y:S02]  /*5850*/  HADD2.F32 R126, -RZ, R131.H0_H0 ;  /* 0x20000083ff7e7230 */ /* 0x000fe40000004100 */
[-C--:B------:R-:W-:Y:S01]  /*5860*/  FFMA.FTZ R130, R51, R77.reuse, R130 ;  /* 0x0000004d33827223 */ /* 0x080fe20000010082 */
[----:B------:R-:W-:Y:S01]  /*5870*/  FFMA.FTZ R129, R50, R77, -R129 ;  /* 0x0000004d32817223 */ /* 0x000fe20000010881 */
[C---:B------:R-:W-:Y:S01]  /*5880*/  FMUL.FTZ R128, R49.reuse, R128 ;  /* 0x0000008031807220 */ /* 0x040fe20000410000 */
[----:B------:R-:W-:Y:S02]  /*5890*/  HADD2.F32 R51, -RZ, R48.H0_H0 ;  /* 0x20000030ff337230 */ /* 0x000fe40000004100 */
[-C--:B------:R-:W-:Y:S01]  /*58a0*/  FFMA.FTZ R132, R49, R126.reuse, -R132 ;  /* 0x0000007e31847223 */ /* 0x080fe20000010884 */
[----:B------:R-:W-:Y:S02]  /*58b0*/  HADD2.F32 R49, -RZ, R76.H0_H0 ;  /* 0x2000004cff317230 */ /* 0x000fe40000004100 */
[----:B------:R-:W-:Y:S01]  /*58c0*/  FFMA.FTZ R127, R79, R126, R128 ;  /* 0x0000007e4f7f7223 */ /* 0x000fe20000010080 */
[----:B------:R-:W-:-:S02]  /*58d0*/  HADD2.F32 R50, -RZ, R124.H1_H1 ;  /* 0x3000007cff327230 */ /* 0x000fc40000004100 */
[--C-:B------:R-:W-:Y:S01]  /*58e0*/  HADD2.F32 R48, -RZ, R47.reuse.H0_H0 ;  /* 0x2000002fff307230 */ /* 0x100fe20000004100 */
[----:B------:R-:W-:Y:S01]  /*58f0*/  F2FP.F16.F32.PACK_AB R129, R132, R129 ;  /* 0x000000818481723e */ /* 0x000fe200000000ff */
[----:B------:R-:W-:Y:S01]  /*5900*/  HADD2.F32 R76, -RZ, R76.H1_H1 ;  /* 0x3000004cff4c7230 */ /* 0x000fe20000004100 */
[----:B------:R-:W-:Y:S01]  /*5910*/  F2FP.F16.F32.PACK_AB R127, R127, R130 ;  /* 0x000000827f7f723e */ /* 0x000fe200000000ff */
[----:B------:R-:W-:Y:S02]  /*5920*/  HADD2.F32 R124, -RZ, R124.H0_H0 ;  /* 0x2000007cff7c7230 */ /* 0x000fe40000004100 */
[----:B------:R-:W-:Y:S02]  /*5930*/  HADD2.F32 R47, -RZ, R47.H1_H1 ;  /* 0x3000002fff2f7230 */ /* 0x000fe40000004100 */
[-C--:B------:R-:W-:Y:S01]  /*5940*/  FMUL.FTZ R126, R76, R51.reuse ;  /* 0x000000334c7e7220 */ /* 0x080fe20000410000 */
[----:B------:R-:W-:Y:S02]  /*5950*/  IMAD.MOV.U32 R15, RZ, RZ, R129 ;  /* 0x000000ffff0f7224 */ /* 0x000fe400078e0081 */
[-C--:B------:R-:W-:Y:S01]  /*5960*/  FMUL.FTZ R77, R49, R124.reuse ;  /* 0x0000007c314d7220 */ /* 0x080fe20000410000 */
[C---:B------:R-:W-:Y:S01]  /*5970*/  FMUL.FTZ R124, R48.reuse, R124 ;  /* 0x0000007c307c7220 */ /* 0x040fe20000410000 */
[C---:B------:R-:W-:Y:S01]  /*5980*/  FMUL.FTZ R51, R47.reuse, R51 ;  /* 0x000000332f337220 */ /* 0x040fe20000410000 */
[-C--:B------:R-:W-:Y:S01]  /*5990*/  FFMA.FTZ R126, R47, R125.reuse, -R126 ;  /* 0x0000007d2f7e7223 */ /* 0x080fe2000001087e */
[-C--:B------:R-:W-:Y:S01]  /*59a0*/  FFMA.FTZ R77, R48, R50.reuse, -R77 ;  /* 0x00000032304d7223 */ /* 0x080fe2000001084d */
[----:B------:R-:W-:Y:S01]  /*59b0*/  FFMA.FTZ R124, R49, R50, R124 ;  /* 0x00000032317c7223 */ /* 0x000fe2000001007c */
[----:B------:R-:W-:Y:S01]  /*59c0*/  FFMA.FTZ R125, R76, R125, R51 ;  /* 0x0000007d4c7d7223 */ /* 0x000fe20000010033 */
[----:B------:R-:W-:-:S02]  /*59d0*/  HADD2.F32 R51, -RZ, R45.H0_H0 ;  /* 0x2000002dff337230 */ /* 0x000fc40000004100 */
[----:B------:R-:W-:Y:S01]  /*59e0*/  HADD2.F32 R47, -RZ, R78.H0_H0 ;  /* 0x2000004eff2f7230 */ /* 0x000fe20000004100 */
[----:B------:R-:W-:Y:S01]  /*59f0*/  F2FP.F16.F32.PACK_AB R12, R126, R77 ;  /* 0x0000004d7e0c723e */ /* 0x000fe200000000ff */
[--C-:B------:R-:W-:Y:S01]  /*5a00*/  HADD2.F32 R50, -RZ, R123.reuse.H0_H0 ;  /* 0x2000007bff327230 */ /* 0x100fe20000004100 */
[----:B------:R-:W-:Y:S01]  /*5a10*/  F2FP.F16.F32.PACK_AB R76, R125, R124 ;  /* 0x0000007c7d4c723e */ /* 0x000fe200000000ff */
[----:B------:R-:W-:Y:S02]  /*5a20*/  HADD2.F32 R45, -RZ, R14.H0_H0 ;  /* 0x2000000eff2d7230 */ /* 0x000fe40000004100 */
[----:B------:R-:W-:Y:S02]  /*5a30*/  HADD2.F32 R78, -RZ, R78.H1_H1 ;  /* 0x3000004eff4e7230 */ /* 0x000fe40000004100 */
[----:B------:R-:W-:Y:S02]  /*5a40*/  HADD2.F32 R14, -RZ, R14.H1_H1 ;  /* 0x3000000eff0e7230 */ /* 0x000fe40000004100 */
[----:B------:R-:W-:-:S02]  /*5a50*/  HADD2.F32 R48, -RZ, R123.H1_H1 ;  /* 0x3000007bff307230 */ /* 0x000fc40000004100 */
[-C--:B------:R-:W-:Y:S01]  /*5a60*/  FMUL.FTZ R79, R78, R51.reuse ;  /* 0x000000334e4f7220 */ /* 0x080fe20000410000 */
[----:B------:R-:W-:Y:S02]  /*5a70*/  HADD2.F32 R49, -RZ, R44.H0_H0 ;  /* 0x2000002cff317230 */ /* 0x000fe40000004100 */
[-C--:B------:R-:W-:Y:S01]  /*5a80*/  FMUL.FTZ R44, R47, R50.reuse ;  /* 0x000000322f2c7220 */ /* 0x080fe20000410000 */
[C---:B------:R-:W-:Y:S01]  /*5a90*/  FMUL.FTZ R50, R45.reuse, R50 ;  /* 0x000000322d327220 */ /* 0x040fe20000410000 */
[C---:B------:R-:W-:Y:S01]  /*5aa0*/  FMUL.FTZ R51, R14.reuse, R51 ;  /* 0x000000330e337220 */ /* 0x040fe20000410000 */
[----:B------:R-:W-:Y:S02]  /*5ab0*/  IMAD.MOV.U32 R77, RZ, RZ, R46 ;  /* 0x000000ffff4d7224 */ /* 0x000fe400078e002e */
[-C--:B------:R-:W-:Y:S01]  /*5ac0*/  FFMA.FTZ R44, R45, R48.reuse, -R44 ;  /* 0x000000302d2c7223 */ /* 0x080fe2000001082c */
[-C--:B------:R-:W-:Y:S01]  /*5ad0*/  FFMA.FTZ R79, R14, R49.reuse, -R79 ;  /* 0x000000310e4f7223 */ /* 0x080fe2000001084f */
[----:B------:R-:W-:Y:S01]  /*5ae0*/  FFMA.FTZ R50, R47, R48, R50 ;  /* 0x000000302f327223 */ /* 0x000fe20000010032 */
[----:B------:R-:W-:-:S03]  /*5af0*/  FFMA.FTZ R51, R78, R49, R51 ;  /* 0x000000314e337223 */ /* 0x000fc60000010033 */
[----:B------:R-:W-:Y:S01]  /*5b00*/  F2FP.F16.F32.PACK_AB R14, R79, R44 ;  /* 0x0000002c4f0e723e */ /* 0x000fe200000000ff */
[----:B------:R-:W-:Y:S01]  /*5b10*/  IMAD.MOV.U32 R79, RZ, RZ, R127 ;  /* 0x000000ffff4f7224 */ /* 0x000fe200078e007f */
[----:B------:R-:W-:-:S07]  /*5b20*/  F2FP.F16.F32.PACK_AB R78, R51, R50 ;  /* 0x00000032334e723e */ /* 0x000fce00000000ff */
.L_x_2945:
[----:B------:R-:W-:Y:S05]  /*5b30*/  BSYNC B2 ;  /* 0x0000000000027941 */ /* 0x000fea0003800000 */
.L_x_2944:
[----:B------:R-:W-:Y:S01]  /*5b40*/  ISETP.GE.AND P4, PT, R11, R110, PT ;  /* 0x0000006e0b00720c */ /* 0x000fe20003f86270 */
[----:B--2---:R4:W-:-:S12]  /*5b50*/  ST.E.128 desc[UR42][R104.64], R12 ;  /* 0x0000000c68007985 */ /* 0x0049d8000c101d2a */
[----:B------:R-:W-:-:S05]  /*5b60*/  @!P4 IMAD.WIDE R106, R11, 0x2, R106 ;  /* 0x000000020b6ac825 */ /* 0x000fca00078e026a */
[----:B---3--:R4:W-:Y:S02]  /*5b70*/  @!P4 ST.E.128 desc[UR42][R106.64], R76 ;  /* 0x0000004c6a00c985 */ /* 0x0089e4000c101d2a */
.L_x_2943:
[----:B------:R-:W-:Y:S05]  /*5b80*/  BSYNC B1 ;  /* 0x0000000000017941 */ /* 0x000fea0003800000 */
.L_x_2942:
[----:B------:R-:W-:-:S03]  /*5b90*/  UMOV UR4, 0xffffffff ;  /* 0xffffffff00047882 */ /* 0x000fc60000000000 */
[----:B------:R-:W-:Y:S05]  /*5ba0*/  BRA.DIV UR4, `(.L_x_2946) ;  /* 0x0000018e04187947 */ /* 0x000fea000b800000 */
[----:B------:R0:W0:Y:S04]  /*5bb0*/  SHFL.IDX PT, R51, R103, 0x1, 0x181f ;  /* 0x00381f0067337f89 */ /* 0x00002800000e0000 */
[----:B------:R0:W0:Y:S02]  /*5bc0*/  SHFL.IDX PT, R50, R108, 0x1, 0x181f ;  /* 0x00381f006c327f89 */ /* 0x00002400000e0000 */
.L_x_3245:
[----:B------:R-:W-:Y:S01]  /*5bd0*/  ISETP.GE.OR P4, PT, R219, R97, P1 ;  /* 0x00000061db00720c */ /* 0x000fe20000f86670 */
[----:B------:R-:W-:-:S12]  /*5be0*/  BSSY B1, `(.L_x_2947) ;  /* 0x0000074000017945 */ /* 0x000fd80003800000 */
[----:B------:R-:W-:Y:S05]  /*5bf0*/  @P4 BRA `(.L_x_2948) ;  /* 0x0000000400c84947 */ /* 0x000fea0003800000 */
[----:B------:R-:W-:Y:S01]  /*5c00*/  SEL R11, R37, R112, !P0 ;  /* 0x00000070250b7207 */ /* 0x000fe20004000000 */
[----:B------:R-:W-:Y:S01]  /*5c10*/  BSSY B2, `(.L_x_2949) ;  /* 0x000006c000027945 */ /* 0x000fe20003800000 */
[C---:B0-----:R-:W-:Y:S02]  /*5c20*/  LEA R48, P4, R41.reuse, R50, 0x1 ;  /* 0x0000003229307211 */ /* 0x041fe400078808ff */
[----:B----4-:R-:W-:Y:S02]  /*5c30*/  SHF.R.S32.HI R12, RZ, 0x1f, R11 ;  /* 0x0000001fff0c7819 */ /* 0x010fe4000001140b */
[----:B------:R-:W-:Y:S02]  /*5c40*/  LEA.HI.X R49, R41, R51, R90, 0x1, P4 ;  /* 0x0000003329317211 */ /* 0x000fe400020f0c5a */
[----:B------:R-:W-:-:S04]  /*5c50*/  LEA.HI R11, R12, R11, RZ, 0x4 ;  /* 0x0000000b0c0b7211 */ /* 0x000fc800078f20ff */
[----:B------:R-:W-:-:S04]  /*5c60*/  LEA.HI.SX32 R12, R11, R80, 0x1c ;  /* 0x000000500b0c7211 */ /* 0x000fc800078fe2ff */
[----:B------:R-:W-:Y:S02]  /*5c70*/  SHF.R.S32.HI R13, RZ, 0x1f, R12 ;  /* 0x0000001fff0d7819 */ /* 0x000fe4000001140c */
[----:B------:R-:W-:Y:S02]  /*5c80*/  SHF.L.U32 R11, R12, 0x3, RZ ;  /* 0x000000030c0b7819 */ /* 0x000fe400000006ff */
[----:B------:R-:W-:Y:S02]  /*5c90*/  LEA.HI R13, R13, R12, RZ, 0x3 ;  /* 0x0000000c0d0d7211 */ /* 0x000fe400078f18ff */
[----:B------:R-:W-:-:S03]  /*5ca0*/  LOP3.LUT R12, R196, 0x38, R11, 0xf8, !PT ;  /* 0x00000038c40c7812 */ /* 0x000fc600078ef80b */
[----:B------:R-:W-:Y:S01]  /*5cb0*/  IMAD.SHL.U32 R13, R13, 0x400, RZ ;  /* 0x000004000d0d7824 */ /* 0x000fe200078e00ff */
[----:B------:R-:W-:-:S04]  /*5cc0*/  LOP3.LUT R12, R12, R227, RZ, 0x3c, !PT ;  /* 0x000000e30c0c7212 */ /* 0x000fc800078e3cff */
[----:B------:R-:W-:-:S04]  /*5cd0*/  LOP3.LUT R13, R13, 0x7fffe000, RZ, 0xc0, !PT ;  /* 0x7fffe0000d0d7812 */ /* 0x000fc800078ec0ff */
[----:B------:R-:W-:Y:S01]  /*5ce0*/  IADD3 R12, R12, R13, R199 ;  /* 0x0000000d0c0c7210 */ /* 0x000fe20007ffe0c7 */
[----:B------:R-:W-:-:S04]  /*5cf0*/  IMAD R13, R19, 0x4000, R3 ;  /* 0x00004000130d7824 */ /* 0x000fc800078e0203 */
[----:B------:R-:W-:Y:S01]  /*5d00*/  IMAD R15, R19, 0x4000, R12 ;  /* 0x00004000130f7824 */ /* 0x000fe200078e020c */
[----:B------:R-:W-:-:S03]  /*5d10*/  LEA R13, R13, R18, 0x1 ;  /* 0x000000120d0d7211 */ /* 0x000fc600078e08ff */
[----:B------:R-:W-:-:S03]  /*5d20*/  IMAD R44, R15, 0x2, R18 ;  /* 0x000000020f2c7824 */ /* 0x000fc600078e0212 */
[----:B------:R-:W0:Y:S04]  /*5d30*/  LDS.128 R12, [R13+0x18400] ;  /* 0x018400000d0c7984 */ /* 0x000e280000000c00 */
[----:B------:R-:W4:Y:S01]  /*5d40*/  LDS.128 R44, [R44+0x18400] ;  /* 0x018400002c2c7984 */ /* 0x000f220000000c00 */
[----:B------:R-:W-:Y:S05]  /*5d50*/  @P3 BRA `(.L_x_2950) ;  /* 0x00000004005c3947 */ /* 0x000fea0003800000 */
[--C-:B--2---:R-:W-:Y:S02]  /*5d60*/  SHF.R.U64 R107, R56, 0x10, R57.reuse ;  /* 0x00000010386b7819 */ /* 0x104fe40000001239 */
[----:B------:R-:W-:Y:S01]  /*5d70*/  SHF.R.U32.HI R56, RZ, 0x10, R57 ;  /* 0x00000010ff387819 */ /* 0x000fe20000011639 */
[--C-:B------:R-:W-:Y:S01]  /*5d80*/  HADD2.F32 R57, -RZ, R120.reuse.H1_H1 ;  /* 0x30000078ff397230 */ /* 0x100fe20000004100 */
[----:B------:R-:W-:Y:S01]  /*5d90*/  SHF.R.U64 R123, R52, 0x10, R53 ;  /* 0x00000010347b7819 */ /* 0x000fe20000001235 */
[----:B------:R-:W-:Y:S01]  /*5da0*/  HADD2.F32 R120, -RZ, R120.H0_H0 ;  /* 0x20000078ff787230 */ /* 0x000fe20000004100 */
[--C-:B------:R-:W-:Y:S01]  /*5db0*/  SHF.R.U64 R52, R54, 0x10, R55.reuse ;  /* 0x0000001036347819 */ /* 0x100fe20000001237 */
[----:B----4-:R-:W-:Y:S01]  /*5dc0*/  IMAD.MOV.U32 R54, RZ, RZ, R44 ;  /* 0x000000ffff367224 */ /* 0x010fe200078e002c */
[----:B------:R-:W-:Y:S01]  /*5dd0*/  SHF.R.U32.HI R104, RZ, 0x10, R55 ;  /* 0x00000010ff687819 */ /* 0x000fe20000011637 */
[----:B0-----:R-:W-:Y:S01]  /*5de0*/  IMAD.MOV.U32 R44, RZ, RZ, R14 ;  /* 0x000000ffff2c7224 */ /* 0x001fe200078e000e */
[----:B------:R-:W-:Y:S01]  /*5df0*/  SHF.R.U32.HI R76, RZ, 0x10, R53 ;  /* 0x00000010ff4c7819 */ /* 0x000fe20000011635 */
[----:B------:R-:W-:Y:S01]  /*5e00*/  HADD2.F32 R14, -RZ, R13.H0_H0 ;  /* 0x2000000dff0e7230 */ /* 0x000fe20000004100 */
[----:B------:R-:W-:Y:S01]  /*5e10*/  MOV R55, R46 ;  /* 0x0000002e00377202 */ /* 0x000fe20000000f00 */
[--C-:B------:R-:W-:Y:S01]  /*5e20*/  HADD2.F32 R46, -RZ, R45.reuse.H0_H0 ;  /* 0x2000002dff2e7230 */ /* 0x100fe20000004100 */
[--C-:B------:R-:W-:Y:S01]  /*5e30*/  SHF.R.U64 R53, R58, 0x10, R59.reuse ;  /* 0x000000103a357819 */ /* 0x100fe2000000123b */
[----:B------:R-:W-:Y:S01]  /*5e40*/  HADD2.F32 R45, -RZ, R45.H1_H1 ;  /* 0x3000002dff2d7230 */ /* 0x000fe20000004100 */
[----:B------:R-:W-:Y:S01]  /*5e50*/  SHF.R.U32.HI R79, RZ, 0x10, R59 ;  /* 0x00000010ff4f7819 */ /* 0x000fe2000001163b */
[----:B------:R-:W-:-:S02]  /*5e60*/  HADD2.F32 R58, -RZ, R56.H0_H0 ;  /* 0x20000038ff3a7230 */ /* 0x000fc40000004100 */
[----:B------:R-:W-:Y:S02]  /*5e70*/  HADD2.F32 R13, -RZ, R13.H1_H1 ;  /* 0x3000000dff0d7230 */ /* 0x000fe40000004100 */
[----:B------:R-:W-:Y:S02]  /*5e80*/  HADD2.F32 R59, -RZ, R122.H1_H1 ;  /* 0x3000007aff3b7230 */ /* 0x000fe40000004100 */
[----:B------:R-:W-:Y:S02]  /*5e90*/  HADD2.F32 R56, -RZ, R76.H0_H0 ;  /* 0x2000004cff387230 */ /* 0x000fe40000004100 */
[-C--:B------:R-:W-:Y:S01]  /*5ea0*/  FMUL.FTZ R76, R45, R58.reuse ;  /* 0x0000003a2d4c7220 */ /* 0x080fe20000410000 */
[C---:B------:R-:W-:Y:S01]  /*5eb0*/  FMUL.FTZ R58, R13.reuse, R58 ;  /* 0x0000003a0d3a7220 */ /* 0x040fe20000410000 */
[-C--:B------:R-:W-:Y:S01]  /*5ec0*/  FMUL.FTZ R77, R46, R59.reuse ;  /* 0x0000003b2e4d7220 */ /* 0x080fe20000410000 */
[----:B------:R-:W-:Y:S01]  /*5ed0*/  FMUL.FTZ R59, R14, R59 ;  /* 0x0000003b0e3b7220 */ /* 0x000fe20000410000 */
[-C--:B------:R-:W-:Y:S01]  /*5ee0*/  FFMA.FTZ R76, R13, R56.reuse, -R76 ;  /* 0x000000380d4c7223 */ /* 0x080fe2000001084c */
[----:B------:R-:W-:Y:S01]  /*5ef0*/  FFMA.FTZ R78, R45, R56, R58 ;  /* 0x000000382d4e7223 */ /* 0x000fe2000001003a */
[----:B------:R-:W-:-:S02]  /*5f00*/  HADD2.F32 R56, -RZ, R121.H1_H1 ;  /* 0x30000079ff387230 */ /* 0x000fc40000004100 */
[-C--:B------:R-:W-:Y:S01]  /*5f10*/  FFMA.FTZ R77, R14, R57.reuse, -R77 ;  /* 0x000000390e4d7223 */ /* 0x080fe2000001084d */
[----:B------:R-:W-:Y:S02]  /*5f20*/  HADD2.F32 R13, -RZ, R15.H0_H0 ;  /* 0x2000000fff0d7230 */ /* 0x000fe40000004100 */
[----:B------:R-:W-:Y:S01]  /*5f30*/  FFMA.FTZ R59, R46, R57, R59 ;  /* 0x000000392e3b7223 */ /* 0x000fe2000001003b */
[--C-:B------:R-:W-:Y:S02]  /*5f40*/  HADD2.F32 R14, -RZ, R47.reuse.H0_H0 ;  /* 0x2000002fff0e7230 */ /* 0x100fe40000004100 */
[----:B------:R-:W-:Y:S02]  /*5f50*/  HADD2.F32 R47, -RZ, R47.H1_H1 ;  /* 0x3000002fff2f7230 */ /* 0x000fe40000004100 */
[----:B------:R-:W-:Y:S01]  /*5f60*/  FMUL.FTZ R57, R13, R56 ;  /* 0x000000380d397220 */ /* 0x000fe20000410000 */
[----:B------:R-:W-:Y:S02]  /*5f70*/  HADD2.F32 R58, -RZ, R79.H0_H0 ;  /* 0x2000004fff3a7230 */ /* 0x000fe40000004100 */
[----:B------:R-:W-:-:S02]  /*5f80*/  HADD2.F32 R15, -RZ, R15.H1_H1 ;  /* 0x3000000fff0f7230 */ /* 0x000fc40000004100 */
[----:B------:R-:W-:Y:S02]  /*5f90*/  HADD2.F32 R45, -RZ, R119.H1_H1 ;  /* 0x30000077ff2d7230 */ /* 0x000fe40000004100 */
[----:B------:R-:W-:Y:S02]  /*5fa0*/  HADD2.F32 R46, -RZ, R104.H0_H0 ;  /* 0x20000068ff2e7230 */ /* 0x000fe40000004100 */
[C---:B------:R-:W-:Y:S01]  /*5fb0*/  FMUL.FTZ R104, R14.reuse, R56 ;  /* 0x000000380e687220 */ /* 0x040fe20000410000 */
[-C--:B------:R-:W-:Y:S01]  /*5fc0*/  FMUL.FTZ R56, R47, R58.reuse ;  /* 0x0000003a2f387220 */ /* 0x080fe20000410000 */
[----:B---3--:R-:W-:Y:S01]  /*5fd0*/  FMUL.FTZ R106, R15, R58 ;  /* 0x0000003a0f6a7220 */ /* 0x008fe20000410000 */
[-C--:B------:R-:W-:Y:S01]  /*5fe0*/  FFMA.FTZ R58, R14, R45.reuse, R57 ;  /* 0x0000002d0e3a7223 */ /* 0x080fe20000010039 */
[----:B------:R-:W-:Y:S02]  /*5ff0*/  HADD2.F32 R122, -RZ, R122.H0_H0 ;  /* 0x2000007aff7a7230 */ /* 0x000fe40000004100 */
[----:B------:R-:W-:Y:S01]  /*6000*/  FFMA.FTZ R104, R13, R45, -R104 ;  /* 0x0000002d0d687223 */ /* 0x000fe20000010868 */
[----:B------:R-:W-:-:S02]  /*6010*/  HADD2.F32 R14, -RZ, R54.H0_H0 ;  /* 0x20000036ff0e7230 */ /* 0x000fc40000004100 */
[-C--:B------:R-:W-:Y:S01]  /*6020*/  FFMA.FTZ R79, R15, R46.reuse, -R56 ;  /* 0x0000002e0f4f7223 */ /* 0x080fe20000010838 */
[----:B------:R-:W-:Y:S02]  /*6030*/  HADD2.F32 R45, -RZ, R107.H0_H0 ;  /* 0x2000006bff2d7230 */ /* 0x000fe40000004100 */
[----:B------:R-:W-:Y:S01]  /*6040*/  FFMA.FTZ R105, R47, R46, R106 ;  /* 0x0000002e2f697223 */ /* 0x000fe2000001006a */
[----:B------:R-:W-:Y:S02]  /*6050*/  HADD2.F32 R54, -RZ, R54.H1_H1 ;  /* 0x30000036ff367230 */ /* 0x000fe40000004100 */
[----:B------:R-:W-:Y:S01]  /*6060*/  FMUL.FTZ R46, R14, R122 ;  /* 0x0000007a0e2e7220 */ /* 0x000fe20000410000 */
[--C-:B------:R-:W-:Y:S01]  /*6070*/  HADD2.F32 R13, -RZ, R12.reuse.H0_H0 ;  /* 0x2000000cff0d7230 */ /* 0x100fe20000004100 */
[----:B------:R-:W-:Y:S01]  /*6080*/  F2FP.F16.F32.PACK_AB R79, R79, R104 ;  /* 0x000000684f4f723e */ /* 0x000fe200000000ff */
[----:B------:R-:W-:Y:S02]  /*6090*/  HADD2.F32 R12, -RZ, R12.H1_H1 ;  /* 0x3000000cff0c7230 */ /* 0x000fe40000004100 */
[----:B------:R-:W-:Y:S01]  /*60a0*/  FMUL.FTZ R57, R54, R45 ;  /* 0x0000002d36397220 */ /* 0x000fe20000410000 */
[----:B------:R-:W-:-:S02]  /*60b0*/  HADD2.F32 R15, -RZ, R123.H0_H0 ;  /* 0x2000007bff0f7230 */ /* 0x000fc40000004100 */
[C---:B------:R-:W-:Y:S01]  /*60c0*/  FMUL.FTZ R47, R13.reuse, R122 ;  /* 0x0000007a0d2f7220 */ /* 0x040fe20000410000 */
[----:B------:R-:W-:Y:S01]  /*60d0*/  FFMA.FTZ R46, R13, R120, -R46 ;  /* 0x000000780d2e7223 */ /* 0x000fe2000001082e */
[----:B------:R-:W-:Y:S02]  /*60e0*/  HADD2.F32 R13, -RZ, R55.H0_H0 ;  /* 0x20000037ff0d7230 */ /* 0x000fe40000004100 */
[C---:B------:R-:W-:Y:S01]  /*60f0*/  FMUL.FTZ R45, R12.reuse, R45 ;  /* 0x0000002d0c2d7220 */ /* 0x040fe20000410000 */
[----:B------:R-:W-:Y:S02]  /*6100*/  HADD2.F32 R121, -RZ, R121.H0_H0 ;  /* 0x20000079ff797230 */ /* 0x000fe40000004100 */
[-C--:B------:R-:W-:Y:S01]  /*6110*/  FFMA.FTZ R57, R12, R15.reuse, -R57 ;  /* 0x0000000f0c397223 */ /* 0x080fe20000010839 */
[----:B------:R-:W-:Y:S02]  /*6120*/  HADD2.F32 R53, -RZ, R53.H0_H0 ;  /* 0x20000035ff357230 */ /* 0x000fe40000004100 */
[----:B------:R-:W-:Y:S01]  /*6130*/  FFMA.FTZ R54, R54, R15, R45 ;  /* 0x0000000f36367223 */ /* 0x000fe2000001002d */
[----:B------:R-:W-:-:S02]  /*6140*/  HADD2.F32 R55, -RZ, R55.H1_H1 ;  /* 0x30000037ff377230 */ /* 0x000fc40000004100 */
[----:B------:R-:W-:Y:S01]  /*6150*/  FMUL.FTZ R15, R13, R121 ;  /* 0x000000790d0f7220 */ /* 0x000fe20000410000 */
[--C-:B------:R-:W-:Y:S02]  /*6160*/  HADD2.F32 R12, -RZ, R44.reuse.H0_H0 ;  /* 0x2000002cff0c7230 */ /* 0x100fe40000004100 */
[----:B------:R-:W-:Y:S01]  /*6170*/  FFMA.FTZ R47, R14, R120, R47 ;  /* 0x000000780e2f7223 */ /* 0x000fe2000001002f */
        /* <DEDUP_REMOVED lines=17> */
[----:B------:R-:W-:Y:S01]  /*6290*/  F2FP.F16.F32.PACK_AB R46, R55, R14 ;  /* 0x0000000e372e723e */ /* 0x000fe200000000ff */
[----:B------:R-:W-:Y:S01]  /*62a0*/  IMAD.MOV.U32 R14, RZ, RZ, R78 ;  /* 0x000000ffff0e7224 */ /* 0x000fe200078e004e */
[----:B------:R-:W-:-:S02]  /*62b0*/  F2FP.F16.F32.PACK_AB R13, R76, R77 ;  /* 0x0000004d4c0d723e */ /* 0x000fc400000000ff */
[----:B------:R-:W-:-:S07]  /*62c0*/  MOV R47, R58 ;  /* 0x0000003a002f7202 */ /* 0x000fce0000000f00 */
.L_x_2950:
[----:B------:R-:W-:Y:S05]  /*62d0*/  BSYNC B2 ;  /* 0x0000000000027941 */ /* 0x000fea0003800000 */
.L_x_2949:
[----:B------:R-:W-:Y:S01]  /*62e0*/  ISETP.GE.AND P4, PT, R11, R110, PT ;  /* 0x0000006e0b00720c */ /* 0x000fe20003f86270 */
[----:B0-----:R0:W-:-:S12]  /*62f0*/  ST.E.128 desc[UR42][R48.64], R12 ;  /* 0x0000000c30007985 */ /* 0x0011d8000c101d2a */
[----:B------:R-:W-:-:S05]  /*6300*/  @!P4 IMAD.WIDE R50, R11, 0x2, R50 ;  /* 0x000000020b32c825 */ /* 0x000fca00078e0232 */
[----:B----4-:R0:W-:Y:S02]  /*6310*/  @!P4 ST.E.128 desc[UR42][R50.64], R44 ;  /* 0x0000002c3200c985 */ /* 0x0101e4000c101d2a */
.L_x_2948:
[----:B------:R-:W-:Y:S05]  /*6320*/  BSYNC B1 ;  /* 0x0000000000017941 */ /* 0x000fea0003800000 */
.L_x_2947:
[----:B------:R-:W-:-:S03]  /*6330*/  UMOV UR4, 0xffffffff ;  /* 0xffffffff00047882 */ /* 0x000fc60000000000 */
[----:B------:R-:W-:Y:S05]  /*6340*/  BRA.DIV UR4, `(.L_x_2951) ;  /* 0x00000186047c7947 */ /* 0x000fea000b800000 */
[----:B0-----:R0:W0:Y:S04]  /*6350*/  SHFL.IDX PT, R51, R103, 0x2, 0x181f ;  /* 0x00581f0067337f89 */ /* 0x00102800000e0000 */
[----:B------:R0:W0:Y:S02]  /*6360*/  SHFL.IDX PT, R50, R108, 0x2, 0x181f ;  /* 0x00581f006c327f89 */ /* 0x00002400000e0000 */
.L_x_3249:
        /* <DEDUP_REMOVED lines=103> */
[----:B------:R-:W-:Y:S02]  /*69e0*/  F2FP.F16.F32.PACK_AB R56, R52, R47 ;  /* 0x0000002f3438723e */ /* 0x000fe400000000ff */
[----:B------:R-:W-:-:S02]  /*69f0*/  F2FP.F16.F32.PACK_AB R12, R55, R46 ;  /* 0x0000002e370c723e */ /* 0x000fc400000000ff */
[----:B------:R-:W-:Y:S01]  /*6a00*/  F2FP.F16.F32.PACK_AB R14, R44, R45 ;  /* 0x0000002d2c0e723e */ /* 0x000fe200000000ff */
[----:B------:R-:W-:Y:S01]  /*6a10*/  IMAD.MOV.U32 R44, RZ, RZ, R56 ;  /* 0x000000ffff2c7224 */ /* 0x000fe200078e0038 */
[----:B------:R-:W-:Y:S01]  /*6a20*/  F2FP.F16.F32.PACK_AB R13, R58, R59 ;  /* 0x0000003b3a0d723e */ /* 0x000fe200000000ff */
[----:B------:R-:W-:Y:S01]  /*6a30*/  IMAD.MOV.U32 R45, RZ, RZ, R57 ;  /* 0x000000ffff2d7224 */ /* 0x000fe200078e0039 */
[----:B------:R-:W-:Y:S02]  /*6a40*/  F2FP.F16.F32.PACK_AB R46, R53, R54 ;  /* 0x00000036352e723e */ /* 0x000fe400000000ff */
[----:B------:R-:W-:-:S07]  /*6a50*/  MOV R47, R63 ;  /* 0x0000003f002f7202 */ /* 0x000fce0000000f00 */
.L_x_2955:
[----:B------:R-:W-:Y:S05]  /*6a60*/  BSYNC B2 ;  /* 0x0000000000027941 */ /* 0x000fea0003800000 */
.L_x_2954:
[----:B------:R-:W-:Y:S01]  /*6a70*/  ISETP.GE.AND P4, PT, R11, R110, PT ;  /* 0x0000006e0b00720c */ /* 0x000fe20003f86270 */
[----:B0-----:R0:W-:-:S12]  /*6a80*/  ST.E.128 desc[UR42][R48.64], R12 ;  /* 0x0000000c30007985 */ /* 0x0011d8000c101d2a */
[----:B------:R-:W-:-:S05]  /*6a90*/  @!P4 IMAD.WIDE R50, R11, 0x2, R50 ;  /* 0x000000020b32c825 */ /* 0x000fca00078e0232 */
[----:B----4-:R0:W-:Y:S02]  /*6aa0*/  @!P4 ST.E.128 desc[UR42][R50.64], R44 ;  /* 0x0000002c3200c985 */ /* 0x0101e4000c101d2a */
.L_x_2953:
[----:B------:R-:W-:Y:S05]  /*6ab0*/  BSYNC B1 ;  /* 0x0000000000017941 */ /* 0x000fea0003800000 */
.L_x_2952:
[----:B------:R-:W-:-:S03]  /*6ac0*/  UMOV UR4, 0xffffffff ;  /* 0xffffffff00047882 */ /* 0x000fc60000000000 */
[----:B------:R-:W-:Y:S05]  /*6ad0*/  BRA.DIV UR4, `(.L_x_2956) ;  /* 0x0000017e04e47947 */ /* 0x000fea000b800000 */
[----:B0-----:R-:W0:Y:S04]  /*6ae0*/  SHFL.IDX PT, R103, R103, 0x3, 0x181f ;  /* 0x00781f0067677f89 */ /* 0x001e2800000e0000 */
[----:B------:R-:W0:Y:S02]  /*6af0*/  SHFL.IDX PT, R108, R108, 0x3, 0x181f ;  /* 0x00781f006c6c7f89 */ /* 0x000e2400000e0000 */
.L_x_3253:
        /* <DEDUP_REMOVED lines=8> */
[----:B----4-:R-:W-:-:S04]  /*6b80*/  LEA.HI.SX32 R12, R11, R80, 0x1c ;  /* 0x000000500b0c7211 */ /* 0x010fc800078fe2ff */
        /* <DEDUP_REMOVED lines=21> */
[--C-:B------:R-:W-:Y:S01]  /*6ce0*/  SHF.R.U64 R59, R74, 0x10, R75.reuse ;  /* 0x000000104a3b7819 */ /* 0x100fe2000000124b */
[----:B------:R-:W-:Y:S01]  /*6cf0*/  HADD2.F32 R45, -RZ, R45.H1_H1 ;  /* 0x3000002dff2d7230 */ /* 0x000fe20000004100 */
[----:B------:R-:W-:Y:S01]  /*6d00*/  SHF.R.U32.HI R74, RZ, 0x10, R75 ;  /* 0x00000010ff4a7819 */ /* 0x000fe2000001164b */
[--C-:B------:R-:W-:Y:S01]  /*6d10*/  HADD2.F32 R14, -RZ, R13.reuse.H0_H0 ;  /* 0x2000000dff0e7230 */ /* 0x100fe20000004100 */
[--C-:B------:R-:W-:Y:S01]  /*6d20*/  SHF.R.U64 R65, R70, 0x10, R71.reuse ;  /* 0x0000001046417819 */ /* 0x100fe20000001247 */
        /* <DEDUP_REMOVED lines=31> */
[----:B------:R-:W-:-:S02]  /*6f20*/  HADD2.F32 R114, -RZ, R114.H0_H0 ;  /* 0x20000072ff727230 */ /* 0x000fc40000004100 */
[-C--:B------:R-:W-:Y:S01]  /*6f30*/  FFMA.FTZ R63, R15, R46.reuse, -R52 ;  /* 0x0000002e0f3f7223 */ /* 0x080fe20000010834 */
[----:B------:R-:W-:Y:S02]  /*6f40*/  HADD2.F32 R45, -RZ, R64.H0_H0 ;  /* 0x20000040ff2d7230 */ /* 0x000fe40000004100 */
[----:B------:R-:W-:Y:S01]  /*6f50*/  FFMA.FTZ R62, R47, R46, R54 ;  /* 0x0000002e2f3e7223 */ /* 0x000fe20000010036 */
        /* <DEDUP_REMOVED lines=17> */
[----:B------:R-:W-:Y:S02]  /*7070*/  HADD2.F32 R15, -RZ, R59.H0_H0 ;  /* 0x2000003bff0f7230 */ /* 0x000fe40000004100 */
[-C--:B------:R-:W-:Y:S01]  /*7080*/  FMUL.FTZ R45, R13, R113.reuse ;  /* 0x000000710d2d7220 */ /* 0x080fe20000410000 */
[----:B------:R-:W-:Y:S02]  /*7090*/  HADD2.F32 R51, -RZ, R51.H1_H1 ;  /* 0x30000033ff337230 */ /* 0x000fe40000004100 */
[----:B------:R-:W-:Y:S01]  /*70a0*/  FMUL.FTZ R52, R12, R113 ;  /* 0x000000710c347220 */ /* 0x000fe20000410000 */
[----:B------:R-:W-:Y:S01]  /*70b0*/  HADD2.F32 R44, -RZ, R44.H1_H1 ;  /* 0x3000002cff2c7230 */ /* 0x000fe20000004100 */
[----:B------:R-:W-:Y:S01]  /*70c0*/  F2FP.F16.F32.PACK_AB R61, R62, R61 ;  /* 0x0000003d3e3d723e */ /* 0x000fe200000000ff */
        /* <DEDUP_REMOVED lines=17> */
.L_x_2958:
[----:B------:R-:W-:Y:S05]  /*71e0*/  BSYNC B1 ;  /* 0x0000000000017941 */ /* 0x000fea0003800000 */
.L_x_2957:
[----:B0-----:R0:W-:Y:S01]  /*71f0*/  ST.E.128 desc[UR42][R48.64], R12 ;  /* 0x0000000c30007985 */ /* 0x0011e2000c101d2a */
[----:B------:R-:W-:Y:S01]  /*7200*/  ISETP.GE.AND P3, PT, R11, R110, PT ;  /* 0x0000006e0b00720c */ /* 0x000fe20003f66270 */
[----:B------:R-:W-:-:S12]  /*7210*/  IMAD.MOV.U32 R109, RZ, RZ, R103 ;  /* 0x000000ffff6d7224 */ /* 0x000fd800078e0067 */
[----:B------:R-:W-:Y:S05]  /*7220*/  @P3 BRA `(.L_x_2929) ;  /* 0x0000000400b83947 */ /* 0x000fea0003800000 */
[----:B0-----:R-:W-:-:S05]  /*7230*/  IMAD.WIDE R12, R11, 0x2, R108 ;  /* 0x000000020b0c7825 */ /* 0x001fca00078e026c */
[----:B----4-:R0:W-:Y:S01]  /*7240*/  ST.E.128 desc[UR42][R12.64], R44 ;  /* 0x0000002c0c007985 */ /* 0x0101e2000c101d2a */
[----:B------:R-:W-:Y:S05]  /*7250*/  BRA `(.L_x_2929) ;  /* 0x0000000400ac7947 */ /* 0x000fea0003800000 */
.L_x_2888:
[----:B------:R-:W-:-:S06]  /*7260*/  UISETP.NE.AND UP0, UPT, UR39, 0x3, UPT ;  /* 0x000000032700788c */ /* 0x000fcc000bf05270 */
[----:B------:R-:W-:-:S13]  /*7270*/  PLOP3.LUT P5, PT, PT, PT, UP0, 0x80, 0x0 ;  /* 0x000000000000781c */ /* 0x000fda0003faf008 */
[----:B------:R-:W-:Y:S05]  /*7280*/  @!P5 BRA `(.L_x_2959) ;  /* 0x000000000004d947 */ /* 0x000fea0003800000 */
[----:B------:R-:W-:Y:S01]  /*7290*/  BPT.TRAP 0x1 ;  /* 0x000000040000795c */ /* 0x000fe20000300000 */
.L_x_2959:
[----:B------:R-:W-:Y:S01]  /*72a0*/  IMAD R91, R19, 0x8, R18 ;  /* 0x00000008135b7824 */ /* 0x000fe200078e0212 */
[----:B------:R-:W-:Y:S01]  /*72b0*/  SHF.L.U32 R102, R189, 0x1f, RZ ;  /* 0x0000001fbd667819 */ /* 0x000fe200000006ff */
[----:B------:R-:W-:Y:S01]  /*72c0*/  BSSY B1, `(.L_x_2960) ;  /* 0x0000004000017945 */ /* 0x000fe20003800000 */
[----:B------:R-:W-:Y:S02]  /*72d0*/  SHF.R.S32.HI R99, RZ, 0x1f, R100 ;  /* 0x0000001fff637819 */ /* 0x000fe40000011464 */
[----:B------:R-:W0:Y:S02]  /*72e0*/  SYNCS.PHASECHK.TRANS64.TRYWAIT P3, [R91+URZ+0x28890], R102 ;  /* 0x028890665b0075a7 */ /* 0x000e24000806017f */
[----:B0-----:R-:W-:Y:S05]  /*72f0*/  @!P3 BRA `(.L_x_2961) ;  /* 0x000001780028b947 */ /* 0x001fea0003800000 */
.L_x_3254:
[----:B------:R-:W-:Y:S05]  /*7300*/  BSYNC B1 ;  /* 0x0000000000017941 */ /* 0x000fea0003800000 */
.L_x_2960:
        /* <DEDUP_REMOVED lines=27> */
.L_x_3258:
        /* <DEDUP_REMOVED lines=13> */
.L_x_2964:
[----:B------:R-:W-:Y:S05]  /*7590*/  BSYNC B1 ;  /* 0x0000000000017941 */ /* 0x000fea0003800000 */
.L_x_2963:
[----:B------:R-:W-:-:S03]  /*75a0*/  UMOV UR4, 0xffffffff ;  /* 0xffffffff00047882 */ /* 0x000fc60000000000 */
[----:B------:R-:W-:Y:S05]  /*75b0*/  BRA.DIV UR4, `(.L_x_2965) ;  /* 0x0000017604d47947 */ /* 0x000fea000b800000 */
[----:B--2---:R2:W0:Y:S04]  /*75c0*/  SHFL.IDX PT, R45, R46, 0x1, 0x181f ;  /* 0x00381f002e2d7f89 */ /* 0x00442800000e0000 */
[----:B---34-:R2:W3:Y:S02]  /*75d0*/  SHFL.IDX PT, R14, R44, 0x1, 0x181f ;  /* 0x00381f002c0e7f89 */ /* 0x0184e400000e0000 */
.L_x_3262:
        /* <DEDUP_REMOVED lines=14> */
.L_x_2967:
[----:B------:R-:W-:Y:S05]  /*76c0*/  BSYNC B1 ;  /* 0x0000000000017941 */ /* 0x000fea0003800000 */
.L_x_2966:
[----:B------:R-:W-:-:S03]  /*76d0*/  UMOV UR4, 0xffffffff ;  /* 0xffffffff00047882 */ /* 0x000fc60000000000 */
[----:B------:R-:W-:Y:S05]  /*76e0*/  BRA.DIV UR4, `(.L_x_2968) ;  /* 0x0000017604d07947 */ /* 0x000fea000b800000 */
[----:B0-----:R0:W0:Y:S04]  /*76f0*/  SHFL.IDX PT, R45, R46, 0x2, 0x181f ;  /* 0x00581f002e2d7f89 */ /* 0x00102800000e0000 */
[----:B---34-:R3:W4:Y:S02]  /*7700*/  SHFL.IDX PT, R14, R44, 0x2, 0x181f ;  /* 0x00581f002c0e7f89 */ /* 0x01872400000e0000 */
.L_x_3266:
        /* <DEDUP_REMOVED lines=14> */
.L_x_2970:
[----:B------:R-:W-:Y:S05]  /*77f0*/  BSYNC B1 ;  /* 0x0000000000017941 */ /* 0x000fea0003800000 */
.L_x_2969:
[----:B------:R-:W-:-:S03]  /*7800*/  UMOV UR4, 0xffffffff ;  /* 0xffffffff00047882 */ /* 0x000fc60000000000 */
[----:B------:R-:W-:Y:S05]  /*7810*/  BRA.DIV UR4, `(.L_x_2971) ;  /* 0x0000017604cc7947 */ /* 0x000fea000b800000 */
[----:B0-----:R0:W0:Y:S04]  /*7820*/  SHFL.IDX PT, R45, R46, 0x3, 0x181f ;  /* 0x00781f002e2d7f89 */ /* 0x00102800000e0000 */
[----:B----4-:R4:W0:Y:S02]  /*7830*/  SHFL.IDX PT, R14, R44, 0x3, 0x181f ;  /* 0x00781f002c0e7f89 */ /* 0x01082400000e0000 */
.L_x_3270:
        /* <DEDUP_REMOVED lines=13> */
.L_x_2929:
[----:B------:R-:W-:Y:S05]  /*7910*/  BSYNC B0 ;  /* 0x0000000000007941 */ /* 0x000fea0003800000 */
.L_x_2887:
        /* <DEDUP_REMOVED lines=17> */
.L_x_2973:
[----:B------:R-:W-:Y:S05]  /*7a30*/  BSYNC B0 ;  /* 0x0000000000007941 */ /* 0x000fea0003800000 */
.L_x_2972:
[----:B------:R-:W5:Y:S01]  /*7a40*/  SYNCS.PHASECHK.TRANS64.TRYWAIT P4, [R91+URZ+0x288b0], R102 ;  /* 0x0288b0665b0075a7 */ /* 0x000f62000808017f */
[----:B------:R-:W-:Y:S01]  /*7a50*/  ULDC UR41, c[0x0][0x2f4] ;  /* 0x0000bd0000297ab9 */ /* 0x000fe20000000800 */
[----:B------:R-:W-:Y:S04]  /*7a60*/  BSSY B0, `(.L_x_2974) ;  /* 0x0000002000007945 */ /* 0x000fe80003800000 */
[----:B-----5:R-:W-:Y:S05]  /*7a70*/  @!P4 BRA `(.L_x_2975) ;  /* 0x00000174007cc947 */ /* 0x020fea0003800000 */
.L_x_3271:
[----:B------:R-:W-:Y:S05]  /*7a80*/  BSYNC B0 ;  /* 0x0000000000007941 */ /* 0x000fea0003800000 */
.L_x_2974:
        /* <DEDUP_REMOVED lines=8> */
[----:B------:R-:W-:Y:S02]  /*7b10*/  IADD3 R13, R13, R99, RZ ;  /* 0x000000630d0d7210 */ /* 0x000fe40007ffe0ff */
        /* <DEDUP_REMOVED lines=11> */
[----:B------:R0:W2:Y:S01]  /*7bd0*/  SHFL.IDX PT, R47, R48, RZ, 0x181f ;  /* 0x00181fff302f7589 */ /* 0x0000a200000e0000 */
[----:B------:R-:W-:-:S03]  /*7be0*/  ISETP.GE.AND P4, PT, R97, 0x1, PT ;  /* 0x000000016100780c */ /* 0x000fc60003f86270 */
[----:B------:R0:W4:Y:S10]  /*7bf0*/  SHFL.IDX PT, R13, R11, RZ, 0x181f ;  /* 0x00181fff0b0d7589 */ /* 0x00013400000e0000 */
[----:B0-----:R-:W-:Y:S05]  /*7c00*/  @!P4 BRA `(.L_x_2977) ;  /* 0x000000000028c947 */ /* 0x001fea0003800000 */
[----:B------:R-:W-:-:S13]  /*7c10*/  ISETP.GE.AND P4, PT, R16, UR41, PT ;  /* 0x0000002910007c0c */ /* 0x000fda000bf86270 */
[----:B-123--:R-:W-:-:S04]  /*7c20*/  @!P4 LEA R44, P5, R16, R47, 0x1 ;  /* 0x0000002f102cc211 */ /* 0x00efc800078a08ff */
[----:B----4-:R-:W-:Y:S02]  /*7c30*/  @!P4 LEA.HI.X R45, R16, R13, R17, 0x1, P5 ;  /* 0x0000000d102dc211 */ /* 0x010fe400028f0c11 */
[----:B------:R-:W-:-:S13]  /*7c40*/  ISETP.GE.AND P5, PT, R2, UR41, PT ;  /* 0x0000002902007c0c */ /* 0x000fda000bfa6270 */
[----:B------:R-:W-:-:S04]  /*7c50*/  @!P5 LEA R46, P6, R2, R47, 0x1 ;  /* 0x0000002f022ed211 */ /* 0x000fc800078c08ff */
[----:B------:R-:W-:Y:S02]  /*7c60*/  @!P5 LEA.HI.X R47, R2, R13, R184, 0x1, P6 ;  /* 0x0000000d022fd211 */ /* 0x000fe400030f0cb8 */
[----:B------:R-:W0:Y:S04]  /*7c70*/  @!P4 LDS.128 R12, [R93+0x400] ;  /* 0x000400005d0cc984 */ /* 0x000e280000000c00 */
[----:B0-----:R-:W-:Y:S04]  /*7c80*/  @!P4 ST.E.128 desc[UR42][R44.64], R12 ;  /* 0x0000000c2c00c985 */ /* 0x001fe8000c101d2a */
[----:B------:R-:W0:Y:S04]  /*7c90*/  @!P5 LDS.128 R12, [R93+0x4400] ;  /* 0x004400005d0cd984 */ /* 0x000e280000000c00 */
[----:B0-----:R0:W-:Y:S02]  /*7ca0*/  @!P5 ST.E.128 desc[UR42][R46.64], R12 ;  /* 0x0000000c2e00d985 */ /* 0x0011e4000c101d2a */
.L_x_2977:
[----:B------:R-:W-:Y:S05]  /*7cb0*/  BSYNC B0 ;  /* 0x0000000000007941 */ /* 0x000fea0003800000 */
.L_x_2976:
[----:B------:R-:W-:Y:S01]  /*7cc0*/  ISETP.GE.AND P4, PT, R97, 0x21, PT ;  /* 0x000000216100780c */ /* 0x000fe20003f86270 */
[----:B0---4-:R0:W4:Y:S01]  /*7cd0*/  SHFL.IDX PT, R13, R11, 0x1, 0x181f ;  /* 0x00381f000b0d7f89 */ /* 0x01112200000e0000 */
[----:B------:R-:W-:Y:S03]  /*7ce0*/  BSSY B0, `(.L_x_2978) ;  /* 0x000000d000007945 */ /* 0x000fe60003800000 */
[----:B--2---:R0:W2:Y:S08]  /*7cf0*/  SHFL.IDX PT, R47, R48, 0x1, 0x181f ;  /* 0x00381f00302f7f89 */ /* 0x0040b000000e0000 */
        /* <DEDUP_REMOVED lines=11> */
.L_x_2979:
[----:B------:R-:W-:Y:S05]  /*7db0*/  BSYNC B0 ;  /* 0x0000000000007941 */ /* 0x000fea0003800000 */
.L_x_2978:
        /* <DEDUP_REMOVED lines=15> */
.L_x_2981:
[----:B------:R-:W-:Y:S05]  /*7eb0*/  BSYNC B0 ;  /* 0x0000000000007941 */ /* 0x000fea0003800000 */
.L_x_2980:
[----:B------:R-:W-:Y:S01]  /*7ec0*/  ISETP.GE.AND P4, PT, R97, 0x61, PT ;  /* 0x000000616100780c */ /* 0x000fe20003f86270 */
[----:B------:R-:W1:Y:S01]  /*7ed0*/  SHFL.IDX PT, R11, R11, 0x3, 0x181f ;  /* 0x00781f000b0b7f89 */ /* 0x000e6200000e0000 */
[----:B------:R-:W-:Y:S03]  /*7ee0*/  BSSY B0, `(.L_x_2982) ;  /* 0x000000d000007945 */ /* 0x000fe60003800000 */
[----:B0-2---:R0:W2:Y:S08]  /*7ef0*/  SHFL.IDX PT, R47, R48, 0x3, 0x181f ;  /* 0x00781f00302f7f89 */ /* 0x0050b000000e0000 */
[----:B0-----:R-:W-:Y:S05]  /*7f00*/  @!P4 BRA `(.L_x_2983) ;  /* 0x000000000028c947 */ /* 0x001fea0003800000 */
[----:B------:R-:W-:-:S13]  /*7f10*/  ISETP.GE.AND P4, PT, R16, UR41, PT ;  /* 0x0000002910007c0c */ /* 0x000fda000bf86270 */
[----:B----4-:R-:W0:Y:S01]  /*7f20*/  @!P4 LDS.128 R12, [R93+0x3400] ;  /* 0x003400005d0cc984 */ /* 0x010e220000000c00 */
[----:B-123--:R-:W-:-:S04]  /*7f30*/  @!P4 LEA R44, P5, R16, R47, 0x1 ;  /* 0x0000002f102cc211 */ /* 0x00efc800078a08ff */
[----:B------:R-:W-:Y:S02]  /*7f40*/  @!P4 LEA.HI.X R45, R16, R11, R17, 0x1, P5 ;  /* 0x0000000b102dc211 */ /* 0x000fe400028f0c11 */
[----:B------:R-:W-:-:S13]  /*7f50*/  ISETP.GE.AND P5, PT, R2, UR41, PT ;  /* 0x0000002902007c0c */ /* 0x000fda000bfa6270 */
[----:B------:R-:W-:-:S04]  /*7f60*/  @!P5 LEA R46, P6, R2, R47, 0x1 ;  /* 0x0000002f022ed211 */ /* 0x000fc800078c08ff */
[----:B------:R-:W-:Y:S01]  /*7f70*/  @!P5 LEA.HI.X R47, R2, R11, R184, 0x1, P6 ;  /* 0x0000000b022fd211 */ /* 0x000fe200030f0cb8 */
[----:B0-----:R-:W-:Y:S04]  /*7f80*/  @!P4 ST.E.128 desc[UR42][R44.64], R12 ;  /* 0x0000000c2c00c985 */ /* 0x001fe8000c101d2a */
[----:B------:R-:W0:Y:S04]  /*7f90*/  @!P5 LDS.128 R12, [R93+0x7400] ;  /* 0x007400005d0cd984 */ /* 0x000e280000000c00 */
[----:B0-----:R0:W-:Y:S02]  /*7fa0*/  @!P5 ST.E.128 desc[UR42][R46.64], R12 ;  /* 0x0000000c2e00d985 */ /* 0x0011e4000c101d2a */
.L_x_2983:
[----:B------:R-:W-:Y:S05]  /*7fb0*/  BSYNC B0 ;  /* 0x0000000000007941 */ /* 0x000fea0003800000 */
.L_x_2982:
[----:B------:R-:W-:Y:S01]  /*7fc0*/  @!PT LDS RZ, [RZ] ;  /* 0x00000000fffff984 */ /* 0x000fe20000000800 */
[----:B------:R-:W-:Y:S01]  /*7fd0*/  @!PT LDS RZ, [RZ] ;  /* 0x00000000fffff984 */ /* 0x000fe20000000800 */
[----:B------:R-:W-:Y:S01]  /*7fe0*/  @!PT LDS RZ, [RZ] ;  /* 0x00000000fffff984 */ /* 0x000fe20000000800 */
[----:B------:R-:W-:Y:S01]  /*7ff0*/  @!PT LDS RZ, [RZ] ;  /* 0x00000000fffff984 */ /* 0x000fe20000000800 */
[----:B------:R5:W-:Y:S06]  /*8000*/  MEMBAR.ALL.CTA ;  /* 0x0000000000007992 */ /* 0x000bec0000008000 */
[----:B-----5:R-:W5:Y:S01]  /*8010*/  FENCE.VIEW.ASYNC.S ;  /* 0x00000000000073c6 */ /* 0x020f620000000000 */
[----:B-1----:R-:W-:Y:S01]  /*8020*/  @!P3 IADD3 R91, R91, 0x288c0, RZ ;  /* 0x000288c05b5bb810 */ /* 0x002fe20007ffe0ff */
[----:B------:R-:W-:Y:S01]  /*8030*/  VIADD R19, R19, 0x1 ;  /* 0x0000000113137836 */ /* 0x000fe20000000000 */
[----:B-----5:R1:W-:Y:S01]  /*8040*/  BAR.SYNC.DEFER_BLOCKING R94, 0x80 ;  /* 0x0002005e0000751d */ /* 0x0203e20000010000 */
[----:B------:R-:W-:-:S02]  /*8050*/  ISETP.NE.AND P4, PT, R92, RZ, PT ;  /* 0x000000ff5c00720c */ /* 0x000fc40003f85270 */
[----:B------:R-:W-:-:S04]  /*8060*/  @!P3 PRMT R91, RZ, 0x654, R91 ;  /* 0x00000654ff5bb816 */ /* 0x000fc8000000005b */
[----:B------:R1:W-:Y:S01]  /*8070*/  @!P3 SYNCS.ARRIVE.TRANS64.RED.A1T0 RZ, [R91+URZ], RZ ;  /* 0x000000ff5bffb9a7 */ /* 0x0003e2000810043f */
[----:B------:R-:W-:-:S04]  /*8080*/  ISETP.NE.AND P3, PT, R19, 0x2, PT ;  /* 0x000000021300780c */ /* 0x000fc80003f65270 */
[----:B0-----:R-:W-:Y:S02]  /*8090*/  SEL R12, RZ, 0x1, P3 ;  /* 0x00000001ff0c7807 */ /* 0x001fe40001800000 */
[----:B------:R-:W-:Y:S02]  /*80a0*/  SEL R19, R19, RZ, P3 ;  /* 0x000000ff13137207 */ /* 0x000fe40001800000 */
[----:B------:R-:W-:Y:S01]  /*80b0*/  LOP3.LUT R189, R189, R12, RZ, 0x3c, !PT ;  /* 0x0000000cbdbd7212 */ /* 0x000fe200078e3cff */
[----:B-1----:R-:W-:Y:S06]  /*80c0*/  @P4 BRA `(.L_x_2984) ;  /* 0xffffff9c00d84947 */ /* 0x002fec000383ffff */
[----:B------:R-:W0:Y:S01]  /*80d0*/  S2R R11, SR_TID.X ;  /* 0x00000000000b7919 */ /* 0x000e220000002100 */
[----:B------:R-:W-:Y:S02]  /*80e0*/  PLOP3.LUT P0, PT, PT, PT, PT, 0x8, 0x0 ;  /* 0x000000000000781c */ /* 0x000fe40003f0e170 */
[----:B0-----:R-:W-:-:S04]  /*80f0*/  SHF.R.U32.HI R11, RZ, 0x7, R11 ;  /* 0x00000007ff0b7819 */ /* 0x001fc8000001160b */
[----:B------:R-:W-:-:S13]  /*8100*/  ISETP.NE.AND P4, PT, R11, 0x1, PT ;  /* 0x000000010b00780c */ /* 0x000fda0003f85270 */
[----:B------:R-:W-:Y:S06]  /*8110*/  @!P4 BAR.ARV 0x9, 0x100 ;  /* 0x024400000000cb1d */ /* 0x000fec0000002000 */
.L_x_2882:
[----:B------:R-:W0:Y:S01]  /*8120*/  LDC R0, c[0x0][0x448] ;  /* 0x00011200ff007b82 */ /* 0x000e220000000800 */
[----:B------:R-:W-:Y:S02]  /*8130*/  CS2R R150, SRZ ;  /* 0x0000000000967805 */ /* 0x000fe4000001ff00 */
[----:B------:R-:W-:Y:S02]  /*8140*/  CS2R R148, SRZ ;  /* 0x0000000000947805 */ /* 0x000fe4000001ff00 */
[----:B------:R-:W-:Y:S02]  /*8150*/  CS2R R146, SRZ ;  /* 0x0000000000927805 */ /* 0x000fe4000001ff00 */
[----:B------:R-:W-:Y:S02]  /*8160*/  CS2R R144, SRZ ;  /* 0x0000000000907805 */ /* 0x000fe4000001ff00 */
[----:B------:R-:W-:Y:S01]  /*8170*/  CS2R R34, SRZ ;  /* 0x0000000000227805 */ /* 0x000fe2000001ff00 */
[----:B------:R-:W-:Y:S01]  /*8180*/  IMAD.MOV.U32 R142, RZ, RZ, RZ ;  /* 0x000000ffff8e7224 */ /* 0x000fe200078e00ff */
[----:B------:R-:W-:Y:S01]  /*8190*/  CS2R R32, SRZ ;  /* 0x0000000000207805 */ /* 0x000fe2000001ff00 */
[----:B------:R-:W-:Y:S01]  /*81a0*/  IMAD.MOV.U32 R141, RZ, RZ, RZ ;  /* 0x000000ffff8d7224 */ /* 0x000fe200078e00ff */
[----:B------:R-:W-:Y:S01]  /*81b0*/  MOV R138, RZ ;  /* 0x000000ff008a7202 */ /* 0x000fe20000000f00 */
[----:B------:R-:W-:Y:S01]  /*81c0*/  IMAD.MOV.U32 R137, RZ, RZ, RZ ;  /* 0x000000ffff897224 */ /* 0x000fe200078e00ff */
[----:B------:R-:W-:Y:S01]  /*81d0*/  CS2R R134, SRZ ;  /* 0x0000000000867805 */ /* 0x000fe2000001ff00 */
[----:B------:R-:W-:Y:S01]  /*81e0*/  IMAD.MOV.U32 R133, RZ, RZ, RZ ;  /* 0x000000ffff857224 */ /* 0x000fe200078e00ff */
        /* <DEDUP_REMOVED lines=11> */
[----:B0-----:R-:W-:Y:S01]  /*82a0*/  ISETP.NE.AND P1, PT, R0, 0x1, PT ;  /* 0x000000010000780c */ /* 0x001fe20003f25270 */
[----:B------:R-:W-:Y:S01]  /*82b0*/  VIADD R0, R191, 0x7f ;  /* 0x0000007fbf007836 */ /* 0x000fe20000000000 */
[----:B------:R-:W-:-:S02]  /*82c0*/  CS2R R110, SRZ ;  /* 0x00000000006e7805 */ /* 0x000fc4000001ff00 */
[----:B------:R-:W-:Y:S02]  /*82d0*/  CS2R R108, SRZ ;  /* 0x00000000006c7805 */ /* 0x000fe4000001ff00 */
[----:B---3--:R-:W-:Y:S02]  /*82e0*/  CS2R R106, SRZ ;  /* 0x00000000006a7805 */ /* 0x008fe4000001ff00 */
[----:B------:R-:W-:Y:S02]  /*82f0*/  CS2R R104, SRZ ;  /* 0x0000000000687805 */ /* 0x000fe4000001ff00 */
[----:B------:R-:W-:Y:S02]  /*8300*/  CS2R R102, SRZ ;  /* 0x0000000000667805 */ /* 0x000fe4000001ff00 */
[----:B------:R-:W-:Y:S02]  /*8310*/  CS2R R100, SRZ ;  /* 0x0000000000647805 */ /* 0x000fe4000001ff00 */
[----:B------:R-:W-:Y:S01]  /*8320*/  CS2R R98, SRZ ;  /* 0x0000000000627805 */ /* 0x000fe2000001ff00 */
[----:B------:R-:W-:Y:S01]  /*8330*/  IMAD.MOV.U32 R36, RZ, RZ, RZ ;  /* 0x000000ffff247224 */ /* 0x000fe200078e00ff */
[----:B------:R-:W-:-:S02]  /*8340*/  CS2R R10, SRZ ;  /* 0x00000000000a7805 */ /* 0x000fc4000001ff00 */
[----:B------:R-:W-:Y:S01]  /*8350*/  MOV R94, RZ ;  /* 0x000000ff005e7202 */ /* 0x000fe20000000f00 */
[----:B------:R-:W-:Y:S01]  /*8360*/  IMAD.MOV.U32 R93, RZ, RZ, RZ ;  /* 0x000000ffff5d7224 */ /* 0x000fe200078e00ff */
[----:B------:R-:W0:Y:S01]  /*8370*/  @P1 LDC R3, c[0x0][0x44c] ;  /* 0x00011300ff031b82 */ /* 0x000e220000000800 */
[----:B------:R-:W-:-:S07]  /*8380*/  CS2R R90, SRZ ;  /* 0x00000000005a7805 */ /* 0x000fce000001ff00 */
[----:B------:R-:W1:Y:S01]  /*8390*/  @P1 LDC R4, c[0x0][0x450] ;  /* 0x00011400ff041b82 */ /* 0x000e620000000800 */
[----:B0-----:R-:W-:-:S05]  /*83a0*/  @P1 IMAD.HI.U32 R3, R0, R3, RZ ;  /* 0x0000000300031227 */ /* 0x001fca00078e00ff */
[----:B-1----:R-:W-:Y:S02]  /*83b0*/  @P1 SHF.R.U32.HI R0, RZ, R4, R3 ;  /* 0x00000004ff001219 */ /* 0x002fe40000011603 */
[----:B------:R-:W-:-:S03]  /*83c0*/  PLOP3.LUT P1, PT, PT, PT, PT, 0x80, 0x0 ;  /* 0x000000000000781c */ /* 0x000fc60003f2f070 */
[----:B------:R-:W-:-:S05]  /*83d0*/  IMAD.IADD R0, R95, 0x1, R0 ;  /* 0x000000015f007824 */ /* 0x000fca00078e0200 */
[----:B------:R-:W-:-:S04]  /*83e0*/  SHF.R.S32.HI R3, RZ, 0x1f, R0 ;  /* 0x0000001fff037819 */ /* 0x000fc80000011400 */
[----:B------:R-:W-:Y:S02]  /*83f0*/  LEA.HI R3, R3, R0, RZ, 0x7 ;  /* 0x0000000003037211 */ /* 0x000fe400078f38ff */
[----:B------:R-:W-:Y:S02]  /*8400*/  MOV R0, RZ ;  /* 0x000000ff00007202 */ /* 0x000fe40000000f00 */
[----:B------:R-:W-:-:S04]  /*8410*/  SHF.R.S32.HI R3, RZ, 0x7, R3 ;  /* 0x00000007ff037819 */ /* 0x000fc80000011403 */
[----:B------:R-:W-:Y:S01]  /*8420*/  VIMNMX R96, R96, R3, PT ;  /* 0x0000000360607248 */ /* 0x000fe20003fe0100 */
[----:B------:R-:W-:-:S03]  /*8430*/  IMAD.MOV.U32 R3, RZ, RZ, RZ ;  /* 0x000000ffff037224 */ /* 0x000fc600078e00ff */
[----:B------:R-:W-:Y:S01]  /*8440*/  ISETP.GE.AND P2, PT, R96, 0x1, PT ;  /* 0x000000016000780c */ /* 0x000fe20003f46270 */
[----:B------:R-:W-:-:S12]  /*8450*/  @P0 BRA `(.L_x_2985) ;  /* 0x00000000000c0947 */ /* 0x000fd80003800000 */
[----:B------:R-:W0:Y:S01]  /*8460*/  FENCE.VIEW.ASYNC.G ;  /* 0x00000000000073c6 */ /* 0x000e220000000100 */
[----:B------:R-:W-:Y:S05]  /*8470*/  WARPSYNC.ALL ;  /* 0x0000000000007948 */ /* 0x000fea0003800000 */
[----:B0-----:R-:W-:Y:S06]  /*8480*/  BAR.ARV 0xc, 0x180 ;  /* 0x0306000000007b1d */ /* 0x001fec0000002000 */
.L_x_2985:
[----:B------:R-:W-:Y:S01]  /*8490*/  CS2R R88, SRZ ;  /* 0x0000000000587805 */ /* 0x000fe2000001ff00 */
[----:B------:R-:W-:Y:S06]  /*84a0*/  @!P2 BRA `(.L_x_2986) ;  /* 0x000000cc00eca947 */ /* 0x000fec0003800000 */
[----:B------:R-:W-:-:S03]  /*84b0*/  UMOV UR4, 0xffffffff ;  /* 0xffffffff00047882 */ /* 0x000fc60000000000 */
[----:B------:R-:W-:Y:S05]  /*84c0*/  BRA.DIV UR4, `(.L_x_2987) ;  /* 0x0000016a04fc7947 */ /* 0x000fea000b800000 */
[----:B------:R0:W1:Y:S02]  /*84d0*/  SHFL.IDX PT, R190, R220, RZ, 0x1f ;  /* 0x00001fffdcbe7589 */ /* 0x00006400000e0000 */
.L_x_3274:
[----:B-1----:R-:W-:-:S04]  /*84e0*/  LEA.HI R0, R190, R190, RZ, 0x1 ;  /* 0x000000bebe007211 */ /* 0x002fc800078f08ff */
[----:B------:R-:W-:Y:S01]  /*84f0*/  LOP3.LUT R3, R0, 0x1e, RZ, 0xc0, !PT ;  /* 0x0000001e00037812 */ /* 0x000fe200078ec0ff */
[----:B------:R-:W-:-:S04]  /*8500*/  IMAD.U32 R0, RZ, RZ, UR40 ;  /* 0x00000028ff007e24 */ /* 0x000fc8000f8e00ff */
[----:B------:R-:W-:Y:S01]  /*8510*/  IMAD.IADD R3, R190, 0x1, -R3 ;  /* 0x00000001be037824 */ /* 0x000fe200078e0a03 */
[----:B------:R-:W-:-:S04]  /*8520*/  LOP3.LUT P0, RZ, R0, 0x3ff, RZ, 0xc0, !PT ;  /* 0x000003ff00ff7812 */ /* 0x000fc8000780c0ff */
[----:B------:R-:W-:Y:S02]  /*8530*/  LEA R3, R3, UR40, 0xd ;  /* 0x0000002803037c11 */ /* 0x000fe4000f8e68ff */
[----:B------:R-:W-:Y:S02]  /*8540*/  P2R R25, PR, RZ, 0x1 ;  /* 0x00000001ff197803 */ /* 0x000fe40000000000 */
[----:B------:R-:W-:-:S04]  /*8550*/  SHF.R.U32.HI R3, RZ, 0x4, R3 ;  /* 0x00000004ff037819 */ /* 0x000fc80000011603 */
[----:B------:R-:W-:Y:S01]  /*8560*/  LOP3.LUT R42, R3, 0x3fff, RZ, 0xc0, !PT ;  /* 0x00003fff032a7812 */ /* 0x000fe200078ec0ff */
[----:B------:R-:W-:Y:S06]  /*8570*/  @!P0 BRA `(.L_x_2988) ;  /* 0x0000000000408947 */ /* 0x000fec0003800000 */
[----:B------:R-:W-:Y:S01]  /*8580*/  MOV R0, 0x0 ;  /* 0x0000000000007802 */ /* 0x000fe20000000f00 */
[----:B------:R-:W-:Y:S01]  /*8590*/  ULDC.64 UR4, c[0x4][0x80] ;  /* 0x0100200000047ab9 */ /* 0x000fe20000000a00 */
[----:B------:R-:W-:Y:S01]  /*85a0*/  ULDC.64 UR6, c[0x4][0x88] ;  /* 0x0100220000067ab9 */ /* 0x000fe20000000a00 */
[----:B------:R-:W-:Y:S01]  /*85b0*/  MOV R4, UR4 ;  /* 0x0000000400047c02 */ /* 0x000fe20008000f00 */
[----:B------:R1:W3:Y:S01]  /*85c0*/  LDC.64 R14, c[0x4][R0] ;  /* 0x01000000000e7b82 */ /* 0x0002e20000000a00 */
[----:B------:R-:W-:Y:S01]  /*85d0*/  IMAD.U32 R5, RZ, RZ, UR5 ;  /* 0x00000005ff057e24 */ /* 0x000fe2000f8e00ff */
[----:B------:R-:W-:Y:S01]  /*85e0*/  ULDC.64 UR4, c[0x4][0x20] ;  /* 0x0100080000047ab9 */ /* 0x000fe20000000a00 */
[----:B------:R-:W-:Y:S01]  /*85f0*/  IMAD.U32 R6, RZ, RZ, UR6 ;  /* 0x00000006ff067e24 */ /* 0x000fe2000f8e00ff */
[----:B------:R-:W-:Y:S01]  /*8600*/  MOV R10, UR4 ;  /* 0x00000004000a7c02 */ /* 0x000fe20008000f00 */
[----:B------:R-:W-:Y:S01]  /*8610*/  IMAD.U32 R7, RZ, RZ, UR7 ;  /* 0x00000007ff077e24 */ /* 0x000fe2000f8e00ff */
[----:B----4-:R-:W-:Y:S01]  /*8620*/  MOV R13, RZ ;  /* 0x000000ff000d7202 */ /* 0x010fe20000000f00 */
[----:B------:R-:W-:-:S02]  /*8630*/  IMAD.U32 R11, RZ, RZ, UR5 ;  /* 0x00000005ff0b7e24 */ /* 0x000fc4000f8e00ff */
[----:B------:R-:W-:Y:S02]  /*8640*/  IMAD.MOV.U32 R8, RZ, RZ, 0x70 ;  /* 0x00000070ff087424 */ /* 0x000fe400078e00ff */
[----:B-1----:R-:W-:-:S07]  /*8650*/  IMAD.MOV.U32 R12, RZ, RZ, 0x1 ;  /* 0x00000001ff0c7424 */ /* 0x002fce00078e00ff */
[----:B------:R-:W-:-:S07]  /*8660*/  LEPC R20, `(.L_x_2988) ;  /* 0x000000001014794e */ /* 0x000fce0000000000 */
[----:B0-23-5:R-:W-:Y:S05]  /*8670*/  CALL.ABS.NOINC R14 ;  /* 0x000000000e007343 */ /* 0x02dfea0003c00000 */
.L_x_2988:
        /* <DEDUP_REMOVED lines=8> */
[----:B------:R1:W3:Y:S03]  /*8700*/  SYNCS.PHASECHK.TRANS64.TRYWAIT P0, [R18+URZ+0x28800], R3 ;  /* 0x02880003120075a7 */ /* 0x0002e6000800017f */
[----:B---3--:R-:W-:Y:S05]  /*8710*/  @!P0 NANOSLEEP.SYNCS 0x989680 ;  /* 0x009896800000895d */ /* 0x008fea0003900000 */
[----:B------:R-:W3:Y:S01]  /*8720*/  @!P0 SYNCS.PHASECHK.TRANS64 P0, [R18+URZ+0x28800], R3 ;  /* 0x02880003120085a7 */ /* 0x000ee2000800007f */
[----:B------:R-:W-:Y:S04]  /*8730*/  BSSY B0, `(.L_x_2990) ;  /* 0x0000006000007945 */ /* 0x000fe80003800000 */
[----:B---3--:R-:W-:Y:S05]  /*8740*/  @P0 BRA `(.L_x_2991) ;  /* 0x0000000000100947 */ /* 0x008fea0003800000 */
.L_x_2992:
[----:B---3--:R3:W0:Y:S02]  /*8750*/  SYNCS.PHASECHK.TRANS64.TRYWAIT P0, [R18+URZ+0x28800], R3 ;  /* 0x02880003120075a7 */ /* 0x008624000800017f */
[----:B0-----:R-:W-:Y:S05]  /*8760*/  @!P0 NANOSLEEP.SYNCS 0x989680 ;  /* 0x009896800000895d */ /* 0x001fea0003900000 */
[----:B------:R-:W0:Y:S02]  /*8770*/  @!P0 SYNCS.PHASECHK.TRANS64 P0, [R18+URZ+0x28800], R3 ;  /* 0x02880003120085a7 */ /* 0x000e24000800007f */
[----:B0-----:R-:W-:Y:S05]  /*8780*/  @!P0 BRA `(.L_x_2992) ;  /* 0xfffffffc00f08947 */ /* 0x001fea000383ffff */
.L_x_2991:
[----:B------:R-:W-:Y:S05]  /*8790*/  BSYNC B0 ;  /* 0x0000000000007941 */ /* 0x000fea0003800000 */
.L_x_2990:
[----:B------:R-:W-:Y:S05]  /*87a0*/  BRA `(.L_x_2993) ;  /* 0x0000004c00987947 */ /* 0x000fea0003800000 */
.L_x_2989:
        /* <DEDUP_REMOVED lines=20> */
[----:B------:R-:W-:Y:S01]  /*88f0*/  MOV R10, UR6 ;  /* 0x00000006000a7c02 */ /* 0x000fe20008000f00 */
[----:B------:R-:W-:Y:S01]  /*8900*/  IMAD.U32 R6, RZ, RZ, UR4 ;  /* 0x00000004ff067e24 */ /* 0x000fe2000f8e00ff */
[----:B----4-:R-:W-:Y:S01]  /*8910*/  MOV R13, RZ ;  /* 0x000000ff000d7202 */ /* 0x010fe20000000f00 */
[----:B------:R-:W-:-:S02]  /*8920*/  IMAD.U32 R7, RZ, RZ, UR5 ;  /* 0x00000005ff077e24 */ /* 0x000fc4000f8e00ff */
[----:B------:R-:W-:Y:S02]  /*8930*/  IMAD.U32 R11, RZ, RZ, UR7 ;  /* 0x00000007ff0b7e24 */ /* 0x000fe4000f8e00ff */
[----:B------:R-:W-:Y:S02]  /*8940*/  IMAD.MOV.U32 R8, RZ, RZ, 0x70 ;  /* 0x00000070ff087424 */ /* 0x000fe400078e00ff */
[----:B-1----:R-:W-:-:S07]  /*8950*/  IMAD.MOV.U32 R12, RZ, RZ, 0x1 ;  /* 0x00000001ff0c7424 */ /* 0x002fce00078e00ff */
[----:B------:R-:W-:-:S07]  /*8960*/  LEPC R20, `(.L_x_2994) ;  /* 0x000000001014794e */ /* 0x000fce0000000000 */
[----:B0-23--:R-:W-:Y:S05]  /*8970*/  CALL.ABS.NOINC R14 ;  /* 0x000000000e007343 */ /* 0x00dfea0003c00000 */
.L_x_2994:
[----:B------:R-:W-:Y:S01]  /*8980*/  ULDC.U8 UR4, c[0x0][0x410] ;  /* 0x0001040000047ab9 */ /* 0x000fe20000000000 */
[----:B------:R-:W-:Y:S01]  /*8990*/  IMAD.IADD R55, R187, 0x1, R191 ;  /* 0x00000001bb377824 */ /* 0x000fe200078e02bf */
[----:B------:R-:W-:Y:S01]  /*89a0*/  ISETP.NE.AND P0, PT, RZ, UR4, PT ;  /* 0x00000004ff007c0c */ /* 0x000fe2000bf05270 */
[----:B------:R-:W-:Y:S02]  /*89b0*/  BSSY B0, `(.L_x_2995) ;  /* 0x00004bd000007945 */ /* 0x000fe40003800000 */
[----:B------:R-:W-:-:S10]  /*89c0*/  IMAD R3, R206, 0x20, R55 ;  /* 0x00000020ce037824 */ /* 0x000fd400078e0237 */
[----:B------:R-:W-:Y:S05]  /*89d0*/  @!P0 BRA `(.L_x_2996) ;  /* 0x0000002400b88947 */ /* 0x000fea0003800000 */
[----:B------:R-:W1:Y:S01]  /*89e0*/  LDC R21, c[0x0][0x448] ;  /* 0x00011200ff157b82 */ /* 0x000e620000000800 */
[----:B------:R-:W-:Y:S01]  /*89f0*/  ULDC.64 UR4, c[0x0][0x3f8] ;  /* 0x0000fe0000047ab9 */ /* 0x000fe20000000a00 */
[----:B------:R-:W-:Y:S01]  /*8a00*/  MOV R9, R29 ;  /* 0x0000001d00097202 */ /* 0x000fe20000000f00 */
[----:B------:R-:W-:Y:S01]  /*8a10*/  ULDC.64 UR6, c[0x0][0x408] ;  /* 0x0001020000067ab9 */ /* 0x000fe20000000a00 */
[----:B------:R-:W-:Y:S02]  /*8a20*/  IMAD.MOV.U32 R8, RZ, RZ, R26 ;  /* 0x000000ffff087224 */ /* 0x000fe400078e001a */
[----:B------:R-:W-:Y:S02]  /*8a30*/  IMAD.MOV.U32 R10, RZ, RZ, R24 ;  /* 0x000000ffff0a7224 */ /* 0x000fe400078e0018 */
[----:B------:R-:W-:Y:S01]  /*8a40*/  IMAD.MOV.U32 R11, RZ, RZ, R31 ;  /* 0x000000ffff0b7224 */ /* 0x000fe200078e001f */
[----:B-1----:R-:W-:-:S13]  /*8a50*/  ISETP.NE.AND P0, PT, R21, 0x1, PT ;  /* 0x000000011500780c */ /* 0x002fda0003f05270 */
[----:B------:R-:W1:Y:S08]  /*8a60*/  @P0 LDC R0, c[0x0][0x44c] ;  /* 0x00011300ff000b82 */ /* 0x000e700000000800 */
[----:B------:R-:W3:Y:S01]  /*8a70*/  @P0 LDC R5, c[0x0][0x450] ;  /* 0x00011400ff050b82 */ /* 0x000ee20000000800 */
[----:B-1----:R-:W-:-:S05]  /*8a80*/  @P0 IMAD.HI.U32 R0, R3, R0, RZ ;  /* 0x0000000003000227 */ /* 0x002fca00078e00ff */
[----:B---3--:R-:W-:-:S04]  /*8a90*/  @P0 SHF.R.U32.HI R3, RZ, R5, R0 ;  /* 0x00000005ff030219 */ /* 0x008fc80000011600 */
[----:B------:R-:W-:Y:S01]  /*8aa0*/  SHF.R.S32.HI R0, RZ, 0x1f, R3 ;  /* 0x0000001fff007819 */ /* 0x000fe20000011403 */
[----:B------:R-:W-:-:S04]  /*8ab0*/  IMAD.WIDE.U32 R8, R3, UR4, R8 ;  /* 0x0000000403087c25 */ /* 0x000fc8000f8e0008 */
[C---:B------:R-:W-:Y:S02]  /*8ac0*/  IMAD R4, R0.reuse, UR4, RZ ;  /* 0x0000000400047c24 */ /* 0x040fe4000f8e02ff */
[----:B------:R-:W-:Y:S02]  /*8ad0*/  IMAD R0, R0, UR6, RZ ;  /* 0x0000000600007c24 */ /* 0x000fe4000f8e02ff */
[C---:B----4-:R-:W-:Y:S01]  /*8ae0*/  IMAD R13, R3.reuse, UR5, R4 ;  /* 0x00000005030d7c24 */ /* 0x050fe2000f8e0204 */
[----:B------:R-:W-:Y:S01]  /*8af0*/  ULDC.64 UR4, c[0x0][0x3e8] ;  /* 0x0000fa0000047ab9 */ /* 0x000fe20000000a00 */
[C---:B------:R-:W-:Y:S01]  /*8b00*/  IMAD.WIDE.U32 R10, R3.reuse, UR6, R10 ;  /* 0x00000006030a7c25 */ /* 0x040fe2000f8e000a */
[----:B------:R-:W-:Y:S01]  /*8b10*/  LEA R5, P0, R8, UR4, 0x1 ;  /* 0x0000000408057c11 */ /* 0x000fe2000f8008ff */
[----:B------:R-:W-:Y:S02]  /*8b20*/  UMOV UR4, 0xffffffff ;  /* 0xffffffff00047882 */ /* 0x000fe40000000000 */
[----:B------:R-:W-:Y:S01]  /*8b30*/  IMAD R3, R3, UR7, R0 ;  /* 0x0000000703037c24 */ /* 0x000fe2000f8e0200 */
[----:B------:R-:W-:Y:S01]  /*8b40*/  ULDC.64 UR6, c[0x0][0x400] ;  /* 0x0001000000067ab9 */ /* 0x000fe20000000a00 */
[----:B------:R-:W-:Y:S01]  /*8b50*/  IMAD.IADD R9, R9, 0x1, R13 ;  /* 0x0000000109097824 */ /* 0x000fe200078e020d */
[----:B------:R-:W-:-:S02]  /*8b60*/  LEA R7, P1, R10, UR6, 0x1 ;  /* 0x000000060a077c11 */ /* 0x000fc4000f8208ff */
[----:B------:R-:W-:Y:S02]  /*8b70*/  IADD3 R3, R11, R3, RZ ;  /* 0x000000030b037210 */ /* 0x000fe40007ffe0ff */
[----:B------:R-:W-:Y:S02]  /*8b80*/  LEA.HI.X R6, R8, UR5, R9, 0x1, P0 ;  /* 0x0000000508067c11 */ /* 0x000fe400080f0c09 */
[----:B------:R-:W-:Y:S01]  /*8b90*/  LEA.HI.X R8, R10, UR7, R3, 0x1, P1 ;  /* 0x000000070a087c11 */ /* 0x000fe200088f0c03 */
[----:B------:R-:W-:Y:S06]  /*8ba0*/  BRA.DIV UR4, `(.L_x_2997) ;  /* 0x0000016604707947 */ /* 0x000fec000b800000 */
[----:B------:R1:W3:Y:S04]  /*8bb0*/  SHFL.IDX PT, R0, R6, RZ, 0x181f ;  /* 0x00181fff06007589 */ /* 0x0002e800000e0000 */
[----:B------:R1:W4:Y:S04]  /*8bc0*/  SHFL.IDX PT, R3, R5, RZ, 0x181f ;  /* 0x00181fff05037589 */ /* 0x00032800000e0000 */
[----:B------:R1:W0:Y:S04]  /*8bd0*/  SHFL.IDX PT, R4, R8, RZ, 0x181f ;  /* 0x00181fff08047589 */ /* 0x00022800000e0000 */
[----:B------:R1:W0:Y:S02]  /*8be0*/  SHFL.IDX PT, R14, R7, RZ, 0x181f ;  /* 0x00181fff070e7589 */ /* 0x00022400000e0000 */
.L_x_3280:
[----:B------:R-:W-:Y:S01]  /*8bf0*/  IMAD R64, R192, R21, RZ ;  /* 0x00000015c0407224 */ /* 0x000fe200078e02ff */
[----:B------:R-:W-:Y:S01]  /*8c00*/  BSSY B1, `(.L_x_2998) ;  /* 0x000001e000017945 */ /* 0x000fe20003800000 */
[----:B------:R-:W-:Y:S02]  /*8c10*/  CS2R R48, SRZ ;  /* 0x0000000000307805 */ /* 0x000fe4000001ff00 */
[----:B------:R-:W-:Y:S02]  /*8c20*/  CS2R R44, SRZ ;  /* 0x00000000002c7805 */ /* 0x000fe4000001ff00 */
[----:B--2---:R-:W-:Y:S02]  /*8c30*/  CS2R R46, SRZ ;  /* 0x00000000002e7805 */ /* 0x004fe4000001ff00 */
        /* <DEDUP_REMOVED lines=19> */
[----:B------:R-:W-:Y:S02]  /*8d70*/  @!P5 IMAD.X R21, R0, 0x1, R9, P2 ;  /* 0x000000010015d824 */ /* 0x000fe400010e0609 */
[C---:B------:R-:W-:Y:S01]  /*8d80*/  @!P4 IMAD.X R13, R4.reuse, 0x1, R13, P1 ;  /* 0x00000001040dc824 */ /* 0x040fe200008e060d */
[----:B------:R2:W5:Y:S01]  /*8d90*/  @!P4 LD.E.64 R46, desc[UR42][R10.64] ;  /* 0x0000002a0a2ec980 */ /* 0x000562000c101b00 */
[----:B------:R-:W-:-:S03]  /*8da0*/  @!P5 IMAD.X R15, R4, 0x1, R9, P3 ;  /* 0x00000001040fd824 */ /* 0x000fc600018e0609 */
[----:B------:R2:W5:Y:S04]  /*8db0*/  @!P5 LD.E.64 R40, desc[UR42][R20.64] ;  /* 0x0000002a1428d980 */ /* 0x000568000c101b00 */
[----:B------:R2:W5:Y:S04]  /*8dc0*/  @!P5 LD.E.64 R44, desc[UR42][R14.64] ;  /* 0x0000002a0e2cd980 */ /* 0x000568000c101b00 */
[----:B------:R2:W5:Y:S02]  /*8dd0*/  @!P4 LD.E.64 R48, desc[UR42][R12.64] ;  /* 0x0000002a0c30c980 */ /* 0x000564000c101b00 */
.L_x_2999:
[----:B------:R-:W-:Y:S05]  /*8de0*/  BSYNC B1 ;  /* 0x0000000000017941 */ /* 0x000fea0003800000 */
.L_x_2998:
[----:B---3-5:R-:W-:Y:S01]  /*8df0*/  IMAD.MOV.U32 R0, RZ, RZ, R48 ;  /* 0x000000ffff007224 */ /* 0x028fe200078e0030 */
[----:B----4-:R-:W-:Y:S01]  /*8e00*/  MOV R3, R49 ;  /* 0x0000003100037202 */ /* 0x010fe20000000f00 */
[----:B0-----:R-:W-:Y:S01]  /*8e10*/  IMAD.MOV.U32 R4, RZ, RZ, R44 ;  /* 0x000000ffff047224 */ /* 0x001fe200078e002c */
[----:B------:R-:W-:Y:S01]  /*8e20*/  UMOV UR4, 0xffffffff ;  /* 0xffffffff00047882 */ /* 0x000fe20000000000 */
        /* <DEDUP_REMOVED lines=8> */
[----:B------:R-:W-:Y:S02]  /*8eb0*/  CS2R R38, SRZ ;  /* 0x0000000000267805 */ /* 0x000fe4000001ff00 */
[----:B------:R-:W-:Y:S02]  /*8ec0*/  MOV R3, R47 ;  /* 0x0000002f00037202 */ /* 0x000fe40000000f00 */
        /* <DEDUP_REMOVED lines=8> */
[----:B--2---:R2:W0:Y:S02]  /*8f50*/  SHFL.IDX PT, R14, R7, 0x1, 0x181f ;  /* 0x00381f00070e7f89 */ /* 0x00442400000e0000 */
.L_x_3286:
        /* <DEDUP_REMOVED lines=11> */
[----:B------:R-:W-:Y:S02]  /*9010*/  ISETP.GE.AND P5, PT, R185, UR4, PT ;  /* 0x00000004b9007c0c */ /* 0x000fe4000bfa6270 */
[----:B------:R-:W-:-:S07]  /*9020*/  CS2R R36, SRZ ;  /* 0x0000000000247805 */ /* 0x000fce000001ff00 */
[----:B------:R-:W-:-:S04]  /*9030*/  @!P4 SHF.L.U32 R12, R22, 0x1, RZ ;  /* 0x00000001160cc819 */ /* 0x000fc800000006ff */
[C---:B------:R-:W-:Y:S01]  /*9040*/  @!P5 IMAD.SHL.U32 R11, R185.reuse, 0x2, RZ ;  /* 0x00000002b90bd824 */ /* 0x040fe200078e00ff */
[----:B------:R-:W-:Y:S02]  /*9050*/  @!P5 SHF.L.U64.HI R15, R185, 0x1, R212 ;  /* 0x00000001b90fd819 */ /* 0x000fe400000102d4 */
[CC--:B----4-:R-:W-:Y:S02]  /*9060*/  @!P4 IADD3 R10, P0, R3.reuse, R12.reuse, RZ ;  /* 0x0000000c030ac210 */ /* 0x0d0fe40007f1e0ff */
[-C--:B------:R-:W-:Y:S02]  /*9070*/  @!P5 IADD3 R20, P2, R3, R11.reuse, RZ ;  /* 0x0000000b0314d210 */ /* 0x080fe40007f5e0ff */
[----:B0-----:R-:W-:Y:S02]  /*9080*/  @!P4 IADD3 R12, P1, R14, R12, RZ ;  /* 0x0000000c0e0cc210 */ /* 0x001fe40007f3e0ff */
[----:B------:R-:W-:Y:S01]  /*9090*/  @!P4 SHF.L.U64.HI R9, R22, 0x1, R23 ;  /* 0x000000011609c819 */ /* 0x000fe20000010217 */
[----:B---3--:R-:W-:Y:S01]  /*90a0*/  @!P5 IMAD.X R21, R0, 0x1, R15, P2 ;  /* 0x000000010015d824 */ /* 0x008fe200010e060f */
[----:B------:R-:W-:-:S02]  /*90b0*/  @!P5 IADD3 R14, P3, R14, R11, RZ ;  /* 0x0000000b0e0ed210 */ /* 0x000fc40007f7e0ff */
[----:B------:R-:W-:Y:S02]  /*90c0*/  CS2R R38, SRZ ;  /* 0x0000000000267805 */ /* 0x000fe4000001ff00 */
[----:B------:R-:W-:Y:S01]  /*90d0*/  @!P4 IADD3.X R13, R4, R9, RZ, P1, !PT ;  /* 0x00000009040dc210 */ /* 0x000fe20000ffe4ff */
[----:B------:R-:W-:Y:S01]  /*90e0*/  @!P4 IMAD.X R11, R0, 0x1, R9, P0 ;  /* 0x00000001000bc824 */ /* 0x000fe200000e0609 */
[----:B------:R0:W5:Y:S01]  /*90f0*/  @!P5 LD.E.64 R32, desc[UR42][R20.64] ;  /* 0x0000002a1420d980 */ /* 0x000162000c101b00 */
[----:B------:R-:W-:-:S03]  /*9100*/  @!P5 IMAD.X R15, R4, 0x1, R15, P3 ;  /* 0x00000001040fd824 */ /* 0x000fc600018e060f */
[----:B------:R0:W5:Y:S04]  /*9110*/  @!P4 LD.E.64 R36, desc[UR42][R10.64] ;  /* 0x0000002a0a24c980 */ /* 0x000168000c101b00 */
[----:B------:R0:W5:Y:S04]  /*9120*/  @!P5 LD.E.64 R34, desc[UR42][R14.64] ;  /* 0x0000002a0e22d980 */ /* 0x000168000c101b00 */
[----:B------:R0:W5:Y:S02]  /*9130*/  @!P4 LD.E.64 R38, desc[UR42][R12.64] ;  /* 0x0000002a0c26c980 */ /* 0x000164000c101b00 */
.L_x_3002:
[----:B------:R-:W-:Y:S05]  /*9140*/  BSYNC B1 ;  /* 0x0000000000017941 */ /* 0x000fea0003800000 */
.L_x_3001:
[----:B---3-5:R-:W-:Y:S01]  /*9150*/  IMAD.MOV.U32 R0, RZ, RZ, R38 ;  /* 0x000000ffff007224 */ /* 0x028fe200078e0026 */
[----:B0-----:R-:W-:Y:S01]  /*9160*/  MOV R4, R34 ;  /* 0x0000002200047202 */ /* 0x001fe20000000f00 */
[----:B----4-:R-:W-:Y:S01]  /*9170*/  IMAD.MOV.U32 R3, RZ, RZ, R39 ;  /* 0x000000ffff037224 */ /* 0x010fe200078e0027 */
        /* <DEDUP_REMOVED lines=17> */
.L_x_3292:
        /* <DEDUP_REMOVED lines=12> */
[----:B------:R-:W-:Y:S02]  /*9350*/  ISETP.GE.AND P5, PT, R185, UR4, PT ;  /* 0x00000004b9007c0c */ /* 0x000fe4000bfa6270 */
[----:B------:R-:W-:-:S07]  /*9360*/  CS2R R28, SRZ ;  /* 0x00000000001c7805 */ /* 0x000fce000001ff00 */
[C---:B------:R-:W-:Y:S01]  /*9370*/  @!P4 IMAD.SHL.U32 R12, R22.reuse, 0x2, RZ ;  /* 0x00000002160cc824 */ /* 0x040fe200078e00ff */
[----:B------:R-:W-:-:S03]  /*9380*/  @!P4 SHF.L.U64.HI R9, R22, 0x1, R23 ;  /* 0x000000011609c819 */ /* 0x000fc60000010217 */
[C---:B------:R-:W-:Y:S02]  /*9390*/  @!P5 SHF.L.U32 R11, R185.reuse, 0x1, RZ ;  /* 0x00000001b90bd819 */ /* 0x040fe400000006ff */
[----:B------:R-:W-:Y:S02]  /*93a0*/  @!P5 SHF.L.U64.HI R15, R185, 0x1, R212 ;  /* 0x00000001b90fd819 */ /* 0x000fe400000102d4 */
[CC--:B----4-:R-:W-:Y:S02]  /*93b0*/  @!P4 IADD3 R10, P0, R3.reuse, R12.reuse, RZ ;  /* 0x0000000c030ac210 */ /* 0x0d0fe40007f1e0ff */
[-C--:B------:R-:W-:Y:S02]  /*93c0*/  @!P5 IADD3 R26, P2, R3, R11.reuse, RZ ;  /* 0x0000000b031ad210 */ /* 0x080fe40007f5e0ff */
[C---:B0-----:R-:W-:Y:S02]  /*93d0*/  @!P4 IADD3 R12, P1, R14.reuse, R12, RZ ;  /* 0x0000000c0e0cc210 */ /* 0x041fe40007f3e0ff */
[----:B------:R-:W-:Y:S01]  /*93e0*/  @!P5 IADD3 R14, P3, R14, R11, RZ ;  /* 0x0000000b0e0ed210 */ /* 0x000fe20007f7e0ff */
[C---:B---3--:R-:W-:Y:S01]  /*93f0*/  @!P5 IMAD.X R27, R0.reuse, 0x1, R15, P2 ;  /* 0x00000001001bd824 */ /* 0x048fe200010e060f */
        /* <DEDUP_REMOVED lines=8> */
.L_x_3005:
[----:B------:R-:W-:Y:S05]  /*9480*/  BSYNC B1 ;  /* 0x0000000000017941 */ /* 0x000fea0003800000 */
.L_x_3004:
        /* <DEDUP_REMOVED lines=14> */
[----:B------:R-:W-:Y:S06]  /*9570*/  BRA.DIV UR4, `(.L_x_3006) ;  /* 0x00000162044c7947 */ /* 0x000fec000b800000 */
[----:B------:R0:W3:Y:S04]  /*9580*/  SHFL.IDX PT, R0, R6, 0x3, 0x181f ;  /* 0x00781f0006007f89 */ /* 0x0000e800000e0000 */
[----:B------:R0:W4:Y:S04]  /*9590*/  SHFL.IDX PT, R3, R5, 0x3, 0x181f ;  /* 0x00781f0005037f89 */ /* 0x00012800000e0000 */
[----:B------:R0:W0:Y:S04]  /*95a0*/  SHFL.IDX PT, R4, R8, 0x3, 0x181f ;  /* 0x00781f0008047f89 */ /* 0x00002800000e0000 */
[----:B------:R0:W0:Y:S02]  /*95b0*/  SHFL.IDX PT, R14, R7, 0x3, 0x181f ;  /* 0x00781f00070e7f89 */ /* 0x00002400000e0000 */
.L_x_3298:
[----:B------:R-:W-:Y:S01]  /*95c0*/  VIADD R55, R55, 0x60 ;  /* 0x0000006037377836 */ /* 0x000fe20000000000 */
[----:B------:R-:W-:Y:S01]  /*95d0*/  BSSY B1, `(.L_x_3007) ;  /* 0x000001d000017945 */ /* 0x000fe20003800000 */
[----:B------:R-:W-:Y:S02]  /*95e0*/  CS2R R10, SRZ ;  /* 0x00000000000a7805 */ /* 0x000fe4000001ff00 */
[----:B------:R-:W-:Y:S02]  /*95f0*/  CS2R R12, SRZ ;  /* 0x00000000000c7805 */ /* 0x000fe4000001ff00 */
[----:B01----:R-:W-:Y:S02]  /*9600*/  CS2R R8, SRZ ;  /* 0x0000000000087805 */ /* 0x003fe4000001ff00 */
[----:B------:R-:W-:-:S13]  /*9610*/  ISETP.GE.AND P0, PT, R55, R64, PT ;  /* 0x000000403700720c */ /* 0x000fda0003f06270 */
[----:B------:R-:W-:Y:S05]  /*9620*/  @P0 BRA `(.L_x_3008) ;  /* 0x00000000005c0947 */ /* 0x000fea0003800000 */
[----:B------:R-:W-:Y:S01]  /*9630*/  ULDC UR4, c[0x0][0x3f4] ;  /* 0x0000fd0000047ab9 */ /* 0x000fe20000000800 */
[----:B------:R-:W-:Y:S02]  /*9640*/  CS2R R8, SRZ ;  /* 0x0000000000087805 */ /* 0x000fe4000001ff00 */
[----:B------:R-:W-:Y:S02]  /*9650*/  ISETP.GE.AND P4, PT, R22, UR4, PT ;  /* 0x0000000416007c0c */ /* 0x000fe4000bf86270 */
[----:B------:R-:W-:-:S11]  /*9660*/  ISETP.GE.AND P5, PT, R185, UR4, PT ;  /* 0x00000004b9007c0c */ /* 0x000fd6000bfa6270 */
[C---:B------:R-:W-:Y:S01]  /*9670*/  @!P4 IMAD.SHL.U32 R60, R22.reuse, 0x2, RZ ;  /* 0x00000002163cc824 */ /* 0x040fe200078e00ff */
[----:B------:R-:W-:Y:S01]  /*9680*/  @!P4 SHF.L.U64.HI R5, R22, 0x1, R23 ;  /* 0x000000011605c819 */ /* 0x000fe20000010217 */
[C---:B------:R-:W-:Y:S01]  /*9690*/  @!P5 IMAD.SHL.U32 R15, R185.reuse, 0x2, RZ ;  /* 0x00000002b90fd824 */ /* 0x040fe200078e00ff */
[----:B------:R-:W-:Y:S02]  /*96a0*/  @!P5 SHF.L.U64.HI R11, R185, 0x1, R212 ;  /* 0x00000001b90bd819 */ /* 0x000fe400000102d4 */
[-C--:B----4-:R-:W-:Y:S02]  /*96b0*/  @!P4 IADD3 R6, P0, R3, R60.reuse, RZ ;  /* 0x0000003c0306c210 */ /* 0x090fe40007f1e0ff */
[C---:B------:R-:W-:Y:S02]  /*96c0*/  @!P4 IADD3 R60, P1, R14.reuse, R60, RZ ;  /* 0x0000003c0e3cc210 */ /* 0x040fe40007f3e0ff */
[----:B------:R-:W-:Y:S02]  /*96d0*/  @!P5 IADD3 R14, P3, R14, R15, RZ ;  /* 0x0000000f0e0ed210 */ /* 0x000fe40007f7e0ff */
[----:B------:R-:W-:-:S02]  /*96e0*/  CS2R R12, SRZ ;  /* 0x00000000000c7805 */ /* 0x000fc4000001ff00 */
[----:B------:R-:W-:Y:S02]  /*96f0*/  @!P5 IADD3 R62, P2, R3, R15, RZ ;  /* 0x0000000f033ed210 */ /* 0x000fe40007f5e0ff */
[----:B------:R-:W-:Y:S01]  /*9700*/  CS2R R26, SRZ ;  /* 0x00000000001a7805 */ /* 0x000fe2000001ff00 */
[C---:B--23--:R-:W-:Y:S01]  /*9710*/  @!P4 IMAD.X R7, R0.reuse, 0x1, R5, P0 ;  /* 0x000000010007c824 */ /* 0x04cfe200000e0605 */
[----:B------:R-:W-:Y:S01]  /*9720*/  @!P5 IADD3.X R63, R0, R11, RZ, P2, !PT ;  /* 0x0000000b003fd210 */ /* 0x000fe200017fe4ff */
[C---:B------:R-:W-:Y:S01]  /*9730*/  @!P5 IMAD.X R15, R4.reuse, 0x1, R11, P3 ;  /* 0x00000001040fd824 */ /* 0x040fe200018e060b */
[----:B------:R-:W-:Y:S01]  /*9740*/  CS2R R10, SRZ ;  /* 0x00000000000a7805 */ /* 0x000fe2000001ff00 */
[----:B------:R-:W-:Y:S01]  /*9750*/  @!P4 IMAD.X R61, R4, 0x1, R5, P1 ;  /* 0x00000001043dc824 */ /* 0x000fe200008e0605 */
[----:B------:R0:W5:Y:S04]  /*9760*/  @!P4 LD.E.64 R12, desc[UR42][R6.64] ;  /* 0x0000002a060cc980 */ /* 0x000168000c101b00 */
[----:B------:R0:W5:Y:S04]  /*9770*/  @!P5 LD.E.64 R8, desc[UR42][R62.64] ;  /* 0x0000002a3e08d980 */ /* 0x000168000c101b00 */
[----:B------:R0:W5:Y:S04]  /*9780*/  @!P5 LD.E.64 R10, desc[UR42][R14.64] ;  /* 0x0000002a0e0ad980 */ /* 0x000168000c101b00 */
[----:B------:R0:W5:Y:S02]  /*9790*/  @!P4 LD.E.64 R26, desc[UR42][R60.64] ;  /* 0x0000002a3c1ac980 */ /* 0x000164000c101b00 */
.L_x_3008:
[----:B------:R-:W-:Y:S05]  /*97a0*/  BSYNC B1 ;  /* 0x0000000000017941 */ /* 0x000fea0003800000 */
.L_x_3007:
[----:B------:R-:W-:Y:S01]  /*97b0*/  ULEA.HI UR4, UR37, UR37, URZ, 0x1 ;  /* 0x0000002525047291 */ /* 0x000fe2000f8f083f */
[----:B----45:R-:W-:Y:S01]  /*97c0*/  IMAD.MOV.U32 R3, RZ, RZ, R26 ;  /* 0x000000ffff037224 */ /* 0x030fe200078e001a */
[----:B---3--:R-:W-:Y:S01]  /*97d0*/  VIADDMNMX R0, R64, -R191, 0x80, PT ;  /* 0x0000008040007446 */ /* 0x008fe200038009bf */
[----:B------:R-:W-:Y:S01]  /*97e0*/  IMAD.MOV.U32 R4, RZ, RZ, R27 ;  /* 0x000000ffff047224 */ /* 0x000fe200078e001b */
[----:B------:R-:W-:Y:S01]  /*97f0*/  ULOP3.LUT UR4, UR4, 0xfffffffe, URZ, 0xc0, !UPT ;  /* 0xfffffffe04047892 */ /* 0x000fe2000f8ec03f */
[----:B0-----:R-:W-:Y:S01]  /*9800*/  IMAD.MOV.U32 R6, RZ, RZ, R12 ;  /* 0x000000ffff067224 */ /* 0x001fe200078e000c */
[----:B------:R-:W-:Y:S01]  /*9810*/  BSSY B1, `(.L_x_3009) ;  /* 0x000000f000017945 */ /* 0x000fe20003800000 */
[----:B--2---:R-:W-:Y:S01]  /*9820*/  IMAD.MOV.U32 R7, RZ, RZ, R13 ;  /* 0x000000ffff077224 */ /* 0x004fe200078e000d */
[----:B------:R-:W-:Y:S01]  /*9830*/  UIADD3 UR4, UR37, -UR4, URZ ;  /* 0x8000000425047290 */ /* 0x000fe2000fffe03f */
[----:B------:R-:W-:Y:S01]  /*9840*/  PRMT R15, R3, 0x5410, R4 ;  /* 0x00005410030f7816 */ /* 0x000fe20000000004 */
[----:B------:R-:W-:Y:S01]  /*9850*/  IMAD.MOV.U32 R3, RZ, RZ, R10 ;  /* 0x000000ffff037224 */ /* 0x000fe200078e000a */
[----:B------:R-:W-:-:S02]  /*9860*/  MOV R4, R11 ;  /* 0x0000000b00047202 */ /* 0x000fc40000000f00 */
[----:B------:R-:W-:Y:S02]  /*9870*/  PRMT R55, R6, 0x5410, R7 ;  /* 0x0000541006377816 */ /* 0x000fe40000000007 */
[----:B------:R-:W-:Y:S02]  /*9880*/  MOV R5, UR4 ;  /* 0x0000000400057c02 */ /* 0x000fe40008000f00 */
[----:B------:R-:W-:Y:S01]  /*9890*/  PRMT R3, R3, 0x5410, R4 ;  /* 0x0000541003037816 */ /* 0x000fe20000000004 */
[----:B------:R-:W-:Y:S01]  /*98a0*/  IMAD.MOV.U32 R4, RZ, RZ, R8 ;  /* 0x000000ffff047224 */ /* 0x000fe200078e0008 */
[----:B------:R-:W-:Y:S02]  /*98b0*/  SHF.L.U32 R5, R5, 0x1f, RZ ;  /* 0x0000001f05057819 */ /* 0x000fe400000006ff */
[----:B------:R-:W-:Y:S02]  /*98c0*/  ISETP.GE.AND P1, PT, R187, R0, PT ;  /* 0x00000000bb00720c */ /* 0x000fe40003f26270 */
[----:B------:R-:W0:Y:S01]  /*98d0*/  SYNCS.PHASECHK.TRANS64.TRYWAIT P0, [R18+URZ+0x28800], R5 ;  /* 0x02880005120075a7 */ /* 0x000e22000800017f */
[----:B------:R-:W-:Y:S01]  /*98e0*/  MOV R6, R9 ;  /* 0x0000000900067202 */ /* 0x000fe20000000f00 */
[----:B0-----:R-:W-:Y:S09]  /*98f0*/  @!P0 BRA `(.L_x_3010) ;  /* 0x0000015c00dc8947 */ /* 0x001ff20003800000 */
.L_x_3299:
[----:B------:R-:W-:Y:S05]  /*9900*/  BSYNC B1 ;  /* 0x0000000000017941 */ /* 0x000fea0003800000 */
.L_x_3009:
        /* <DEDUP_REMOVED lines=22> */
[-C--:B------:R-:W-:Y:S01]  /*9a70*/  FMUL.FTZ R65, R49, R63.reuse ;  /* 0x0000003f31417220 */ /* 0x080fe20000410000 */
[--C-:B------:R-:W-:Y:S02]  /*9a80*/  HADD2.F32 R46, -RZ, R6.reuse.H0_H0 ;  /* 0x20000006ff2e7230 */ /* 0x100fe40000004100 */
[----:B------:R-:W-:Y:S01]  /*9a90*/  FMUL.FTZ R64, R4, R62 ;  /* 0x0000003e04407220 */ /* 0x000fe20000410000 */
[----:B------:R-:W-:Y:S01]  /*9aa0*/  FFMA.FTZ R68, R48, R63, R66 ;  /* 0x0000003f30447223 */ /* 0x000fe20000010042 */
[----:B------:R-:W-:-:S02]  /*9ab0*/  HADD2.F32 R47, -RZ, R6.H1_H1 ;  /* 0x30000006ff2f7230 */ /* 0x000fc40000004100 */
[-C--:B------:R-:W-:Y:S01]  /*9ac0*/  FMUL.FTZ R66, R4, R60.reuse ;  /* 0x0000003c04427220 */ /* 0x080fe20000410000 */
[C---:B------:R-:W-:Y:S01]  /*9ad0*/  FFMA.FTZ R64, R7.reuse, R60, -R64 ;  /* 0x0000003c07407223 */ /* 0x040fe20000010840 */
[--C-:B------:R-:W-:Y:S02]  /*9ae0*/  HADD2.F32 R6, -RZ, R5.reuse.H0_H0 ;  /* 0x20000005ff067230 */ /* 0x100fe40000004100 */
[----:B------:R-:W-:Y:S01]  /*9af0*/  FFMA.FTZ R65, R48, R61, -R65 ;  /* 0x0000003d30417223 */ /* 0x000fe20000010841 */
[--C-:B------:R-:W-:Y:S02]  /*9b00*/  HADD2.F32 R60, -RZ, R70.reuse.H0_H0 ;  /* 0x20000046ff3c7230 */ /* 0x100fe40000004100 */
[----:B------:R-:W-:Y:S01]  /*9b10*/  FFMA.FTZ R61, R7, R62, R66 ;  /* 0x0000003e073d7223 */ /* 0x000fe20000010042 */
[----:B------:R-:W-:Y:S02]  /*9b20*/  HADD2.F32 R5, -RZ, R5.H1_H1 ;  /* 0x30000005ff057230 */ /* 0x000fe40000004100 */
[----:B------:R-:W-:-:S02]  /*9b30*/  HADD2.F32 R48, -RZ, R70.H1_H1 ;  /* 0x30000046ff307230 */ /* 0x000fc40000004100 */
[C---:B------:R-:W-:Y:S01]  /*9b40*/  FMUL.FTZ R63, R47.reuse, R60 ;  /* 0x0000003c2f3f7220 */ /* 0x040fe20000410000 */
[----:B------:R-:W-:Y:S02]  /*9b50*/  HADD2.F32 R49, -RZ, R67.H0_H0 ;  /* 0x20000043ff317230 */ /* 0x000fe40000004100 */
[----:B------:R-:W-:Y:S02]  /*9b60*/  HADD2.F32 R4, -RZ, R69.H0_H0 ;  /* 0x20000045ff047230 */ /* 0x000fe40000004100 */
[-C--:B------:R-:W-:Y:S01]  /*9b70*/  FMUL.FTZ R47, R47, R48.reuse ;  /* 0x000000302f2f7220 */ /* 0x080fe20000410000 */
[C---:B------:R-:W-:Y:S01]  /*9b80*/  FFMA.FTZ R63, R46.reuse, R48, -R63 ;  /* 0x000000302e3f7223 */ /* 0x040fe2000001083f */
[C---:B------:R-:W-:Y:S01]  /*9b90*/  FMUL.FTZ R7, R5.reuse, R49 ;  /* 0x0000003105077220 */ /* 0x040fe20000410000 */
[----:B------:R-:W-:Y:S01]  /*9ba0*/  FMUL.FTZ R62, R5, R4 ;  /* 0x00000004053e7220 */ /* 0x000fe20000410000 */
[----:B------:R-:W-:Y:S02]  /*9bb0*/  FFMA.FTZ R46, R46, R60, R47 ;  /* 0x0000003c2e2e7223 */ /* 0x000fe4000001002f */
[----:B------:R-:W-:Y:S01]  /*9bc0*/  FFMA.FTZ R5, R6, R4, -R7 ;  /* 0x0000000406057223 */ /* 0x000fe20000010807 */
[----:B------:R-:W-:Y:S01]  /*9bd0*/  F2FP.F16.F32.PACK_AB R7, R68, R65 ;  /* 0x000000414407723e */ /* 0x000fe200000000ff */
[----:B------:R-:W-:Y:S01]  /*9be0*/  FFMA.FTZ R62, R6, R49, R62 ;  /* 0x00000031063e7223 */ /* 0x000fe2000001003e */
[----:B------:R-:W-:-:S02]  /*9bf0*/  F2FP.F16.F32.PACK_AB R4, R61, R64 ;  /* 0x000000403d04723e */ /* 0x000fc400000000ff */
[----:B------:R-:W-:Y:S02]  /*9c00*/  F2FP.F16.F32.PACK_AB R6, R46, R63 ;  /* 0x0000003f2e06723e */ /* 0x000fe400000000ff */
[----:B------:R-:W-:-:S05]  /*9c10*/  F2FP.F16.F32.PACK_AB R5, R62, R5 ;  /* 0x000000053e05723e */ /* 0x000fca00000000ff */
[----:B------:R1:W-:Y:S02]  /*9c20*/  STS.128 [R202], R4 ;  /* 0x00000004ca007388 */ /* 0x0003e40000000c00 */
.L_x_3014:
[----:B------:R-:W-:Y:S05]  /*9c30*/  BSYNC B2 ;  /* 0x0000000000027941 */ /* 0x000fea0003800000 */
.L_x_3013:
[----:B------:R-:W-:Y:S05]  /*9c40*/  @P1 BRA `(.L_x_3012) ;  /* 0x0000000000a81947 */ /* 0x000fea0003800000 */
[----:B01----:R-:W0:Y:S01]  /*9c50*/  LDS.128 R4, [R202+0x4000] ;  /* 0x00400000ca047984 */ /* 0x003e220000000c00 */
        /* <DEDUP_REMOVED lines=18> */
[--C-:B------:R-:W-:Y:S02]  /*9d80*/  HADD2.F32 R45, -RZ, R58.reuse.H1_H1 ;  /* 0x3000003aff2d7230 */ /* 0x100fe40000004100 */
[----:B------:R-:W-:Y:S01]  /*9d90*/  FFMA.FTZ R49, R44, R47, -R49 ;  /* 0x0000002f2c317223 */ /* 0x000fe20000010831 */
[--C-:B------:R-:W-:Y:S02]  /*9da0*/  HADD2.F32 R6, -RZ, R5.reuse.H0_H0 ;  /* 0x20000005ff067230 */ /* 0x100fe40000004100 */
[-C--:B------:R-:W-:Y:S01]  /*9db0*/  FMUL.FTZ R48, R4, R46.reuse ;  /* 0x0000002e04307220 */ /* 0x080fe20000410000 */
[----:B------:R-:W-:Y:S02]  /*9dc0*/  HADD2.F32 R58, -RZ, R58.H0_H0 ;  /* 0x2000003aff3a7230 */ /* 0x000fe40000004100 */
[----:B------:R-:W-:Y:S01]  /*9dd0*/  FFMA.FTZ R60, R7, R46, -R60 ;  /* 0x0000002e073c7223 */ /* 0x000fe2000001083c */
[----:B------:R-:W-:-:S02]  /*9de0*/  HADD2.F32 R5, -RZ, R5.H1_H1 ;  /* 0x30000005ff057230 */ /* 0x000fc40000004100 */
[----:B------:R-:W-:Y:S01]  /*9df0*/  FFMA.FTZ R59, R7, R59, R48 ;  /* 0x0000003b073b7223 */ /* 0x000fe20000010030 */
[----:B------:R-:W-:Y:S02]  /*9e00*/  HADD2.F32 R44, -RZ, R61.H0_H0 ;  /* 0x2000003dff2c7230 */ /* 0x000fe40000004100 */
[CC--:B------:R-:W-:Y:S01]  /*9e10*/  FMUL.FTZ R47, R41.reuse, R45.reuse ;  /* 0x0000002d292f7220 */ /* 0x0c0fe20000410000 */
[----:B------:R-:W-:Y:S02]  /*9e20*/  HADD2.F32 R4, -RZ, R63.H0_H0 ;  /* 0x2000003fff047230 */ /* 0x000fe40000004100 */
[----:B------:R-:W-:Y:S01]  /*9e30*/  FMUL.FTZ R46, R41, R58 ;  /* 0x0000003a292e7220 */ /* 0x000fe20000410000 */
        /* <DEDUP_REMOVED lines=11> */
.L_x_3012:
[----:B------:R-:W-:Y:S05]  /*9ef0*/  BSYNC B1 ;  /* 0x0000000000017941 */ /* 0x000fea0003800000 */
.L_x_3011:
        /* <DEDUP_REMOVED lines=50> */
.L_x_3018:
[----:B------:R-:W-:Y:S05]  /*a220*/  BSYNC B2 ;  /* 0x0000000000027941 */ /* 0x000fea0003800000 */
.L_x_3017:
[----:B------:R-:W-:Y:S05]  /*a230*/  @P1 BRA `(.L_x_3016) ;  /* 0x0000000000a81947 */ /* 0x000fea0003800000 */
[----:B01----:R-:W0:Y:S01]  /*a240*/  LDS.128 R4, [R202+0x5000] ;  /* 0x00500000ca047984 */ /* 0x003e220000000c00 */
        /* <DEDUP_REMOVED lines=41> */
.L_x_3016:
[----:B------:R-:W-:Y:S05]  /*a4e0*/  BSYNC B1 ;  /* 0x0000000000017941 */ /* 0x000fea0003800000 */
.L_x_3015:
        /* <DEDUP_REMOVED lines=50> */
.L_x_3022:
[----:B------:R-:W-:Y:S05]  /*a810*/  BSYNC B2 ;  /* 0x0000000000027941 */ /* 0x000fea0003800000 */
.L_x_3021:
[----:B------:R-:W-:Y:S05]  /*a820*/  @P1 BRA `(.L_x_3020) ;  /* 0x0000000000a81947 */ /* 0x000fea0003800000 */
[----:B01----:R-:W0:Y:S01]  /*a830*/  LDS.128 R4, [R202+0x6000] ;  /* 0x00600000ca047984 */ /* 0x003e220000000c00 */
        /* <DEDUP_REMOVED lines=41> */
.L_x_3020:
[----:B------:R-:W-:Y:S05]  /*aad0*/  BSYNC B1 ;  /* 0x0000000000017941 */ /* 0x000fea0003800000 */
.L_x_3019:
        /* <DEDUP_REMOVED lines=36> */
[----:B------:R-:W-:Y:S01]  /*ad20*/  FMUL.FTZ R24, R12, R55 ;  /* 0x000000370c187220 */ /* 0x000fe20000410000 */
        /* <DEDUP_REMOVED lines=12> */
.L_x_3025:
[----:B------:R-:W-:Y:S05]  /*adf0*/  BSYNC B1 ;  /* 0x0000000000017941 */ /* 0x000fea0003800000 */
.L_x_3024:
[----:B------:R-:W-:Y:S05]  /*ae00*/  @P1 BRA `(.L_x_3023) ;  /* 0x0000002400dc1947 */ /* 0x000fea0003800000 */
[----:B01234-:R-:W0:Y:S01]  /*ae10*/  LDS.128 R4, [R202+0x7000] ;  /* 0x00700000ca047984 */ /* 0x01fe220000000c00 */
        /* <DEDUP_REMOVED lines=42> */
.L_x_2996:
[----:B------:R-:W1:Y:S01]  /*b0c0*/  LDC R5, c[0x0][0x448] ;  /* 0x00011200ff057b82 */ /* 0x000e620000000800 */
[----:B------:R-:W-:Y:S01]  /*b0d0*/  ULDC.64 UR4, c[0x0][0x3f8] ;  /* 0x0000fe0000047ab9 */ /* 0x000fe20000000a00 */
[----:B------:R-:W-:Y:S01]  /*b0e0*/  ULDC.64 UR6, c[0x0][0x408] ;  /* 0x0001020000067ab9 */ /* 0x000fe20000000a00 */
        /* <DEDUP_REMOVED lines=24> */
[----:B------:R-:W1:Y:S01]  /*b270*/  LDC R45, c[0x0][0x3f4] ;  /* 0x0000fd00ff2d7b82 */ /* 0x000e620000000800 */
[----:B------:R-:W3:Y:S01]  /*b280*/  SHFL.IDX PT, R4, R32, RZ, 0x181f ;  /* 0x00181fff20047589 */ /* 0x000ee200000e0000 */
[----:B------:R-:W-:-:S03]  /*b290*/  IMAD R0, R192, R5, RZ ;  /* 0x00000005c0007224 */ /* 0x000fc600078e02ff */
[----:B------:R-:W5:Y:S04]  /*b2a0*/  SHFL.IDX PT, R3, R35, RZ, 0x181f ;  /* 0x00181fff23037589 */ /* 0x000f6800000e0000 */
[----:B------:R-:W0:Y:S04]  /*b2b0*/  SHFL.IDX PT, R14, R34, RZ, 0x181f ;  /* 0x00181fff220e7589 */ /* 0x000e2800000e0000 */
[----:B------:R-:W2:Y:S01]  /*b2c0*/  SHFL.IDX PT, R5, R33, RZ, 0x181f ;  /* 0x00181fff21057589 */ /* 0x000ea200000e0000 */
[----:B-1----:R-:W-:-:S04]  /*b2d0*/  ISETP.GE.AND P0, PT, R16, R45, PT ;  /* 0x0000002d1000720c */ /* 0x002fc80003f06270 */
[----:B------:R-:W-:-:S13]  /*b2e0*/  ISETP.GE.OR P1, PT, R55, R0, P0 ;  /* 0x000000003700720c */ /* 0x000fda0000726670 */
[C---:B------:R-:W-:Y:S01]  /*b2f0*/  @!P1 IMAD.SHL.U32 R7, R16.reuse, 0x2, RZ ;  /* 0x0000000210079824 */ /* 0x040fe200078e00ff */
[----:B------:R-:W-:-:S04]  /*b300*/  @!P1 SHF.L.U64.HI R6, R16, 0x1, R17 ;  /* 0x0000000110069819 */ /* 0x000fc80000010211 */
[----:B---3--:R-:W-:-:S05]  /*b310*/  @!P1 IADD3 R4, P2, R4, R7, RZ ;  /* 0x0000000704049210 */ /* 0x008fca0007f5e0ff */
[----:B-----5:R-:W-:Y:S02]  /*b320*/  @!P1 IMAD.X R3, R3, 0x1, R6, P2 ;  /* 0x0000000103039824 */ /* 0x020fe400010e0606 */
[----:B------:R-:W-:-:S03]  /*b330*/  @!P1 IMAD.MOV.U32 R24, RZ, RZ, R4 ;  /* 0x000000ffff189224 */ /* 0x000fc600078e0004 */
[----:B------:R-:W-:-:S06]  /*b340*/  @!P1 MOV R25, R3 ;  /* 0x0000000300199202 */ /* 0x000fcc0000000f00 */
[----:B------:R-:W3:Y:S01]  /*b350*/  @!P1 LD.E.128 R24, desc[UR42][R24.64] ;  /* 0x0000002a18189980 */ /* 0x000ee2000c101d00 */
[----:B0-----:R-:W-:-:S05]  /*b360*/  @!P1 IADD3 R14, P2, R14, R7, RZ ;  /* 0x000000070e0e9210 */ /* 0x001fca0007f5e0ff */
[----:B--2---:R-:W-:Y:S02]  /*b370*/  @!P1 IMAD.X R5, R5, 0x1, R6, P2 ;  /* 0x0000000105059824 */ /* 0x004fe400010e0606 */
[----:B------:R-:W-:-:S06]  /*b380*/  @!P1 IMAD.MOV.U32 R4, RZ, RZ, R14 ;  /* 0x000000ffff049224 */ /* 0x000fcc00078e000e */
[----:B------:R-:W2:Y:S01]  /*b390*/  @!P1 LD.E.128 R4, desc[UR42][R4.64] ;  /* 0x0000002a04049980 */ /* 0x000ea2000c101d00 */
[----:B------:R-:W-:Y:S02]  /*b3a0*/  CS2R R46, SRZ ;  /* 0x00000000002e7805 */ /* 0x000fe4000001ff00 */
[----:B------:R-:W-:Y:S02]  /*b3b0*/  CS2R R48, SRZ ;  /* 0x0000000000307805 */ /* 0x000fe4000001ff00 */
[----:B------:R-:W-:Y:S01]  /*b3c0*/  CS2R R20, SRZ ;  /* 0x0000000000147805 */ /* 0x000fe2000001ff00 */
[----:B------:R0:W1:Y:S01]  /*b3d0*/  SHFL.IDX PT, R9, R33, 0x1, 0x181f ;  /* 0x00381f0021097f89 */ /* 0x00006200000e0000 */
[----:B------:R-:W-:-:S03]  /*b3e0*/  CS2R R36, SRZ ;  /* 0x0000000000247805 */ /* 0x000fc6000001ff00 */
[----:B------:R0:W0:Y:S01]  /*b3f0*/  SHFL.IDX PT, R14, R34, 0x1, 0x181f ;  /* 0x00381f00220e7f89 */ /* 0x00002200000e0000 */
[----:B---3--:R-:W-:Y:S01]  /*b400*/  @!P1 MOV R47, R25 ;  /* 0x00000019002f9202 */ /* 0x008fe20000000f00 */
[----:B------:R-:W-:Y:S01]  /*b410*/  @!P1 IMAD.MOV.U32 R46, RZ, RZ, R24 ;  /* 0x000000ffff2e9224 */ /* 0x000fe200078e0018 */
[----:B------:R-:W-:Y:S01]  /*b420*/  @!P1 MOV R49, R27 ;  /* 0x0000001b00319202 */ /* 0x000fe20000000f00 */
[----:B------:R-:W-:Y:S01]  /*b430*/  @!P1 IMAD.MOV.U32 R48, RZ, RZ, R26 ;  /* 0x000000ffff309224 */ /* 0x000fe200078e001a */
[----:B------:R-:W-:Y:S01]  /*b440*/  CS2R R24, SRZ ;  /* 0x0000000000187805 */ /* 0x000fe2000001ff00 */
[----:B------:R-:W-:Y:S02]  /*b450*/  IMAD.MOV.U32 R3, RZ, RZ, R46 ;  /* 0x000000ffff037224 */ /* 0x000fe400078e002e */
[----:B------:R-:W-:Y:S02]  /*b460*/  IMAD.MOV.U32 R8, RZ, RZ, R47 ;  /* 0x000000ffff087224 */ /* 0x000fe400078e002f */
[----:B------:R-:W-:Y:S01]  /*b470*/  IMAD.MOV.U32 R10, RZ, RZ, R48 ;  /* 0x000000ffff0a7224 */ /* 0x000fe200078e0030 */
[----:B------:R-:W-:Y:S01]  /*b480*/  PRMT R64, R64, 0x5410, R3 ;  /* 0x0000541040407816 */ /* 0x000fe20000000003 */
[----:B------:R-:W-:Y:S01]  /*b490*/  IMAD.MOV.U32 R11, RZ, RZ, R49 ;  /* 0x000000ffff0b7224 */ /* 0x000fe200078e0031 */
[----:B------:R-:W-:Y:S01]  /*b4a0*/  PRMT R66, R8, 0x7610, R66 ;  /* 0x0000761008427816 */ /* 0x000fe20000000042 */
[----:B------:R3:W0:Y:S01]  /*b4b0*/  SHFL.IDX PT, R3, R35, 0x1, 0x181f ;  /* 0x00381f0023037f89 */ /* 0x00062200000e0000 */
[----:B--2---:R-:W-:Y:S01]  /*b4c0*/  @!P1 IMAD.MOV.U32 R20, RZ, RZ, R4 ;  /* 0x000000ffff149224 */ /* 0x004fe200078e0004 */
[----:B------:R-:W-:Y:S01]  /*b4d0*/  @!P1 MOV R21, R5 ;  /* 0x0000000500159202 */ /* 0x000fe20000000f00 */
[----:B------:R-:W-:Y:S01]  /*b4e0*/  @!P1 IMAD.MOV.U32 R36, RZ, RZ, R6 ;  /* 0x000000ffff249224 */ /* 0x000fe200078e0006 */
[----:B------:R3:W2:Y:S01]  /*b4f0*/  SHFL.IDX PT, R8, R32, 0x1, 0x181f ;  /* 0x00381f0020087f89 */ /* 0x0006a200000e0000 */
[----:B------:R-:W-:Y:S01]  /*b500*/  @!P1 IMAD.MOV.U32 R37, RZ, RZ, R7 ;  /* 0x000000ffff259224 */ /* 0x000fe200078e0007 */
[----:B------:R-:W-:Y:S01]  /*b510*/  MOV R5, R21 ;  /* 0x0000001500057202 */ /* 0x000fe20000000f00 */
[----:B------:R-:W-:Y:S01]  /*b520*/  IMAD.MOV.U32 R4, RZ, RZ, R20 ;  /* 0x000000ffff047224 */ /* 0x000fe200078e0014 */
[----:B------:R-:W-:Y:S01]  /*b530*/  PRMT R43, R10, 0x5410, R11 ;  /* 0x000054100a2b7816 */ /* 0x000fe2000000000b */
[----:B------:R-:W-:Y:S01]  /*b540*/  IMAD.MOV.U32 R6, RZ, RZ, R36 ;  /* 0x000000ffff067224 */ /* 0x000fe200078e0024 */
[----:B------:R-:W-:Y:S01]  /*b550*/  PRMT R66, R66, 0x5410, R5 ;  /* 0x0000541042427816 */ /* 0x000fe20000000005 */
[----:B------:R-:W-:-:S03]  /*b560*/  IMAD.MOV.U32 R7, RZ, RZ, R37 ;  /* 0x000000ffff077224 */ /* 0x000fc600078e0025 */
[----:B------:R-:W-:Y:S02]  /*b570*/  PRMT R65, R6, 0x5410, R4 ;  /* 0x0000541006417816 */ /* 0x000fe40000000004 */
[----:B-1-3--:R-:W-:-:S07]  /*b580*/  PRMT R64, R7, 0x7610, R64 ;  /* 0x0000761007407816 */ /* 0x00afce0000000040 */
.L_x_3309:
        /* <DEDUP_REMOVED lines=11> */
[C---:B------:R-:W-:Y:S02]  /*b640*/  SHF.L.U32 R15, R16.reuse, 0x1, RZ ;  /* 0x00000001100f7819 */ /* 0x040fe400000006ff */
[----:B------:R-:W-:Y:S02]  /*b650*/  SHF.L.U64.HI R6, R16, 0x1, R17 ;  /* 0x0000000110067819 */ /* 0x000fe40000010211 */
[-C--:B--2---:R-:W-:Y:S02]  /*b660*/  IADD3 R4, P1, R8, R15.reuse, RZ ;  /* 0x0000000f08047210 */ /* 0x084fe40007f3e0ff */
[----:B0-----:R-:W-:-:S03]  /*b670*/  IADD3 R14, P2, R14, R15, RZ ;  /* 0x0000000f0e0e7210 */ /* 0x001fc60007f5e0ff */
[--C-:B------:R-:W-:Y:S02]  /*b680*/  IMAD.X R5, R3, 0x1, R6.reuse, P1 ;  /* 0x0000000103057824 */ /* 0x100fe400008e0606 */
[----:B------:R-:W-:-:S04]  /*b690*/  IMAD.X R15, R9, 0x1, R6, P2 ;  /* 0x00000001090f7824 */ /* 0x000fc800010e0606 */
[----:B------:R-:W5:Y:S04]  /*b6a0*/  LD.E.128 R4, desc[UR42][R4.64] ;  /* 0x0000002a04047980 */ /* 0x000f68000c101d00 */
[----:B------:R1:W5:Y:S02]  /*b6b0*/  LD.E.128 R24, desc[UR42][R14.64] ;  /* 0x0000002a0e187980 */ /* 0x000364000c101d00 */
.L_x_3028:
[----:B------:R-:W-:Y:S05]  /*b6c0*/  BSYNC B1 ;  /* 0x0000000000017941 */ /* 0x000fea0003800000 */
.L_x_3027:
[----:B0----5:R-:W-:Y:S01]  /*b6d0*/  IMAD.MOV.U32 R3, RZ, RZ, R24 ;  /* 0x000000ffff037224 */ /* 0x021fe200078e0018 */
[----:B--2---:R-:W-:Y:S01]  /*b6e0*/  MOV R8, R25 ;  /* 0x0000001900087202 */ /* 0x004fe20000000f00 */
[----:B------:R-:W-:Y:S01]  /*b6f0*/  IMAD.MOV.U32 R9, RZ, RZ, R26 ;  /* 0x000000ffff097224 */ /* 0x000fe200078e001a */
[----:B------:R-:W-:Y:S01]  /*b700*/  UMOV UR4, 0xffffffff ;  /* 0xffffffff00047882 */ /* 0x000fe20000000000 */
        /* <DEDUP_REMOVED lines=12> */
[----:B------:R-:W2:Y:S02]  /*b7d0*/  SHFL.IDX PT, R3, R35, 0x2, 0x181f ;  /* 0x00581f0023037f89 */ /* 0x000ea400000e0000 */
[----:B------:R-:W-:Y:S02]  /*b7e0*/  ISETP.GE.OR P1, PT, R9, R0, P0 ;  /* 0x000000000900720c */ /* 0x000fe40000726670 */
[----:B-1----:R-:W1:Y:S04]  /*b7f0*/  SHFL.IDX PT, R14, R34, 0x2, 0x181f ;  /* 0x00581f00220e7f89 */ /* 0x002e6800000e0000 */
[----:B------:R-:W3:Y:S07]  /*b800*/  SHFL.IDX PT, R28, R33, 0x2, 0x181f ;  /* 0x00581f00211c7f89 */ /* 0x000eee00000e0000 */
[----:B------:R-:W-:-:S02]  /*b810*/  @!P1 SHF.L.U32 R31, R16, 0x1, RZ ;  /* 0x00000001101f9819 */ /* 0x000fc400000006ff */
[----:B------:R-:W-:Y:S02]  /*b820*/  @!P1 SHF.L.U64.HI R29, R16, 0x1, R17 ;  /* 0x00000001101d9819 */ /* 0x000fe40000010211 */
[----:B0-----:R-:W-:-:S05]  /*b830*/  @!P1 IADD3 R8, P2, R8, R31, RZ ;  /* 0x0000001f08089210 */ /* 0x001fca0007f5e0ff */
[----:B--2---:R-:W-:-:S06]  /*b840*/  @!P1 IMAD.X R9, R3, 0x1, R29, P2 ;  /* 0x0000000103099824 */ /* 0x004fcc00010e061d */
[----:B------:R-:W2:Y:S01]  /*b850*/  @!P1 LD.E.128 R8, desc[UR42][R8.64] ;  /* 0x0000002a08089980 */ /* 0x000ea2000c101d00 */
[----:B-1----:R-:W-:-:S05]  /*b860*/  @!P1 IADD3 R14, P2, R14, R31, RZ ;  /* 0x0000001f0e0e9210 */ /* 0x002fca0007f5e0ff */
[----:B---3--:R-:W-:-:S04]  /*b870*/  @!P1 IMAD.X R3, R28, 0x1, R29, P2 ;  /* 0x000000011c039824 */ /* 0x008fc800010e061d */
[----:B------:R-:W-:-:S05]  /*b880*/  @!P1 IMAD.MOV.U32 R15, RZ, RZ, R3 ;  /* 0x000000ffff0f9224 */ /* 0x000fca00078e0003 */
[----:B------:R-:W3:Y:S01]  /*b890*/  @!P1 LD.E.128 R28, desc[UR42][R14.64] ;  /* 0x0000002a0e1c9980 */ /* 0x000ee2000c101d00 */
[----:B------:R-:W-:Y:S02]  /*b8a0*/  CS2R R50, SRZ ;  /* 0x0000000000327805 */ /* 0x000fe4000001ff00 */
[----:B------:R-:W-:Y:S02]  /*b8b0*/  CS2R R52, SRZ ;  /* 0x0000000000347805 */ /* 0x000fe4000001ff00 */
[----:B------:R-:W-:Y:S01]  /*b8c0*/  CS2R R38, SRZ ;  /* 0x0000000000267805 */ /* 0x000fe2000001ff00 */
[----:B------:R-:W0:Y:S01]  /*b8d0*/  SHFL.IDX PT, R32, R32, 0x3, 0x181f ;  /* 0x00781f0020207f89 */ /* 0x000e2200000e0000 */
[----:B------:R-:W-:-:S03]  /*b8e0*/  CS2R R40, SRZ ;  /* 0x0000000000287805 */ /* 0x000fc6000001ff00 */
[----:B------:R-:W1:Y:S04]  /*b8f0*/  SHFL.IDX PT, R34, R34, 0x3, 0x181f ;  /* 0x00781f0022227f89 */ /* 0x000e6800000e0000 */
[----:B------:R-:W0:Y:S01]  /*b900*/  SHFL.IDX PT, R33, R33, 0x3, 0x181f ;  /* 0x00781f0021217f89 */ /* 0x000e2200000e0000 */
[----:B--2---:R-:W-:Y:S01]  /*b910*/  @!P1 MOV R50, R8 ;  /* 0x0000000800329202 */ /* 0x004fe20000000f00 */
[----:B------:R-:W-:Y:S01]  /*b920*/  @!P1 IMAD.MOV.U32 R51, RZ, RZ, R9 ;  /* 0x000000ffff339224 */ /* 0x000fe200078e0009 */
[----:B------:R-:W-:Y:S01]  /*b930*/  @!P1 MOV R52, R10 ;  /* 0x0000000a00349202 */ /* 0x000fe20000000f00 */
[----:B------:R-:W-:Y:S02]  /*b940*/  @!P1 IMAD.MOV.U32 R53, RZ, RZ, R11 ;  /* 0x000000ffff359224 */ /* 0x000fe400078e000b */
[----:B------:R-:W-:-:S02]  /*b950*/  IMAD.MOV.U32 R3, RZ, RZ, R50 ;  /* 0x000000ffff037224 */ /* 0x000fc400078e0032 */
[----:B------:R-:W-:Y:S02]  /*b960*/  IMAD.MOV.U32 R12, RZ, RZ, R51 ;  /* 0x000000ffff0c7224 */ /* 0x000fe400078e0033 */
[----:B------:R-:W-:Y:S02]  /*b970*/  IMAD.MOV.U32 R8, RZ, RZ, R52 ;  /* 0x000000ffff087224 */ /* 0x000fe400078e0034 */
[----:B------:R-:W-:Y:S01]  /*b980*/  IMAD.MOV.U32 R9, RZ, RZ, R53 ;  /* 0x000000ffff097224 */ /* 0x000fe200078e0035 */
[----:B------:R-:W-:Y:S02]  /*b990*/  PRMT R59, R3, 0x5410, R12 ;  /* 0x00005410033b7816 */ /* 0x000fe4000000000c */
[----:B------:R2:W0:Y:S01]  /*b9a0*/  SHFL.IDX PT, R3, R35, 0x3, 0x181f ;  /* 0x00781f0023037f89 */ /* 0x00042200000e0000 */
[----:B---3--:R-:W-:Y:S01]  /*b9b0*/  @!P1 IMAD.MOV.U32 R39, RZ, RZ, R29 ;  /* 0x000000ffff279224 */ /* 0x008fe200078e001d */
[----:B------:R-:W-:Y:S01]  /*b9c0*/  @!P1 MOV R38, R28 ;  /* 0x0000001c00269202 */ /* 0x000fe20000000f00 */
[----:B------:R-:W-:Y:S01]  /*b9d0*/  @!P1 IMAD.MOV.U32 R40, RZ, RZ, R30 ;  /* 0x000000ffff289224 */ /* 0x000fe200078e001e */
[----:B------:R-:W-:Y:S01]  /*b9e0*/  PRMT R44, R8, 0x5410, R9 ;  /* 0x00005410082c7816 */ /* 0x000fe20000000009 */
[----:B------:R-:W-:Y:S01]  /*b9f0*/  @!P1 IMAD.MOV.U32 R41, RZ, RZ, R31 ;  /* 0x000000ffff299224 */ /* 0x000fe200078e001f */
[----:B------:R-:W-:Y:S01]  /*ba00*/  MOV R8, R38 ;  /* 0x0000002600087202 */ /* 0x000fe20000000f00 */
[----:B------:R-:W-:-:S02]  /*ba10*/  IMAD.MOV.U32 R9, RZ, RZ, R39 ;  /* 0x000000ffff097224 */ /* 0x000fc400078e0027 */
[----:B------:R-:W-:Y:S02]  /*ba20*/  IMAD.MOV.U32 R10, RZ, RZ, R40 ;  /* 0x000000ffff0a7224 */ /* 0x000fe400078e0028 */
[----:B------:R-:W-:Y:S01]  /*ba30*/  IMAD.MOV.U32 R11, RZ, RZ, R41 ;  /* 0x000000ffff0b7224 */ /* 0x000fe200078e0029 */
[----:B------:R-:W-:Y:S02]  /*ba40*/  PRMT R62, R8, 0x5410, R9 ;  /* 0x00005410083e7816 */ /* 0x000fe40000000009 */
[----:B------:R-:W-:Y:S02]  /*ba50*/  CS2R R8, SRZ ;  /* 0x0000000000087805 */ /* 0x000fe4000001ff00 */
[----:B-12---:R-:W-:-:S07]  /*ba60*/  PRMT R63, R10, 0x5410, R11 ;  /* 0x000054100a3f7816 */ /* 0x006fce000000000b */
.L_x_3319:
[----:B------:R-:W-:Y:S01]  /*ba70*/  IADD3 R55, R55, 0x60, RZ ;  /* 0x0000006037377810 */ /* 0x000fe20007ffe0ff */
[----:B------:R-:W-:Y:S01]  /*ba80*/  BSSY B1, `(.L_x_3030) ;  /* 0x0000012000017945 */ /* 0x000fe20003800000 */
[----:B------:R-:W-:Y:S02]  /*ba90*/  CS2R R10, SRZ ;  /* 0x00000000000a7805 */ /* 0x000fe4000001ff00 */
[----:B----4-:R-:W-:Y:S02]  /*baa0*/  CS2R R12, SRZ ;  /* 0x00000000000c7805 */ /* 0x010fe4000001ff00 */
        /* <DEDUP_REMOVED lines=11> */
[--C-:B------:R-:W-:Y:S02]  /*bb60*/  IMAD.X R13, R3, 0x1, R10.reuse, P1 ;  /* 0x00000001030d7824 */ /* 0x100fe400008e060a */
[----:B------:R-:W-:-:S04]  /*bb70*/  IMAD.X R9, R33, 0x1, R10, P2 ;  /* 0x0000000121097824 */ /* 0x000fc800010e060a */
[----:B------:R-:W5:Y:S04]  /*bb80*/  LD.E.128 R12, desc[UR42][R12.64] ;  /* 0x0000002a0c0c7980 */ /* 0x000f68000c101d00 */
[----:B------:R-:W5:Y:S02]  /*bb90*/  LD.E.128 R8, desc[UR42][R8.64] ;  /* 0x0000002a08087980 */ /* 0x000f64000c101d00 */
.L_x_3031:
[----:B------:R-:W-:Y:S05]  /*bba0*/  BSYNC B1 ;  /* 0x0000000000017941 */ /* 0x000fea0003800000 */
.L_x_3030:
[----:B------:R-:W-:Y:S01]  /*bbb0*/  ULEA.HI UR4, UR37, UR37, URZ, 0x1 ;  /* 0x0000002525047291 */ /* 0x000fe2000f8f083f */
[----:B------:R-:W-:Y:S01]  /*bbc0*/  VIADDMNMX R0, R0, -R191, 0x80, PT ;  /* 0x0000008000007446 */ /* 0x000fe200038009bf */
[----:B0----5:R-:W-:Y:S01]  /*bbd0*/  IMAD.MOV.U32 R3, RZ, RZ, R8 ;  /* 0x000000ffff037224 */ /* 0x021fe200078e0008 */
        /* <DEDUP_REMOVED lines=9> */
[----:B------:R-:W-:Y:S01]  /*bc70*/  IMAD.MOV.U32 R0, RZ, RZ, R10 ;  /* 0x000000ffff007224 */ /* 0x000fe200078e000a */
[----:B------:R-:W-:Y:S02]  /*bc80*/  MOV R29, UR4 ;  /* 0x00000004001d7c02 */ /* 0x000fe40008000f00 */
[----:B------:R-:W-:Y:S01]  /*bc90*/  PRMT R55, R3, 0x5410, R28 ;  /* 0x0000541003377816 */ /* 0x000fe2000000001c */
[----:B------:R-:W-:Y:S01]  /*bca0*/  IMAD.MOV.U32 R28, RZ, RZ, R12 ;  /* 0x000000ffff1c7224 */ /* 0x000fe200078e000c */
[----:B------:R-:W-:Y:S02]  /*bcb0*/  SHF.L.U32 R29, R29, 0x1f, RZ ;  /* 0x0000001f1d1d7819 */ /* 0x000fe400000006ff */
[----:B------:R-:W-:Y:S02]  /*bcc0*/  MOV R3, R11 ;  /* 0x0000000b00037202 */ /* 0x000fe40000000f00 */
[----:B------:R-:W0:Y:S01]  /*bcd0*/  SYNCS.PHASECHK.TRANS64.TRYWAIT P4, [R18+URZ+0x28800], R29 ;  /* 0x0288001d120075a7 */ /* 0x000e22000808017f */
[----:B------:R-:W-:-:S02]  /*bce0*/  PRMT R61, R28, 0x5410, R30 ;  /* 0x000054101c3d7816 */ /* 0x000fc4000000001e */
[----:B------:R-:W-:Y:S01]  /*bcf0*/  PRMT R60, R0, 0x5410, R3 ;  /* 0x00005410003c7816 */ /* 0x000fe20000000003 */
[----:B------:R-:W-:Y:S01]  /*bd00*/  IMAD.MOV.U32 R0, RZ, RZ, R14 ;  /* 0x000000ffff007224 */ /* 0x000fe200078e000e */
[----:B------:R-:W-:Y:S01]  /*bd10*/  MOV R3, R15 ;  /* 0x0000000f00037202 */ /* 0x000fe20000000f00 */
[----:B0-----:R-:W-:Y:S06]  /*bd20*/  @!P4 BRA `(.L_x_3033) ;  /* 0x0000014400a8c947 */ /* 0x001fec0003800000 */
.L_x_3320:
[----:B------:R-:W-:Y:S05]  /*bd30*/  BSYNC B1 ;  /* 0x0000000000017941 */ /* 0x000fea0003800000 */
.L_x_3032:
[----:B------:R-:W-:Y:S04]  /*bd40*/  BSSY B1, `(.L_x_3034) ;  /* 0x0000061000017945 */ /* 0x000fe80003800000 */
[----:B------:R-:W-:Y:S05]  /*bd50*/  @P3 BRA `(.L_x_3035) ;  /* 0x00000004007c3947 */ /* 0x000fea0003800000 */
[----:B------:R-:W-:Y:S01]  /*bd60*/  LEA.HI R28, R45, R206, RZ, 0x1d ;  /* 0x000000ce2d1c7211 */ /* 0x000fe200078fe8ff */
[--C-:B------:R-:W-:Y:S01]  /*bd70*/  HADD2.F32 R69, -RZ, R66.reuse.H1_H1 ;  /* 0x30000042ff457230 */ /* 0x100fe20000004100 */
[----:B------:R-:W-:Y:S01]  /*bd80*/  SHF.R.U64 R80, R46, 0x10, R47 ;  /* 0x000000102e507819 */ /* 0x000fe2000000122f */
[----:B------:R-:W-:Y:S01]  /*bd90*/  HADD2.F32 R68, -RZ, R66.H0_H0 ;  /* 0x20000042ff447230 */ /* 0x000fe20000004100 */
[----:B------:R-:W-:Y:S01]  /*bda0*/  SHF.R.S32.HI R31, RZ, 0x1f, R28 ;  /* 0x0000001fff1f7819 */ /* 0x000fe2000001141c */
[----:B0-----:R-:W-:Y:S01]  /*bdb0*/  IMAD.SHL.U32 R29, R28, 0x8, RZ ;  /* 0x000000081c1d7824 */ /* 0x001fe200078e00ff */
[----:B------:R-:W-:Y:S02]  /*bdc0*/  SHF.R.U64 R77, R20, 0x10, R21 ;  /* 0x00000010144d7819 */ /* 0x000fe40000001215 */
[----:B------:R-:W-:Y:S02]  /*bdd0*/  LEA.HI R31, R31, R28, RZ, 0x3 ;  /* 0x0000001c1f1f7211 */ /* 0x000fe400078f18ff */
[----:B------:R-:W-:-:S02]  /*bde0*/  LOP3.LUT R29, R29, 0x38, RZ, 0xc0, !PT ;  /* 0x000000381d1d7812 */ /* 0x000fc400078ec0ff */
[----:B------:R-:W-:Y:S01]  /*bdf0*/  SHF.R.U32.HI R70, RZ, 0x10, R21 ;  /* 0x00000010ff467819 */ /* 0x000fe20000011615 */
[----:B------:R-:W-:Y:S01]  /*be00*/  IMAD.SHL.U32 R31, R31, 0x400, RZ ;  /* 0x000004001f1f7824 */ /* 0x000fe200078e00ff */
[----:B------:R-:W-:Y:S02]  /*be10*/  LOP3.LUT R29, R29, 0x1c0, R224, 0xf8, !PT ;  /* 0x000001c01d1d7812 */ /* 0x000fe400078ef8e0 */
[----:B------:R-:W-:Y:S01]  /*be20*/  SHF.R.U32.HI R71, RZ, 0x10, R47 ;  /* 0x00000010ff477819 */ /* 0x000fe2000001162f */
[----:B------:R-:W-:Y:S01]  /*be30*/  HADD2.F32 R70, -RZ, R70.H0_H0 ;  /* 0x20000046ff467230 */ /* 0x000fe20000004100 */
[----:B------:R-:W-:Y:S02]  /*be40*/  LOP3.LUT R33, R29, R200, RZ, 0x3c, !PT ;  /* 0x000000c81d217212 */ /* 0x000fe400078e3cff */
[----:B------:R-:W-:Y:S02]  /*be50*/  LOP3.LUT R32, R31, 0x7fffe000, RZ, 0xc0, !PT ;  /* 0x7fffe0001f207812 */ /* 0x000fe400078ec0ff */
[----:B------:R-:W0:Y:S01]  /*be60*/  LDS.128 R28, [R202] ;  /* 0x00000000ca1c7984 */ /* 0x000e220000000c00 */
[----:B------:R-:W-:-:S02]  /*be70*/  SHF.R.U64 R79, R48, 0x10, R49 ;  /* 0x00000010304f7819 */ /* 0x000fc40000001231 */
[----:B------:R-:W-:Y:S02]  /*be80*/  IADD3 R33, R33, R32, R201 ;  /* 0x0000002021217210 */ /* 0x000fe40007ffe0c9 */
[----:B------:R-:W-:Y:S02]  /*be90*/  SHF.R.U32.HI R78, RZ, 0x10, R49 ;  /* 0x00000010ff4e7819 */ /* 0x000fe40000011631 */
[--C-:B------:R-:W-:Y:S01]  /*bea0*/  SHF.R.U32.HI R73, RZ, 0x10, R37.reuse ;  /* 0x00000010ff497819 */ /* 0x100fe20000011625 */
[----:B------:R-:W-:Y:S01]  /*beb0*/  IMAD R67, R33, 0x2, R18 ;  /* 0x0000000221437824 */ /* 0x000fe200078e0212 */
[----:B------:R-:W-:-:S04]  /*bec0*/  SHF.R.U64 R75, R36, 0x10, R37 ;  /* 0x00000010244b7819 */ /* 0x000fc80000001225 */
[----:B------:R-:W1:Y:S01]  /*bed0*/  LDS.128 R32, [R67+0x10400] ;  /* 0x0104000043207984 */ /* 0x000e620000000c00 */
[--C-:B0-----:R-:W-:Y:S02]  /*bee0*/  HADD2.F32 R21, -RZ, R29.reuse.H0_H0 ;  /* 0x2000001dff157230 */ /* 0x101fe40000004100 */
[----:B------:R-:W-:Y:S02]  /*bef0*/  HADD2.F32 R20, -RZ, R28.H0_H0 ;  /* 0x2000001cff147230 */ /* 0x000fe40000004100 */
[----:B------:R-:W-:Y:S02]  /*bf00*/  HADD2.F32 R29, -RZ, R29.H1_H1 ;  /* 0x3000001dff1d7230 */ /* 0x000fe40000004100 */
        /* <DEDUP_REMOVED lines=10> */
[----:B------:R-:W-:Y:S01]  /*bfb0*/  FMUL.FTZ R74, R47, R70 ;  /* 0x000000462f4a7220 */ /* 0x000fe20000410000 */
[C---:B------:R-:W-:Y:S01]  /*bfc0*/  FFMA.FTZ R68, R21.reuse, R68, -R66 ;  /* 0x0000004415447223 */ /* 0x040fe20000010842 */
[--C-:B------:R-:W-:Y:S02]  /*bfd0*/  HADD2.F32 R66, -RZ, R65.reuse.H1_H1 ;  /* 0x30000041ff427230 */ /* 0x100fe40000004100 */
[----:B------:R-:W-:Y:S01]  /*bfe0*/  FFMA.FTZ R72, R21, R69, R72 ;  /* 0x0000004515487223 */ /* 0x000fe20000010048 */
[----:B------:R-:W-:Y:S02]  /*bff0*/  HADD2.F32 R21, -RZ, R64.H1_H1 ;  /* 0x30000040ff157230 */ /* 0x000fe40000004100 */
[----:B------:R-:W-:Y:S01]  /*c000*/  FMUL.FTZ R76, R47, R46 ;  /* 0x0000002e2f4c7220 */ /* 0x000fe20000410000 */
[----:B------:R-:W-:Y:S02]  /*c010*/  HADD2.F32 R48, -RZ, R34.H0_H0 ;  /* 0x20000022ff307230 */ /* 0x000fe40000004100 */
[----:B------:R-:W-:Y:S01]  /*c020*/  FMUL.FTZ R47, R33, R66 ;  /* 0x00000042212f7220 */ /* 0x000fe20000410000 */
[----:B------:R-:W-:-:S02]  /*c030*/  HADD2.F32 R65, -RZ, R65.H0_H0 ;  /* 0x20000041ff417230 */ /* 0x000fc40000004100 */
[-C--:B------:R-:W-:Y:S01]  /*c040*/  FMUL.FTZ R33, R33, R21.reuse ;  /* 0x0000001521217220 */ /* 0x080fe20000410000 */
[----:B------:R-:W-:Y:S02]  /*c050*/  HADD2.F32 R49, -RZ, R35.H0_H0 ;  /* 0x20000023ff317230 */ /* 0x000fe40000004100 */
[C---:B------:R-:W-:Y:S01]  /*c060*/  FFMA.FTZ R47, R20.reuse, R21, -R47 ;  /* 0x00000015142f7223 */ /* 0x040fe2000001082f */
[--C-:B------:R-:W-:Y:S02]  /*c070*/  HADD2.F32 R21, -RZ, R43.reuse.H0_H0 ;  /* 0x2000002bff157230 */ /* 0x100fe40000004100 */
[C---:B------:R-:W-:Y:S01]  /*c080*/  FFMA.FTZ R69, R29.reuse, R46, -R74 ;  /* 0x0000002e1d457223 */ /* 0x040fe2000001084a */
[----:B------:R-:W-:Y:S02]  /*c090*/  HADD2.F32 R64, -RZ, R64.H0_H0 ;  /* 0x20000040ff407230 */ /* 0x000fe40000004100 */
[----:B------:R-:W-:Y:S01]  /*c0a0*/  FFMA.FTZ R71, R29, R70, R76 ;  /* 0x000000461d477223 */ /* 0x000fe2000001004c */
[----:B------:R-:W-:Y:S01]  /*c0b0*/  FFMA.FTZ R66, R20, R66, R33 ;  /* 0x0000004214427223 */ /* 0x000fe20000010021 */
[----:B------:R-:W-:Y:S01]  /*c0c0*/  FMUL.FTZ R29, R48, R65 ;  /* 0x00000041301d7220 */ /* 0x000fe20000410000 */
[----:B------:R-:W-:-:S02]  /*c0d0*/  HADD2.F32 R20, -RZ, R43.H1_H1 ;  /* 0x3000002bff147230 */ /* 0x000fc40000004100 */
[-C--:B------:R-:W-:Y:S01]  /*c0e0*/  FMUL.FTZ R33, R48, R21.reuse ;  /* 0x0000001530217220 */ /* 0x080fe20000410000 */
[----:B------:R-:W-:Y:S02]  /*c0f0*/  HADD2.F32 R35, -RZ, R35.H1_H1 ;  /* 0x30000023ff237230 */ /* 0x000fe40000004100 */
[C---:B------:R-:W-:Y:S01]  /*c100*/  FMUL.FTZ R70, R49.reuse, R64 ;  /* 0x0000004031467220 */ /* 0x040fe20000410000 */
[----:B------:R-:W-:Y:S02]  /*c110*/  HADD2.F32 R48, -RZ, R73.H0_H0 ;  /* 0x20000049ff307230 */ /* 0x000fe40000004100 */
[C---:B------:R-:W-:Y:S01]  /*c120*/  FFMA.FTZ R43, R36.reuse, R21, -R29 ;  /* 0x00000015242b7223 */ /* 0x040fe2000001081d */
[----:B------:R-:W-:Y:S02]  /*c130*/  HADD2.F32 R46, -RZ, R78.H0_H0 ;  /* 0x2000004eff2e7230 */ /* 0x000fe40000004100 */
[-C--:B------:R-:W-:Y:S01]  /*c140*/  FMUL.FTZ R49, R49, R20.reuse ;  /* 0x0000001431317220 */ /* 0x080fe20000410000 */
[----:B------:R-:W-:Y:S01]  /*c150*/  FFMA.FTZ R70, R37, R20, -R70 ;  /* 0x0000001425467223 */ /* 0x000fe20000010846 */
[----:B------:R-:W-:Y:S01]  /*c160*/  FFMA.FTZ R36, R36, R65, R33 ;  /* 0x0000004124247223 */ /* 0x000fe20000010021 */
[C---:B------:R-:W-:Y:S01]  /*c170*/  FMUL.FTZ R74, R35.reuse, R48 ;  /* 0x00000030234a7220 */ /* 0x040fe20000410000 */
[----:B------:R-:W-:Y:S01]  /*c180*/  FMUL.FTZ R20, R35, R46 ;  /* 0x0000002e23147220 */ /* 0x000fe20000410000 */
[----:B------:R-:W-:-:S02]  /*c190*/  HADD2.F32 R32, -RZ, R32.H1_H1 ;  /* 0x30000020ff207230 */ /* 0x000fc40000004100 */
[----:B------:R-:W-:Y:S01]  /*c1a0*/  FFMA.FTZ R49, R37, R64, R49 ;  /* 0x0000004025317223 */ /* 0x000fe20000010031 */
[----:B------:R-:W-:Y:S02]  /*c1b0*/  HADD2.F32 R34, -RZ, R34.H1_H1 ;  /* 0x30000022ff227230 */ /* 0x000fe40000004100 */
[C---:B------:R-:W-:Y:S01]  /*c1c0*/  FFMA.FTZ R65, R31.reuse, R46, -R74 ;  /* 0x0000002e1f417223 */ /* 0x040fe2000001084a */
[----:B------:R-:W-:Y:S02]  /*c1d0*/  HADD2.F32 R33, -RZ, R77.H0_H0 ;  /* 0x2000004dff217230 */ /* 0x000fe40000004100 */
[----:B------:R-:W-:Y:S01]  /*c1e0*/  FFMA.FTZ R48, R31, R48, R20 ;  /* 0x000000301f307223 */ /* 0x000fe20000010014 */
[----:B------:R-:W-:Y:S02]  /*c1f0*/  HADD2.F32 R35, -RZ, R75.H0_H0 ;  /* 0x2000004bff237230 */ /* 0x000fe40000004100 */
[----:B------:R-:W-:Y:S02]  /*c200*/  HADD2.F32 R21, -RZ, R80.H0_H0 ;  /* 0x20000050ff157230 */ /* 0x000fe40000004100 */
[----:B------:R-:W-:Y:S01]  /*c210*/  FMUL.FTZ R31, R32, R33 ;  /* 0x00000021201f7220 */ /* 0x000fe20000410000 */
[----:B------:R-:W-:-:S02]  /*c220*/  HADD2.F32 R29, -RZ, R79.H0_H0 ;  /* 0x2000004fff1d7230 */ /* 0x000fc40000004100 */
        /* <DEDUP_REMOVED lines=18> */
.L_x_3035:
[----:B------:R-:W-:Y:S05]  /*c350*/  BSYNC B1 ;  /* 0x0000000000017941 */ /* 0x000fea0003800000 */
.L_x_3034:
[----:B------:R-:W-:Y:S04]  /*c360*/  BSSY B1, `(.L_x_3036) ;  /* 0x0000060000017945 */ /* 0x000fe80003800000 */
[----:B------:R-:W-:Y:S05]  /*c370*/  @P2 BRA `(.L_x_3037) ;  /* 0x0000000400782947 */ /* 0x000fea0003800000 */
[----:B------:R-:W-:Y:S01]  /*c380*/  LEA.HI R20, R45, R206, RZ, 0x1d ;  /* 0x000000ce2d147211 */ /* 0x000fe200078fe8ff */
[----:B------:R-:W-:Y:S01]  /*c390*/  HADD2.F32 R36, -RZ, R54.H1_H1 ;  /* 0x30000036ff247230 */ /* 0x000fe20000004100 */
[----:B------:R-:W-:Y:S02]  /*c3a0*/  SHF.R.U64 R49, R24, 0x10, R25 ;  /* 0x0000001018317819 */ /* 0x000fe40000001219 */
[----:B01----:R-:W-:Y:S02]  /*c3b0*/  SHF.R.S32.HI R29, RZ, 0x1f, R20 ;  /* 0x0000001fff1d7819 */ /* 0x003fe40000011414 */
[----:B------:R-:W-:Y:S02]  /*c3c0*/  SHF.L.U32 R21, R20, 0x3, RZ ;  /* 0x0000000314157819 */ /* 0x000fe400000006ff */
[----:B------:R-:W-:Y:S02]  /*c3d0*/  LEA.HI R29, R29, R20, RZ, 0x3 ;  /* 0x000000141d1d7211 */ /* 0x000fe400078f18ff */
[----:B------:R-:W-:-:S02]  /*c3e0*/  LOP3.LUT R20, R196, 0x38, R21, 0xf8, !PT ;  /* 0x00000038c4147812 */ /* 0x000fc400078ef815 */
[----:B------:R-:W-:Y:S01]  /*c3f0*/  SHF.R.U32.HI R46, RZ, 0x10, R25 ;  /* 0x00000010ff2e7819 */ /* 0x000fe20000011619 */
[----:B------:R-:W-:Y:S01]  /*c400*/  IMAD.SHL.U32 R29, R29, 0x400, RZ ;  /* 0x000004001d1d7824 */ /* 0x000fe200078e00ff */
[----:B------:R-:W-:Y:S02]  /*c410*/  LOP3.LUT R20, R20, R227, RZ, 0x3c, !PT ;  /* 0x000000e314147212 */ /* 0x000fe400078e3cff */
[--C-:B------:R-:W-:Y:S01]  /*c420*/  SHF.R.U64 R47, R26, 0x10, R27.reuse ;  /* 0x000000101a2f7819 */ /* 0x100fe2000000121b */
[----:B------:R-:W-:Y:S01]  /*c430*/  HADD2.F32 R46, -RZ, R46.H0_H0 ;  /* 0x2000002eff2e7230 */ /* 0x000fe20000004100 */
[----:B------:R-:W-:Y:S02]  /*c440*/  LOP3.LUT R21, R29, 0x7fffe000, RZ, 0xc0, !PT ;  /* 0x7fffe0001d157812 */ /* 0x000fe400078ec0ff */
[----:B------:R-:W0:Y:S01]  /*c450*/  LDS.128 R28, [R216] ;  /* 0x00000000d81c7984 */ /* 0x000e220000000c00 */
[----:B------:R-:W-:Y:S01]  /*c460*/  SHF.R.U32.HI R43, RZ, 0x10, R27 ;  /* 0x00000010ff2b7819 */ /* 0x000fe2000001161b */
[--C-:B------:R-:W-:Y:S01]  /*c470*/  HADD2.F32 R27, -RZ, R57.reuse.H1_H1 ;  /* 0x30000039ff1b7230 */ /* 0x100fe20000004100 */
[----:B------:R-:W-:Y:S01]  /*c480*/  IADD3 R21, R20, R21, R199 ;  /* 0x0000001514157210 */ /* 0x000fe20007ffe0c7 */
[----:B------:R-:W-:Y:S01]  /*c490*/  HADD2.F32 R57, -RZ, R57.H0_H0 ;  /* 0x20000039ff397230 */ /* 0x000fe20000004100 */
[----:B------:R-:W-:-:S02]  /*c4a0*/  SHF.R.U64 R67, R4, 0x10, R5 ;  /* 0x0000001004437819 */ /* 0x000fc40000001205 */
[----:B------:R-:W-:Y:S01]  /*c4b0*/  SHF.R.U32.HI R37, RZ, 0x10, R5 ;  /* 0x00000010ff257819 */ /* 0x000fe20000011605 */
[----:B------:R-:W-:Y:S01]  /*c4c0*/  IMAD R21, R21, 0x2, R18 ;  /* 0x0000000215157824 */ /* 0x000fe200078e0212 */
[--C-:B------:R-:W-:Y:S02]  /*c4d0*/  SHF.R.U64 R66, R6, 0x10, R7.reuse ;  /* 0x0000001006427819 */ /* 0x100fe40000001207 */
[----:B------:R-:W-:Y:S02]  /*c4e0*/  SHF.R.U32.HI R65, RZ, 0x10, R7 ;  /* 0x00000010ff417819 */ /* 0x000fe40000011607 */
[----:B------:R-:W1:Y:S01]  /*c4f0*/  LDS.128 R32, [R21+0x10400] ;  /* 0x0104000015207984 */ /* 0x000e620000000c00 */
[--C-:B0-----:R-:W-:Y:S02]  /*c500*/  HADD2.F32 R5, -RZ, R29.reuse.H0_H0 ;  /* 0x2000001dff057230 */ /* 0x101fe40000004100 */
[----:B------:R-:W-:Y:S02]  /*c510*/  HADD2.F32 R29, -RZ, R29.H1_H1 ;  /* 0x3000001dff1d7230 */ /* 0x000fe40000004100 */
[----:B------:R-:W-:-:S02]  /*c520*/  HADD2.F32 R4, -RZ, R28.H0_H0 ;  /* 0x2000001cff047230 */ /* 0x000fc40000004100 */
[----:B------:R-:W-:Y:S02]  /*c530*/  HADD2.F32 R6, -RZ, R30.H0_H0 ;  /* 0x2000001eff067230 */ /* 0x000fe40000004100 */
[--C-:B------:R-:W-:Y:S02]  /*c540*/  HADD2.F32 R7, -RZ, R31.reuse.H0_H0 ;  /* 0x2000001fff077230 */ /* 0x100fe40000004100 */
[----:B------:R-:W-:Y:S02]  /*c550*/  HADD2.F32 R31, -RZ, R31.H1_H1 ;  /* 0x3000001fff1f7230 */ /* 0x000fe40000004100 */
[----:B------:R-:W-:Y:S02]  /*c560*/  HADD2.F32 R28, -RZ, R28.H1_H1 ;  /* 0x3000001cff1c7230 */ /* 0x000fe40000004100 */
[--C-:B-1----:R-:W-:Y:S02]  /*c570*/  HADD2.F32 R24, -RZ, R33.reuse.H0_H0 ;  /* 0x20000021ff187230 */ /* 0x102fe40000004100 */
[----:B------:R-:W-:-:S02]  /*c580*/  HADD2.F32 R33, -RZ, R33.H1_H1 ;  /* 0x30000021ff217230 */ /* 0x000fc40000004100 */
[----:B------:R-:W-:Y:S02]  /*c590*/  HADD2.F32 R20, -RZ, R32.H0_H0 ;  /* 0x20000020ff147230 */ /* 0x000fe40000004100 */
[C---:B------:R-:W-:Y:S01]  /*c5a0*/  FMUL.FTZ R48, R24.reuse, R36 ;  /* 0x0000002418307220 */ /* 0x040fe20000410000 */
[-C--:B------:R-:W-:Y:S01]  /*c5b0*/  FMUL.FTZ R64, R24, R27.reuse ;  /* 0x0000001b18407220 */ /* 0x080fe20000410000 */
[----:B------:R-:W-:Y:S02]  /*c5c0*/  HADD2.F32 R24, -RZ, R37.H0_H0 ;  /* 0x20000025ff187230 */ /* 0x000fe40000004100 */
[----:B------:R-:W-:Y:S01]  /*c5d0*/  FFMA.FTZ R48, R5, R27, -R48 ;  /* 0x0000001b05307223 */ /* 0x000fe20000010830 */
[----:B------:R-:W-:Y:S02]  /*c5e0*/  HADD2.F32 R27, -RZ, R54.H0_H0 ;  /* 0x20000036ff1b7230 */ /* 0x000fe40000004100 */
[----:B------:R-:W-:Y:S01]  /*c5f0*/  FMUL.FTZ R54, R33, R46 ;  /* 0x0000002e21367220 */ /* 0x000fe20000410000 */
[----:B------:R-:W-:Y:S01]  /*c600*/  FFMA.FTZ R64, R5, R36, R64 ;  /* 0x0000002405407223 */ /* 0x000fe20000010040 */
[----:B------:R-:W-:Y:S01]  /*c610*/  FMUL.FTZ R36, R33, R24 ;  /* 0x0000001821247220 */ /* 0x000fe20000410000 */
[----:B------:R-:W-:-:S02]  /*c620*/  HADD2.F32 R25, -RZ, R34.H0_H0 ;  /* 0x20000022ff197230 */ /* 0x000fc40000004100 */
[C---:B------:R-:W-:Y:S01]  /*c630*/  FFMA.FTZ R33, R29.reuse, R24, -R54 ;  /* 0x000000181d217223 */ /* 0x040fe20000010836 */
[C---:B------:R-:W-:Y:S01]  /*c640*/  FMUL.FTZ R5, R20.reuse, R27 ;  /* 0x0000001b14057220 */ /* 0x040fe20000410000 */
[----:B------:R-:W-:Y:S02]  /*c650*/  HADD2.F32 R24, -RZ, R56.H0_H0 ;  /* 0x20000038ff187230 */ /* 0x000fe40000004100 */
[-C--:B------:R-:W-:Y:S01]  /*c660*/  FMUL.FTZ R20, R20, R57.reuse ;  /* 0x0000003914147220 */ /* 0x080fe20000410000 */
[----:B------:R-:W-:Y:S01]  /*c670*/  FFMA.FTZ R37, R29, R46, R36 ;  /* 0x0000002e1d257223 */ /* 0x000fe20000010024 */
[C---:B------:R-:W-:Y:S01]  /*c680*/  FFMA.FTZ R57, R4.reuse, R57, -R5 ;  /* 0x0000003904397223 */ /* 0x040fe20000010805 */
[----:B------:R-:W-:Y:S02]  /*c690*/  HADD2.F32 R5, -RZ, R58.H0_H0 ;  /* 0x2000003aff057230 */ /* 0x000fe40000004100 */
[----:B------:R-:W-:Y:S01]  /*c6a0*/  FFMA.FTZ R29, R4, R27, R20 ;  /* 0x0000001b041d7223 */ /* 0x000fe20000010014 */
[----:B------:R-:W-:-:S02]  /*c6b0*/  HADD2.F32 R26, -RZ, R35.H0_H0 ;  /* 0x20000023ff1a7230 */ /* 0x000fc40000004100 */
[C---:B------:R-:W-:Y:S01]  /*c6c0*/  FMUL.FTZ R27, R25.reuse, R24 ;  /* 0x00000018191b7220 */ /* 0x040fe20000410000 */
[----:B------:R-:W-:Y:S02]  /*c6d0*/  HADD2.F32 R58, -RZ, R58.H1_H1 ;  /* 0x3000003aff3a7230 */ /* 0x000fe40000004100 */
[-C--:B------:R-:W-:Y:S01]  /*c6e0*/  FMUL.FTZ R25, R25, R5.reuse ;  /* 0x0000000519197220 */ /* 0x080fe20000410000 */
[----:B------:R-:W-:Y:S02]  /*c6f0*/  HADD2.F32 R56, -RZ, R56.H1_H1 ;  /* 0x30000038ff387230 */ /* 0x000fe40000004100 */
[----:B------:R-:W-:Y:S01]  /*c700*/  FFMA.FTZ R36, R6, R5, -R27 ;  /* 0x0000000506247223 */ /* 0x000fe2000001081b */
[----:B------:R-:W-:Y:S02]  /*c710*/  HADD2.F32 R35, -RZ, R35.H1_H1 ;  /* 0x30000023ff237230 */ /* 0x000fe40000004100 */
[----:B------:R-:W-:Y:S01]  /*c720*/  FMUL.FTZ R5, R26, R58 ;  /* 0x0000003a1a057220 */ /* 0x000fe20000410000 */
[----:B------:R-:W-:-:S02]  /*c730*/  HADD2.F32 R20, -RZ, R43.H0_H0 ;  /* 0x2000002bff147230 */ /* 0x000fc40000004100 */
[----:B------:R-:W-:Y:S01]  /*c740*/  FMUL.FTZ R46, R26, R56 ;  /* 0x000000381a2e7220 */ /* 0x000fe20000410000 */
[----:B------:R-:W-:Y:S02]  /*c750*/  HADD2.F32 R4, -RZ, R65.H0_H0 ;  /* 0x20000041ff047230 */ /* 0x000fe40000004100 */
        /* <DEDUP_REMOVED lines=32> */
.L_x_3037:
[----:B------:R-:W-:Y:S05]  /*c960*/  BSYNC B1 ;  /* 0x0000000000017941 */ /* 0x000fea0003800000 */
.L_x_3036:
[----:B------:R-:W-:Y:S04]  /*c970*/  BSSY B1, `(.L_x_3038) ;  /* 0x0000060000017945 */ /* 0x000fe80003800000 */
[----:B------:R-:W-:Y:S05]  /*c980*/  @P1 BRA `(.L_x_3039) ;  /* 0x0000000400781947 */ /* 0x000fea0003800000 */
[----:B--2---:R-:W-:Y:S01]  /*c990*/  LEA.HI R4, R45, R206, RZ, 0x1d ;  /* 0x000000ce2d047211 */ /* 0x004fe200078fe8ff */
[----:B-1----:R-:W-:Y:S01]  /*c9a0*/  HADD2.F32 R35, -RZ, R59.H1_H1 ;  /* 0x3000003bff237230 */ /* 0x002fe20000004100 */
[--C-:B------:R-:W-:Y:S01]  /*c9b0*/  SHF.R.U64 R54, R50, 0x10, R51.reuse ;  /* 0x0000001032367819 */ /* 0x100fe20000001233 */
[--C-:B------:R-:W-:Y:S01]  /*c9c0*/  HADD2.F32 R36, -RZ, R62.reuse.H1_H1 ;  /* 0x3000003eff247230 */ /* 0x100fe20000004100 */
[----:B------:R-:W-:Y:S01]  /*c9d0*/  SHF.R.S32.HI R5, RZ, 0x1f, R4 ;  /* 0x0000001fff057819 */ /* 0x000fe20000011404 */
[----:B------:R-:W-:Y:S01]  /*c9e0*/  IMAD.SHL.U32 R6, R4, 0x8, RZ ;  /* 0x0000000804067824 */ /* 0x000fe200078e00ff */
[----:B------:R-:W-:Y:S01]  /*c9f0*/  SHF.R.U32.HI R50, RZ, 0x10, R51 ;  /* 0x00000010ff327819 */ /* 0x000fe20000011633 */
[----:B------:R-:W-:Y:S01]  /*ca00*/  HADD2.F32 R62, -RZ, R62.H0_H0 ;  /* 0x2000003eff3e7230 */ /* 0x000fe20000004100 */
[----:B------:R-:W-:Y:S02]  /*ca10*/  LEA.HI R4, R5, R4, RZ, 0x3 ;  /* 0x0000000405047211 */ /* 0x000fe400078f18ff */
[----:B------:R-:W-:-:S02]  /*ca20*/  LOP3.LUT R5, R195, 0x38, R6, 0xf8, !PT ;  /* 0x00000038c3057812 */ /* 0x000fc400078ef806 */
[----:B------:R-:W-:Y:S02]  /*ca30*/  SHF.L.U32 R4, R4, 0xa, RZ ;  /* 0x0000000a04047819 */ /* 0x000fe400000006ff */
[----:B------:R-:W-:Y:S02]  /*ca40*/  LOP3.LUT R21, R5, R226, RZ, 0x3c, !PT ;  /* 0x000000e205157212 */ /* 0x000fe400078e3cff */
[----:B------:R-:W-:Y:S02]  /*ca50*/  LOP3.LUT R20, R4, 0x7fffe000, RZ, 0xc0, !PT ;  /* 0x7fffe00004147812 */ /* 0x000fe400078ec0ff */
[----:B------:R-:W1:Y:S01]  /*ca60*/  LDS.128 R4, [R215] ;  /* 0x00000000d7047984 */ /* 0x000e620000000c00 */
[--C-:B------:R-:W-:Y:S02]  /*ca70*/  SHF.R.U64 R48, R38, 0x10, R39.reuse ;  /* 0x0000001026307819 */ /* 0x100fe40000001227 */
[----:B------:R-:W-:Y:S02]  /*ca80*/  IADD3 R21, R21, R20, R198 ;  /* 0x0000001415157210 */ /* 0x000fe40007ffe0c6 */
[----:B------:R-:W-:-:S02]  /*ca90*/  SHF.R.U32.HI R37, RZ, 0x10, R39 ;  /* 0x00000010ff257819 */ /* 0x000fc40000011627 */
[--C-:B------:R-:W-:Y:S01]  /*caa0*/  SHF.R.U64 R47, R40, 0x10, R41.reuse ;  /* 0x00000010282f7819 */ /* 0x100fe20000001229 */
[----:B------:R-:W-:Y:S01]  /*cab0*/  IMAD R21, R21, 0x2, R18 ;  /* 0x0000000215157824 */ /* 0x000fe200078e0212 */
[----:B------:R-:W-:Y:S01]  /*cac0*/  SHF.R.U32.HI R46, RZ, 0x10, R41 ;  /* 0x00000010ff2e7819 */ /* 0x000fe20000011629 */
[----:B------:R-:W-:Y:S01]  /*cad0*/  HADD2.F32 R37, -RZ, R37.H0_H0 ;  /* 0x20000025ff257230 */ /* 0x000fe20000004100 */
[--C-:B------:R-:W-:Y:S02]  /*cae0*/  SHF.R.U64 R49, R52, 0x10, R53.reuse ;  /* 0x0000001034317819 */ /* 0x100fe40000001235 */
[----:B------:R-:W2:Y:S01]  /*caf0*/  LDS.128 R24, [R21+0x10400] ;  /* 0x0104000015187984 */ /* 0x000ea20000000c00 */
[----:B------:R-:W-:Y:S01]  /*cb00*/  SHF.R.U32.HI R52, RZ, 0x10, R53 ;  /* 0x00000010ff347819 */ /* 0x000fe20000011635 */
[--C-:B-1----:R-:W-:Y:S02]  /*cb10*/  HADD2.F32 R20, -RZ, R5.reuse.H0_H0 ;  /* 0x20000005ff147230 */ /* 0x102fe40000004100 */
[----:B------:R-:W-:-:S02]  /*cb20*/  HADD2.F32 R28, -RZ, R5.H1_H1 ;  /* 0x30000005ff1c7230 */ /* 0x000fc40000004100 */
[----:B------:R-:W-:Y:S02]  /*cb30*/  HADD2.F32 R5, -RZ, R4.H0_H0 ;  /* 0x20000004ff057230 */ /* 0x000fe40000004100 */
[----:B0-----:R-:W-:Y:S02]  /*cb40*/  HADD2.F32 R29, -RZ, R6.H0_H0 ;  /* 0x20000006ff1d7230 */ /* 0x001fe40000004100 */
[--C-:B------:R-:W-:Y:S02]  /*cb50*/  HADD2.F32 R30, -RZ, R7.reuse.H0_H0 ;  /* 0x20000007ff1e7230 */ /* 0x100fe40000004100 */
[----:B------:R-:W-:Y:S02]  /*cb60*/  HADD2.F32 R7, -RZ, R7.H1_H1 ;  /* 0x30000007ff077230 */ /* 0x000fe40000004100 */
[----:B------:R-:W-:Y:S02]  /*cb70*/  HADD2.F32 R4, -RZ, R4.H1_H1 ;  /* 0x30000004ff047230 */ /* 0x000fe40000004100 */
[----:B--2---:R-:W-:-:S02]  /*cb80*/  HADD2.F32 R31, -RZ, R25.H0_H0 ;  /* 0x20000019ff1f7230 */ /* 0x004fc40000004100 */
[----:B------:R-:W-:Y:S02]  /*cb90*/  HADD2.F32 R32, -RZ, R25.H1_H1 ;  /* 0x30000019ff207230 */ /* 0x000fe40000004100 */
[----:B------:R-:W-:Y:S02]  /*cba0*/  HADD2.F32 R25, -RZ, R24.H0_H0 ;  /* 0x20000018ff197230 */ /* 0x000fe40000004100 */
[CC--:B------:R-:W-:Y:S01]  /*cbb0*/  FMUL.FTZ R39, R31.reuse, R36.reuse ;  /* 0x000000241f277220 */ /* 0x0c0fe20000410000 */
[-C--:B------:R-:W-:Y:S01]  /*cbc0*/  FMUL.FTZ R41, R31, R35.reuse ;  /* 0x000000231f297220 */ /* 0x080fe20000410000 */
[----:B------:R-:W-:Y:S02]  /*cbd0*/  HADD2.F32 R31, -RZ, R50.H0_H0 ;  /* 0x20000032ff1f7230 */ /* 0x000fe40000004100 */
[C---:B------:R-:W-:Y:S01]  /*cbe0*/  FFMA.FTZ R39, R20.reuse, R35, -R39 ;  /* 0x0000002314277223 */ /* 0x040fe20000010827 */
[----:B------:R-:W-:Y:S01]  /*cbf0*/  FFMA.FTZ R41, R20, R36, R41 ;  /* 0x0000002414297223 */ /* 0x000fe20000010029 */
[----:B------:R-:W-:-:S02]  /*cc00*/  HADD2.F32 R20, -RZ, R59.H0_H0 ;  /* 0x2000003bff147230 */ /* 0x000fc40000004100 */
[C---:B------:R-:W-:Y:S01]  /*cc10*/  FMUL.FTZ R35, R32.reuse, R37 ;  /* 0x0000002520237220 */ /* 0x040fe20000410000 */
[-C--:B------:R-:W-:Y:S01]  /*cc20*/  FMUL.FTZ R43, R32, R31.reuse ;  /* 0x0000001f202b7220 */ /* 0x080fe20000410000 */
[C---:B------:R-:W-:Y:S01]  /*cc30*/  FMUL.FTZ R36, R25.reuse, R62 ;  /* 0x0000003e19247220 */ /* 0x040fe20000410000 */
[----:B------:R-:W-:Y:S02]  /*cc40*/  HADD2.F32 R33, -RZ, R26.H0_H0 ;  /* 0x2000001aff217230 */ /* 0x000fe40000004100 */
[-C--:B------:R-:W-:Y:S01]  /*cc50*/  FMUL.FTZ R25, R25, R20.reuse ;  /* 0x0000001419197220 */ /* 0x080fe20000410000 */
[----:B------:R-:W-:Y:S02]  /*cc60*/  HADD2.F32 R32, -RZ, R63.H0_H0 ;  /* 0x2000003fff207230 */ /* 0x000fe40000004100 */
[----:B------:R-:W-:Y:S01]  /*cc70*/  FFMA.FTZ R36, R5, R20, -R36 ;  /* 0x0000001405247223 */ /* 0x000fe20000010824 */
[----:B------:R-:W-:Y:S02]  /*cc80*/  HADD2.F32 R34, -RZ, R27.H0_H0 ;  /* 0x2000001bff227230 */ /* 0x000fe40000004100 */
[C---:B------:R-:W-:Y:S01]  /*cc90*/  FFMA.FTZ R38, R28.reuse, R31, -R35 ;  /* 0x0000001f1c267223 */ /* 0x040fe20000010823 */
[----:B------:R-:W-:Y:S01]  /*cca0*/  FFMA.FTZ R40, R28, R37, R43 ;  /* 0x000000251c287223 */ /* 0x000fe2000001002b */
[----:B------:R-:W-:-:S02]  /*ccb0*/  HADD2.F32 R20, -RZ, R44.H0_H0 ;  /* 0x2000002cff147230 */ /* 0x000fc40000004100 */
[----:B------:R-:W-:Y:S01]  /*ccc0*/  FFMA.FTZ R62, R5, R62, R25 ;  /* 0x0000003e053e7223 */ /* 0x000fe20000010019 */
[----:B------:R-:W-:Y:S02]  /*ccd0*/  HADD2.F32 R63, -RZ, R63.H1_H1 ;  /* 0x3000003fff3f7230 */ /* 0x000fe40000004100 */
[C---:B------:R-:W-:Y:S01]  /*cce0*/  FMUL.FTZ R28, R33.reuse, R32 ;  /* 0x00000020211c7220 */ /* 0x040fe20000410000 */
[----:B------:R-:W-:Y:S02]  /*ccf0*/  HADD2.F32 R5, -RZ, R44.H1_H1 ;  /* 0x3000002cff057230 */ /* 0x000fe40000004100 */
[-C--:B------:R-:W-:Y:S01]  /*cd00*/  FMUL.FTZ R44, R33, R20.reuse ;  /* 0x00000014212c7220 */ /* 0x080fe20000410000 */
[----:B------:R-:W-:Y:S02]  /*cd10*/  HADD2.F32 R27, -RZ, R27.H1_H1 ;  /* 0x3000001bff1b7230 */ /* 0x000fe40000004100 */
[----:B------:R-:W-:Y:S01]  /*cd20*/  FFMA.FTZ R35, R29, R20, -R28 ;  /* 0x000000141d237223 */ /* 0x000fe2000001081c */
[----:B------:R-:W-:Y:S01]  /*cd30*/  FMUL.FTZ R25, R34, R63 ;  /* 0x0000003f22197220 */ /* 0x000fe20000410000 */
[----:B------:R-:W-:-:S02]  /*cd40*/  HADD2.F32 R28, -RZ, R46.H0_H0 ;  /* 0x2000002eff1c7230 */ /* 0x000fc40000004100 */
[-C--:B------:R-:W-:Y:S01]  /*cd50*/  FMUL.FTZ R34, R34, R5.reuse ;  /* 0x0000000522227220 */ /* 0x080fe20000410000 */
[----:B------:R-:W-:Y:S02]  /*cd60*/  HADD2.F32 R20, -RZ, R52.H0_H0 ;  /* 0x20000034ff147230 */ /* 0x000fe40000004100 */
[----:B------:R-:W-:Y:S01]  /*cd70*/  FFMA.FTZ R44, R29, R32, R44 ;  /* 0x000000201d2c7223 */ /* 0x000fe2000001002c */
[C---:B------:R-:W-:Y:S01]  /*cd80*/  FFMA.FTZ R32, R30.reuse, R5, -R25 ;  /* 0x000000051e207223 */ /* 0x040fe20000010819 */
[----:B------:R-:W-:Y:S01]  /*cd90*/  FFMA.FTZ R34, R30, R63, R34 ;  /* 0x0000003f1e227223 */ /* 0x000fe20000010022 */
[C---:B------:R-:W-:Y:S01]  /*cda0*/  FMUL.FTZ R46, R27.reuse, R28 ;  /* 0x0000001c1b2e7220 */ /* 0x040fe20000410000 */
[----:B------:R-:W-:Y:S01]  /*cdb0*/  FMUL.FTZ R30, R27, R20 ;  /* 0x000000141b1e7220 */ /* 0x000fe20000410000 */
[----:B------:R-:W-:Y:S02]  /*cdc0*/  HADD2.F32 R24, -RZ, R24.H1_H1 ;  /* 0x30000018ff187230 */ /* 0x000fe40000004100 */
[----:B------:R-:W-:-:S02]  /*cdd0*/  HADD2.F32 R26, -RZ, R26.H1_H1 ;  /* 0x3000001aff1a7230 */ /* 0x000fc40000004100 */
[C---:B------:R-:W-:Y:S01]  /*cde0*/  FFMA.FTZ R43, R7.reuse, R20, -R46 ;  /* 0x00000014072b7223 */ /* 0x040fe2000001082e */
[----:B------:R-:W-:Y:S02]  /*cdf0*/  HADD2.F32 R27, -RZ, R48.H0_H0 ;  /* 0x20000030ff1b7230 */ /* 0x000fe40000004100 */
        /* <DEDUP_REMOVED lines=23> */
.L_x_3039:
[----:B------:R-:W-:Y:S05]  /*cf70*/  BSYNC B1 ;  /* 0x0000000000017941 */ /* 0x000fea0003800000 */
.L_x_3038:
[----:B-1----:R-:W-:Y:S01]  /*cf80*/  PRMT R32, R0, 0x5410, R3 ;  /* 0x0000541000207816 */ /* 0x002fe20000000003 */
[----:B------:R-:W-:Y:S06]  /*cf90*/  @P0 BRA `(.L_x_3023) ;  /* 0x0000000400780947 */ /* 0x000fec0003800000 */
[----:B------:R-:W-:Y:S01]  /*cfa0*/  LEA.HI R45, R45, R206, RZ, 0x1d ;  /* 0x000000ce2d2d7211 */ /* 0x000fe200078fe8ff */
[----:B--23--:R-:W1:Y:S01]  /*cfb0*/  LDS.128 R4, [R214] ;  /* 0x00000000d6047984 */ /* 0x00ce620000000c00 */
[----:B------:R-:W-:Y:S01]  /*cfc0*/  SHF.R.U32.HI R20, RZ, 0x10, R9 ;  /* 0x00000010ff147819 */ /* 0x000fe20000011609 */
        /* <DEDUP_REMOVED lines=8> */
[--C-:B------:R-:W-:Y:S01]  /*d050*/  SHF.R.U64 R37, R14, 0x10, R15.reuse ;  /* 0x000000100e257819 */ /* 0x100fe2000000120f */
[----:B------:R-:W-:Y:S01]  /*d060*/  IMAD.SHL.U32 R45, R45, 0x400, RZ ;  /* 0x000004002d2d7824 */ /* 0x000fe200078e00ff */
[----:B------:R-:W-:Y:S02]  /*d070*/  LOP3.LUT R0, R0, R225, RZ, 0x3c, !PT ;  /* 0x000000e100007212 */ /* 0x000fe400078e3cff */
[----:B------:R-:W-:Y:S01]  /*d080*/  SHF.R.U32.HI R34, RZ, 0x10, R15 ;  /* 0x00000010ff227819 */ /* 0x000fe2000001160f */
[--C-:B------:R-:W-:Y:S01]  /*d090*/  HADD2.F32 R15, -RZ, R61.reuse.H1_H1 ;  /* 0x3000003dff0f7230 */ /* 0x100fe20000004100 */
[----:B------:R-:W-:Y:S01]  /*d0a0*/  LOP3.LUT R3, R45, 0x7fffe000, RZ, 0xc0, !PT ;  /* 0x7fffe0002d037812 */ /* 0x000fe200078ec0ff */
[----:B------:R-:W-:Y:S01]  /*d0b0*/  HADD2.F32 R61, -RZ, R61.H0_H0 ;  /* 0x2000003dff3d7230 */ /* 0x000fe20000004100 */
[----:B------:R-:W-:Y:S02]  /*d0c0*/  SHF.R.U32.HI R28, RZ, 0x10, R13 ;  /* 0x00000010ff1c7819 */ /* 0x000fe4000001160d */
[----:B------:R-:W-:-:S02]  /*d0d0*/  IADD3 R3, R0, R3, R197 ;  /* 0x0000000300037210 */ /* 0x000fc40007ffe0c5 */
[----:B------:R-:W-:Y:S02]  /*d0e0*/  SHF.R.U64 R36, R8, 0x10, R9 ;  /* 0x0000001008247819 */ /* 0x000fe40000001209 */
[----:B------:R-:W-:Y:S02]  /*d0f0*/  LEA R3, R3, R18, 0x1 ;  /* 0x0000001203037211 */ /* 0x000fe400078e08ff */
[--C-:B------:R-:W-:Y:S02]  /*d100*/  SHF.R.U64 R35, R10, 0x10, R11.reuse ;  /* 0x000000100a237819 */ /* 0x100fe4000000120b */
[----:B------:R-:W-:Y:S01]  /*d110*/  SHF.R.U32.HI R33, RZ, 0x10, R11 ;  /* 0x00000010ff217819 */ /* 0x000fe2000001160b */
[----:B------:R-:W2:Y:S01]  /*d120*/  LDS.128 R24, [R3+0x10400] ;  /* 0x0104000003187984 */ /* 0x000ea20000000c00 */
[--C-:B-1----:R-:W-:Y:S02]  /*d130*/  HADD2.F32 R8, -RZ, R5.reuse.H0_H0 ;  /* 0x20000005ff087230 */ /* 0x102fe40000004100 */
[----:B------:R-:W-:-:S02]  /*d140*/  HADD2.F32 R5, -RZ, R5.H1_H1 ;  /* 0x30000005ff057230 */ /* 0x000fc40000004100 */
[----:B------:R-:W-:Y:S02]  /*d150*/  HADD2.F32 R0, -RZ, R4.H0_H0 ;  /* 0x20000004ff007230 */ /* 0x000fe40000004100 */
[----:B------:R-:W-:Y:S02]  /*d160*/  HADD2.F32 R9, -RZ, R6.H0_H0 ;  /* 0x20000006ff097230 */ /* 0x000fe40000004100 */
[--C-:B------:R-:W-:Y:S02]  /*d170*/  HADD2.F32 R10, -RZ, R7.reuse.H0_H0 ;  /* 0x20000007ff0a7230 */ /* 0x100fe40000004100 */
[----:B------:R-:W-:Y:S02]  /*d180*/  HADD2.F32 R7, -RZ, R7.H1_H1 ;  /* 0x30000007ff077230 */ /* 0x000fe40000004100 */
[----:B------:R-:W-:Y:S02]  /*d190*/  HADD2.F32 R4, -RZ, R4.H1_H1 ;  /* 0x30000004ff047230 */ /* 0x000fe40000004100 */
[----:B------:R-:W-:-:S02]  /*d1a0*/  HADD2.F32 R6, -RZ, R6.H1_H1 ;  /* 0x30000006ff067230 */ /* 0x000fc40000004100 */
[--C-:B--2---:R-:W-:Y:S02]  /*d1b0*/  HADD2.F32 R12, -RZ, R25.reuse.H0_H0 ;  /* 0x20000019ff0c7230 */ /* 0x104fe40000004100 */
[----:B------:R-:W-:Y:S02]  /*d1c0*/  HADD2.F32 R25, -RZ, R25.H1_H1 ;  /* 0x30000019ff197230 */ /* 0x000fe40000004100 */
[----:B------:R-:W-:Y:S02]  /*d1d0*/  HADD2.F32 R11, -RZ, R24.H0_H0 ;  /* 0x20000018ff0b7230 */ /* 0x000fe40000004100 */
[C---:B0-----:R-:W-:Y:S01]  /*d1e0*/  FMUL.FTZ R29, R12.reuse, R21 ;  /* 0x000000150c1d7220 */ /* 0x041fe20000410000 */
[-C--:B------:R-:W-:Y:S01]  /*d1f0*/  FMUL.FTZ R31, R12, R15.reuse ;  /* 0x0000000f0c1f7220 */ /* 0x080fe20000410000 */
[----:B------:R-:W-:Y:S02]  /*d200*/  HADD2.F32 R12, -RZ, R28.H0_H0 ;  /* 0x2000001cff0c7230 */ /* 0x000fe40000004100 */
[----:B------:R-:W-:Y:S01]  /*d210*/  FMUL.FTZ R28, R25, R20 ;  /* 0x00000014191c7220 */ /* 0x000fe20000410000 */
[C---:B------:R-:W-:Y:S01]  /*d220*/  FFMA.FTZ R29, R8.reuse, R15, -R29 ;  /* 0x0000000f081d7223 */ /* 0x040fe2000001081d */
[----:B------:R-:W-:Y:S01]  /*d230*/  FFMA.FTZ R31, R8, R21, R31 ;  /* 0x00000015081f7223 */ /* 0x000fe2000001001f */
[----:B------:R-:W-:-:S02]  /*d240*/  HADD2.F32 R13, -RZ, R26.H0_H0 ;  /* 0x2000001aff0d7230 */ /* 0x000fc40000004100 */
[-C--:B------:R-:W-:Y:S01]  /*d250*/  FMUL.FTZ R8, R25, R12.reuse ;  /* 0x0000000c19087220 */ /* 0x080fe20000410000 */
[----:B------:R-:W-:Y:S01]  /*d260*/  FFMA.FTZ R30, R5, R12, -R28 ;  /* 0x0000000c051e7223 */ /* 0x000fe2000001081c */
[C---:B------:R-:W-:Y:S01]  /*d270*/  FMUL.FTZ R15, R11.reuse, R55 ;  /* 0x000000370b0f7220 */ /* 0x040fe20000410000 */
[----:B------:R-:W-:Y:S02]  /*d280*/  HADD2.F32 R12, -RZ, R60.H0_H0 ;  /* 0x2000003cff0c7230 */ /* 0x000fe40000004100 */
[-C--:B------:R-:W-:Y:S01]  /*d290*/  FMUL.FTZ R28, R11, R61.reuse ;  /* 0x0000003d0b1c7220 */ /* 0x080fe20000410000 */
[----:B------:R-:W-:Y:S01]  /*d2a0*/  FFMA.FTZ R20, R5, R20, R8 ;  /* 0x0000001405147223 */ /* 0x000fe20000010008 */
[----:B------:R-:W-:Y:S02]  /*d2b0*/  HADD2.F32 R8, -RZ, R32.H0_H0 ;  /* 0x20000020ff087230 */ /* 0x000fe40000004100 */
[----:B------:R-:W-:Y:S01]  /*d2c0*/  FFMA.FTZ R15, R0, R61, -R15 ;  /* 0x0000003d000f7223 */ /* 0x000fe2000001080f */
        /* <DEDUP_REMOVED lines=15> */
[----:B------:R-:W-:Y:S02]  /*d3c0*/  HADD2.F32 R24, -RZ, R24.H1_H1 ;  /* 0x30000018ff187230 */ /* 0x000fe40000004100 */
[C---:B------:R-:W-:Y:S01]  /*d3d0*/  FMUL.FTZ R34, R27.reuse, R8 ;  /* 0x000000081b227220 */ /* 0x040fe20000410000 */
[----:B------:R-:W-:Y:S02]  /*d3e0*/  HADD2.F32 R26, -RZ, R26.H1_H1 ;  /* 0x3000001aff1a7230 */ /* 0x000fe40000004100 */
        /* <DEDUP_REMOVED lines=9> */
[-C--:B------:R-:W-:Y:S01]  /*d480*/  FMUL.FTZ R24, R24, R5.reuse ;  /* 0x0000000518187220 */ /* 0x080fe20000410000 */
[----:B------:R-:W-:Y:S01]  /*d490*/  FFMA.FTZ R0, R4, R5, -R7 ;  /* 0x0000000504007223 */ /* 0x000fe20000010807 */
[-C--:B------:R-:W-:Y:S01]  /*d4a0*/  FMUL.FTZ R26, R26, R9.reuse ;  /* 0x000000091a1a7220 */ /* 0x080fe20000410000 */
[----:B------:R-:W-:Y:S01]  /*d4b0*/  FFMA.FTZ R10, R6, R9, -R27 ;  /* 0x00000009060a7223 */ /* 0x000fe2000001081b */
[----:B------:R-:W-:Y:S01]  /*d4c0*/  FFMA.FTZ R21, R4, R11, R24 ;  /* 0x0000000b04157223 */ /* 0x000fe20000010018 */
[----:B------:R-:W-:Y:S01]  /*d4d0*/  F2FP.F16.F32.PACK_AB R7, R33, R12 ;  /* 0x0000000c2107723e */ /* 0x000fe200000000ff */
        /* <DEDUP_REMOVED lines=10> */
.L_x_3023:
[----:B------:R-:W-:Y:S05]  /*d580*/  BSYNC B0 ;  /* 0x0000000000007941 */ /* 0x000fea0003800000 */
.L_x_2995:
        /* <DEDUP_REMOVED lines=8> */
.L_x_2993:
[----:B------:R-:W-:-:S05]  /*d610*/  IMAD.U32 R0, RZ, RZ, UR39 ;  /* 0x00000027ff007e24 */ /* 0x000fca000f8e00ff */
[----:B------:R-:W-:-:S13]  /*d620*/  ISETP.NE.AND P0, PT, R0, 0x3, PT ;  /* 0x000000030000780c */ /* 0x000fda0003f05270 */
[----:B------:R-:W-:Y:S05]  /*d630*/  @!P0 BRA `(.L_x_3040) ;  /* 0x0000000000048947 */ /* 0x000fea0003800000 */
[----:B------:R-:W-:Y:S01]  /*d640*/  BPT.TRAP 0x1 ;  /* 0x000000040000795c */ /* 0x000fe20000300000 */
.L_x_3040:
[----:B------:R-:W-:Y:S01]  /*d650*/  IMAD R0, R186, 0x8, R18 ;  /* 0x00000008ba007824 */ /* 0x000fe200078e0212 */
[----:B-1-3--:R-:W-:-:S04]  /*d660*/  SHF.L.U32 R3, R188, 0x1f, RZ ;  /* 0x0000001fbc037819 */ /* 0x00afc800000006ff */
[----:B------:R1:W3:Y:S01]  /*d670*/  SYNCS.PHASECHK.TRANS64.TRYWAIT P1, [R0+URZ+0x28830], R3 ;  /* 0x02883003000075a7 */ /* 0x0002e2000802017f */
[----:B------:R-:W-:Y:S05]  /*d680*/  @!P0 BRA `(.L_x_3041) ;  /* 0x0000000000048947 */ /* 0x000fea0003800000 */
[----:B------:R-:W-:Y:S01]  /*d690*/  BPT.TRAP 0x1 ;  /* 0x000000040000795c */ /* 0x000fe20000300000 */
.L_x_3041:
[----:B---3--:R-:W-:Y:S05]  /*d6a0*/  @P1 BRA `(.L_x_3042) ;  /* 0x0000000000081947 */ /* 0x008fea0003800000 */
[----:B------:R-:W3:Y:S02]  /*d6b0*/  SYNCS.PHASECHK.TRANS64.TRYWAIT P1, [R0+URZ+0x28830], R3 ;  /* 0x02883003000075a7 */ /* 0x000ee4000802017f */
[----:B---3--:R-:W-:Y:S05]  /*d6c0*/  @!P1 BRA `(.L_x_3043) ;  /* 0x0000012c00549947 */ /* 0x008fea0003800000 */
.L_x_3042:
[----:B------:R-:W-:Y:S05]  /*d6d0*/  WARPSYNC.ALL ;  /* 0x0000000000007948 */ /* 0x000fea0003800000 */
[----:B-1-3--:R-:W-:Y:S01]  /*d6e0*/  VIADD R3, R18, 0x18400 ;  /* 0x0001840012037836 */ /* 0x00afe20000000000 */
[----:B------:R-:W-:Y:S01]  /*d6f0*/  R2UR UR32, R42 ;  /* 0x000000002a2072ca */ /* 0x000fe200000e0000 */
[----:B0-2-4-:R-:W-:Y:S01]  /*d700*/  IMAD.MOV.U32 R7, RZ, RZ, 0x40000040 ;  /* 0x40000040ff077424 */ /* 0x015fe200078e00ff */
        /* <DEDUP_REMOVED lines=14> */
[----:B------:R-:W-:Y:S01]  /*d7f0*/  LEA R6, R186, R4, 0xb ;  /* 0x00000004ba067211 */ /* 0x000fe200078e58ff */
[----:B------:R-:W-:Y:S01]  /*d800*/  UIADD3 UR4, UR32, 0x2, URZ ;  /* 0x0000000220047890 */ /* 0x000fe2000fffe03f */
[----:B------:R-:W-:Y:S01]  /*d810*/  R2UR UR11, R9 ;  /* 0x00000000090b72ca */ /* 0x000fe200000e0000 */
[----:B------:R-:W-:Y:S01]  /*d820*/  UIADD3 UR8, UR32, 0x4, URZ ;  /* 0x0000000420087890 */ /* 0x000fe2000fffe03f */
[C---:B------:R-:W-:Y:S01]  /*d830*/  R2UR UR34, R6.reuse ;  /* 0x00000000062272ca */ /* 0x040fe200000e0000 */
[----:B------:R-:W-:Y:S01]  /*d840*/  VIADD R8, R6, 0x2 ;  /* 0x0000000206087836 */ /* 0x000fe20000000000 */
[----:B------:R-:W-:Y:S01]  /*d850*/  UIADD3 UR12, UR32, 0x6, URZ ;  /* 0x00000006200c7890 */ /* 0x000fe2000fffe03f */
[----:B------:R-:W-:Y:S01]  /*d860*/  IMAD.MOV.U32 R9, RZ, RZ, 0x40000040 ;  /* 0x40000040ff097424 */ /* 0x000fe200078e00ff */
[----:B------:R-:W-:Y:S01]  /*d870*/  UIADD3 UR16, UR32, 0x400, URZ ;  /* 0x0000040020107890 */ /* 0x000fe2000fffe03f */
[----:B------:R-:W-:Y:S01]  /*d880*/  R2UR UR31, R7 ;  /* 0x00000000071f72ca */ /* 0x000fe200000e0000 */
[----:B------:R-:W-:Y:S01]  /*d890*/  UMOV UR17, 0x40000040 ;  /* 0x4000004000117882 */ /* 0x000fe20000000000 */
[----:B------:R-:W-:Y:S01]  /*d8a0*/  R2UR UR6, R8 ;  /* 0x00000000080672ca */ /* 0x000fe200000e0000 */
[----:B------:R-:W-:Y:S01]  /*d8b0*/  UIADD3 UR20, UR32, 0x402, URZ ;  /* 0x0000040220147890 */ /* 0x000fe2000fffe03f */
[----:B------:R-:W-:Y:S01]  /*d8c0*/  IADD3 R8, R6, 0x4, RZ ;  /* 0x0000000406087810 */ /* 0x000fe20007ffe0ff */
[----:B------:R-:W-:Y:S01]  /*d8d0*/  UMOV UR21, 0x40000040 ;  /* 0x4000004000157882 */ /* 0x000fe20000000000 */
[----:B------:R-:W-:Y:S01]  /*d8e0*/  R2UR UR15, R9 ;  /* 0x00000000090f72ca */ /* 0x000fe200000e0000 */
[----:B------:R-:W-:Y:S01]  /*d8f0*/  IMAD.MOV.U32 R9, RZ, RZ, 0x40000040 ;  /* 0x40000040ff097424 */ /* 0x000fe200078e00ff */
[----:B------:R-:W-:Y:S01]  /*d900*/  HGMMA.64x128x16.F32 R24, gdesc[UR32], RZ, !UPT, gsb0 ;  /* 0x01e00000201879f0 */ /* 0x000fe2000c0008ff */
[----:B------:R-:W-:Y:S01]  /*d910*/  R2UR UR10, R8 ;  /* 0x00000000080a72ca */ /* 0x000fe200000e0000 */
[----:B------:R-:W-:Y:S01]  /*d920*/  VIADD R8, R6, 0x6 ;  /* 0x0000000606087836 */ /* 0x000fe20000000000 */
[----:B------:R-:W-:Y:S01]  /*d930*/  UIADD3 UR24, UR32, 0x404, URZ ;  /* 0x0000040420187890 */ /* 0x000fe2000fffe03f */
[----:B------:R-:W-:Y:S01]  /*d940*/  R2UR UR19, R9 ;  /* 0x00000000091372ca */ /* 0x000fe200000e0000 */
[----:B------:R-:W-:Y:S01]  /*d950*/  IMAD.MOV.U32 R9, RZ, RZ, 0x40000040 ;  /* 0x40000040ff097424 */ /* 0x000fe200078e00ff */
[----:B------:R-:W-:Y:S01]  /*d960*/  UMOV UR25, 0x40000040 ;  /* 0x4000004000197882 */ /* 0x000fe20000000000 */
[----:B------:R-:W-:Y:S01]  /*d970*/  R2UR UR14, R8 ;  /* 0x00000000080e72ca */ /* 0x000fe200000e0000 */
[----:B------:R-:W-:Y:S01]  /*d980*/  UIADD3 UR28, UR32, 0x406, URZ ;  /* 0x00000406201c7890 */ /* 0x000fe2000fffe03f */
[----:B------:R-:W-:Y:S01]  /*d990*/  IADD3 R8, R6, 0x400, RZ ;  /* 0x0000040006087810 */ /* 0x000fe20007ffe0ff */
[----:B------:R-:W-:Y:S01]  /*d9a0*/  UMOV UR29, 0x40000040 ;  /* 0x40000040001d7882 */ /* 0x000fe20000000000 */
[----:B------:R-:W-:Y:S01]  /*d9b0*/  R2UR UR23, R9 ;  /* 0x00000000091772ca */ /* 0x000fe200000e0000 */
[----:B------:R-:W-:Y:S01]  /*d9c0*/  IMAD.MOV.U32 R9, RZ, RZ, 0x40000040 ;  /* 0x40000040ff097424 */ /* 0x000fe200078e00ff */
[----:B------:R-:W-:Y:S01]  /*d9d0*/  R2UR UR18, R8 ;  /* 0x00000000081272ca */ /* 0x000fe200000e0000 */
[----:B------:R-:W-:-:S03]  /*d9e0*/  VIADD R8, R6, 0x402 ;  /* 0x0000040206087836 */ /* 0x000fc60000000000 */
[----:B------:R-:W-:Y:S02]  /*d9f0*/  R2UR UR27, R9 ;  /* 0x00000000091b72ca */ /* 0x000fe400000e0000 */
[----:B------:R-:W-:Y:S02]  /*da00*/  R2UR UR22, R8 ;  /* 0x00000000081672ca */ /* 0x000fe400000e0000 */
[C---:B------:R-:W-:Y:S01]  /*da10*/  IADD3 R8, R6.reuse, 0x404, RZ ;  /* 0x0000040406087810 */ /* 0x040fe20007ffe0ff */
        /* <DEDUP_REMOVED lines=27> */
.L_x_3044:
[----:B------:R-:W0:Y:S01]  /*dbd0*/  LDC R3, c[0x0][0x448] ;  /* 0x00011200ff037b82 */ /* 0x000e220000000800 */
[----:B------:R-:W-:Y:S01]  /*dbe0*/  ULDC UR46, c[0x0][0x988] ;  /* 0x00026200002e7ab9 */ /* 0x000fe20000000800 */
[----:B------:R-:W-:Y:S01]  /*dbf0*/  VIADD R0, R0, 0x28840 ;  /* 0x0002884000007836 */ /* 0x000fe20000000000 */
[----:B------:R-:W-:Y:S01]  /*dc00*/  ULDC UR44, c[0x0][0x988] ;  /* 0x00026200002c7ab9 */ /* 0x000fe20000000800 */
[----:B------:R-:W-:Y:S01]  /*dc10*/  ULDC UR45, c[0x0][0x988] ;  /* 0x00026200002d7ab9 */ /* 0x000fe20000000800 */
        /* <DEDUP_REMOVED lines=19> */
[----:B0-----:R-:W-:Y:S02]  /*dd50*/  ISETP.NE.AND P1, PT, R3, 0x1, PT ;  /* 0x000000010300780c */ /* 0x001fe40003f25270 */
[----:B------:R-:W-:Y:S02]  /*dd60*/  CS2R R112, SRZ ;  /* 0x0000000000707805 */ /* 0x000fe4000001ff00 */
[----:B------:R-:W-:-:S02]  /*dd70*/  IADD3 R3, R204, R191, RZ ;  /* 0x000000bfcc037210 */ /* 0x000fc40007ffe0ff */
        /* <DEDUP_REMOVED lines=8> */
[----:B------:R-:W0:Y:S08]  /*de00*/  @P1 LDC R6, c[0x0][0x44c] ;  /* 0x00011300ff061b82 */ /* 0x000e300000000800 */
[----:B------:R-:W1:Y:S01]  /*de10*/  @P1 LDC R8, c[0x0][0x450] ;  /* 0x00011400ff081b82 */ /* 0x000e620000000800 */
[----:B0-----:R-:W-:-:S04]  /*de20*/  @P1 IMAD.HI.U32 R5, R3, R6, RZ ;  /* 0x0000000603051227 */ /* 0x001fc800078e00ff */
[----:B------:R-:W-:Y:S02]  /*de30*/  IMAD.MOV.U32 R6, RZ, RZ, R3 ;  /* 0x000000ffff067224 */ /* 0x000fe400078e0003 */
[----:B------:R-:W-:Y:S01]  /*de40*/  IMAD.MOV.U32 R3, RZ, RZ, -0x80 ;  /* 0xffffff80ff037424 */ /* 0x000fe200078e00ff */
[----:B-1----:R-:W-:-:S03]  /*de50*/  @P1 SHF.R.U32.HI R6, RZ, R8, R5 ;  /* 0x00000008ff061219 */ /* 0x002fc60000011605 */
[----:B------:R-:W-:Y:S02]  /*de60*/  IMAD R8, R96, R3, 0x80 ;  /* 0x0000008060087424 */ /* 0x000fe400078e0203 */
[----:B------:R-:W0:Y:S02]  /*de70*/  SHFL.IDX PT, R5, R6, 0x1, 0x1c1f ;  /* 0x003c1f0006057f89 */ /* 0x000e2400000e0000 */
[----:B------:R-:W-:Y:S01]  /*de80*/  VIADD R10, R8, 0x1 ;  /* 0x00000001080a7836 */ /* 0x000fe20000000000 */
[----:B------:R-:W-:Y:S01]  /*de90*/  IADD3 R8, R193, R8, RZ ;  /* 0x00000008c1087210 */ /* 0x000fe20007ffe0ff */
[----:B------:R-:W1:Y:S02]  /*dea0*/  SHFL.IDX PT, R6, R6, RZ, 0x1c1f ;  /* 0x001c1fff06067589 */ /* 0x000e6400000e0000 */
[C---:B------:R-:W-:Y:S02]  /*deb0*/  IMAD R3, R203.reuse, -0x2, R10 ;  /* 0xfffffffecb037824 */ /* 0x040fe400078e020a */
[----:B------:R-:W-:-:S03]  /*dec0*/  IMAD R10, R203, -0x2, R8 ;  /* 0xfffffffecb0a7824 */ /* 0x000fc600078e0208 */
[----:B------:R-:W-:-:S04]  /*ded0*/  IADD3 R11, -R192, R3, R193 ;  /* 0x00000003c00b7210 */ /* 0x000fc80007ffe1c1 */
[----:B0-----:R-:W-:-:S04]  /*dee0*/  VIADDMNMX R5, R5, R11, R10, PT ;  /* 0x0000000b05057246 */ /* 0x001fc8000380010a */
[C---:B------:R-:W-:Y:S02]  /*def0*/  ISETP.GT.AND P2, PT, R5.reuse, RZ, PT ;  /* 0x000000ff0500720c */ /* 0x040fe40003f44270 */
[C---:B------:R-:W-:Y:S02]  /*df00*/  ISETP.GT.AND P3, PT, R5.reuse, 0x1, PT ;  /* 0x000000010500780c */ /* 0x040fe40003f64270 */
[----:B------:R-:W-:Y:S02]  /*df10*/  ISETP.GT.AND P4, PT, R5, 0x8, PT ;  /* 0x000000080500780c */ /* 0x000fe40003f84270 */
[----:B------:R-:W-:Y:S02]  /*df20*/  FSEL R13, R26, -INF , P2 ;  /* 0xff8000001a0d7808 */ /* 0x000fe40001000000 */
[----:B------:R-:W-:Y:S02]  /*df30*/  FSEL R27, R27, -INF , P3 ;  /* 0xff8000001b1b7808 */ /* 0x000fe40001800000 */
[----:B------:R-:W-:-:S02]  /*df40*/  ISETP.GT.AND P2, PT, R5, 0x9, PT ;  /* 0x000000090500780c */ /* 0x000fc40003f44270 */
[----:B------:R-:W-:Y:S02]  /*df50*/  FSEL R21, R30, -INF , P4 ;  /* 0xff8000001e157808 */ /* 0x000fe40002000000 */
[----:B------:R-:W-:Y:S02]  /*df60*/  FMNMX.FTZ R8, R13, R27, !PT ;  /* 0x0000001b0d087209 */ /* 0x000fe40007810000 */
[----:B------:R-:W-:Y:S02]  /*df70*/  ISETP.GT.AND P3, PT, R5, 0x10, PT ;  /* 0x000000100500780c */ /* 0x000fe40003f64270 */
        /* <DEDUP_REMOVED lines=83> */
[----:B------:R-:W-:Y:S02]  /*e4b0*/  FSEL R87, R87, -INF , P2 ;  /* 0xff80000057577808 */ /* 0x000fe40001000000 */
[----:B------:R-:W-:Y:S02]  /*e4c0*/  FMNMX.FTZ R8, R3, R8, !PT ;  /* 0x0000000803087209 */ /* 0x000fe40007810000 */
[----:B-1----:R-:W-:Y:S02]  /*e4d0*/  VIADDMNMX R15, R6, R11, R10, PT ;  /* 0x0000000b060f7246 */ /* 0x002fe4000380010a */
[----:B------:R-:W-:-:S02]  /*e4e0*/  FMNMX.FTZ R12, R87, R8, !PT ;  /* 0x00000008570c7209 */ /* 0x000fc40007810000 */
[C---:B------:R-:W-:Y:S02]  /*e4f0*/  ISETP.GT.AND P3, PT, R15.reuse, 0x1, PT ;  /* 0x000000010f00780c */ /* 0x040fe40003f64270 */
[----:B------:R-:W-:Y:S01]  /*e500*/  ISETP.GT.AND P4, PT, R15, 0x8, PT ;  /* 0x000000080f00780c */ /* 0x000fe20003f84270 */
[----:B------:R-:W0:Y:S01]  /*e510*/  SHFL.BFLY PT, R5, R12, 0x2, 0x1f ;  /* 0x0c401f000c057f89 */ /* 0x000e2200000e0000 */
[----:B------:R-:W-:Y:S02]  /*e520*/  FSEL R30, R25, -INF , P3 ;  /* 0xff800000191e7808 */ /* 0x000fe40001800000 */
[----:B------:R-:W-:Y:S02]  /*e530*/  FSEL R11, R28, -INF , P4 ;  /* 0xff8000001c0b7808 */ /* 0x000fe40002000000 */
[----:B------:R-:W-:-:S04]  /*e540*/  ISETP.GT.AND P3, PT, R15, 0x10, PT ;  /* 0x000000100f00780c */ /* 0x000fc80003f64270 */
[----:B------:R-:W-:Y:S02]  /*e550*/  FSEL R32, R32, -INF , P3 ;  /* 0xff80000020207808 */ /* 0x000fe40001800000 */
[----:B------:R-:W-:-:S04]  /*e560*/  ISETP.GT.AND P3, PT, R15, 0x18, PT ;  /* 0x000000180f00780c */ /* 0x000fc80003f64270 */
[----:B------:R-:W-:Y:S02]  /*e570*/  FSEL R36, R36, -INF , P3 ;  /* 0xff80000024247808 */ /* 0x000fe40001800000 */
[----:B------:R-:W-:-:S04]  /*e580*/  ISETP.GT.AND P3, PT, R15, 0x20, PT ;  /* 0x000000200f00780c */ /* 0x000fc80003f64270 */
[----:B------:R-:W-:Y:S02]  /*e590*/  FSEL R40, R40, -INF , P3 ;  /* 0xff80000028287808 */ /* 0x000fe40001800000 */
[C---:B------:R-:W-:Y:S02]  /*e5a0*/  ISETP.GT.AND P3, PT, R15.reuse, 0x28, PT ;  /* 0x000000280f00780c */ /* 0x040fe40003f64270 */
[----:B0-----:R-:W-:Y:S02]  /*e5b0*/  FMNMX.FTZ R14, R12, R5, !PT ;  /* 0x000000050c0e7209 */ /* 0x001fe40007810000 */
[----:B------:R-:W-:Y:S02]  /*e5c0*/  FSEL R44, R44, -INF , P3 ;  /* 0xff8000002c2c7808 */ /* 0x000fe40001800000 */
[----:B------:R-:W-:Y:S01]  /*e5d0*/  ISETP.GT.AND P3, PT, R15, 0x30, PT ;  /* 0x000000300f00780c */ /* 0x000fe20003f64270 */
[----:B------:R-:W0:Y:S03]  /*e5e0*/  SHFL.BFLY PT, R5, R14, 0x1, 0x1f ;  /* 0x0c201f000e057f89 */ /* 0x000e2600000e0000 */
[----:B------:R-:W-:-:S02]  /*e5f0*/  FSEL R48, R48, -INF , P3 ;  /* 0xff80000030307808 */ /* 0x000fc40001800000 */
[----:B------:R-:W-:-:S04]  /*e600*/  ISETP.GT.AND P3, PT, R15, 0x38, PT ;  /* 0x000000380f00780c */ /* 0x000fc80003f64270 */
[----:B------:R-:W-:Y:S02]  /*e610*/  FSEL R52, R52, -INF , P3 ;  /* 0xff80000034347808 */ /* 0x000fe40001800000 */
[----:B------:R-:W-:-:S04]  /*e620*/  ISETP.GT.AND P3, PT, R15, 0x40, PT ;  /* 0x000000400f00780c */ /* 0x000fc80003f64270 */
[----:B------:R-:W-:Y:S02]  /*e630*/  FSEL R56, R56, -INF , P3 ;  /* 0xff80000038387808 */ /* 0x000fe40001800000 */
[----:B------:R-:W-:-:S04]  /*e640*/  ISETP.GT.AND P3, PT, R15, 0x48, PT ;  /* 0x000000480f00780c */ /* 0x000fc80003f64270 */
[----:B------:R-:W-:Y:S02]  /*e650*/  FSEL R60, R60, -INF , P3 ;  /* 0xff8000003c3c7808 */ /* 0x000fe40001800000 */
[----:B------:R-:W-:Y:S02]  /*e660*/  ISETP.GT.AND P3, PT, R15, 0x50, PT ;  /* 0x000000500f00780c */ /* 0x000fe40003f64270 */
[----:B0-----:R-:W-:Y:S02]  /*e670*/  FMNMX.FTZ R5, R14, R5, !PT ;  /* 0x000000050e057209 */ /* 0x001fe40007810000 */
[----:B------:R-:W-:Y:S02]  /*e680*/  FSEL R64, R64, -INF , P3 ;  /* 0xff80000040407808 */ /* 0x000fe40001800000 */
[C---:B------:R-:W-:Y:S01]  /*e690*/  FSETP.NEU.FTZ.AND P2, PT, R5.reuse, -INF , PT ;  /* 0xff8000000500780b */ /* 0x040fe20003f5d000 */
[----:B------:R-:W-:Y:S01]  /*e6a0*/  FMUL.FTZ R8, R5, UR46 ;  /* 0x0000002e05087c20 */ /* 0x000fe20008410000 */
[----:B------:R-:W-:-:S04]  /*e6b0*/  ISETP.GT.AND P3, PT, R15, 0x58, PT ;  /* 0x000000580f00780c */ /* 0x000fc80003f64270 */
[----:B------:R-:W-:Y:S02]  /*e6c0*/  FSEL R8, R8, RZ, P2 ;  /* 0x000000ff08087208 */ /* 0x000fe40001000000 */
[----:B------:R-:W-:Y:S02]  /*e6d0*/  ISETP.GT.AND P2, PT, R15, RZ, PT ;  /* 0x000000ff0f00720c */ /* 0x000fe40003f44270 */
[----:B------:R-:W-:Y:S01]  /*e6e0*/  FSEL R68, R68, -INF , P3 ;  /* 0xff80000044447808 */ /* 0x000fe20001800000 */
[--C-:B------:R-:W-:Y:S01]  /*e6f0*/  FFMA.FTZ R181, R13, UR46, -R8.reuse ;  /* 0x0000002e0db57c23 */ /* 0x100fe20008010808 */
[----:B------:R-:W-:Y:S01]  /*e700*/  FSEL R13, R24, -INF , P2 ;  /* 0xff800000180d7808 */ /* 0x000fe20001000000 */
[--C-:B------:R-:W-:Y:S01]  /*e710*/  FFMA.FTZ R183, R21, UR46, -R8.reuse ;  /* 0x0000002e15b77c23 */ /* 0x100fe20008010808 */
[----:B------:R-:W-:Y:S01]  /*e720*/  ISETP.GT.AND P2, PT, R15, 0x9, PT ;  /* 0x000000090f00780c */ /* 0x000fe20003f44270 */
[--C-:B------:R-:W-:Y:S01]  /*e730*/  FFMA.FTZ R175, R9, UR46, -R8.reuse ;  /* 0x0000002e09af7c23 */ /* 0x100fe20008010808 */
[----:B------:R-:W-:Y:S01]  /*e740*/  FMNMX.FTZ R6, R13, R30, !PT ;  /* 0x0000001e0d067209 */ /* 0x000fe20007810000 */
[--C-:B------:R-:W-:Y:S01]  /*e750*/  FFMA.FTZ R169, R7, UR46, -R8.reuse ;  /* 0x0000002e07a97c23 */ /* 0x100fe20008010808 */
[----:B------:R-:W-:Y:S01]  /*e760*/  FSEL R29, R29, -INF , P2 ;  /* 0xff8000001d1d7808 */ /* 0x000fe20001000000 */
[--C-:B------:R-:W-:Y:S01]  /*e770*/  FFMA.FTZ R161, R66, UR46, -R8.reuse ;  /* 0x0000002e42a17c23 */ /* 0x100fe20008010808 */
[----:B------:R-:W-:Y:S01]  /*e780*/  FMNMX.FTZ R6, R11, R6, !PT ;  /* 0x000000060b067209 */ /* 0x000fe20007810000 */
[--C-:B------:R-:W-:Y:S01]  /*e790*/  FFMA.FTZ R10, R27, UR46, -R8.reuse ;  /* 0x0000002e1b0a7c23 */ /* 0x100fe20008010808 */
[----:B------:R-:W-:Y:S01]  /*e7a0*/  ISETP.GT.AND P2, PT, R15, 0x11, PT ;  /* 0x000000110f00780c */ /* 0x000fe20003f44270 */
[--C-:B------:R-:W-:Y:S01]  /*e7b0*/  FFMA.FTZ R155, R3, UR46, -R8.reuse ;  /* 0x0000002e039b7c23 */ /* 0x100fe20008010808 */
[----:B------:R-:W-:Y:S01]  /*e7c0*/  FMNMX.FTZ R21, R29, R6, !PT ;  /* 0x000000061d157209 */ /* 0x000fe20007810000 */
[----:B------:R-:W-:Y:S01]  /*e7d0*/  MUFU.EX2 R181, R181 ;  /* 0x000000b500b57308 */ /* 0x000fe20000000800 */
[----:B------:R-:W-:Y:S01]  /*e7e0*/  FSEL R33, R33, -INF , P2 ;  /* 0xff80000021217808 */ /* 0x000fe20001000000 */
[--C-:B------:R-:W-:Y:S01]  /*e7f0*/  FFMA.FTZ R12, R31, UR46, -R8.reuse ;  /* 0x0000002e1f0c7c23 */ /* 0x100fe20008010808 */
[----:B------:R-:W-:Y:S01]  /*e800*/  FMNMX.FTZ R6, R32, R21, !PT ;  /* 0x0000001520067209 */ /* 0x000fe20007810000 */
[--C-:B------:R-:W-:Y:S01]  /*e810*/  FFMA.FTZ R177, R89, UR46, -R8.reuse ;  /* 0x0000002e59b17c23 */ /* 0x100fe20008010808 */
[----:B------:R-:W-:Y:S01]  /*e820*/  ISETP.GT.AND P2, PT, R15, 0x19, PT ;  /* 0x000000190f00780c */ /* 0x000fe20003f44270 */
[--C-:B------:R-:W-:Y:S01]  /*e830*/  FFMA.FTZ R14, R35, UR46, -R8.reuse ;  /* 0x0000002e230e7c23 */ /* 0x100fe20008010808 */
[----:B------:R-:W-:Y:S01]  /*e840*/  FMNMX.FTZ R21, R33, R6, !PT ;  /* 0x0000000621157209 */ /* 0x000fe20007810000 */
[----:B------:R-:W0:Y:S01]  /*e850*/  MUFU.EX2 R10, R10 ;  /* 0x0000000a000a7308 */ /* 0x000e220000000800 */
        /* <DEDUP_REMOVED lines=57> */
[----:B------:R-:W-:Y:S01]  /*ebf0*/  FFMA.FTZ R8, R87, UR46, -R8 ;  /* 0x0000002e57087c23 */ /* 0x000fe20008010808 */
[----:B------:R-:W-:-:S02]  /*ec00*/  FMNMX.FTZ R6, R64, R9, !PT ;  /* 0x0000000940067209 */ /* 0x000fc40007810000 */
[----:B------:R-:W-:Y:S02]  /*ec10*/  CS2R R92, SRZ ;  /* 0x00000000005c7805 */ /* 0x000fe4000001ff00 */
[----:B------:R-:W-:Y:S02]  /*ec20*/  ISETP.GT.AND P2, PT, R15, 0x59, PT ;  /* 0x000000590f00780c */ /* 0x000fe40003f44270 */
[----:B------:R-:W-:Y:S02]  /*ec30*/  CS2R R90, SRZ ;  /* 0x00000000005a7805 */ /* 0x000fe4000001ff00 */
[----:B------:R-:W-:Y:S01]  /*ec40*/  FMNMX.FTZ R9, R65, R6, !PT ;  /* 0x0000000641097209 */ /* 0x000fe20007810000 */
[----:B------:R-:W-:Y:S01]  /*ec50*/  MUFU.EX2 R24, R24 ;  /* 0x0000001800187308 */ /* 0x000fe20000000800 */
[----:B------:R-:W-:Y:S02]  /*ec60*/  ISETP.GT.AND P3, PT, R15, 0x60, PT ;  /* 0x000000600f00780c */ /* 0x000fe40003f64270 */
[----:B------:R-:W-:-:S02]  /*ec70*/  CS2R R88, SRZ ;  /* 0x0000000000587805 */ /* 0x000fc4000001ff00 */
[----:B------:R-:W-:Y:S02]  /*ec80*/  FSEL R69, R69, -INF , P2 ;  /* 0xff80000045457808 */ /* 0x000fe40001000000 */
[----:B------:R-:W-:Y:S02]  /*ec90*/  FMNMX.FTZ R6, R68, R9, !PT ;  /* 0x0000000944067209 */ /* 0x000fe40007810000 */
[----:B------:R-:W-:Y:S01]  /*eca0*/  ISETP.GT.AND P2, PT, R15, 0x61, PT ;  /* 0x000000610f00780c */ /* 0x000fe20003f44270 */
[----:B------:R-:W-:Y:S01]  /*ecb0*/  MUFU.EX2 R175, R175 ;  /* 0x000000af00af7308 */ /* 0x000fe20000000800 */
[----:B------:R-:W-:Y:S02]  /*ecc0*/  FSEL R72, R72, -INF , P3 ;  /* 0xff80000048487808 */ /* 0x000fe40001800000 */
[----:B------:R-:W-:Y:S02]  /*ecd0*/  FMNMX.FTZ R7, R69, R6, !PT ;  /* 0x0000000645077209 */ /* 0x000fe40007810000 */
[----:B------:R-:W-:-:S02]  /*ece0*/  ISETP.GT.AND P3, PT, R15, 0x68, PT ;  /* 0x000000680f00780c */ /* 0x000fc40003f64270 */
[----:B------:R-:W-:Y:S01]  /*ecf0*/  FSEL R73, R73, -INF , P2 ;  /* 0xff80000049497808 */ /* 0x000fe20001000000 */
[----:B------:R-:W-:Y:S01]  /*ed00*/  MUFU.EX2 R26, R26 ;  /* 0x0000001a001a7308 */ /* 0x000fe20000000800 */
[----:B------:R-:W-:Y:S02]  /*ed10*/  FMNMX.FTZ R6, R72, R7, !PT ;  /* 0x0000000748067209 */ /* 0x000fe40007810000 */
[----:B------:R-:W-:Y:S02]  /*ed20*/  ISETP.GT.AND P2, PT, R15, 0x69, PT ;  /* 0x000000690f00780c */ /* 0x000fe40003f44270 */
[----:B------:R-:W-:Y:S02]  /*ed30*/  FSEL R76, R76, -INF , P3 ;  /* 0xff8000004c4c7808 */ /* 0x000fe40001800000 */
[----:B------:R-:W-:Y:S01]  /*ed40*/  FMNMX.FTZ R7, R73, R6, !PT ;  /* 0x0000000649077209 */ /* 0x000fe20007810000 */
[----:B------:R-:W-:Y:S01]  /*ed50*/  MUFU.EX2 R169, R169 ;  /* 0x000000a900a97308 */ /* 0x000fe20000000800 */
[----:B------:R-:W-:-:S02]  /*ed60*/  ISETP.GT.AND P3, PT, R15, 0x70, PT ;  /* 0x000000700f00780c */ /* 0x000fc40003f64270 */
        /* <DEDUP_REMOVED lines=14> */
[----:B------:R-:W-:-:S02]  /*ee50*/  FSEL R85, R85, -INF , P2 ;  /* 0xff80000055557808 */ /* 0x000fc40001000000 */
[----:B------:R-:W-:-:S04]  /*ee60*/  FMNMX.FTZ R6, R84, R7, !PT ;  /* 0x0000000754067209 */ /* 0x000fc80007810000 */
[----:B------:R-:W-:Y:S01]  /*ee70*/  FMNMX.FTZ R6, R85, R6, !PT ;  /* 0x0000000655067209 */ /* 0x000fe20007810000 */
[----:B------:R-:W-:Y:S04]  /*ee80*/  MUFU.EX2 R165, R165 ;  /* 0x000000a500a57308 */ /* 0x000fe80000000800 */
[----:B------:R-:W1:Y:S04]  /*ee90*/  SHFL.BFLY PT, R7, R6, 0x2, 0x1f ;  /* 0x0c401f0006077f89 */ /* 0x000e6800000e0000 */
[----:B------:R-:W-:Y:S08]  /*eea0*/  MUFU.EX2 R38, R38 ;  /* 0x0000002600267308 */ /* 0x000ff00000000800 */
[----:B------:R-:W-:Y:S08]  /*eeb0*/  MUFU.EX2 R167, R167 ;  /* 0x000000a700a77308 */ /* 0x000ff00000000800 */
[----:B------:R-:W-:Y:S01]  /*eec0*/  MUFU.EX2 R42, R42 ;  /* 0x0000002a002a7308 */ /* 0x000fe20000000800 */
[----:B-1----:R-:W-:-:S07]  /*eed0*/  FMNMX.FTZ R7, R6, R7, !PT ;  /* 0x0000000706077209 */ /* 0x002fce0007810000 */
[----:B------:R-:W-:Y:S01]  /*eee0*/  MUFU.EX2 R161, R161 ;  /* 0x000000a100a17308 */ /* 0x000fe20000000800 */
[----:B------:R-:W1:Y:S07]  /*eef0*/  SHFL.BFLY PT, R6, R7, 0x1, 0x1f ;  /* 0x0c201f0007067f89 */ /* 0x000e6e00000e0000 */
[----:B------:R-:W-:Y:S08]  /*ef00*/  MUFU.EX2 R46, R46 ;  /* 0x0000002e002e7308 */ /* 0x000ff00000000800 */
[----:B------:R-:W-:Y:S08]  /*ef10*/  MUFU.EX2 R163, R163 ;  /* 0x000000a300a37308 */ /* 0x000ff00000000800 */
[----:B------:R-:W-:Y:S01]  /*ef20*/  MUFU.EX2 R50, R50 ;  /* 0x0000003200327308 */ /* 0x000fe20000000800 */
[----:B-1----:R-:W-:-:S04]  /*ef30*/  FMNMX.FTZ R6, R7, R6, !PT ;  /* 0x0000000607067209 */ /* 0x002fc80007810000 */
[C---:B------:R-:W-:Y:S01]  /*ef40*/  FSETP.NEU.FTZ.AND P2, PT, R6.reuse, -INF , PT ;  /* 0xff8000000600780b */ /* 0x040fe20003f5d000 */
[----:B------:R-:W-:Y:S02]  /*ef50*/  FMUL.FTZ R7, R6, UR46 ;  /* 0x0000002e06077c20 */ /* 0x000fe40008410000 */
[----:B------:R-:W-:Y:S03]  /*ef60*/  MUFU.EX2 R157, R157 ;  /* 0x0000009d009d7308 */ /* 0x000fe60000000800 */
[----:B------:R-:W-:Y:S01]  /*ef70*/  FSEL R66, R7, RZ, P2 ;  /* 0x000000ff07427208 */ /* 0x000fe20001000000 */
[----:B------:R-:W-:-:S04]  /*ef80*/  IMAD.U32 R7, RZ, RZ, UR38 ;  /* 0x00000026ff077e24 */ /* 0x000fc8000f8e00ff */
[--C-:B------:R-:W-:Y:S01]  /*ef90*/  FFMA.FTZ R9, R30, UR46, -R66.reuse ;  /* 0x0000002e1e097c23 */ /* 0x100fe20008010842 */
[--C-:B------:R-:W-:Y:S01]  /*efa0*/  FFMA.FTZ R180, R13, UR46, -R66.reuse ;  /* 0x0000002e0db47c23 */ /* 0x100fe20008010842 */
[----:B------:R-:W1:Y:S01]  /*efb0*/  @P1 LDC R30, c[0x0][0x44c] ;  /* 0x00011300ff1e1b82 */ /* 0x000e620000000800 */
[--C-:B------:R-:W-:Y:S01]  /*efc0*/  FFMA.FTZ R176, R32, UR46, -R66.reuse ;  /* 0x0000002e20b07c23 */ /* 0x100fe20008010842 */
[--C-:B------:R-:W-:Y:S01]  /*efd0*/  FFMA.FTZ R182, R11, UR46, -R66.reuse ;  /* 0x0000002e0bb67c23 */ /* 0x100fe20008010842 */
[--C-:B------:R-:W-:Y:S01]  /*efe0*/  FFMA.FTZ R3, R29, UR46, -R66.reuse ;  /* 0x0000002e1d037c23 */ /* 0x100fe20008010842 */
[----:B------:R-:W-:Y:S01]  /*eff0*/  MUFU.EX2 R9, R9 ;  /* 0x0000000900097308 */ /* 0x000fe20000000800 */
[--C-:B------:R-:W-:Y:S01]  /*f000*/  FFMA.FTZ R33, R33, UR46, -R66.reuse ;  /* 0x0000002e21217c23 */ /* 0x100fe20008010842 */
[----:B------:R-:W-:Y:S01]  /*f010*/  FFMA.FTZ R36, R36, UR46, -R66 ;  /* 0x0000002e24247c23 */ /* 0x000fe20008010842 */
[----:B------:R-:W-:Y:S01]  /*f020*/  PRMT R0, R7, 0x654, R0 ;  /* 0x0000065407007816 */ /* 0x000fe20000000000 */
[----:B------:R-:W2:Y:S01]  /*f030*/  @P1 LDC R32, c[0x0][0x450] ;  /* 0x00011400ff201b82 */ /* 0x000ea20000000800 */
[----:B------:R-:W-:Y:S01]  /*f040*/  FFMA.FTZ R37, R37, UR46, -R66 ;  /* 0x0000002e25257c23 */ /* 0x000fe20008010842 */
[----:B------:R-:W-:-:S02]  /*f050*/  IMAD.MOV.U32 R11, RZ, RZ, R191 ;  /* 0x000000ffff0b7224 */ /* 0x000fc400078e00bf */
[--C-:B------:R-:W-:Y:S01]  /*f060*/  FFMA.FTZ R40, R40, UR46, -R66.reuse ;  /* 0x0000002e28287c23 */ /* 0x100fe20008010842 */
[----:B------:R-:W3:Y:S01]  /*f070*/  MUFU.EX2 R180, R180 ;  /* 0x000000b400b47308 */ /* 0x000ee20000000800 */
[--C-:B------:R-:W-:Y:S01]  /*f080*/  FFMA.FTZ R41, R41, UR46, -R66.reuse ;  /* 0x0000002e29297c23 */ /* 0x100fe20008010842 */
[--C-:B------:R-:W-:Y:S01]  /*f090*/  FFMA.FTZ R44, R44, UR46, -R66.reuse ;  /* 0x0000002e2c2c7c23 */ /* 0x100fe20008010842 */
[--C-:B------:R-:W-:Y:S01]  /*f0a0*/  FFMA.FTZ R45, R45, UR46, -R66.reuse ;  /* 0x0000002e2d2d7c23 */ /* 0x100fe20008010842 */
[----:B------:R0:W-:Y:S01]  /*f0b0*/  SYNCS.ARRIVE.TRANS64.RED.A1T0 RZ, [R0+URZ], RZ ;  /* 0x000000ff00ff79a7 */ /* 0x0001e2000810043f */
[--C-:B------:R-:W-:Y:S01]  /*f0c0*/  FFMA.FTZ R48, R48, UR46, -R66.reuse ;  /* 0x0000002e30307c23 */ /* 0x100fe20008010842 */
[--C-:B------:R-:W-:Y:S01]  /*f0d0*/  FFMA.FTZ R49, R49, UR46, -R66.reuse ;  /* 0x0000002e31317c23 */ /* 0x100fe20008010842 */
[--C-:B------:R-:W-:Y:S01]  /*f0e0*/  FFMA.FTZ R52, R52, UR46, -R66.reuse ;  /* 0x0000002e34347c23 */ /* 0x100fe20008010842 */
[----:B------:R-:W4:Y:S01]  /*f0f0*/  MUFU.EX2 R182, R182 ;  /* 0x000000b600b67308 */ /* 0x000f220000000800 */
[--C-:B------:R-:W-:Y:S01]  /*f100*/  FFMA.FTZ R53, R53, UR46, -R66.reuse ;  /* 0x0000002e35357c23 */ /* 0x100fe20008010842 */
[--C-:B------:R-:W-:Y:S01]  /*f110*/  FFMA.FTZ R56, R56, UR46, -R66.reuse ;  /* 0x0000002e38387c23 */ /* 0x100fe20008010842 */
[----:B------:R-:W-:Y:S01]  /*f120*/  FFMA.FTZ R57, R57, UR46, -R66 ;  /* 0x0000002e39397c23 */ /* 0x000fe20008010842 */
[----:B-1----:R-:W-:-:S04]  /*f130*/  @P1 IMAD.HI.U32 R13, R191, R30, RZ ;  /* 0x0000001ebf0d1227 */ /* 0x002fc800078e00ff */
[----:B0-----:R-:W-:Y:S01]  /*f140*/  FADD.FTZ R0, R181, R10 ;  /* 0x0000000ab5007221 */ /* 0x001fe20000010000 */
[--C-:B------:R-:W-:Y:S01]  /*f150*/  FFMA.FTZ R60, R60, UR46, -R66.reuse ;  /* 0x0000002e3c3c7c23 */ /* 0x100fe20008010842 */
[--C-:B------:R-:W-:Y:S01]  /*f160*/  FFMA.FTZ R61, R61, UR46, -R66.reuse ;  /* 0x0000002e3d3d7c23 */ /* 0x100fe20008010842 */
[----:B------:R-:W0:Y:S01]  /*f170*/  MUFU.EX2 R3, R3 ;  /* 0x0000000300037308 */ /* 0x000e220000000800 */
[----:B---3--:R-:W-:Y:S01]  /*f180*/  FADD.FTZ R7, R180, R9 ;  /* 0x00000009b4077221 */ /* 0x008fe20000010000 */
[----:B------:R-:W-:Y:S01]  /*f190*/  F2FP.F16.F32.PACK_AB R181, R10, R181 ;  /* 0x000000b50ab5723e */ /* 0x000fe200000000ff */
[--C-:B------:R-:W-:Y:S01]  /*f1a0*/  FFMA.FTZ R64, R64, UR46, -R66.reuse ;  /* 0x0000002e40407c23 */ /* 0x100fe20008010842 */
[----:B--2---:R-:W-:Y:S01]  /*f1b0*/  @P1 SHF.R.U32.HI R11, RZ, R32, R13 ;  /* 0x00000020ff0b1219 */ /* 0x004fe2000001160d */
[--C-:B------:R-:W-:Y:S01]  /*f1c0*/  FFMA.FTZ R65, R65, UR46, -R66.reuse ;  /* 0x0000002e41417c23 */ /* 0x100fe20008010842 */
[----:B------:R-:W-:Y:S01]  /*f1d0*/  FFMA.FTZ R68, R68, UR46, -R66 ;  /* 0x0000002e44447c23 */ /* 0x000fe20008010842 */
[----:B------:R-:W-:Y:S01]  /*f1e0*/  F2FP.F16.F32.PACK_AB R180, R9, R180 ;  /* 0x000000b409b4723e */ /* 0x000fe200000000ff */
[----:B------:R-:W1:Y:S01]  /*f1f0*/  MUFU.EX2 R176, R176 ;  /* 0x000000b000b07308 */ /* 0x000e620000000800 */
[----:B----4-:R-:W-:Y:S01]  /*f200*/  FADD.FTZ R30, R182, R7 ;  /* 0x00000007b61e7221 */ /* 0x010fe20000010000 */
[----:B------:R-:W-:Y:S01]  /*f210*/  IADD3 R13, R11, R193, -R192 ;  /* 0x000000c10b0d7210 */ /* 0x000fe20007ffe8c0 */
[----:B------:R-:W-:Y:S01]  /*f220*/  FADD.FTZ R7, R183, R0 ;  /* 0x00000000b7077221 */ /* 0x000fe20000010000 */
[--C-:B------:R-:W-:Y:S01]  /*f230*/  FFMA.FTZ R69, R69, UR46, -R66.reuse ;  /* 0x0000002e45457c23 */ /* 0x100fe20008010842 */
[----:B------:R-:W-:Y:S01]  /*f240*/  FFMA.FTZ R72, R72, UR46, -R66 ;  /* 0x0000002e48487c23 */ /* 0x000fe20008010842 */
[----:B------:R-:W-:Y:S01]  /*f250*/  SHF.R.S32.HI R32, RZ, 0x1f, R13 ;  /* 0x0000001fff207819 */ /* 0x000fe2000001140d */
[----:B------:R-:W-:Y:S01]  /*f260*/  FADD.FTZ R0, R12, R7 ;  /* 0x000000070c007221 */ /* 0x000fe20000010000 */
[----:B------:R-:W2:Y:S01]  /*f270*/  MUFU.EX2 R33, R33 ;  /* 0x0000002100217308 */ /* 0x000ea20000000800 */
[----:B0-----:R-:W-:Y:S01]  /*f280*/  FADD.FTZ R11, R3, R30 ;  /* 0x0000001e030b7221 */ /* 0x001fe20000010000 */
[----:B------:R-:W-:Y:S01]  /*f290*/  FFMA.FTZ R73, R73, UR46, -R66 ;  /* 0x0000002e49497c23 */ /* 0x000fe20008010842 */
[----:B------:R-:W-:Y:S01]  /*f2a0*/  FADD.FTZ R7, R177, R0 ;  /* 0x00000000b1077221 */ /* 0x000fe20000010000 */
[----:B------:R-:W-:Y:S01]  /*f2b0*/  F2FP.F16.F32.PACK_AB R182, R3, R182 ;  /* 0x000000b603b6723e */ /* 0x000fe200000000ff */
[--C-:B------:R-:W-:Y:S01]  /*f2c0*/  FFMA.FTZ R76, R76, UR46, -R66.reuse ;  /* 0x0000002e4c4c7c23 */ /* 0x100fe20008010842 */
[--C-:B------:R-:W-:Y:S01]  /*f2d0*/  FFMA.FTZ R77, R77, UR46, -R66.reuse ;  /* 0x0000002e4d4d7c23 */ /* 0x100fe20008010842 */
[----:B------:R-:W-:Y:S01]  /*f2e0*/  FADD.FTZ R0, R14, R7 ;  /* 0x000000070e007221 */ /* 0x000fe20000010000 */
[----:B------:R-:W0:Y:S01]  /*f2f0*/  MUFU.EX2 R36, R36 ;  /* 0x0000002400247308 */ /* 0x000e220000000800 */
[----:B-1----:R-:W-:Y:S01]  /*f300*/  FADD.FTZ R30, R176, R11 ;  /* 0x0000000bb01e7221 */ /* 0x002fe20000010000 */
[----:B------:R-:W-:Y:S01]  /*f310*/  FFMA.FTZ R80, R80, UR46, -R66 ;  /* 0x0000002e50507c23 */ /* 0x000fe20008010842 */
[----:B------:R-:W-:Y:S01]  /*f320*/  FADD.FTZ R7, R179, R0 ;  /* 0x00000000b3077221 */ /* 0x000fe20000010000 */
[--C-:B------:R-:W-:Y:S01]  /*f330*/  FFMA.FTZ R81, R81, UR46, -R66.reuse ;  /* 0x0000002e51517c23 */ /* 0x100fe20008010842 */
[--C-:B------:R-:W-:Y:S01]  /*f340*/  FFMA.FTZ R84, R84, UR46, -R66.reuse ;  /* 0x0000002e54547c23 */ /* 0x100fe20008010842 */
[----:B------:R-:W-:Y:S01]  /*f350*/  FFMA.FTZ R66, R85, UR46, -R66 ;  /* 0x0000002e55427c23 */ /* 0x000fe20008010842 */
[----:B------:R-:W-:Y:S01]  /*f360*/  FADD.FTZ R0, R20, R7 ;  /* 0x0000000714007221 */ /* 0x000fe20000010000 */
[----:B------:R-:W1:Y:S01]  /*f370*/  MUFU.EX2 R37, R37 ;  /* 0x0000002500257308 */ /* 0x000e620000000800 */
[----:B--2---:R-:W-:Y:S01]  /*f380*/  FADD.FTZ R11, R33, R30 ;  /* 0x0000001e210b7221 */ /* 0x004fe20000010000 */
[----:B------:R-:W-:Y:S01]  /*f390*/  F2FP.F16.F32.PACK_AB R183, R12, R183 ;  /* 0x000000b70cb7723e */ /* 0x000fe200000000ff */
[----:B------:R-:W-:Y:S01]  /*f3a0*/  FADD.FTZ R7, R173, R0 ;  /* 0x00000000ad077221 */ /* 0x000fe20000010000 */
[----:B------:R-:W-:-:S02]  /*f3b0*/  F2FP.F16.F32.PACK_AB R177, R14, R177 ;  /* 0x000000b10eb1723e */ /* 0x000fc400000000ff */
[----:B------:R-:W-:Y:S01]  /*f3c0*/  F2FP.F16.F32.PACK_AB R179, R20, R179 ;  /* 0x000000b314b3723e */ /* 0x000fe200000000ff */
[----:B------:R-:W-:Y:S01]  /*f3d0*/  FADD.FTZ R0, R24, R7 ;  /* 0x0000000718007221 */ /* 0x000fe20000010000 */
[----:B------:R-:W2:Y:S01]  /*f3e0*/  MUFU.EX2 R40, R40 ;  /* 0x0000002800287308 */ /* 0x000ea20000000800 */
[----:B0-----:R-:W-:Y:S01]  /*f3f0*/  FADD.FTZ R30, R36, R11 ;  /* 0x0000000b241e7221 */ /* 0x001fe20000010000 */
[----:B------:R-:W-:Y:S01]  /*f400*/  F2FP.F16.F32.PACK_AB R173, R24, R173 ;  /* 0x000000ad18ad723e */ /* 0x000fe200000000ff */
[----:B------:R-:W-:Y:S01]  /*f410*/  FADD.FTZ R7, R175, R0 ;  /* 0x00000000af077221 */ /* 0x000fe20000010000 */
[C---:B------:R-:W-:Y:S02]  /*f420*/  F2FP.F16.F32.PACK_AB R175, R26.reuse, R175 ;  /* 0x000000af1aaf723e */ /* 0x040fe400000000ff */
[----:B------:R-:W-:Y:S01]  /*f430*/  F2FP.F16.F32.PACK_AB R176, R33, R176 ;  /* 0x000000b021b0723e */ /* 0x000fe200000000ff */
[----:B------:R-:W-:Y:S01]  /*f440*/  FADD.FTZ R0, R26, R7 ;  /* 0x000000071a007221 */ /* 0x000fe20000010000 */
[----:B------:R-:W0:Y:S01]  /*f450*/  MUFU.EX2 R41, R41 ;  /* 0x0000002900297308 */ /* 0x000e220000000800 */
[----:B-1----:R-:W-:Y:S01]  /*f460*/  FADD.FTZ R11, R37, R30 ;  /* 0x0000001e250b7221 */ /* 0x002fe20000010000 */
[----:B------:R-:W-:-:S02]  /*f470*/  LEA.HI R7, R32, R13, RZ, 0x7 ;  /* 0x0000000d20077211 */ /* 0x000fc400078f38ff */
[----:B------:R-:W-:Y:S02]  /*f480*/  F2FP.F16.F32.PACK_AB R178, R37, R36 ;  /* 0x0000002425b2723e */ /* 0x000fe400000000ff */
[----:B------:R-:W-:Y:S02]  /*f490*/  SHF.R.S32.HI R7, RZ, 0x7, R7 ;  /* 0x00000007ff077819 */ /* 0x000fe40000011407 */
        /* <DEDUP_REMOVED lines=30> */
[C---:B------:R-:W-:Y:S01]  /*f680*/  F2FP.F16.F32.PACK_AB R167, R42.reuse, R167 ;  /* 0x000000a72aa7723e */ /* 0x040fe200000000ff */
[----:B------:R-:W-:Y:S02]  /*f690*/  FADD.FTZ R0, R42, R3 ;  /* 0x000000032a007221 */ /* 0x000fe40000010000 */
[----:B------:R-:W0:Y:S01]  /*f6a0*/  MUFU.EX2 R60, R60 ;  /* 0x0000003c003c7308 */ /* 0x000e220000000800 */
[----:B-1----:R-:W-:Y:S01]  /*f6b0*/  FADD.FTZ R10, R56, R13 ;  /* 0x0000000d380a7221 */ /* 0x002fe20000010000 */
[----:B------:R-:W-:Y:S01]  /*f6c0*/  FADD.FTZ R3, R161, R0 ;  /* 0x00000000a1037221 */ /* 0x000fe20000010000 */
[----:B------:R-:W-:-:S02]  /*f6d0*/  IADD3 R13, R96, -0x2, RZ ;  /* 0xfffffffe600d7810 */ /* 0x000fc40007ffe0ff */
[----:B------:R-:W-:Y:S02]  /*f6e0*/  CS2R R96, SRZ ;  /* 0x0000000000607805 */ /* 0x000fe4000001ff00 */
[C---:B------:R-:W-:Y:S01]  /*f6f0*/  F2FP.F16.F32.PACK_AB R161, R46.reuse, R161 ;  /* 0x000000a12ea1723e */ /* 0x040fe200000000ff */
[----:B------:R-:W-:Y:S01]  /*f700*/  FADD.FTZ R0, R46, R3 ;  /* 0x000000032e007221 */ /* 0x000fe20000010000 */
[----:B------:R-:W1:Y:S01]  /*f710*/  MUFU.EX2 R61, R61 ;  /* 0x0000003d003d7308 */ /* 0x000e620000000800 */
[----:B--2---:R-:W-:Y:S02]  /*f720*/  FADD.FTZ R9, R57, R10 ;  /* 0x0000000a39097221 */ /* 0x004fe40000010000 */
[----:B------:R-:W-:Y:S01]  /*f730*/  FADD.FTZ R3, R163, R0 ;  /* 0x00000000a3037221 */ /* 0x000fe20000010000 */
[----:B------:R-:W-:Y:S02]  /*f740*/  F2FP.F16.F32.PACK_AB R164, R57, R56 ;  /* 0x0000003839a4723e */ /* 0x000fe400000000ff */
[C---:B------:R-:W-:Y:S01]  /*f750*/  F2FP.F16.F32.PACK_AB R163, R50.reuse, R163 ;  /* 0x000000a332a3723e */ /* 0x040fe200000000ff */
[----:B------:R-:W-:Y:S01]  /*f760*/  FADD.FTZ R0, R50, R3 ;  /* 0x0000000332007221 */ /* 0x000fe20000010000 */
[----:B------:R-:W2:Y:S01]  /*f770*/  MUFU.EX2 R64, R64 ;  /* 0x0000004000407308 */ /* 0x000ea20000000800 */
[----:B0-----:R-:W-:-:S02]  /*f780*/  FADD.FTZ R10, R60, R9 ;  /* 0x000000093c0a7221 */ /* 0x001fc40000010000 */
[----:B------:R-:W-:-:S05]  /*f790*/  FADD.FTZ R3, R157, R0 ;  /* 0x000000009d037221 */ /* 0x000fca0000010000 */
        /* <DEDUP_REMOVED lines=45> */
[----:B------:R-:W-:Y:S02]  /*fa70*/  VIMNMX R10, RZ, R7, !PT ;  /* 0x00000007ff0a7248 */ /* 0x000fe40007fe0100 */
[----:B------:R-:W-:Y:S02]  /*fa80*/  F2FP.F16.F32.PACK_AB R154, R9, R84 ;  /* 0x00000054099a723e */ /* 0x000fe400000000ff */
[----:B------:R-:W-:Y:S01]  /*fa90*/  ISETP.GE.AND P2, PT, R13, R10, PT ;  /* 0x0000000a0d00720c */ /* 0x000fe20003f46270 */
[----:B-1----:R-:W-:-:S04]  /*faa0*/  FADD.FTZ R11, R155, R0 ;  /* 0x000000009b0b7221 */ /* 0x002fc80000010000 */
[C---:B--2---:R-:W-:Y:S01]  /*fab0*/  FADD.FTZ R0, R8.reuse, R11 ;  /* 0x0000000b08007221 */ /* 0x044fe20000010000 */
[----:B------:R-:W-:-:S07]  /*fac0*/  F2FP.F16.F32.PACK_AB R155, R8, R155 ;  /* 0x0000009b089b723e */ /* 0x000fce00000000ff */
[----:B------:R-:W-:Y:S05]  /*fad0*/  @!P2 BRA `(.L_x_3045) ;  /* 0x0000002800fca947 */ /* 0x000fea0003800000 */
[----:B------:R-:W-:Y:S01]  /*fae0*/  IMAD.MOV.U32 R11, RZ, RZ, R5 ;  /* 0x000000ffff0b7224 */ /* 0x000fe200078e0005 */
[----:B------:R-:W-:Y:S01]  /*faf0*/  MOV R14, R186 ;  /* 0x000000ba000e7202 */ /* 0x000fe20000000f00 */
[----:B------:R-:W-:Y:S02]  /*fb00*/  IMAD.MOV.U32 R12, RZ, RZ, R6 ;  /* 0x000000ffff0c7224 */ /* 0x000fe400078e0006 */
[----:B------:R-:W-:Y:S02]  /*fb10*/  IMAD.MOV.U32 R15, RZ, RZ, R188 ;  /* 0x000000ffff0f7224 */ /* 0x000fe400078e00bc */
[----:B------:R-:W-:-:S07]  /*fb20*/  IMAD.MOV.U32 R151, RZ, RZ, RZ ;  /* 0x000000ffff977224 */ /* 0x000fce00078e00ff */
.L_x_3057:
        /* <DEDUP_REMOVED lines=8> */
.L_x_3047:
[----:B------:R-:W-:Y:S01]  /*fbb0*/  VIADD R5, R14, 0x1 ;  /* 0x000000010e057836 */ /* 0x000fe20000000000 */
[----:B------:R-:W-:-:S04]  /*fbc0*/  SHF.L.U32 R6, R188, 0x1f, RZ ;  /* 0x0000001fbc067819 */ /* 0x000fc800000006ff */
[----:B------:R-:W-:-:S04]  /*fbd0*/  ISETP.NE.AND P3, PT, R5, 0x2, PT ;  /* 0x000000020500780c */ /* 0x000fc80003f65270 */
[----:B------:R-:W-:-:S05]  /*fbe0*/  SEL R5, R5, RZ, P3 ;  /* 0x000000ff05057207 */ /* 0x000fca0001800000 */
[----:B------:R-:W-:-:S04]  /*fbf0*/  IMAD R5, R5, 0x8, R18 ;  /* 0x0000000805057824 */ /* 0x000fc800078e0212 */
[----:B------:R0:W1:Y:S01]  /*fc00*/  SYNCS.PHASECHK.TRANS64.TRYWAIT P3, [R5+URZ+0x28830], R6 ;  /* 0x02883006050075a7 */ /* 0x000062000806017f */
[----:B------:R-:W-:Y:S05]  /*fc10*/  @!P0 BRA `(.L_x_3048) ;  /* 0x0000000000048947 */ /* 0x000fea0003800000 */
[----:B------:R-:W-:Y:S01]  /*fc20*/  BPT.TRAP 0x1 ;  /* 0x000000040000795c */ /* 0x000fe20000300000 */
.L_x_3048:
[----:B------:R-:W-:Y:S04]  /*fc30*/  BSSY B0, `(.L_x_3046) ;  /* 0x0000004000007945 */ /* 0x000fe80003800000 */
[----:B-1----:R-:W-:Y:S05]  /*fc40*/  @P3 BRA `(.L_x_3049) ;  /* 0x0000000000083947 */ /* 0x002fea0003800000 */
[----:B------:R-:W1:Y:S02]  /*fc50*/  SYNCS.PHASECHK.TRANS64.TRYWAIT P3, [R5+URZ+0x28830], R6 ;  /* 0x02883006050075a7 */ /* 0x000e64000806017f */
[----:B-1----:R-:W-:Y:S05]  /*fc60*/  @!P3 BRA `(.L_x_3050) ;  /* 0x000001080000b947 */ /* 0x002fea0003800000 */
.L_x_3049:
[----:B------:R-:W-:Y:S05]  /*fc70*/  BSYNC B0 ;  /* 0x0000000000007941 */ /* 0x000fea0003800000 */
.L_x_3046:
[----:B01----:R-:W0:Y:S01]  /*fc80*/  S2R R5, SR_TID.X ;  /* 0x0000000000057919 */ /* 0x003e220000002100 */
[----:B------:R-:W-:Y:S01]  /*fc90*/  IADD3 R186, R14, 0x1, RZ ;  /* 0x000000010eba7810 */ /* 0x000fe20007ffe0ff */
        /* <DEDUP_REMOVED lines=10> */
[----:B------:R-:W-:Y:S02]  /*fd40*/  R2UR UR31, R7 ;  /* 0x00000000071f72ca */ /* 0x000fe400000e0000 */
[C---:B------:R-:W-:Y:S02]  /*fd50*/  R2UR UR34, R6.reuse ;  /* 0x00000000062272ca */ /* 0x040fe400000e0000 */
[----:B------:R-:W-:-:S02]  /*fd60*/  IADD3 R8, R6, 0x2, RZ ;  /* 0x0000000206087810 */ /* 0x000fc40007ffe0ff */
[----:B------:R-:W-:Y:S01]  /*fd70*/  R2UR UR11, R9 ;  /* 0x00000000090b72ca */ /* 0x000fe200000e0000 */
[----:B------:R-:W-:Y:S01]  /*fd80*/  IMAD.MOV.U32 R9, RZ, RZ, 0x40000040 ;  /* 0x40000040ff097424 */ /* 0x000fe200078e00ff */
[----:B------:R-:W-:Y:S01]  /*fd90*/  R2UR UR6, R8 ;  /* 0x00000000080672ca */ /* 0x000fe200000e0000 */
[----:B------:R-:W-:-:S03]  /*fda0*/  VIADD R8, R6, 0x4 ;  /* 0x0000000406087836 */ /* 0x000fc60000000000 */
[----:B------:R-:W-:Y:S01]  /*fdb0*/  R2UR UR15, R9 ;  /* 0x00000000090f72ca */ /* 0x000fe200000e0000 */
[----:B------:R-:W-:Y:S01]  /*fdc0*/  IMAD.MOV.U32 R9, RZ, RZ, 0x40000040 ;  /* 0x40000040ff097424 */ /* 0x000fe200078e00ff */
[----:B0-----:R-:W-:Y:S02]  /*fdd0*/  SHF.R.U32.HI R5, RZ, 0x7, R5 ;  /* 0x00000007ff057819 */ /* 0x001fe40000011605 */
[----:B------:R-:W-:Y:S02]  /*fde0*/  R2UR UR10, R8 ;  /* 0x00000000080a72ca */ /* 0x000fe400000e0000 */
[----:B------:R-:W-:Y:S01]  /*fdf0*/  IADD3 R8, R6, 0x6, RZ ;  /* 0x0000000606087810 */ /* 0x000fe20007ffe0ff */
[----:B------:R-:W-:Y:S01]  /*fe00*/  VIADD R5, R5, 0x8 ;  /* 0x0000000805057836 */ /* 0x000fe20000000000 */
[----:B------:R-:W-:Y:S01]  /*fe10*/  R2UR UR19, R9 ;  /* 0x00000000091372ca */ /* 0x000fe200000e0000 */
[----:B------:R-:W-:Y:S01]  /*fe20*/  IMAD.MOV.U32 R9, RZ, RZ, 0x40000040 ;  /* 0x40000040ff097424 */ /* 0x000fe200078e00ff */
[----:B------:R-:W-:Y:S01]  /*fe30*/  R2UR UR14, R8 ;  /* 0x00000000080e72ca */ /* 0x000fe200000e0000 */
[----:B------:R-:W-:Y:S01]  /*fe40*/  VIADD R8, R6, 0x400 ;  /* 0x0000040006087836 */ /* 0x000fe20000000000 */
[----:B------:R0:W-:Y:S02]  /*fe50*/  BAR.SYNC.DEFER_BLOCKING R5, 0x100 ;  /* 0x000400050000751d */ /* 0x0001e40000010000 */
[----:B------:R-:W-:Y:S01]  /*fe60*/  R2UR UR23, R9 ;  /* 0x00000000091772ca */ /* 0x000fe200000e0000 */
[----:B------:R-:W-:Y:S01]  /*fe70*/  IMAD.MOV.U32 R9, RZ, RZ, 0x40000040 ;  /* 0x40000040ff097424 */ /* 0x000fe200078e00ff */
[----:B------:R-:W-:-:S02]  /*fe80*/  R2UR UR18, R8 ;  /* 0x00000000081272ca */ /* 0x000fc400000e0000 */
[----:B------:R-:W-:Y:S02]  /*fe90*/  IADD3 R8, R6, 0x402, RZ ;  /* 0x0000040206087810 */ /* 0x000fe40007ffe0ff */
[----:B------:R-:W-:Y:S02]  /*fea0*/  R2UR UR27, R9 ;  /* 0x00000000091b72ca */ /* 0x000fe400000e0000 */
[----:B------:R-:W-:Y:S01]  /*feb0*/  R2UR UR22, R8 ;  /* 0x00000000081672ca */ /* 0x000fe200000e0000 */
[C---:B------:R-:W-:Y:S01]  /*fec0*/  VIADD R8, R6.reuse, 0x404 ;  /* 0x0000040406087836 */ /* 0x040fe20000000000 */
[----:B------:R-:W-:-:S04]  /*fed0*/  IADD3 R6, R6, 0x406, RZ ;  /* 0x0000040606067810 */ /* 0x000fc80007ffe0ff */
        /* <DEDUP_REMOVED lines=29> */
.L_x_3052:
[----:B------:R-:W-:Y:S01]  /*100b0*/  SHF.L.U32 R5, R15, 0x1f, RZ ;  /* 0x0000001f0f057819 */ /* 0x000fe200000006ff */
[----:B------:R-:W-:-:S04]  /*100c0*/  IMAD R6, R14, 0x8, R18 ;  /* 0x000000080e067824 */ /* 0x000fc800078e0212 */
[----:B------:R0:W1:Y:S01]  /*100d0*/  SYNCS.PHASECHK.TRANS64.TRYWAIT P2, [R6+URZ+0x28850], R5 ;  /* 0x02885005060075a7 */ /* 0x000062000804017f */
[----:B------:R-:W-:Y:S05]  /*100e0*/  @!P0 BRA `(.L_x_3053) ;  /* 0x0000000000048947 */ /* 0x000fea0003800000 */
[----:B------:R-:W-:Y:S01]  /*100f0*/  BPT.TRAP 0x1 ;  /* 0x000000040000795c */ /* 0x000fe20000300000 */
.L_x_3053:
[----:B-1----:R-:W-:Y:S05]  /*10100*/  @P2 BRA `(.L_x_3051) ;  /* 0x0000000000082947 */ /* 0x002fea0003800000 */
[----:B------:R-:W1:Y:S02]  /*10110*/  SYNCS.PHASECHK.TRANS64.TRYWAIT P2, [R6+URZ+0x28850], R5 ;  /* 0x02885005060075a7 */ /* 0x000e64000804017f */
[----:B-1----:R-:W-:Y:S05]  /*10120*/  @!P2 BRA `(.L_x_3054) ;  /* 0x0000010000e4a947 */ /* 0x002fea0003800000 */
.L_x_3051:
        /* <DEDUP_REMOVED lines=15> */
[----:B------:R-:W-:Y:S02]  /*10220*/  R2UR UR6, R8 ;  /* 0x00000000080672ca */ /* 0x000fe400000e0000 */
[----:B------:R-:W-:Y:S01]  /*10230*/  R2UR UR7, R9 ;  /* 0x00000000090772ca */ /* 0x000fe200000e0000 */
[----:B------:R-:W-:Y:S01]  /*10240*/  IMAD.MOV.U32 R9, RZ, RZ, 0x40000040 ;  /* 0x40000040ff097424 */ /* 0x000fe200078e00ff */
[----:B------:R-:W-:Y:S02]  /*10250*/  IADD3 R8, R6, 0x100, RZ ;  /* 0x0000010006087810 */ /* 0x000fe40007ffe0ff */
        /* <DEDUP_REMOVED lines=29> */
[C---:B------:R-:W-:Y:S01]  /*10430*/  IADD3 R8, R6.reuse, 0x300, RZ ;  /* 0x0000030006087810 */ /* 0x040fe20007ffe0ff */
        /* <DEDUP_REMOVED lines=18> */
.L_x_3055:
[----:B------:R-:W1:Y:S01]  /*10560*/  @P1 LDC R6, c[0x0][0x44c] ;  /* 0x00011300ff061b82 */ /* 0x000e620000000800 */
[----:B------:R-:W-:Y:S01]  /*10570*/  IADD3 R9, R204, R191, RZ ;  /* 0x000000bfcc097210 */ /* 0x000fe20007ffe0ff */
[----:B------:R-:W-:-:S06]  /*10580*/  UMOV UR46, UR45 ;  /* 0x0000002d002e7c82 */ /* 0x000fcc0008000000 */
[----:B0-----:R-:W0:Y:S01]  /*10590*/  @P1 LDC R5, c[0x0][0x450] ;  /* 0x00011400ff051b82 */ /* 0x001e220000000800 */
[----:B-1----:R-:W-:-:S05]  /*105a0*/  @P1 IMAD.HI.U32 R6, R9, R6, RZ ;  /* 0x0000000609061227 */ /* 0x002fca00078e00ff */
[----:B0-----:R-:W-:Y:S01]  /*105b0*/  @P1 SHF.R.U32.HI R9, RZ, R5, R6 ;  /* 0x00000005ff091219 */ /* 0x001fe20000011606 */
[----:B------:R-:W-:-:S04]  /*105c0*/  IMAD.MOV.U32 R6, RZ, RZ, -0x80 ;  /* 0xffffff80ff067424 */ /* 0x000fc800078e00ff */
[----:B------:R-:W0:Y:S01]  /*105d0*/  SHFL.IDX PT, R8, R9, RZ, 0x1c1f ;  /* 0x001c1fff09087589 */ /* 0x000e2200000e0000 */
[----:B------:R-:W-:-:S03]  /*105e0*/  IMAD R6, R13, R6, 0x1 ;  /* 0x000000010d067424 */ /* 0x000fc600078e0206 */
[----:B------:R-:W1:Y:S01]  /*105f0*/  SHFL.IDX PT, R20, R9, 0x1, 0x1c1f ;  /* 0x003c1f0009147f89 */ /* 0x000e6200000e0000 */
[----:B------:R-:W-:-:S05]  /*10600*/  IMAD R5, R203, -0x2, R6 ;  /* 0xfffffffecb057824 */ /* 0x000fca00078e0206 */
[----:B------:R-:W-:-:S05]  /*10610*/  IADD3 R5, -R192, R5, R193 ;  /* 0x00000005c0057210 */ /* 0x000fca0007ffe1c1 */
[C---:B0-----:R-:W-:Y:S02]  /*10620*/  IMAD.IADD R6, R5.reuse, 0x1, R8 ;  /* 0x0000000105067824 */ /* 0x041fe400078e0208 */
[----:B-1----:R-:W-:-:S03]  /*10630*/  IMAD.IADD R5, R5, 0x1, R20 ;  /* 0x0000000105057824 */ /* 0x002fc600078e0214 */
[C---:B------:R-:W-:Y:S02]  /*10640*/  ISETP.GT.AND P2, PT, R6.reuse, RZ, PT ;  /* 0x000000ff0600720c */ /* 0x040fe40003f44270 */
[----:B------:R-:W-:Y:S02]  /*10650*/  ISETP.GT.AND P3, PT, R6, 0x1, PT ;  /* 0x000000010600780c */ /* 0x000fe40003f64270 */
        /* <DEDUP_REMOVED lines=95> */
[C---:B------:R-:W-:Y:S02]  /*10c50*/  ISETP.GT.AND P4, PT, R5.reuse, 0x1, PT ;  /* 0x000000010500780c */ /* 0x040fe40003f84270 */
[----:B------:R-:W-:Y:S01]  /*10c60*/  FSEL R26, R26, -INF , P3 ;  /* 0xff8000001a1a7808 */ /* 0x000fe20001800000 */
[----:B------:R-:W0:Y:S01]  /*10c70*/  SHFL.BFLY PT, R153, R24, 0x2, 0x1f ;  /* 0x0c401f0018997f89 */ /* 0x000e2200000e0000 */
[----:B------:R-:W-:Y:S02]  /*10c80*/  ISETP.GT.AND P3, PT, R5, 0x8, PT ;  /* 0x000000080500780c */ /* 0x000fe40003f64270 */
[----:B------:R-:W-:Y:S02]  /*10c90*/  FSEL R27, R27, -INF , P4 ;  /* 0xff8000001b1b7808 */ /* 0x000fe40002000000 */
[----:B------:R-:W-:-:S02]  /*10ca0*/  FMNMX.FTZ R20, R26, R11, !PT ;  /* 0x0000000b1a147209 */ /* 0x000fc40007810000 */
[C---:B------:R-:W-:Y:S02]  /*10cb0*/  ISETP.GT.AND P4, PT, R5.reuse, 0x9, PT ;  /* 0x000000090500780c */ /* 0x040fe40003f84270 */
[----:B------:R-:W-:Y:S02]  /*10cc0*/  FSEL R30, R30, -INF , P3 ;  /* 0xff8000001e1e7808 */ /* 0x000fe40001800000 */
[----:B------:R-:W-:Y:S02]  /*10cd0*/  ISETP.GT.AND P3, PT, R5, 0x10, PT ;  /* 0x000000100500780c */ /* 0x000fe40003f64270 */
[----:B------:R-:W-:Y:S02]  /*10ce0*/  FSEL R31, R31, -INF , P4 ;  /* 0xff8000001f1f7808 */ /* 0x000fe40002000000 */
[----:B------:R-:W-:Y:S02]  /*10cf0*/  ISETP.GT.AND P4, PT, R5, 0x11, PT ;  /* 0x000000110500780c */ /* 0x000fe40003f84270 */
[----:B------:R-:W-:-:S02]  /*10d00*/  FSEL R34, R34, -INF , P3 ;  /* 0xff80000022227808 */ /* 0x000fc40001800000 */
[----:B------:R-:W-:Y:S02]  /*10d10*/  ISETP.GT.AND P3, PT, R5, 0x18, PT ;  /* 0x000000180500780c */ /* 0x000fe40003f64270 */
[----:B------:R-:W-:Y:S02]  /*10d20*/  FSEL R35, R35, -INF , P4 ;  /* 0xff80000023237808 */ /* 0x000fe40002000000 */
[C---:B------:R-:W-:Y:S02]  /*10d30*/  ISETP.GT.AND P4, PT, R5.reuse, 0x19, PT ;  /* 0x000000190500780c */ /* 0x040fe40003f84270 */
[----:B0-----:R-:W-:Y:S02]  /*10d40*/  FMNMX.FTZ R153, R24, R153, !PT ;  /* 0x0000009918997209 */ /* 0x001fe40007810000 */
[----:B------:R-:W-:Y:S02]  /*10d50*/  FSEL R38, R38, -INF , P3 ;  /* 0xff80000026267808 */ /* 0x000fe40001800000 */
[----:B------:R-:W-:Y:S01]  /*10d60*/  ISETP.GT.AND P3, PT, R5, 0x20, PT ;  /* 0x000000200500780c */ /* 0x000fe20003f64270 */
[----:B------:R-:W0:Y:S01]  /*10d70*/  SHFL.BFLY PT, R6, R153, 0x1, 0x1f ;  /* 0x0c201f0099067f89 */ /* 0x000e2200000e0000 */
[----:B------:R-:W-:-:S02]  /*10d80*/  FSEL R39, R39, -INF , P4 ;  /* 0xff80000027277808 */ /* 0x000fc40002000000 */
        /* <DEDUP_REMOVED lines=9> */
[----:B------:R-:W-:Y:S02]  /*10e20*/  FSEL R50, R50, -INF , P3 ;  /* 0xff80000032327808 */ /* 0x000fe40001800000 */
[----:B------:R-:W-:Y:S02]  /*10e30*/  ISETP.GT.AND P3, PT, R5, 0x38, PT ;  /* 0x000000380500780c */ /* 0x000fe40003f64270 */
[----:B0-----:R-:W-:-:S02]  /*10e40*/  FMNMX.FTZ R6, R153, R6, !PT ;  /* 0x0000000699067209 */ /* 0x001fc40007810000 */
[----:B------:R-:W-:Y:S02]  /*10e50*/  FSEL R51, R51, -INF , P4 ;  /* 0xff80000033337808 */ /* 0x000fe40002000000 */
[C---:B------:R-:W-:Y:S01]  /*10e60*/  FSETP.NEU.FTZ.AND P2, PT, R6.reuse, -INF , PT ;  /* 0xff8000000600780b */ /* 0x040fe20003f5d000 */
[----:B------:R-:W-:Y:S01]  /*10e70*/  FMUL.FTZ R8, R6, UR46 ;  /* 0x0000002e06087c20 */ /* 0x000fe20008410000 */
[C---:B------:R-:W-:Y:S02]  /*10e80*/  ISETP.GT.AND P4, PT, R5.reuse, 0x39, PT ;  /* 0x000000390500780c */ /* 0x040fe40003f84270 */
[----:B------:R-:W-:Y:S02]  /*10e90*/  FSEL R54, R54, -INF , P3 ;  /* 0xff80000036367808 */ /* 0x000fe40001800000 */
[----:B------:R-:W-:Y:S02]  /*10ea0*/  FSEL R8, R8, RZ, P2 ;  /* 0x000000ff08087208 */ /* 0x000fe40001000000 */
[----:B------:R-:W-:-:S02]  /*10eb0*/  ISETP.GT.AND P3, PT, R5, 0x40, PT ;  /* 0x000000400500780c */ /* 0x000fc40003f64270 */
[----:B------:R-:W-:Y:S01]  /*10ec0*/  FSEL R55, R55, -INF , P4 ;  /* 0xff80000037377808 */ /* 0x000fe20002000000 */
[--C-:B------:R-:W-:Y:S01]  /*10ed0*/  FFMA.FTZ R182, R21, UR46, -R8.reuse ;  /* 0x0000002e15b67c23 */ /* 0x100fe20008010808 */
[----:B------:R-:W-:Y:S01]  /*10ee0*/  FMNMX.FTZ R21, R27, R20, !PT ;  /* 0x000000141b157209 */ /* 0x000fe20007810000 */
[--C-:B------:R-:W-:Y:S01]  /*10ef0*/  FFMA.FTZ R176, R15, UR46, -R8.reuse ;  /* 0x0000002e0fb07c23 */ /* 0x100fe20008010808 */
[--C-:B------:R-:W-:Y:S01]  /*10f00*/  FFMA.FTZ R180, R25, UR46, -R8.reuse ;  /* 0x0000002e19b47c23 */ /* 0x100fe20008010808 */
[--C-:B------:R-:W-:Y:S01]  /*10f10*/  FFMA.FTZ R9, R29, UR46, -R8.reuse ;  /* 0x0000002e1d097c23 */ /* 0x100fe20008010808 */
[----:B------:R-:W-:Y:S01]  /*10f20*/  FMNMX.FTZ R20, R30, R21, !PT ;  /* 0x000000151e147209 */ /* 0x000fe20007810000 */
        /* <DEDUP_REMOVED lines=34> */
[----:B------:R-:W-:Y:S01]  /*11150*/  FFMA.FTZ R154, R84, UR46, -R8 ;  /* 0x0000002e549a7c23 */ /* 0x000fe20008010808 */
[----:B------:R-:W-:Y:S01]  /*11160*/  FMNMX.FTZ R25, R47, R20, !PT ;  /* 0x000000142f197209 */ /* 0x000fe20007810000 */
[----:B------:R-:W-:Y:S01]  /*11170*/  MUFU.EX2 R7, R7 ;  /* 0x0000000700077308 */ /* 0x000fe20000000800 */
[----:B------:R-:W-:-:S02]  /*11180*/  FSEL R66, R66, -INF , P3 ;  /* 0xff80000042427808 */ /* 0x000fc40001800000 */
[----:B------:R-:W-:Y:S01]  /*11190*/  FMNMX.FTZ R20, R50, R25, !PT ;  /* 0x0000001932147209 */ /* 0x000fe20007810000 */
[----:B------:R-:W-:Y:S01]  /*111a0*/  FFMA.FTZ R25, R41, UR46, -R8 ;  /* 0x0000002e29197c23 */ /* 0x000fe20008010808 */
[----:B------:R-:W-:Y:S02]  /*111b0*/  ISETP.GT.AND P3, PT, R5, 0x58, PT ;  /* 0x000000580500780c */ /* 0x000fe40003f64270 */
[----:B------:R-:W-:Y:S01]  /*111c0*/  FMNMX.FTZ R29, R51, R20, !PT ;  /* 0x00000014331d7209 */ /* 0x000fe20007810000 */
[----:B------:R-:W-:Y:S01]  /*111d0*/  MUFU.EX2 R180, R180 ;  /* 0x000000b400b47308 */ /* 0x000fe20000000800 */
[----:B------:R-:W-:Y:S02]  /*111e0*/  FSEL R70, R70, -INF , P3 ;  /* 0xff80000046467808 */ /* 0x000fe40001800000 */
[----:B------:R-:W-:Y:S02]  /*111f0*/  FMNMX.FTZ R20, R54, R29, !PT ;  /* 0x0000001d36147209 */ /* 0x000fe40007810000 */
[----:B------:R-:W-:-:S02]  /*11200*/  ISETP.GT.AND P3, PT, R5, 0x60, PT ;  /* 0x000000600500780c */ /* 0x000fc40003f64270 */
[----:B------:R-:W-:Y:S01]  /*11210*/  FMNMX.FTZ R29, R55, R20, !PT ;  /* 0x00000014371d7209 */ /* 0x000fe20007810000 */
[----:B------:R-:W-:Y:S01]  /*11220*/  MUFU.EX2 R182, R182 ;  /* 0x000000b600b67308 */ /* 0x000fe20000000800 */
[----:B------:R-:W-:Y:S02]  /*11230*/  FSEL R74, R74, -INF , P3 ;  /* 0xff8000004a4a7808 */ /* 0x000fe40001800000 */
[----:B------:R-:W-:Y:S01]  /*11240*/  FMNMX.FTZ R20, R58, R29, !PT ;  /* 0x0000001d3a147209 */ /* 0x000fe20007810000 */
[--C-:B------:R-:W-:Y:S01]  /*11250*/  FFMA.FTZ R29, R45, UR46, -R8.reuse ;  /* 0x0000002e2d1d7c23 */ /* 0x100fe20008010808 */
[----:B------:R-:W-:Y:S01]  /*11260*/  ISETP.GT.AND P3, PT, R5, 0x68, PT ;  /* 0x000000680500780c */ /* 0x000fe20003f64270 */
[----:B------:R-:W-:Y:S01]  /*11270*/  FFMA.FTZ R45, R77, UR46, -R8 ;  /* 0x0000002e4d2d7c23 */ /* 0x000fe20008010808 */
[----:B------:R-:W-:Y:S01]  /*11280*/  FMNMX.FTZ R33, R59, R20, !PT ;  /* 0x000000143b217209 */ /* 0x000fe20007810000 */
[----:B------:R-:W-:Y:S01]  /*11290*/  MUFU.EX2 R9, R9 ;  /* 0x0000000900097308 */ /* 0x000fe20000000800 */
[----:B------:R-:W-:-:S02]  /*112a0*/  FSEL R78, R78, -INF , P3 ;  /* 0xff8000004e4e7808 */ /* 0x000fc40001800000 */
[----:B------:R-:W-:Y:S02]  /*112b0*/  FMNMX.FTZ R20, R62, R33, !PT ;  /* 0x000000213e147209 */ /* 0x000fe40007810000 */
[----:B------:R-:W-:Y:S02]  /*112c0*/  ISETP.GT.AND P3, PT, R5, 0x70, PT ;  /* 0x000000700500780c */ /* 0x000fe40003f64270 */
[----:B------:R-:W-:Y:S01]  /*112d0*/  FMNMX.FTZ R33, R63, R20, !PT ;  /* 0x000000143f217209 */ /* 0x000fe20007810000 */
[----:B------:R-:W-:Y:S01]  /*112e0*/  MUFU.EX2 R176, R176 ;  /* 0x000000b000b07308 */ /* 0x000fe20000000800 */
        /* <DEDUP_REMOVED lines=12> */
[----:B------:R0:W-:Y:S01]  /*113b0*/  MUFU.EX2 R33, R49 ;  /* 0x0000003100217308 */ /* 0x0001e20000000800 */
[----:B------:R-:W-:Y:S02]  /*113c0*/  FSEL R75, R75, -INF , P4 ;  /* 0xff8000004b4b7808 */ /* 0x000fe40002000000 */
[----:B------:R-:W-:Y:S01]  /*113d0*/  FMNMX.FTZ R24, R74, R37, !PT ;  /* 0x000000254a187209 */ /* 0x000fe20007810000 */
[--C-:B------:R-:W-:Y:S01]  /*113e0*/  FFMA.FTZ R37, R53, UR46, -R8.reuse ;  /* 0x0000002e35257c23 */ /* 0x100fe20008010808 */
[----:B------:R-:W-:Y:S01]  /*113f0*/  ISETP.GT.AND P4, PT, R5, 0x69, PT ;  /* 0x000000690500780c */ /* 0x000fe20003f84270 */
[--C-:B------:R-:W-:Y:S01]  /*11400*/  FFMA.FTZ R53, R69, UR46, -R8.reuse ;  /* 0x0000002e45357c23 */ /* 0x100fe20008010808 */
[----:B------:R-:W-:Y:S01]  /*11410*/  FMNMX.FTZ R41, R75, R24, !PT ;  /* 0x000000184b297209 */ /* 0x000fe20007810000 */
[----:B------:R-:W-:Y:S01]  /*11420*/  MUFU.EX2 R178, R178 ;  /* 0x000000b200b27308 */ /* 0x000fe20000000800 */
[----:B------:R-:W-:Y:S01]  /*11430*/  FSEL R79, R79, -INF , P4 ;  /* 0xff8000004f4f7808 */ /* 0x000fe20002000000 */
[----:B0-----:R-:W-:Y:S01]  /*11440*/  FFMA.FTZ R49, R73, UR46, -R8 ;  /* 0x0000002e49317c23 */ /* 0x001fe20008010808 */
        /* <DEDUP_REMOVED lines=8> */
[----:B------:R-:W-:Y:S01]  /*114d0*/  FFMA.FTZ R41, R81, UR46, -R8 ;  /* 0x0000002e51297c23 */ /* 0x000fe20008010808 */
[----:B------:R-:W-:Y:S01]  /*114e0*/  ISETP.GT.AND P4, PT, R5, 0x79, PT ;  /* 0x000000790500780c */ /* 0x000fe20003f84270 */
[----:B------:R-:W-:Y:S01]  /*114f0*/  MUFU.EX2 R172, R172 ;  /* 0x000000ac00ac7308 */ /* 0x000fe20000000800 */
[----:B------:R-:W-:-:S02]  /*11500*/  FSEL R86, R86, -INF , P3 ;  /* 0xff80000056567808 */ /* 0x000fc40001800000 */
[----:B------:R-:W-:Y:S02]  /*11510*/  FMNMX.FTZ R5, R83, R24, !PT ;  /* 0x0000001853057209 */ /* 0x000fe40007810000 */
[----:B------:R-:W-:Y:S02]  /*11520*/  FSEL R87, R87, -INF , P4 ;  /* 0xff80000057577808 */ /* 0x000fe40002000000 */
        /* <DEDUP_REMOVED lines=9> */
[----:B------:R-:W0:Y:S07]  /*115c0*/  SHFL.BFLY PT, R5, R28, 0x1, 0x1f ;  /* 0x0c201f001c057f89 */ /* 0x000e2e00000e0000 */
[----:B------:R-:W-:Y:S08]  /*115d0*/  MUFU.EX2 R37, R37 ;  /* 0x0000002500257308 */ /* 0x000ff00000000800 */
[----:B------:R-:W-:Y:S08]  /*115e0*/  MUFU.EX2 R164, R164 ;  /* 0x000000a400a47308 */ /* 0x000ff00000000800 */
[----:B------:R-:W-:Y:S01]  /*115f0*/  MUFU.EX2 R67, R67 ;  /* 0x0000004300437308 */ /* 0x000fe20000000800 */
[----:B0-----:R-:W-:-:S04]  /*11600*/  FMNMX.FTZ R5, R28, R5, !PT ;  /* 0x000000051c057209 */ /* 0x001fc80007810000 */
[C---:B------:R-:W-:Y:S01]  /*11610*/  FSETP.NEU.FTZ.AND P3, PT, R5.reuse, -INF , PT ;  /* 0xff8000000500780b */ /* 0x040fe20003f7d000 */
[----:B------:R-:W-:Y:S02]  /*11620*/  FMUL.FTZ R69, R5, UR46 ;  /* 0x0000002e05457c20 */ /* 0x000fe40008410000 */
[----:B------:R-:W-:Y:S03]  /*11630*/  MUFU.EX2 R166, R166 ;  /* 0x000000a600a67308 */ /* 0x000fe60000000800 */
[----:B------:R-:W-:-:S05]  /*11640*/  FSEL R69, R69, RZ, P3 ;  /* 0x000000ff45457208 */ /* 0x000fca0001800000 */
[----:B------:R-:W-:Y:S01]  /*11650*/  MUFU.EX2 R61, R61 ;  /* 0x0000003d003d7308 */ /* 0x000fe20000000800 */
[--C-:B------:R-:W-:Y:S01]  /*11660*/  FFMA.FTZ R181, R27, UR46, -R69.reuse ;  /* 0x0000002e1bb57c23 */ /* 0x100fe20008010845 */
[----:B------:R-:W-:Y:S01]  /*11670*/  FSEL R27, R6, RZ, P2 ;  /* 0x000000ff061b7208 */ /* 0x000fe20001000000 */
[--C-:B------:R-:W-:Y:S01]  /*11680*/  FFMA.FTZ R24, R26, UR46, -R69.reuse ;  /* 0x0000002e1a187c23 */ /* 0x100fe20008010845 */
[--C-:B------:R-:W-:Y:S01]  /*11690*/  FFMA.FTZ R183, R30, UR46, -R69.reuse ;  /* 0x0000002e1eb77c23 */ /* 0x100fe20008010845 */
[--C-:B------:R-:W-:Y:S01]  /*116a0*/  FFMA.FTZ R26, R31, UR46, -R69.reuse ;  /* 0x0000002e1f1a7c23 */ /* 0x100fe20008010845 */
[--C-:B------:R-:W-:Y:S01]  /*116b0*/  FFMA.FTZ R177, R34, UR46, -R69.reuse ;  /* 0x0000002e22b17c23 */ /* 0x100fe20008010845 */
[----:B------:R-:W-:Y:S01]  /*116c0*/  FADD.FTZ R27, -R27, R12 ;  /* 0x0000000c1b1b7221 */ /* 0x000fe20000010100 */
[----:B------:R-:W-:Y:S01]  /*116d0*/  FSEL R12, R5, RZ, P3 ;  /* 0x000000ff050c7208 */ /* 0x000fe20001800000 */
[----:B------:R-:W-:Y:S01]  /*116e0*/  MUFU.EX2 R24, R24 ;  /* 0x0000001800187308 */ /* 0x000fe20000000800 */
[--C-:B------:R-:W-:Y:S01]  /*116f0*/  FFMA.FTZ R28, R35, UR46, -R69.reuse ;  /* 0x0000002e231c7c23 */ /* 0x100fe20008010845 */
[----:B------:R-:W-:Y:S01]  /*11700*/  FMUL.FTZ R8, R27, UR46 ;  /* 0x0000002e1b087c20 */ /* 0x000fe20008410000 */
[----:B------:R-:W-:Y:S01]  /*11710*/  FFMA.FTZ R179, R38, UR46, -R69 ;  /* 0x0000002e26b37c23 */ /* 0x000fe20008010845 */
[----:B------:R-:W-:Y:S01]  /*11720*/  FADD.FTZ R12, -R12, R11 ;  /* 0x0000000b0c0c7221 */ /* 0x000fe20000010100 */
[--C-:B------:R-:W-:Y:S01]  /*11730*/  FFMA.FTZ R30, R39, UR46, -R69.reuse ;  /* 0x0000002e271e7c23 */ /* 0x100fe20008010845 */
[--C-:B------:R-:W-:Y:S01]  /*11740*/  FFMA.FTZ R173, R42, UR46, -R69.reuse ;  /* 0x0000002e2aad7c23 */ /* 0x100fe20008010845 */
[--C-:B------:R-:W-:Y:S01]  /*11750*/  FFMA.FTZ R32, R43, UR46, -R69.reuse ;  /* 0x0000002e2b207c23 */ /* 0x100fe20008010845 */
[----:B------:R-:W-:Y:S01]  /*11760*/  FMUL.FTZ R11, R12, UR46 ;  /* 0x0000002e0c0b7c20 */ /* 0x000fe20008410000 */
[----:B------:R-:W0:Y:S01]  /*11770*/  MUFU.EX2 R8, R8 ;  /* 0x0000000800087308 */ /* 0x000e220000000800 */
[--C-:B------:R-:W-:Y:S01]  /*11780*/  FFMA.FTZ R175, R46, UR46, -R69.reuse ;  /* 0x0000002e2eaf7c23 */ /* 0x100fe20008010845 */
        /* <DEDUP_REMOVED lines=8> */
[--C-:B------:R-:W-:Y:S01]  /*11810*/  FFMA.FTZ R167, R62, UR46, -R69.reuse ;  /* 0x0000002e3ea77c23 */ /* 0x100fe20008010845 */
[--C-:B------:R-:W-:Y:S01]  /*11820*/  FFMA.FTZ R40, R63, UR46, -R69.reuse ;  /* 0x0000002e3f287c23 */ /* 0x100fe20008010845 */
[--C-:B------:R-:W-:Y:S01]  /*11830*/  FFMA.FTZ R161, R66, UR46, -R69.reuse ;  /* 0x0000002e42a17c23 */ /* 0x100fe20008010845 */
[--C-:B------:R-:W-:Y:S01]  /*11840*/  FFMA.FTZ R20, R20, UR46, -R69.reuse ;  /* 0x0000002e14147c23 */ /* 0x100fe20008010845 */
[--C-:B------:R-:W-:Y:S01]  /*11850*/  FFMA.FTZ R163, R70, UR46, -R69.reuse ;  /* 0x0000002e46a37c23 */ /* 0x100fe20008010845 */
[----:B------:R-:W-:Y:S01]  /*11860*/  FFMA.FTZ R157, R74, UR46, -R69 ;  /* 0x0000002e4a9d7c23 */ /* 0x000fe20008010845 */
[----:B------:R-:W2:Y:S01]  /*11870*/  MUFU.EX2 R181, R181 ;  /* 0x000000b500b57308 */ /* 0x000ea20000000800 */
[----:B0-----:R-:W-:Y:S01]  /*11880*/  FFMA.FTZ R3, R8, R3, R7 ;  /* 0x0000000308037223 */ /* 0x001fe20000010007 */
[--C-:B------:R-:W-:Y:S01]  /*11890*/  FFMA.FTZ R159, R78, UR46, -R69.reuse ;  /* 0x0000002e4e9f7c23 */ /* 0x100fe20008010845 */
[----:B------:R-:W-:Y:S01]  /*118a0*/  FFMA.FTZ R153, R82, UR46, -R69 ;  /* 0x0000002e52997c23 */ /* 0x000fe20008010845 */
[----:B------:R-:W-:Y:S01]  /*118b0*/  LEA R31, R186, R18, 0x3 ;  /* 0x00000012ba1f7211 */ /* 0x000fe200078e18ff */
[----:B------:R-:W-:Y:S01]  /*118c0*/  FADD.FTZ R3, R180, R3 ;  /* 0x00000003b4037221 */ /* 0x000fe20000010000 */
[----:B------:R-:W-:Y:S01]  /*118d0*/  FFMA.FTZ R155, R86, UR46, -R69 ;  /* 0x0000002e569b7c23 */ /* 0x000fe20008010845 */
[----:B------:R-:W-:Y:S01]  /*118e0*/  IMAD.U32 R35, RZ, RZ, UR38 ;  /* 0x00000026ff237e24 */ /* 0x000fe2000f8e00ff */
[----:B------:R-:W0:Y:S01]  /*118f0*/  MUFU.EX2 R183, R183 ;  /* 0x000000b700b77308 */ /* 0x000e220000000800 */
[----:B-1----:R-:W-:Y:S01]  /*11900*/  FFMA.FTZ R0, R11, R0, R24 ;  /* 0x000000000b007223 */ /* 0x002fe20000010018 */
        /* <DEDUP_REMOVED lines=13> */
[----:B------:R-:W-:Y:S01]  /*119e0*/  FADD.FTZ R27, R25, R42 ;  /* 0x0000002a191b7221 */ /* 0x000fe20000010000 */
[----:B------:R-:W-:Y:S01]  /*119f0*/  FFMA.FTZ R42, R71, UR46, -R69 ;  /* 0x0000002e472a7c23 */ /* 0x000fe20008010845 */
[----:B------:R-:W1:Y:S01]  /*11a00*/  MUFU.EX2 R179, R179 ;  /* 0x000000b300b37308 */ /* 0x000e620000000800 */
[----:B--2---:R-:W-:Y:S01]  /*11a10*/  FADD.FTZ R3, R177, R0 ;  /* 0x00000000b1037221 */ /* 0x004fe20000010000 */
[----:B------:R-:W-:-:S04]  /*11a20*/  FADD.FTZ R44, R174, R27 ;  /* 0x0000001bae2c7221 */ /* 0x000fc80000010000 */
[----:B------:R-:W-:Y:S02]  /*11a30*/  FADD.FTZ R27, R29, R44 ;  /* 0x0000002c1d1b7221 */ /* 0x000fe40000010000 */
[----:B------:R-:W2:Y:S01]  /*11a40*/  MUFU.EX2 R30, R30 ;  /* 0x0000001e001e7308 */ /* 0x000ea20000000800 */
[----:B0-----:R-:W-:Y:S01]  /*11a50*/  FADD.FTZ R0, R28, R3 ;  /* 0x000000031c007221 */ /* 0x001fe20000010000 */
[----:B------:R-:W-:-:S04]  /*11a60*/  FADD.FTZ R44, R168, R27 ;  /* 0x0000001ba82c7221 */ /* 0x000fc80000010000 */
[----:B------:R-:W-:Y:S01]  /*11a70*/  FADD.FTZ R27, R33, R44 ;  /* 0x0000002c211b7221 */ /* 0x000fe20000010000 */
[----:B------:R-:W-:Y:S01]  /*11a80*/  FFMA.FTZ R44, R75, UR46, -R69 ;  /* 0x0000002e4b2c7c23 */ /* 0x000fe20008010845 */
[----:B------:R-:W0:Y:S01]  /*11a90*/  MUFU.EX2 R173, R173 ;  /* 0x000000ad00ad7308 */ /* 0x000e220000000800 */
[----:B-1----:R-:W-:Y:S01]  /*11aa0*/  FADD.FTZ R3, R179, R0 ;  /* 0x00000000b3037221 */ /* 0x002fe20000010000 */
[----:B------:R-:W-:-:S04]  /*11ab0*/  FADD.FTZ R46, R170, R27 ;  /* 0x0000001baa2e7221 */ /* 0x000fc80000010000 */
[----:B------:R-:W-:Y:S02]  /*11ac0*/  FADD.FTZ R27, R37, R46 ;  /* 0x0000002e251b7221 */ /* 0x000fe40000010000 */
[----:B------:R-:W1:Y:S01]  /*11ad0*/  MUFU.EX2 R32, R32 ;  /* 0x0000002000207308 */ /* 0x000e620000000800 */
[----:B--2---:R-:W-:Y:S01]  /*11ae0*/  FADD.FTZ R0, R30, R3 ;  /* 0x000000031e007221 */ /* 0x004fe20000010000 */
[----:B------:R-:W-:-:S04]  /*11af0*/  FADD.FTZ R46, R164, R27 ;  /* 0x0000001ba42e7221 */ /* 0x000fc80000010000 */
[----:B------:R-:W-:Y:S01]  /*11b00*/  FADD.FTZ R27, R67, R46 ;  /* 0x0000002e431b7221 */ /* 0x000fe20000010000 */
[----:B------:R-:W-:Y:S01]  /*11b10*/  FFMA.FTZ R46, R79, UR46, -R69 ;  /* 0x0000002e4f2e7c23 */ /* 0x000fe20008010845 */
        /* <DEDUP_REMOVED lines=47> */
[----:B------:R-:W-:-:S05]  /*11e10*/  VIADD R0, R31, 0x28840 ;  /* 0x000288401f007836 */ /* 0x000fca0000000000 */
[----:B------:R-:W-:Y:S01]  /*11e20*/  PRMT R0, R35, 0x654, R0 ;  /* 0x0000065423007816 */ /* 0x000fe20000000000 */
[----:B------:R-:W0:Y:S01]  /*11e30*/  MUFU.EX2 R158, R158 ;  /* 0x0000009e009e7308 */ /* 0x000e220000000800 */
[----:B-1----:R-:W-:Y:S01]  /*11e40*/  FADD.FTZ R27, R49, R50 ;  /* 0x00000032311b7221 */ /* 0x002fe20000010000 */
[----:B------:R-:W-:Y:S01]  /*11e50*/  FFMA.FTZ R50, R87, UR46, -R69 ;  /* 0x0000002e57327c23 */ /* 0x000fe20008010845 */
[----:B------:R1:W-:Y:S05]  /*11e60*/  SYNCS.ARRIVE.TRANS64.RED.A1T0 RZ, [R0+URZ], RZ ;  /* 0x000000ff00ff79a7 */ /* 0x0003ea000810043f */
[----:B------:R-:W3:Y:S01]  /*11e70*/  MUFU.EX2 R159, R159 ;  /* 0x0000009f009f7308 */ /* 0x000ee20000000800 */
[----:B--2---:R-:W-:-:S07]  /*11e80*/  FADD.FTZ R52, R44, R3 ;  /* 0x000000032c347221 */ /* 0x004fce0000010000 */
[----:B------:R-:W2:Y:S01]  /*11e90*/  MUFU.EX2 R45, R45 ;  /* 0x0000002d002d7308 */ /* 0x000ea20000000800 */
[----:B0-----:R-:W-:-:S07]  /*11ea0*/  FADD.FTZ R54, R158, R27 ;  /* 0x0000001b9e367221 */ /* 0x001fce0000010000 */
[----:B------:R-:W1:Y:S01]  /*11eb0*/  MUFU.EX2 R46, R46 ;  /* 0x0000002e002e7308 */ /* 0x000e620000000800 */
[----:B---3--:R-:W-:-:S07]  /*11ec0*/  FADD.FTZ R3, R159, R52 ;  /* 0x000000349f037221 */ /* 0x008fce0000010000 */
        /* <DEDUP_REMOVED lines=20> */
.L_x_3056:
[----:B------:R-:W-:Y:S01]  /*12010*/  IMAD R14, R14, 0x8, R18 ;  /* 0x000000080e0e7824 */ /* 0x000fe200078e0212 */
[----:B------:R-:W-:Y:S01]  /*12020*/  ISETP.GT.AND P2, PT, R13, R10, PT ;  /* 0x0000000a0d00720c */ /* 0x000fe20003f44270 */
[-C--:B------:R-:W-:Y:S01]  /*12030*/  FMUL.FTZ R90, R90, R11.reuse ;  /* 0x0000000b5a5a7220 */ /* 0x080fe20000410000 */
[----:B------:R-:W-:Y:S01]  /*12040*/  MOV R27, UR38 ;  /* 0x00000026001b7c02 */ /* 0x000fe20008000f00 */
[----:B------:R-:W-:Y:S01]  /*12050*/  VIADD R14, R14, 0x28860 ;  /* 0x000288600e0e7836 */ /* 0x000fe20000000000 */
[----:B------:R-:W-:Y:S01]  /*12060*/  F2FP.F16.F32.PACK_AB R176, R15, R176 ;  /* 0x000000b00fb0723e */ /* 0x000fe200000000ff */
[----:B------:R-:W-:Y:S01]  /*12070*/  FMUL.FTZ R91, R91, R11 ;  /* 0x0000000b5b5b7220 */ /* 0x000fe20000410000 */
[----:B------:R-:W-:Y:S01]  /*12080*/  F2FP.F16.F32.PACK_AB R171, R12, R171 ;  /* 0x000000ab0cab723e */ /* 0x000fe200000000ff */
        /* <DEDUP_REMOVED lines=92> */
[-C--:B------:R-:W-:Y:S01]  /*12650*/  FMUL.FTZ R148, R148, R8.reuse ;  /* 0x0000000894947220 */ /* 0x080fe20000410000 */
[----:B------:R-:W-:Y:S01]  /*12660*/  FMUL.FTZ R149, R149, R8 ;  /* 0x0000000895957220 */ /* 0x000fe20000410000 */
[----:B------:R-:W-:Y:S01]  /*12670*/  VIADD R13, R13, 0xffffffff ;  /* 0xffffffff0d0d7836 */ /* 0x000fe20000000000 */
[----:B------:R-:W-:Y:S01]  /*12680*/  MOV R12, R6 ;  /* 0x00000006000c7202 */ /* 0x000fe20000000f00 */
[----:B------:R-:W-:-:S02]  /*12690*/  IMAD.MOV.U32 R11, RZ, RZ, R5 ;  /* 0x000000ffff0b7224 */ /* 0x000fc400078e0005 */
[----:B------:R-:W-:Y:S02]  /*126a0*/  IMAD.MOV.U32 R15, RZ, RZ, R188 ;  /* 0x000000ffff0f7224 */ /* 0x000fe400078e00bc */
[----:B0-----:R-:W-:Y:S01]  /*126b0*/  IMAD.MOV.U32 R14, RZ, RZ, R186 ;  /* 0x000000ffff0e7224 */ /* 0x001fe200078e00ba */
[----:B------:R-:W-:Y:S06]  /*126c0*/  @P2 BRA `(.L_x_3057) ;  /* 0xffffffd400182947 */ /* 0x000fec000383ffff */
.L_x_3045:
[----:B------:R-:W-:-:S13]  /*126d0*/  ISETP.GE.AND P1, PT, R13, RZ, PT ;  /* 0x000000ff0d00720c */ /* 0x000fda0003f26270 */
[----:B------:R-:W-:Y:S05]  /*126e0*/  @!P1 BRA `(.L_x_3058) ;  /* 0x00000020009c9947 */ /* 0x000fea0003800000 */
[----:B------:R-:W-:Y:S01]  /*126f0*/  IMAD.MOV.U32 R10, RZ, RZ, R5 ;  /* 0x000000ffff0a7224 */ /* 0x000fe200078e0005 */
[----:B------:R-:W-:Y:S01]  /*12700*/  MOV R11, R6 ;  /* 0x00000006000b7202 */ /* 0x000fe20000000f00 */
[----:B------:R-:W-:Y:S02]  /*12710*/  IMAD.MOV.U32 R14, RZ, RZ, R188 ;  /* 0x000000ffff0e7224 */ /* 0x000fe400078e00bc */
[----:B------:R-:W-:-:S07]  /*12720*/  IMAD.MOV.U32 R12, RZ, RZ, R186 ;  /* 0x000000ffff0c7224 */ /* 0x000fce00078e00ba */
.L_x_3070:
        /* <DEDUP_REMOVED lines=10> */
.L_x_3060:
[----:B------:R-:W-:Y:S02]  /*127d0*/  LEA R5, R186, R18, 0x3 ;  /* 0x00000012ba057211 */ /* 0x000fe400078e18ff */
[----:B------:R-:W-:-:S04]  /*127e0*/  SHF.L.U32 R6, R188, 0x1f, RZ ;  /* 0x0000001fbc067819 */ /* 0x000fc800000006ff */
[----:B------:R0:W1:Y:S01]  /*127f0*/  SYNCS.PHASECHK.TRANS64.TRYWAIT P1, [R5+URZ+0x28830], R6 ;  /* 0x02883006050075a7 */ /* 0x000062000802017f */
[----:B------:R-:W-:Y:S05]  /*12800*/  @!P0 BRA `(.L_x_3061) ;  /* 0x0000000000048947 */ /* 0x000fea0003800000 */
[----:B------:R-:W-:Y:S01]  /*12810*/  BPT.TRAP 0x1 ;  /* 0x000000040000795c */ /* 0x000fe20000300000 */
.L_x_3061:
[----:B------:R-:W-:Y:S04]  /*12820*/  BSSY B0, `(.L_x_3059) ;  /* 0x0000004000007945 */ /* 0x000fe80003800000 */
[----:B-1----:R-:W-:Y:S05]  /*12830*/  @P1 BRA `(.L_x_3062) ;  /* 0x0000000000081947 */ /* 0x002fea0003800000 */
[----:B------:R-:W1:Y:S02]  /*12840*/  SYNCS.PHASECHK.TRANS64.TRYWAIT P1, [R5+URZ+0x28830], R6 ;  /* 0x02883006050075a7 */ /* 0x000e64000802017f */
[----:B-1----:R-:W-:Y:S05]  /*12850*/  @!P1 BRA `(.L_x_3063) ;  /* 0x000000dc002c9947 */ /* 0x002fea0003800000 */
.L_x_3062:
[----:B------:R-:W-:Y:S05]  /*12860*/  BSYNC B0 ;  /* 0x0000000000007941 */ /* 0x000fea0003800000 */
.L_x_3059:
[----:B01----:R-:W0:Y:S01]  /*12870*/  S2R R5, SR_TID.X ;  /* 0x0000000000057919 */ /* 0x003e220000002100 */
[----:B------:R-:W-:Y:S05]  /*12880*/  WARPSYNC.ALL ;  /* 0x0000000000007948 */ /* 0x000fea0003800000 */
[----:B------:R-:W-:Y:S02]  /*12890*/  IMAD R6, R186, 0x800, R4 ;  /* 0x00000800ba067824 */ /* 0x000fe400078e0204 */
[----:B------:R-:W-:Y:S02]  /*128a0*/  IMAD.MOV.U32 R7, RZ, RZ, 0x40000040 ;  /* 0x40000040ff077424 */ /* 0x000fe400078e00ff */
[----:B------:R-:W-:Y:S01]  /*128b0*/  IMAD.MOV.U32 R9, RZ, RZ, 0x40000040 ;  /* 0x40000040ff097424 */ /* 0x000fe200078e00ff */
[----:B------:R-:W-:-:S02]  /*128c0*/  R2UR UR34, R6 ;  /* 0x00000000062272ca */ /* 0x000fc400000e0000 */
[----:B------:R-:W-:Y:S01]  /*128d0*/  R2UR UR35, R7 ;  /* 0x00000000072372ca */ /* 0x000fe200000e0000 */
[----:B------:R-:W-:Y:S01]  /*128e0*/  IMAD.MOV.U32 R7, RZ, RZ, 0x40000040 ;  /* 0x40000040ff077424 */ /* 0x000fe200078e00ff */
[----:B------:R-:W-:Y:S02]  /*128f0*/  IADD3 R8, R6, 0x2, RZ ;  /* 0x0000000206087810 */ /* 0x000fe40007ffe0ff */
[----:B------:R-:W-:Y:S01]  /*12900*/  R2UR UR7, R9 ;  /* 0x00000000090772ca */ /* 0x000fe200000e0000 */
[----:B------:R-:W-:Y:S01]  /*12910*/  IMAD.MOV.U32 R9, RZ, RZ, 0x40000040 ;  /* 0x40000040ff097424 */ /* 0x000fe200078e00ff */
[----:B------:R-:W-:Y:S01]  /*12920*/  R2UR UR6, R8 ;  /* 0x00000000080672ca */ /* 0x000fe200000e0000 */
[----:B------:R-:W-:Y:S01]  /*12930*/  VIADD R8, R6, 0x4 ;  /* 0x0000000406087836 */ /* 0x000fe20000000000 */
        /* <DEDUP_REMOVED lines=10> */
[----:B------:R-:W-:Y:S01]  /*129e0*/  R2UR UR19, R9 ;  /* 0x00000000091372ca */ /* 0x000fe200000e0000 */
[----:B------:R-:W-:Y:S01]  /*129f0*/  IMAD.MOV.U32 R9, RZ, RZ, 0x40000040 ;  /* 0x40000040ff097424 */ /* 0x000fe200078e00ff */
[----:B------:R-:W-:Y:S01]  /*12a00*/  R2UR UR18, R8 ;  /* 0x00000000081272ca */ /* 0x000fe200000e0000 */
[----:B------:R-:W-:Y:S01]  /*12a10*/  VIADD R5, R5, 0x8 ;  /* 0x0000000805057836 */ /* 0x000fe20000000000 */
[----:B------:R-:W-:-:S02]  /*12a20*/  IADD3 R8, R6, 0x402, RZ ;  /* 0x0000040206087810 */ /* 0x000fc40007ffe0ff */
[----:B------:R-:W-:Y:S01]  /*12a30*/  R2UR UR23, R9 ;  /* 0x00000000091772ca */ /* 0x000fe200000e0000 */
[----:B------:R-:W-:Y:S01]  /*12a40*/  IMAD.MOV.U32 R9, RZ, RZ, 0x40000040 ;  /* 0x40000040ff097424 */ /* 0x000fe200078e00ff */
[----:B------:R0:W-:Y:S01]  /*12a50*/  BAR.SYNC.DEFER_BLOCKING R5, 0x100 ;  /* 0x000400050000751d */ /* 0x0001e20000010000 */
[----:B------:R-:W-:Y:S01]  /*12a60*/  R2UR UR22, R8 ;  /* 0x00000000081672ca */ /* 0x000fe200000e0000 */
[C---:B------:R-:W-:Y:S01]  /*12a70*/  VIADD R8, R6.reuse, 0x404 ;  /* 0x0000040406087836 */ /* 0x040fe20000000000 */
[----:B------:R-:W-:Y:S02]  /*12a80*/  IADD3 R6, R6, 0x406, RZ ;  /* 0x0000040606067810 */ /* 0x000fe40007ffe0ff */
        /* <DEDUP_REMOVED lines=30> */
.L_x_3065:
[----:B------:R-:W-:Y:S01]  /*12c70*/  SHF.L.U32 R5, R14, 0x1f, RZ ;  /* 0x0000001f0e057819 */ /* 0x000fe200000006ff */
[----:B------:R-:W-:-:S04]  /*12c80*/  IMAD R6, R12, 0x8, R18 ;  /* 0x000000080c067824 */ /* 0x000fc800078e0212 */
[----:B------:R0:W1:Y:S01]  /*12c90*/  SYNCS.PHASECHK.TRANS64.TRYWAIT P1, [R6+URZ+0x28850], R5 ;  /* 0x02885005060075a7 */ /* 0x000062000802017f */
[----:B------:R-:W-:Y:S05]  /*12ca0*/  @!P0 BRA `(.L_x_3066) ;  /* 0x0000000000048947 */ /* 0x000fea0003800000 */
[----:B------:R-:W-:Y:S01]  /*12cb0*/  BPT.TRAP 0x1 ;  /* 0x000000040000795c */ /* 0x000fe20000300000 */
.L_x_3066:
[----:B-1----:R-:W-:Y:S05]  /*12cc0*/  @P1 BRA `(.L_x_3064) ;  /* 0x0000000000081947 */ /* 0x002fea0003800000 */
[----:B------:R-:W1:Y:S02]  /*12cd0*/  SYNCS.PHASECHK.TRANS64.TRYWAIT P1, [R6+URZ+0x28850], R5 ;  /* 0x02885005060075a7 */ /* 0x000e64000802017f */
[----:B-1----:R-:W-:Y:S05]  /*12ce0*/  @!P1 BRA `(.L_x_3067) ;  /* 0x000000d8001c9947 */ /* 0x002fea0003800000 */
.L_x_3064:
        /* <DEDUP_REMOVED lines=67> */
.L_x_3068:
[----:B------:R-:W-:Y:S01]  /*13120*/  FMNMX.FTZ R6, R24, R11, !PT ;  /* 0x0000000b18067209 */ /* 0x000fe20007810000 */
[----:B------:R-:W-:Y:S01]  /*13130*/  UMOV UR46, UR44 ;  /* 0x0000002c002e7c82 */ /* 0x000fe20008000000 */
[----:B------:R-:W-:Y:S02]  /*13140*/  FMNMX.FTZ R8, R26, R10, !PT ;  /* 0x0000000a1a087209 */ /* 0x000fe40007810000 */
[----:B0-----:R-:W-:Y:S02]  /*13150*/  FMNMX.FTZ R5, R25, R6, !PT ;  /* 0x0000000619057209 */ /* 0x001fe40007810000 */
        /* <DEDUP_REMOVED lines=69> */
[C---:B------:R-:W-:Y:S02]  /*135b0*/  FADD.FTZ R11, -R6.reuse, R11 ;  /* 0x0000000b060b7221 */ /* 0x040fe40000010100 */
[----:B------:R-:W-:Y:S01]  /*135c0*/  FADD.FTZ R7, -R5, R10 ;  /* 0x0000000a05077221 */ /* 0x000fe20000010100 */
[----:B------:R-:W-:Y:S01]  /*135d0*/  FMUL.FTZ R10, R6, UR46 ;  /* 0x0000002e060a7c20 */ /* 0x000fe20008410000 */
[----:B------:R-:W-:Y:S02]  /*135e0*/  FMUL.FTZ R11, R11, UR46 ;  /* 0x0000002e0b0b7c20 */ /* 0x000fe40008410000 */
[----:B------:R-:W-:Y:S01]  /*135f0*/  FMUL.FTZ R7, R7, UR46 ;  /* 0x0000002e07077c20 */ /* 0x000fe20008410000 */
[--C-:B------:R-:W-:Y:S01]  /*13600*/  FFMA.FTZ R153, R45, UR46, -R10.reuse ;  /* 0x0000002e2d997c23 */ /* 0x100fe2000801080a */
[----:B------:R0:W-:Y:S01]  /*13610*/  MUFU.EX2 R8, R11 ;  /* 0x0000000b00087308 */ /* 0x0001e20000000800 */
        /* <DEDUP_REMOVED lines=28> */
[--C-:B0-----:R-:W-:Y:S01]  /*137e0*/  FFMA.FTZ R11, R81, UR46, -R10.reuse ;  /* 0x0000002e510b7c23 */ /* 0x101fe2000801080a */
[--C-:B------:R-:W-:Y:S01]  /*137f0*/  FFMA.FTZ R154, R84, UR46, -R10.reuse ;  /* 0x0000002e549a7c23 */ /* 0x100fe2000801080a */
[----:B------:R-:W-:Y:S01]  /*13800*/  FFMA.FTZ R49, R85, UR46, -R10 ;  /* 0x0000002e55317c23 */ /* 0x000fe2000801080a */
[----:B------:R-:W-:Y:S01]  /*13810*/  FMUL.FTZ R10, R5, UR46 ;  /* 0x0000002e050a7c20 */ /* 0x000fe20008410000 */
[----:B------:R-:W0:Y:S01]  /*13820*/  MUFU.EX2 R9, R9 ;  /* 0x0000000900097308 */ /* 0x000e220000000800 */
[----:B------:R-:W-:-:S02]  /*13830*/  IMAD.U32 R52, RZ, RZ, UR38 ;  /* 0x00000026ff347e24 */ /* 0x000fc4000f8e00ff */
[--C-:B------:R-:W-:Y:S01]  /*13840*/  FFMA.FTZ R14, R26, UR46, -R10.reuse ;  /* 0x0000002e1a0e7c23 */ /* 0x100fe2000801080a */
[--C-:B------:R-:W-:Y:S01]  /*13850*/  FFMA.FTZ R181, R27, UR46, -R10.reuse ;  /* 0x0000002e1bb57c23 */ /* 0x100fe2000801080a */
        /* <DEDUP_REMOVED lines=12> */
[----:B0-----:R-:W-:Y:S01]  /*13920*/  FFMA.FTZ R3, R8, R3, R9 ;  /* 0x0000000308037223 */ /* 0x001fe20000010009 */
[--C-:B------:R-:W-:Y:S01]  /*13930*/  FFMA.FTZ R169, R50, UR46, -R10.reuse ;  /* 0x0000002e32a97c23 */ /* 0x100fe2000801080a */
[--C-:B------:R-:W-:Y:S01]  /*13940*/  FFMA.FTZ R32, R51, UR46, -R10.reuse ;  /* 0x0000002e33207c23 */ /* 0x100fe2000801080a */
[--C-:B------:R-:W-:Y:S01]  /*13950*/  FFMA.FTZ R171, R54, UR46, -R10.reuse ;  /* 0x0000002e36ab7c23 */ /* 0x100fe2000801080a */
[--C-:B------:R-:W-:Y:S01]  /*13960*/  FFMA.FTZ R34, R55, UR46, -R10.reuse ;  /* 0x0000002e37227c23 */ /* 0x100fe2000801080a */
[--C-:B------:R-:W-:Y:S01]  /*13970*/  FFMA.FTZ R165, R58, UR46, -R10.reuse ;  /* 0x0000002e3aa57c23 */ /* 0x100fe2000801080a */
[--C-:B------:R-:W-:Y:S01]  /*13980*/  FFMA.FTZ R36, R59, UR46, -R10.reuse ;  /* 0x0000002e3b247c23 */ /* 0x100fe2000801080a */
[----:B------:R-:W0:Y:S01]  /*13990*/  MUFU.EX2 R180, R180 ;  /* 0x000000b400b47308 */ /* 0x000e220000000800 */
[--C-:B------:R-:W-:Y:S01]  /*139a0*/  FFMA.FTZ R167, R62, UR46, -R10.reuse ;  /* 0x0000002e3ea77c23 */ /* 0x100fe2000801080a */
[--C-:B------:R-:W-:Y:S01]  /*139b0*/  FFMA.FTZ R38, R63, UR46, -R10.reuse ;  /* 0x0000002e3f267c23 */ /* 0x100fe2000801080a */
[--C-:B------:R-:W-:Y:S01]  /*139c0*/  FFMA.FTZ R27, R66, UR46, -R10.reuse ;  /* 0x0000002e421b7c23 */ /* 0x100fe2000801080a */
[----:B------:R-:W-:Y:S01]  /*139d0*/  FFMA.FTZ R163, R70, UR46, -R10 ;  /* 0x0000002e46a37c23 */ /* 0x000fe2000801080a */
[----:B------:R-:W-:-:S03]  /*139e0*/  LEA R51, R186, R18, 0x3 ;  /* 0x00000012ba337211 */ /* 0x000fc600078e18ff */
[----:B------:R-:W2:Y:S01]  /*139f0*/  MUFU.EX2 R181, R181 ;  /* 0x000000b500b57308 */ /* 0x000ea20000000800 */
[----:B-1----:R-:W-:Y:S01]  /*13a00*/  FFMA.FTZ R0, R7, R0, R14 ;  /* 0x0000000007007223 */ /* 0x002fe2000001000e */
[----:B------:R-:W-:-:S05]  /*13a10*/  VIADD R51, R51, 0x28840 ;  /* 0x0002884033337836 */ /* 0x000fca0000000000 */
[----:B------:R-:W-:Y:S01]  /*13a20*/  PRMT R51, R52, 0x654, R51 ;  /* 0x0000065434337816 */ /* 0x000fe20000000033 */
[----:B------:R-:W1:Y:S01]  /*13a30*/  MUFU.EX2 R182, R182 ;  /* 0x000000b600b67308 */ /* 0x000e620000000800 */
[----:B0-----:R-:W-:Y:S02]  /*13a40*/  FADD.FTZ R3, R180, R3 ;  /* 0x00000003b4037221 */ /* 0x001fe40000010000 */
[----:B------:R0:W-:Y:S05]  /*13a50*/  SYNCS.ARRIVE.TRANS64.RED.A1T0 RZ, [R51+URZ], RZ ;  /* 0x000000ff33ff79a7 */ /* 0x0001ea000810043f */
[----:B------:R-:W3:Y:S01]  /*13a60*/  MUFU.EX2 R183, R183 ;  /* 0x000000b700b77308 */ /* 0x000ee20000000800 */
[----:B--2---:R-:W-:-:S07]  /*13a70*/  FADD.FTZ R0, R181, R0 ;  /* 0x00000000b5007221 */ /* 0x004fce0000010000 */
[----:B------:R-:W2:Y:S01]  /*13a80*/  MUFU.EX2 R161, R161 ;  /* 0x000000a100a17308 */ /* 0x000ea20000000800 */
[----:B-1----:R-:W-:-:S07]  /*13a90*/  FADD.FTZ R40, R182, R3 ;  /* 0x00000003b6287221 */ /* 0x002fce0000010000 */
[----:B------:R-:W1:Y:S01]  /*13aa0*/  MUFU.EX2 R20, R20 ;  /* 0x0000001400147308 */ /* 0x000e620000000800 */
[----:B---3--:R-:W-:-:S07]  /*13ab0*/  FADD.FTZ R3, R183, R0 ;  /* 0x00000000b7037221 */ /* 0x008fce0000010000 */
        /* <DEDUP_REMOVED lines=9> */
[----:B-1----:R-:W-:Y:S01]  /*13b50*/  FADD.FTZ R31, R159, R40 ;  /* 0x000000289f1f7221 */ /* 0x002fe20000010000 */
[----:B------:R-:W-:-:S06]  /*13b60*/  FFMA.FTZ R40, R67, UR46, -R10 ;  /* 0x0000002e43287c23 */ /* 0x000fcc000801080a */
        /* <DEDUP_REMOVED lines=15> */
[----:B--2---:R-:W-:Y:S01]  /*13c60*/  FADD.FTZ R31, R155, R42 ;  /* 0x0000002a9b1f7221 */ /* 0x004fe20000010000 */
[----:B------:R-:W-:-:S06]  /*13c70*/  FFMA.FTZ R42, R71, UR46, -R10 ;  /* 0x0000002e472a7c23 */ /* 0x000fcc000801080a */
[----:B------:R-:W2:Y:S01]  /*13c80*/  MUFU.EX2 R175, R175 ;  /* 0x000000af00af7308 */ /* 0x000ea20000000800 */
[----:B-1----:R-:W-:-:S07]  /*13c90*/  FADD.FTZ R0, R28, R3 ;  /* 0x000000031c007221 */ /* 0x002fce0000010000 */
[----:B------:R-:W1:Y:S01]  /*13ca0*/  MUFU.EX2 R153, R153 ;  /* 0x0000009900997308 */ /* 0x000e620000000800 */
[----:B---3--:R-:W-:Y:S01]  /*13cb0*/  FADD.FTZ R44, R174, R31 ;  /* 0x0000001fae2c7221 */ /* 0x008fe20000010000 */
[----:B------:R-:W-:-:S06]  /*13cc0*/  FFMA.FTZ R31, R74, UR46, -R10 ;  /* 0x0000002e4a1f7c23 */ /* 0x000fcc000801080a */
        /* <DEDUP_REMOVED lines=53> */
[--C-:B------:R-:W-:Y:S01]  /*14020*/  FFMA.FTZ R43, R86, UR46, -R10.reuse ;  /* 0x0000002e562b7c23 */ /* 0x100fe2000801080a */
[----:B------:R-:W-:-:S05]  /*14030*/  FFMA.FTZ R10, R87, UR46, -R10 ;  /* 0x0000002e570a7c23 */ /* 0x000fca000801080a */
        /* <DEDUP_REMOVED lines=34> */
[----:B---3--:R-:W-:-:S03]  /*14260*/  FADD.FTZ R3, R49, R50 ;  /* 0x0000003231037221 */ /* 0x008fc60000010000 */
[----:B--2---:R-:W-:Y:S01]  /*14270*/  FADD.FTZ R0, R10, R47 ;  /* 0x0000002f0a007221 */ /* 0x004fe20000010000 */
[----:B0-----:R-:W-:Y:S06]  /*14280*/  @!P0 BRA `(.L_x_3069) ;  /* 0x0000000000048947 */ /* 0x001fec0003800000 */
[----:B------:R-:W-:Y:S01]  /*14290*/  BPT.TRAP 0x1 ;  /* 0x000000040000795c */ /* 0x000fe20000300000 */
.L_x_3069:
[----:B------:R-:W-:Y:S01]  /*142a0*/  IMAD R12, R12, 0x8, R18 ;  /* 0x000000080c0c7824 */ /* 0x000fe200078e0212 */
[----:B------:R-:W-:Y:S01]  /*142b0*/  ISETP.GT.AND P1, PT, R13, RZ, PT ;  /* 0x000000ff0d00720c */ /* 0x000fe20003f24270 */
[----:B------:R-:W-:Y:S01]  /*142c0*/  FMUL.FTZ R88, R88, R8 ;  /* 0x0000000858587220 */ /* 0x000fe20000410000 */
[----:B------:R-:W-:Y:S01]  /*142d0*/  MOV R47, UR38 ;  /* 0x00000026002f7c02 */ /* 0x000fe20008000f00 */
[----:B------:R-:W-:Y:S01]  /*142e0*/  VIADD R12, R12, 0x28860 ;  /* 0x000288600c0c7836 */ /* 0x000fe20000000000 */
[----:B------:R-:W-:Y:S01]  /*142f0*/  F2FP.F16.F32.PACK_AB R172, R155, R172 ;  /* 0x000000ac9bac723e */ /* 0x000fe200000000ff */
[----:B------:R-:W-:Y:S01]  /*14300*/  FMUL.FTZ R89, R89, R8 ;  /* 0x0000000859597220 */ /* 0x000fe20000410000 */
[----:B------:R-:W-:Y:S01]  /*14310*/  F2FP.F16.F32.PACK_AB R181, R181, R14 ;  /* 0x0000000eb5b5723e */ /* 0x000fe200000000ff */
[-C--:B------:R-:W-:Y:S01]  /*14320*/  FMUL.FTZ R92, R92, R8.reuse ;  /* 0x000000085c5c7220 */ /* 0x080fe20000410000 */
[----:B------:R-:W-:Y:S01]  /*14330*/  PRMT R12, R47, 0x654, R12 ;  /* 0x000006542f0c7816 */ /* 0x000fe2000000000c */
[----:B------:R-:W-:Y:S01]  /*14340*/  FMUL.FTZ R93, R93, R8 ;  /* 0x000000085d5d7220 */ /* 0x000fe20000410000 */
[----:B------:R-:W-:Y:S01]  /*14350*/  F2FP.F16.F32.PACK_AB R182, R161, R182 ;  /* 0x000000b6a1b6723e */ /* 0x000fe200000000ff */
[----:B------:R-:W-:Y:S01]  /*14360*/  FMUL.FTZ R96, R96, R8 ;  /* 0x0000000860607220 */ /* 0x000fe20000410000 */
[----:B------:R0:W-:Y:S01]  /*14370*/  SYNCS.ARRIVE.TRANS64.RED.A1T0 RZ, [R12+URZ], RZ ;  /* 0x000000ff0cff79a7 */ /* 0x0001e2000810043f */
        /* <DEDUP_REMOVED lines=94> */
.L_x_3058:
[----:B------:R-:W-:Y:S05]  /*14960*/  WARPSYNC.ALL ;  /* 0x0000000000007948 */ /* 0x000fea0003800000 */
[----:B------:R-:W-:Y:S06]  /*14970*/  BAR.ARV 0x8, 0x180 ;  /* 0x0206000000007b1d */ /* 0x000fec0000002000 */
[----:B------:R-:W-:Y:S05]  /*14980*/  @!P0 BRA `(.L_x_3071) ;  /* 0x0000000000048947 */ /* 0x000fea0003800000 */
[----:B------:R-:W-:Y:S01]  /*14990*/  BPT.TRAP 0x1 ;  /* 0x000000040000795c */ /* 0x000fe20000300000 */
.L_x_3071:
[----:B------:R-:W-:Y:S01]  /*149a0*/  IMAD R13, R186, 0x8, R18 ;  /* 0x00000008ba0d7824 */ /* 0x000fe200078e0212 */
[----:B------:R-:W-:-:S04]  /*149b0*/  SHF.L.U32 R4, R188, 0x1f, RZ ;  /* 0x0000001fbc047819 */ /* 0x000fc800000006ff */
[----:B------:R0:W1:Y:S01]  /*149c0*/  SYNCS.PHASECHK.TRANS64.TRYWAIT P1, [R13+URZ+0x28850], R4 ;  /* 0x028850040d0075a7 */ /* 0x000062000802017f */
[----:B------:R-:W-:Y:S05]  /*149d0*/  @!P0 BRA `(.L_x_3072) ;  /* 0x0000000000048947 */ /* 0x000fea0003800000 */
[----:B------:R-:W-:Y:S01]  /*149e0*/  BPT.TRAP 0x1 ;  /* 0x000000040000795c */ /* 0x000fe20000300000 */
.L_x_3072:
[----:B------:R-:W-:-:S04]  /*149f0*/  IADD3 R18, R18, 0x400, RZ ;  /* 0x0000040012127810 */ /* 0x000fc80007ffe0ff */
[----:B------:R-:W-:-:S04]  /*14a00*/  SHF.R.U32.HI R18, RZ, 0x4, R18 ;  /* 0x00000004ff127819 */ /* 0x000fc80000011612 */
[----:B------:R-:W-:-:S04]  /*14a10*/  LOP3.LUT R18, R18, 0x3fff, RZ, 0xc0, !PT ;  /* 0x00003fff12127812 */ /* 0x000fc800078ec0ff */
[----:B------:R-:W-:Y:S01]  /*14a20*/  LOP3.LUT R9, R18, 0x4000000, RZ, 0xfc, !PT ;  /* 0x0400000012097812 */ /* 0x000fe200078efcff */
[----:B-1----:R-:W-:Y:S06]  /*14a30*/  @P1 BRA `(.L_x_3073) ;  /* 0x0000000000081947 */ /* 0x002fec0003800000 */
[----:B------:R-:W1:Y:S02]  /*14a40*/  SYNCS.PHASECHK.TRANS64.TRYWAIT P1, [R13+URZ+0x28850], R4 ;  /* 0x028850040d0075a7 */ /* 0x000e64000802017f */
[----:B-1----:R-:W-:Y:S05]  /*14a50*/  @!P1 BRA `(.L_x_3074) ;  /* 0x000000b800d49947 */ /* 0x002fea0003800000 */
.L_x_3073:
[----:B------:R-:W-:Y:S01]  /*14a60*/  IMAD R8, R186, 0x800, R9 ;  /* 0x00000800ba087824 */ /* 0x000fe200078e0209 */
[----:B------:R-:W-:Y:S05]  /*14a70*/  WARPSYNC.ALL ;  /* 0x0000000000007948 */ /* 0x000fea0003800000 */
[----:B------:R-:W-:Y:S01]  /*14a80*/  IMAD.MOV.U32 R9, RZ, RZ, 0x40000040 ;  /* 0x40000040ff097424 */ /* 0x000fe200078e00ff */
[C---:B------:R-:W-:Y:S01]  /*14a90*/  R2UR UR6, R8.reuse ;  /* 0x00000000080672ca */ /* 0x040fe200000e0000 */
[----:B------:R-:W-:Y:S01]  /*14aa0*/  WARPGROUP.ARRIVE ;  /* 0x00000000000079c5 */ /* 0x000fe20000000000 */
[----:B------:R-:W-:Y:S01]  /*14ab0*/  VIADD R10, R8, 0x80 ;  /* 0x00000080080a7836 */ /* 0x000fe20000000000 */
[----:B------:R-:W-:Y:S01]  /*14ac0*/  MOV R11, 0x40000040 ;  /* 0x40000040000b7802 */ /* 0x000fe20000000f00 */
[----:B01----:R-:W0:Y:S01]  /*14ad0*/  SHFL.BFLY PT, R4, R3, 0x2, 0x1f ;  /* 0x0c401f0003047f89 */ /* 0x003e2200000e0000 */
[----:B------:R-:W-:Y:S01]  /*14ae0*/  R2UR UR7, R9 ;  /* 0x00000000090772ca */ /* 0x000fe200000e0000 */
[----:B------:R-:W-:Y:S01]  /*14af0*/  IMAD.MOV.U32 R12, RZ, RZ, RZ ;  /* 0x000000ffff0c7224 */ /* 0x000fe200078e00ff */
[----:B------:R-:W-:Y:S01]  /*14b00*/  MOV R9, 0x40000040 ;  /* 0x4000004000097802 */ /* 0x000fe20000000f00 */
[----:B------:R-:W1:Y:S01]  /*14b10*/  SHFL.BFLY PT, R7, R0, 0x2, 0x1f ;  /* 0x0c401f0000077f89 */ /* 0x000e6200000e0000 */
[----:B------:R-:W-:-:S09]  /*14b20*/  MOV R21, UR46 ;  /* 0x0000002e00157c02 */ /* 0x000fd20008000f00 */
[----:B------:R-:W-:Y:S01]  /*14b30*/  HGMMA.64x128x16.F32 R88, R180, gdesc[UR4].tnspB, R88, gsb0 ;  /* 0x41e00004b4587df0 */ /* 0x000fe20008000858 */
[----:B------:R-:W-:Y:S01]  /*14b40*/  R2UR UR6, R10 ;  /* 0x000000000a0672ca */ /* 0x000fe200000e0000 */
[----:B------:R-:W-:Y:S01]  /*14b50*/  VIADD R10, R8, 0x100 ;  /* 0x00000100080a7836 */ /* 0x000fe20000000000 */
[----:B------:R-:W-:Y:S01]  /*14b60*/  R2UR UR7, R11 ;  /* 0x000000000b0772ca */ /* 0x000fe200000e0000 */
[----:B------:R-:W-:Y:S02]  /*14b70*/  IMAD.MOV.U32 R11, RZ, RZ, 0x40000040 ;  /* 0x40000040ff0b7424 */ /* 0x000fe400078e00ff */
[----:B0-----:R-:W-:Y:S01]  /*14b80*/  FADD.FTZ R4, R4, R3 ;  /* 0x0000000304047221 */ /* 0x001fe20000010000 */
[----:B------:R-:W-:Y:S01]  /*14b90*/  IMAD.MOV.U32 R3, RZ, RZ, -0x800000 ;  /* 0xff800000ff037424 */ /* 0x000fe200078e00ff */
        /* <DEDUP_REMOVED lines=38> */
[----:B-1----:R-:W-:Y:S01]  /*14e00*/  FADD.FTZ R8, R7, R0 ;  /* 0x0000000007087221 */ /* 0x002fe20000010000 */
[----:B------:R-:W-:Y:S01]  /*14e10*/  R2UR UR7, R9 ;  /* 0x00000000090772ca */ /* 0x000fe200000e0000 */
[----:B------:R-:W0:Y:S01]  /*14e20*/  SHFL.BFLY PT, R7, R4, 0x1, 0x1f ;  /* 0x0c201f0004077f89 */ /* 0x000e2200000e0000 */
[----:B------:R-:W-:-:S03]  /*14e30*/  IMAD.MOV.U32 R0, RZ, RZ, -0x800000 ;  /* 0xff800000ff007424 */ /* 0x000fc600078e00ff */
[----:B------:R-:W1:Y:S01]  /*14e40*/  SHFL.BFLY PT, R9, R8, 0x1, 0x1f ;  /* 0x0c201f0008097f89 */ /* 0x000e6200000e0000 */
[----:B0-----:R-:W-:Y:S01]  /*14e50*/  FADD.FTZ R14, R4, R7 ;  /* 0x00000007040e7221 */ /* 0x001fe20000010000 */
[----:B------:R-:W-:Y:S02]  /*14e60*/  IMAD.MOV.U32 R7, RZ, RZ, RZ ;  /* 0x000000ffff077224 */ /* 0x000fe400078e00ff */
[----:B-1----:R-:W-:Y:S02]  /*14e70*/  FADD.FTZ R15, R8, R9 ;  /* 0x00000009080f7221 */ /* 0x002fe40000010000 */
[----:B------:R-:W-:Y:S01]  /*14e80*/  FSETP.NE.FTZ.AND P1, PT, R14, RZ, PT ;  /* 0x000000ff0e00720b */ /* 0x000fe20003f35000 */
[----:B------:R-:W-:Y:S02]  /*14e90*/  IMAD.U32 R9, RZ, RZ, UR46 ;  /* 0x0000002eff097e24 */ /* 0x000fe4000f8e00ff */
[----:B------:R-:W-:-:S10]  /*14ea0*/  FSETP.NE.FTZ.AND P2, PT, R15, RZ, PT ;  /* 0x000000ff0f00720b */ /* 0x000fd40003f55000 */
[----:B------:R-:W0:Y:S01]  /*14eb0*/  @P1 MUFU.LG2 R10, R14 ;  /* 0x0000000e000a1308 */ /* 0x000e220000000c00 */
[----:B------:R-:W-:Y:S02]  /*14ec0*/  @P1 FMUL.FTZ R9, R9, 0.69314718246459960938 ;  /* 0x3f31721809091820 */ /* 0x000fe40000410000 */
        /* <DEDUP_REMOVED lines=14> */
.L_x_3075:
[----:B------:R-:W-:Y:S01]  /*14fb0*/  VIADD R4, R13, 0x28860 ;  /* 0x000288600d047836 */ /* 0x000fe20000000000 */
[----:B------:R-:W-:Y:S01]  /*14fc0*/  MOV R5, UR38 ;  /* 0x0000002600057c02 */ /* 0x000fe20008000f00 */
        /* <DEDUP_REMOVED lines=9> */
[----:B------:R-:W-:Y:S01]  /*15060*/  SEL R5, RZ, 0x1, P0 ;  /* 0x00000001ff057807 */ /* 0x000fe20000000000 */
        /* <DEDUP_REMOVED lines=62> */
[----:B-1----:R-:W-:-:S11]  /*15450*/  SEL R186, R186, RZ, P0 ;  /* 0x000000ffbaba7207 */ /* 0x002fd60000000000 */
.L_x_2986:
[----:B------:R-:W-:Y:S05]  /*15460*/  WARPSYNC.ALL ;  /* 0x0000000000007948 */ /* 0x000fea0003800000 */
[----:B------:R-:W0:Y:S08]  /*15470*/  S2UR UR38, SR_CgaCtaId ;  /* 0x00000000002679c3 */ /* 0x000e300000008800 */
[----:B------:R-:W-:Y:S06]  /*15480*/  BAR.SYNC.DEFER_BLOCKING 0x5, 0x180 ;  /* 0x0146000000007b1d */ /* 0x000fec0000010000 */
[----:B------:R-:W-:Y:S01]  /*15490*/  UMOV UR4, 0x400 ;  /* 0x0000040000047882 */ /* 0x000fe20000000000 */
[----:B------:R-:W-:Y:S01]  /*154a0*/  BSSY B0, `(.L_x_3076) ;  /* 0x00001f9000007945 */ /* 0x000fe20003800000 */
[----:B0-----:R-:W-:-:S06]  /*154b0*/  ULEA UR4, UR38, UR4, 0x18 ;  /* 0x0000000426047291 */ /* 0x001fcc000f8ec03f */
[----:B------:R-:W-:-:S05]  /*154c0*/  IMAD.U32 R18, RZ, RZ, UR4 ;  /* 0x00000004ff127e24 */ /* 0x000fca000f8e00ff */
[----:B------:R0:W1:Y:S01]  /*154d0*/  LDS.128 R40, [R18+0x288d0] ;  /* 0x0288d00012287984 */ /* 0x0000620000000c00 */
[----:B------:R-:W-:Y:S06]  /*154e0*/  BAR.ARV 0x4, 0x180 ;  /* 0x0106000000007b1d */ /* 0x000fec0000002000 */
[----:B------:R-:W-:Y:S05]  /*154f0*/  @P1 BRA `(.L_x_3077) ;  /* 0x0000001400001947 */ /* 0x000fea0003800000 */
[----:B------:R-:W3:Y:S01]  /*15500*/  S2R R5, SR_SWINHI ;  /* 0x0000000000057919 */ /* 0x000ee20000002f00 */
[----:B------:R-:W-:Y:S05]  /*15510*/  WARPSYNC.ALL ;  /* 0x0000000000007948 */ /* 0x000fea0003800000 */
[----:B------:R-:W-:Y:S01]  /*15520*/  BAR.SYNC.DEFER_BLOCKING 0x1, 0x100 ;  /* 0x0044000000007b1d */ /* 0x000fe20000010000 */
[----:B------:R-:W-:Y:S01]  /*15530*/  F2FP.F16.F32.PACK_AB R10, R93, R10 ;  /* 0x0000000a5d0a723e */ /* 0x000fe200000000ff */
[----:B------:R-:W-:Y:S01]  /*15540*/  IMAD.MOV.U32 R48, RZ, RZ, RZ ;  /* 0x000000ffff307224 */ /* 0x000fe200078e00ff */
[----:B------:R-:W-:Y:S02]  /*15550*/  F2FP.F16.F32.PACK_AB R11, R11, R94 ;  /* 0x0000005e0b0b723e */ /* 0x000fe400000000ff */
[----:B------:R-:W-:Y:S01]  /*15560*/  F2FP.F16.F32.PACK_AB R30, R133, R30 ;  /* 0x0000001e851e723e */ /* 0x000fe200000000ff */
[----:B------:R-:W-:Y:S01]  /*15570*/  ULDC.64 UR4, c[0x0][0xc00] ;  /* 0x0003000000047ab9 */ /* 0x000fe20000000a00 */
[----:B------:R-:W-:Y:S01]  /*15580*/  F2FP.F16.F32.PACK_AB R32, R137, R32 ;  /* 0x000000208920723e */ /* 0x000fe200000000ff */
[----:B------:R-:W0:Y:S01]  /*15590*/  LDC R55, c[0x0][0xbe8] ;  /* 0x0002fa00ff377b82 */ /* 0x000e220000000800 */
[----:B------:R-:W-:-:S02]  /*155a0*/  F2FP.F16.F32.PACK_AB R33, R33, R138 ;  /* 0x0000008a2121723e */ /* 0x000fc400000000ff */
[----:B------:R-:W-:Y:S02]  /*155b0*/  F2FP.F16.F32.PACK_AB R34, R141, R34 ;  /* 0x000000228d22723e */ /* 0x000fe400000000ff */
[----:B------:R-:W-:Y:S02]  /*155c0*/  F2FP.F16.F32.PACK_AB R35, R35, R142 ;  /* 0x0000008e2323723e */ /* 0x000fe400000000ff */
[----:B------:R-:W-:Y:S02]  /*155d0*/  MOV R20, R18 ;  /* 0x0000001200147202 */ /* 0x000fe40000000f00 */
[----:B---3--:R-:W-:-:S03]  /*155e0*/  MOV R21, R5 ;  /* 0x0000000500157202 */ /* 0x008fc60000000f00 */
[----:B------:R-:W-:-:S03]  /*155f0*/  IMAD.WIDE R8, R222, 0x2, R20 ;  /* 0x00000002de087825 */ /* 0x000fc600078e0214 */
[C---:B------:R-:W-:Y:S02]  /*15600*/  LOP3.LUT R29, R8.reuse, 0x380, RZ, 0xc0, !PT ;  /* 0x00000380081d7812 */ /* 0x040fe400078ec0ff */
[C---:B------:R-:W-:Y:S02]  /*15610*/  IADD3 R37, P5, R8.reuse, 0x20, RZ ;  /* 0x0000002008257810 */ /* 0x040fe40007fbe0ff */
[C---:B------:R-:W-:Y:S02]  /*15620*/  IADD3 R39, P0, R8.reuse, 0x40, RZ ;  /* 0x0000004008277810 */ /* 0x040fe40007f1e0ff */
[----:B------:R-:W-:Y:S01]  /*15630*/  IADD3 R45, P1, R8, 0x60, RZ ;  /* 0x00000060082d7810 */ /* 0x000fe20007f3e0ff */
[--C-:B------:R-:W-:Y:S01]  /*15640*/  IMAD.X R5, RZ, RZ, R9.reuse, P5 ;  /* 0x000000ffff057224 */ /* 0x100fe200028e0609 */
[----:B------:R-:W-:Y:S02]  /*15650*/  SHF.R.U64 R29, R29, 0x3, RZ ;  /* 0x000000031d1d7819 */ /* 0x000fe400000012ff */
[----:B------:R-:W-:Y:S01]  /*15660*/  LOP3.LUT R4, R37, 0x380, RZ, 0xc0, !PT ;  /* 0x0000038025047812 */ /* 0x000fe200078ec0ff */
[----:B----4-:R-:W-:Y:S01]  /*15670*/  IMAD.X R13, RZ, RZ, R9, P1 ;  /* 0x000000ffff0d7224 */ /* 0x010fe200008e0609 */
[----:B------:R-:W-:-:S02]  /*15680*/  LOP3.LUT R6, R39, 0x380, RZ, 0xc0, !PT ;  /* 0x0000038027067812 */ /* 0x000fc400078ec0ff */
[C---:B--2---:R-:W-:Y:S02]  /*15690*/  IADD3 R47, P2, R8.reuse, 0x4000, RZ ;  /* 0x00004000082f7810 */ /* 0x044fe40007f5e0ff */
[C---:B------:R-:W-:Y:S02]  /*156a0*/  IADD3 R49, P3, R8.reuse, 0x4020, RZ ;  /* 0x0000402008317810 */ /* 0x040fe40007f7e0ff */
[C---:B------:R-:W-:Y:S01]  /*156b0*/  IADD3 R51, P4, R8.reuse, 0x4040, RZ ;  /* 0x0000404008337810 */ /* 0x040fe20007f9e0ff */
[--C-:B------:R-:W-:Y:S01]  /*156c0*/  IMAD.X R15, RZ, RZ, R9.reuse, P2 ;  /* 0x000000ffff0f7224 */ /* 0x100fe200010e0609 */
[----:B------:R-:W-:Y:S01]  /*156d0*/  IADD3 R53, P5, R8, 0x4060, RZ ;  /* 0x0000406008357810 */ /* 0x000fe20007fbe0ff */
[--C-:B------:R-:W-:Y:S01]  /*156e0*/  IMAD.X R25, RZ, RZ, R9.reuse, P3 ;  /* 0x000000ffff197224 */ /* 0x100fe200018e0609 */
[----:B------:R-:W-:Y:S02]  /*156f0*/  LOP3.LUT R12, R45, 0x380, RZ, 0xc0, !PT ;  /* 0x000003802d0c7812 */ /* 0x000fe400078ec0ff */
[----:B------:R-:W-:Y:S01]  /*15700*/  LOP3.LUT R8, R29, R8, RZ, 0x3c, !PT ;  /* 0x000000081d087212 */ /* 0x000fe200078e3cff */
[----:B------:R-:W-:Y:S01]  /*15710*/  IMAD.X R29, RZ, RZ, R9, P5 ;  /* 0x000000ffff1d7224 */ /* 0x000fe200028e0609 */
[----:B------:R-:W-:-:S02]  /*15720*/  SHF.R.U64 R4, R4, 0x3, RZ ;  /* 0x0000000304047819 */ /* 0x000fc400000012ff */
[----:B------:R-:W-:Y:S02]  /*15730*/  SHF.R.U64 R6, R6, 0x3, RZ ;  /* 0x0000000306067819 */ /* 0x000fe400000012ff */
[----:B------:R-:W-:Y:S02]  /*15740*/  LOP3.LUT R14, R47, 0x380, RZ, 0xc0, !PT ;  /* 0x000003802f0e7812 */ /* 0x000fe400078ec0ff */
[-C--:B------:R-:W-:Y:S02]  /*15750*/  IADD3.X R7, RZ, R9.reuse, RZ, P0, !PT ;  /* 0x00000009ff077210 */ /* 0x080fe400007fe4ff */
[----:B------:R-:W-:Y:S02]  /*15760*/  IADD3.X R27, RZ, R9, RZ, P4, !PT ;  /* 0x00000009ff1b7210 */ /* 0x000fe400027fe4ff */
[----:B------:R-:W-:Y:S02]  /*15770*/  SHF.R.U64 R12, R12, 0x3, RZ ;  /* 0x000000030c0c7819 */ /* 0x000fe400000012ff */
[----:B-----5:R-:W-:-:S02]  /*15780*/  LOP3.LUT R24, R49, 0x380, RZ, 0xc0, !PT ;  /* 0x0000038031187812 */ /* 0x020fc400078ec0ff */
[----:B------:R-:W-:Y:S02]  /*15790*/  LOP3.LUT R26, R51, 0x380, RZ, 0xc0, !PT ;  /* 0x00000380331a7812 */ /* 0x000fe400078ec0ff */
[----:B------:R-:W-:Y:S02]  /*157a0*/  MOV R46, R8 ;  /* 0x00000008002e7202 */ /* 0x000fe40000000f00 */
[----:B------:R-:W-:Y:S02]  /*157b0*/  LOP3.LUT R4, R4, R37, RZ, 0x3c, !PT ;  /* 0x0000002504047212 */ /* 0x000fe400078e3cff */
[----:B------:R-:W-:Y:S02]  /*157c0*/  LOP3.LUT R6, R6, R39, RZ, 0x3c, !PT ;  /* 0x0000002706067212 */ /* 0x000fe400078e3cff */
[----:B------:R-:W-:Y:S02]  /*157d0*/  LOP3.LUT R28, R53, 0x380, RZ, 0xc0, !PT ;  /* 0x00000380351c7812 */ /* 0x000fe400078ec0ff */
[----:B------:R-:W-:-:S02]  /*157e0*/  F2FP.F16.F32.PACK_AB R8, R89, R88 ;  /* 0x000000585908723e */ /* 0x000fc400000000ff */
[----:B------:R-:W-:Y:S02]  /*157f0*/  F2FP.F16.F32.PACK_AB R9, R91, R90 ;  /* 0x0000005a5b09723e */ /* 0x000fe400000000ff */
[----:B------:R-:W-:Y:S02]  /*15800*/  SHF.R.U64 R14, R14, 0x3, RZ ;  /* 0x000000030e0e7819 */ /* 0x000fe400000012ff */
[----:B------:R-:W-:Y:S01]  /*15810*/  LOP3.LUT R12, R12, R45, RZ, 0x3c, !PT ;  /* 0x0000002d0c0c7212 */ /* 0x000fe200078e3cff */
[----:B------:R2:W-:Y:S01]  /*15820*/  STSM.16.M88.4 [R46], R8 ;  /* 0x000000082e007844 */ /* 0x0005e20000000200 */
[----:B------:R-:W-:Y:S02]  /*15830*/  SHF.R.U64 R24, R24, 0x3, RZ ;  /* 0x0000000318187819 */ /* 0x000fe400000012ff */
[----:B------:R-:W-:Y:S02]  /*15840*/  SHF.R.U64 R26, R26, 0x3, RZ ;  /* 0x000000031a1a7819 */ /* 0x000fe400000012ff */
[----:B------:R-:W-:-:S02]  /*15850*/  SHF.R.U64 R28, R28, 0x3, RZ ;  /* 0x000000031c1c7819 */ /* 0x000fc400000012ff */
[----:B------:R-:W-:Y:S02]  /*15860*/  MOV R45, R4 ;  /* 0x00000004002d7202 */ /* 0x000fe40000000f00 */
[----:B------:R-:W-:Y:S02]  /*15870*/  MOV R44, R6 ;  /* 0x00000006002c7202 */ /* 0x000fe40000000f00 */
[----:B------:R-:W-:Y:S02]  /*15880*/  F2FP.F16.F32.PACK_AB R4, R36, R31 ;  /* 0x0000001f2404723e */ /* 0x000fe400000000ff */
[----:B------:R-:W-:Y:S02]  /*15890*/  F2FP.F16.F32.PACK_AB R5, R99, R98 ;  /* 0x000000626305723e */ /* 0x000fe400000000ff */
[----:B------:R-:W-:Y:S02]  /*158a0*/  F2FP.F16.F32.PACK_AB R6, R101, R100 ;  /* 0x000000646506723e */ /* 0x000fe400000000ff */
[----:B------:R-:W-:-:S02]  /*158b0*/  F2FP.F16.F32.PACK_AB R7, R103, R102 ;  /* 0x000000666707723e */ /* 0x000fc400000000ff */
[----:B------:R-:W-:Y:S02]  /*158c0*/  LOP3.LUT R14, R14, R47, RZ, 0x3c, !PT ;  /* 0x0000002f0e0e7212 */ /* 0x000fe400078e3cff */
[----:B--2---:R-:W-:Y:S01]  /*158d0*/  F2FP.F16.F32.PACK_AB R8, R105, R104 ;  /* 0x000000686908723e */ /* 0x004fe200000000ff */
[----:B------:R-:W-:Y:S01]  /*158e0*/  STSM.16.M88.4 [R45], R4 ;  /* 0x000000042d007844 */ /* 0x000fe20000000200 */
[----:B------:R-:W-:Y:S02]  /*158f0*/  F2FP.F16.F32.PACK_AB R9, R107, R106 ;  /* 0x0000006a6b09723e */ /* 0x000fe400000000ff */
[----:B------:R-:W-:Y:S02]  /*15900*/  F2FP.F16.F32.PACK_AB R10, R109, R108 ;  /* 0x0000006c6d0a723e */ /* 0x000fe400000000ff */
[----:B------:R-:W-:Y:S02]  /*15910*/  F2FP.F16.F32.PACK_AB R11, R111, R110 ;  /* 0x0000006e6f0b723e */ /* 0x000fe400000000ff */
[----:B------:R-:W-:-:S02]  /*15920*/  LOP3.LUT R24, R24, R49, RZ, 0x3c, !PT ;  /* 0x0000003118187212 */ /* 0x000fc400078e3cff */
[----:B------:R-:W-:Y:S01]  /*15930*/  LOP3.LUT R26, R26, R51, RZ, 0x3c, !PT ;  /* 0x000000331a1a7212 */ /* 0x000fe200078e3cff */
[----:B------:R2:W-:Y:S01]  /*15940*/  STSM.16.M88.4 [R44], R8 ;  /* 0x000000082c007844 */ /* 0x0005e20000000200 */
[----:B------:R-:W-:Y:S02]  /*15950*/  LOP3.LUT R28, R28, R53, RZ, 0x3c, !PT ;  /* 0x000000351c1c7212 */ /* 0x000fe400078e3cff */
[----:B-1----:R-:W-:Y:S02]  /*15960*/  MOV R40, R12 ;  /* 0x0000000c00287202 */ /* 0x002fe40000000f00 */
[----:B------:R-:W-:Y:S02]  /*15970*/  MOV R39, R14 ;  /* 0x0000000e00277202 */ /* 0x000fe40000000f00 */
[----:B------:R-:W-:Y:S02]  /*15980*/  MOV R38, R24 ;  /* 0x0000001800267202 */ /* 0x000fe40000000f00 */
[----:B------:R-:W-:-:S02]  /*15990*/  MOV R37, R26 ;  /* 0x0000001a00257202 */ /* 0x000fc40000000f00 */
[----:B------:R-:W-:Y:S02]  /*159a0*/  F2FP.F16.F32.PACK_AB R12, R113, R112 ;  /* 0x00000070710c723e */ /* 0x000fe400000000ff */
[----:B------:R-:W-:Y:S02]  /*159b0*/  F2FP.F16.F32.PACK_AB R13, R115, R114 ;  /* 0x00000072730d723e */ /* 0x000fe400000000ff */
[----:B------:R-:W-:Y:S02]  /*159c0*/  F2FP.F16.F32.PACK_AB R14, R117, R116 ;  /* 0x00000074750e723e */ /* 0x000fe400000000ff */
[----:B------:R-:W-:Y:S02]  /*159d0*/  F2FP.F16.F32.PACK_AB R15, R119, R118 ;  /* 0x00000076770f723e */ /* 0x000fe400000000ff */
[----:B------:R-:W-:Y:S02]  /*159e0*/  F2FP.F16.F32.PACK_AB R24, R121, R120 ;  /* 0x000000787918723e */ /* 0x000fe400000000ff */
[----:B------:R-:W-:Y:S01]  /*159f0*/  F2FP.F16.F32.PACK_AB R25, R123, R122 ;  /* 0x0000007a7b19723e */ /* 0x000fe200000000ff */
[----:B------:R-:W-:Y:S01]  /*15a00*/  STSM.16.M88.4 [R40], R12 ;  /* 0x0000000c28007844 */ /* 0x000fe20000000200 */
[----:B------:R-:W-:-:S02]  /*15a10*/  F2FP.F16.F32.PACK_AB R26, R125, R124 ;  /* 0x0000007c7d1a723e */ /* 0x000fc400000000ff */
[----:B------:R-:W-:Y:S02]  /*15a20*/  F2FP.F16.F32.PACK_AB R27, R127, R126 ;  /* 0x0000007e7f1b723e */ /* 0x000fe400000000ff */
[----:B------:R-:W-:Y:S02]  /*15a30*/  MOV R36, R28 ;  /* 0x0000001c00247202 */ /* 0x000fe40000000f00 */
[----:B------:R-:W-:Y:S01]  /*15a40*/  ISETP.NE.U32.AND P0, PT, RZ, UR4, PT ;  /* 0x00000004ff007c0c */ /* 0x000fe2000bf05070 */
[----:B------:R-:W-:Y:S01]  /*15a50*/  STSM.16.M88.4 [R39], R24 ;  /* 0x0000001827007844 */ /* 0x000fe20000000200 */
[----:B--2---:R-:W-:Y:S02]  /*15a60*/  IADD3 R8, P1, R208, UR4, RZ ;  /* 0x00000004d0087c10 */ /* 0x004fe4000ff3e0ff */
[----:B------:R-:W-:Y:S02]  /*15a70*/  F2FP.F16.F32.PACK_AB R28, R129, R128 ;  /* 0x00000080811c723e */ /* 0x000fe400000000ff */
[----:B------:R-:W-:-:S02]  /*15a80*/  F2FP.F16.F32.PACK_AB R29, R131, R130 ;  /* 0x00000082831d723e */ /* 0x000fc400000000ff */
[----:B------:R-:W-:Y:S02]  /*15a90*/  F2FP.F16.F32.PACK_AB R31, R135, R134 ;  /* 0x00000086871f723e */ /* 0x000fe400000000ff */
[----:B------:R-:W-:Y:S02]  /*15aa0*/  F2FP.F16.F32.PACK_AB R4, R145, R144 ;  /* 0x000000909104723e */ /* 0x000fe400000000ff */
[----:B------:R-:W-:Y:S01]  /*15ab0*/  F2FP.F16.F32.PACK_AB R5, R147, R146 ;  /* 0x000000929305723e */ /* 0x000fe200000000ff */
[----:B------:R-:W-:Y:S01]  /*15ac0*/  STSM.16.M88.4 [R38], R28 ;  /* 0x0000001c26007844 */ /* 0x000fe20000000200 */
[----:B------:R-:W-:Y:S02]  /*15ad0*/  F2FP.F16.F32.PACK_AB R6, R149, R148 ;  /* 0x000000949506723e */ /* 0x000fe400000000ff */
[----:B------:R-:W-:Y:S01]  /*15ae0*/  F2FP.F16.F32.PACK_AB R7, R151, R150 ;  /* 0x000000969707723e */ /* 0x000fe200000000ff */
[----:B------:R-:W-:Y:S01]  /*15af0*/  STSM.16.M88.4 [R37], R32 ;  /* 0x0000002025007844 */ /* 0x000fe20000000200 */
[----:B------:R-:W-:-:S02]  /*15b00*/  ISETP.NE.AND.EX P0, PT, RZ, UR5, PT, P0 ;  /* 0x00000005ff007c0c */ /* 0x000fc4000bf05300 */
        /* <DEDUP_REMOVED lines=8> */
[----:B-1----:R-:W-:Y:S01]  /*15b90*/  IMAD.U32 R6, RZ, RZ, UR4 ;  /* 0x00000004ff067e24 */ /* 0x002fe2000f8e00ff */
[----:B------:R-:W-:Y:S01]  /*15ba0*/  @P2 IADD3.X R209, R209, UR5, RZ, P3, !PT ;  /* 0x00000005d1d12c10 */ /* 0x000fe20009ffe4ff */
[----:B------:R1:W5:Y:S01]  /*15bb0*/  @P0 LDG.E R48, desc[UR42][R8.64] ;  /* 0x0000002a08300981 */ /* 0x000362000c1e1900 */
[----:B0-----:R-:W-:Y:S02]  /*15bc0*/  ISETP.NE.AND P1, PT, R55, 0x1, PT ;  /* 0x000000013700780c */ /* 0x001fe40003f25270 */
[----:B------:R-:W-:Y:S01]  /*15bd0*/  IADD3 R13, R204, R191, RZ ;  /* 0x000000bfcc0d7210 */ /* 0x000fe20007ffe0ff */
[----:B------:R1:W5:Y:S10]  /*15be0*/  @P2 LDG.E R6, desc[UR42][R208.64] ;  /* 0x0000002ad0062981 */ /* 0x000374000c1e1900 */
[----:B------:R-:W0:Y:S08]  /*15bf0*/  @P1 LDC R10, c[0x0][0xbec] ;  /* 0x0002fb00ff0a1b82 */ /* 0x000e300000000800 */
[----:B------:R-:W2:Y:S01]  /*15c00*/  @P1 LDC R11, c[0x0][0xbf0] ;  /* 0x0002fc00ff0b1b82 */ /* 0x000ea20000000800 */
[----:B-1----:R-:W-:Y:S05]  /*15c10*/  @P2 BRA `(.L_x_3078) ;  /* 0x0000000000102947 */ /* 0x002fea0003800000 */
[----:B------:R-:W-:Y:S05]  /*15c20*/  @!P0 BRA `(.L_x_3078) ;  /* 0x00000000000c8947 */ /* 0x000fea0003800000 */
[----:B------:R-:W3:Y:S04]  /*15c30*/  LDG.E R5, desc[UR42][R8.64] ;  /* 0x0000002a08057981 */ /* 0x000ee8000c1e1900 */
[----:B-----5:R-:W3:Y:S02]  /*15c40*/  LDG.E R6, desc[UR42][R8.64+0x4] ;  /* 0x0000042a08067981 */ /* 0x020ee4000c1e1900 */
[----:B---3--:R-:W-:-:S07]  /*15c50*/  IMAD.IADD R6, R6, 0x1, -R5 ;  /* 0x0000000106067824 */ /* 0x008fce00078e0a05 */
.L_x_3078:
[----:B------:R-:W-:Y:S01]  /*15c60*/  SHF.R.S32.HI R54, RZ, 0x1f, R207 ;  /* 0x0000001fff367819 */ /* 0x000fe200000114cf */
[----:B0-----:R-:W-:Y:S01]  /*15c70*/  @P1 IMAD.HI.U32 R4, R13, R10, RZ ;  /* 0x0000000a0d041227 */ /* 0x001fe200078e00ff */
[----:B------:R-:W-:Y:S01]  /*15c80*/  ULDC.64 UR4, c[0x0][0xb90] ;  /* 0x0002e40000047ab9 */ /* 0x000fe20000000a00 */
[----:B-----5:R-:W-:Y:S02]  /*15c90*/  SHF.R.S32.HI R49, RZ, 0x1f, R48 ;  /* 0x0000001fff317819 */ /* 0x020fe40000011430 */
[----:B------:R-:W-:Y:S01]  /*15ca0*/  IMAD R8, R54, UR4, RZ ;  /* 0x0000000436087c24 */ /* 0x000fe2000f8e02ff */
[----:B------:R-:W-:Y:S01]  /*15cb0*/  SEL R40, R211, RZ, !P0 ;  /* 0x000000ffd3287207 */ /* 0x000fe20004000000 */
[----:B------:R-:W-:Y:S01]  /*15cc0*/  IMAD.MOV.U32 R7, RZ, RZ, R13 ;  /* 0x000000ffff077224 */ /* 0x000fe200078e000d */
[----:B--2---:R-:W-:Y:S01]  /*15cd0*/  @P1 SHF.R.U32.HI R7, RZ, R11, R4 ;  /* 0x0000000bff071219 */ /* 0x004fe20000011604 */
[----:B------:R-:W-:Y:S01]  /*15ce0*/  IMAD.WIDE.U32 R4, R207, UR4, R48 ;  /* 0x00000004cf047c25 */ /* 0x000fe2000f8e0030 */
[----:B------:R-:W-:-:S03]  /*15cf0*/  SEL R57, R210, RZ, !P0 ;  /* 0x000000ffd2397207 */ /* 0x000fc60004000000 */
[----:B------:R-:W-:Y:S01]  /*15d00*/  IMAD R9, R207, UR5, R8 ;  /* 0x00000005cf097c24 */ /* 0x000fe2000f8e0208 */
[----:B------:R-:W-:Y:S01]  /*15d10*/  IADD3 R8, -R7, RZ, RZ ;  /* 0x000000ff07087210 */ /* 0x000fe20007ffe1ff */
[----:B------:R-:W-:Y:S01]  /*15d20*/  ULDC.64 UR4, c[0x0][0xb98] ;  /* 0x0002e60000047ab9 */ /* 0x000fe20000000a00 */
[----:B------:R-:W-:Y:S02]  /*15d30*/  IMAD.IADD R11, R16, 0x1, R224 ;  /* 0x00000001100b7824 */ /* 0x000fe400078e02e0 */
[----:B------:R-:W-:Y:S02]  /*15d40*/  IMAD.IADD R5, R5, 0x1, R9 ;  /* 0x0000000105057824 */ /* 0x000fe400078e0209 */
        /* <DEDUP_REMOVED lines=10> */
[----:B------:R-:W-:Y:S01]  /*15df0*/  IMAD R59, R6, R55, RZ ;  /* 0x00000037063b7224 */ /* 0x000fe200078e02ff */
        /* <DEDUP_REMOVED lines=17> */
[----:B------:R-:W-:Y:S01]  /*15f10*/  IADD3 R4, R221, R191, RZ ;  /* 0x000000bfdd047210 */ /* 0x000fe20007ffe0ff */
[----:B------:R-:W0:Y:S01]  /*15f20*/  SHFL.IDX PT, R51, R11, RZ, 0x1c1f ;  /* 0x001c1fff0b337589 */ /* 0x000e2200000e0000 */
[----:B------:R-:W-:Y:S02]  /*15f30*/  LOP3.LUT R24, R25, 0x380, RZ, 0xc0, !PT ;  /* 0x0000038019187812 */ /* 0x000fe400078ec0ff */
[----:B------:R-:W-:Y:S01]  /*15f40*/  LOP3.LUT R8, R7, 0x380, RZ, 0xc0, !PT ;  /* 0x0000038007087812 */ /* 0x000fe200078ec0ff */
[----:B------:R-:W-:Y:S01]  /*15f50*/  SHFL.IDX PT, R52, R10, 0x1, 0x1c1f ;  /* 0x003c1f000a347f89 */ /* 0x000fe200000e0000 */
[----:B------:R-:W-:-:S02]  /*15f60*/  SHF.R.U64 R24, R24, 0x3, RZ ;  /* 0x0000000318187819 */ /* 0x000fc400000012ff */
[----:B------:R-:W-:Y:S01]  /*15f70*/  SHF.R.U64 R28, R28, 0x3, RZ ;  /* 0x000000031c1c7819 */ /* 0x000fe200000012ff */
[----:B------:R-:W1:Y:S01]  /*15f80*/  SHFL.IDX PT, R53, R11, 0x1, 0x1c1f ;  /* 0x003c1f000b357f89 */ /* 0x000e6200000e0000 */
[----:B------:R-:W-:Y:S01]  /*15f90*/  LOP3.LUT R24, R24, R25, RZ, 0x3c, !PT ;  /* 0x0000001918187212 */ /* 0x000fe200078e3cff */
[----:B------:R-:W-:Y:S01]  /*15fa0*/  IMAD.X R25, RZ, RZ, R21, P2 ;  /* 0x000000ffff197224 */ /* 0x000fe200010e0615 */
[C---:B------:R-:W-:Y:S01]  /*15fb0*/  ISETP.GE.OR P2, PT, R4.reuse, R59, P0 ;  /* 0x0000003b0400720c */ /* 0x040fe20000746670 */
[----:B------:R-:W-:Y:S01]  /*15fc0*/  VIADD R4, R4, 0x8 ;  /* 0x0000000804047836 */ /* 0x000fe20000000000 */
[----:B------:R-:W-:Y:S02]  /*15fd0*/  SHF.R.U64 R12, R12, 0x3, RZ ;  /* 0x000000030c0c7819 */ /* 0x000fe400000012ff */
[----:B------:R-:W-:Y:S02]  /*15fe0*/  SHF.R.U64 R8, R8, 0x3, RZ ;  /* 0x0000000308087819 */ /* 0x000fe400000012ff */
[----:B------:R-:W-:-:S02]  /*15ff0*/  LOP3.LUT R28, R28, R29, RZ, 0x3c, !PT ;  /* 0x0000001d1c1c7212 */ /* 0x000fc400078e3cff */
[----:B------:R-:W-:Y:S01]  /*16000*/  LOP3.LUT R12, R12, R13, RZ, 0x3c, !PT ;  /* 0x0000000d0c0c7212 */ /* 0x000fe200078e3cff */
[--C-:B------:R-:W-:Y:S01]  /*16010*/  IMAD.X R13, RZ, RZ, R21.reuse, P4 ;  /* 0x000000ffff0d7224 */ /* 0x100fe200020e0615 */
[----:B------:R-:W-:Y:S02]  /*16020*/  IADD3.X R29, RZ, R21, RZ, P3, !PT ;  /* 0x00000015ff1d7210 */ /* 0x000fe40001ffe4ff */
[----:B------:R-:W-:Y:S01]  /*16030*/  LOP3.LUT R8, R8, R7, RZ, 0x3c, !PT ;  /* 0x0000000708087212 */ /* 0x000fe200078e3cff */
[----:B0-----:R0:W-:Y:S01]  /*16040*/  @!P2 ST.E desc[UR42][R50.64], R3 ;  /* 0x000000033200a985 */ /* 0x0011e2000c10192a */
[----:B------:R-:W-:Y:S02]  /*16050*/  IADD3 R5, P3, R20, 0x7000, RZ ;  /* 0x0000700014057810 */ /* 0x000fe40007f7e0ff */
[----:B------:R-:W-:Y:S02]  /*16060*/  ISETP.GE.OR P0, PT, R4, R59, P0 ;  /* 0x0000003b0400720c */ /* 0x000fe40000706670 */
[C---:B------:R-:W-:Y:S01]  /*16070*/  IADD3 R33, P5, R20.reuse, 0x5000, RZ ;  /* 0x0000500014217810 */ /* 0x040fe20007fbe0ff */
[----:B------:R-:W-:Y:S01]  /*16080*/  IMAD.X R45, RZ, RZ, R21, P3 ;  /* 0x000000ffff2d7224 */ /* 0x000fe200018e0615 */
[----:B------:R-:W-:-:S02]  /*16090*/  IADD3 R37, P4, R20, 0x6000, RZ ;  /* 0x0000600014257810 */ /* 0x000fc40007f9e0ff */
[----:B------:R-:W-:Y:S02]  /*160a0*/  LOP3.LUT R7, R20, 0x380, RZ, 0xc0, !PT ;  /* 0x0000038014077812 */ /* 0x000fe400078ec0ff */
[----:B------:R-:W-:Y:S01]  /*160b0*/  LOP3.LUT R4, R5, 0x380, RZ, 0xc0, !PT ;  /* 0x0000038005047812 */ /* 0x000fe200078ec0ff */
[----:B0-----:R-:W0:Y:S01]  /*160c0*/  @P1 LDC R51, c[0x0][0xbec] ;  /* 0x0002fb00ff331b82 */ /* 0x001e220000000800 */
[----:B------:R-:W-:Y:S01]  /*160d0*/  LOP3.LUT R32, R33, 0x380, RZ, 0xc0, !PT ;  /* 0x0000038021207812 */ /* 0x000fe200078ec0ff */
[----:B------:R-:W-:Y:S01]  /*160e0*/  IMAD R3, R49, UR4, RZ ;  /* 0x0000000431037c24 */ /* 0x000fe2000f8e02ff */
[----:B------:R-:W-:Y:S01]  /*160f0*/  LOP3.LUT R36, R37, 0x380, RZ, 0xc0, !PT ;  /* 0x0000038025247812 */ /* 0x000fe200078ec0ff */
[----:B-1----:R1:W-:Y:S01]  /*16100*/  @!P0 ST.E desc[UR42][R52.64], R0 ;  /* 0x0000000034008985 */ /* 0x0023e2000c10192a */
[----:B------:R-:W-:Y:S02]  /*16110*/  SHF.R.U64 R7, R7, 0x3, RZ ;  /* 0x0000000307077819 */ /* 0x000fe400000012ff */
[----:B------:R-:W-:Y:S01]  /*16120*/  SHF.R.U64 R4, R4, 0x3, RZ ;  /* 0x0000000304047819 */ /* 0x000fe200000012ff */
[----:B------:R-:W2:Y:S01]  /*16130*/  @P1 LDC R49, c[0x0][0xbf0] ;  /* 0x0002fc00ff311b82 */ /* 0x000ea20000000800 */
[----:B------:R-:W-:Y:S01]  /*16140*/  SHF.R.U64 R32, R32, 0x3, RZ ;  /* 0x0000000320207819 */ /* 0x000fe200000012ff */
[----:B------:R-:W-:Y:S01]  /*16150*/  IMAD R3, R48, UR5, R3 ;  /* 0x0000000530037c24 */ /* 0x000fe2000f8e0203 */
[----:B------:R-:W-:Y:S01]  /*16160*/  SHF.R.U64 R36, R36, 0x3, RZ ;  /* 0x0000000324247819 */ /* 0x000fe200000012ff */
[----:B------:R-:W5:Y:S01]  /*16170*/  LD.E.128 R8, desc[UR42][R8.64] ;  /* 0x0000002a08087980 */ /* 0x000f62000c101d00 */
[----:B------:R-:W-:-:S02]  /*16180*/  LOP3.LUT R20, R7, R20, RZ, 0x3c, !PT ;  /* 0x0000001407147212 */ /* 0x000fc400078e3cff */
[----:B------:R-:W-:Y:S01]  /*16190*/  LOP3.LUT R32, R32, R33, RZ, 0x3c, !PT ;  /* 0x0000002120207212 */ /* 0x000fe200078e3cff */
[--C-:B------:R-:W-:Y:S01]  /*161a0*/  IMAD.X R33, RZ, RZ, R21.reuse, P5 ;  /* 0x000000ffff217224 */ /* 0x100fe200028e0615 */
[----:B------:R-:W-:Y:S01]  /*161b0*/  LOP3.LUT R36, R36, R37, RZ, 0x3c, !PT ;  /* 0x0000002524247212 */ /* 0x000fe200078e3cff */
[----:B------:R-:W-:Y:S01]  /*161c0*/  IMAD.X R37, RZ, RZ, R21, P4 ;  /* 0x000000ffff257224 */ /* 0x000fe200020e0615 */
[----:B------:R-:W-:Y:S01]  /*161d0*/  LOP3.LUT R44, R4, R5, RZ, 0x3c, !PT ;  /* 0x00000005042c7212 */ /* 0x000fe200078e3cff */
[----:B------:R-:W5:Y:S04]  /*161e0*/  LD.E.128 R12, desc[UR42][R12.64] ;  /* 0x0000002a0c0c7980 */ /* 0x000f68000c101d00 */
[----:B------:R3:W5:Y:S04]  /*161f0*/  LD.E.128 R4, desc[UR42][R20.64] ;  /* 0x0000002a14047980 */ /* 0x000768000c101d00 */
[----:B------:R-:W5:Y:S04]  /*16200*/  LD.E.128 R24, desc[UR42][R24.64] ;  /* 0x0000002a18187980 */ /* 0x000f68000c101d00 */
[----:B------:R-:W5:Y:S01]  /*16210*/  LD.E.128 R28, desc[UR42][R28.64] ;  /* 0x0000002a1c1c7980 */ /* 0x000f62000c101d00 */
[----:B---3--:R-:W-:Y:S01]  /*16220*/  IMAD.WIDE.U32 R20, R48, UR4, RZ ;  /* 0x0000000430147c25 */ /* 0x008fe2000f8e00ff */
[----:B------:R-:W-:-:S02]  /*16230*/  ULDC.64 UR4, c[0x0][0xae8] ;  /* 0x0002ba0000047ab9 */ /* 0x000fc40000000a00 */
[----:B------:R-:W5:Y:S01]  /*16240*/  LD.E.128 R32, desc[UR42][R32.64] ;  /* 0x0000002a20207980 */ /* 0x000f62000c101d00 */
[----:B------:R-:W-:Y:S01]  /*16250*/  IMAD R48, R206, 0x20, R187 ;  /* 0x00000020ce307824 */ /* 0x000fe200078e02bb */
[----:B------:R-:W-:Y:S01]  /*16260*/  IADD3 R21, R21, R3, RZ ;  /* 0x0000000315157210 */ /* 0x000fe20007ffe0ff */
[----:B-1----:R-:W-:Y:S01]  /*16270*/  IMAD R0, R54, UR4, RZ ;  /* 0x0000000436007c24 */ /* 0x002fe2000f8e02ff */
[----:B------:R-:W5:Y:S01]  /*16280*/  LD.E.128 R36, desc[UR42][R36.64] ;  /* 0x0000002a24247980 */ /* 0x000f62000c101d00 */
[----:B------:R-:W-:Y:S02]  /*16290*/  IMAD.IADD R48, R191, 0x1, R48 ;  /* 0x00000001bf307824 */ /* 0x000fe400078e0230 */
[C---:B------:R-:W-:Y:S01]  /*162a0*/  IMAD R3, R207.reuse, UR5, R0 ;  /* 0x00000005cf037c24 */ /* 0x040fe2000f8e0200 */
[----:B------:R-:W5:Y:S01]  /*162b0*/  LD.E.128 R44, desc[UR42][R44.64] ;  /* 0x0000002a2c2c7980 */ /* 0x000f62000c101d00 */
[----:B------:R-:W-:Y:S01]  /*162c0*/  IMAD.WIDE.U32 R20, R207, UR4, R20 ;  /* 0x00000004cf147c25 */ /* 0x000fe2000f8e0014 */
[----:B------:R-:W-:Y:S01]  /*162d0*/  ULDC.64 UR4, c[0x0][0xaf0] ;  /* 0x0002bc0000047ab9 */ /* 0x000fe20000000a00 */
[----:B------:R-:W-:Y:S01]  /*162e0*/  @!PT LDS RZ, [RZ] ;  /* 0x00000000fffff984 */ /* 0x000fe20000000800 */
[----:B------:R-:W-:Y:S01]  /*162f0*/  @!PT LDS RZ, [RZ] ;  /* 0x00000000fffff984 */ /* 0x000fe20000000800 */
[----:B------:R-:W-:Y:S01]  /*16300*/  @!PT LDS RZ, [RZ] ;  /* 0x00000000fffff984 */ /* 0x000fe20000000800 */
[----:B------:R-:W-:Y:S01]  /*16310*/  @!PT LDS RZ, [RZ] ;  /* 0x00000000fffff984 */ /* 0x000fe20000000800 */
[----:B------:R1:W-:Y:S06]  /*16320*/  MEMBAR.ALL.CTA ;  /* 0x0000000000007992 */ /* 0x0003ec0000008000 */
[----:B-1----:R-:W1:Y:S01]  /*16330*/  FENCE.VIEW.ASYNC.S ;  /* 0x00000000000073c6 */ /* 0x002e620000000000 */
[----:B0-----:R-:W-:-:S04]  /*16340*/  @P1 IMAD.HI.U32 R0, R48, R51, RZ ;  /* 0x0000003330001227 */ /* 0x001fc800078e00ff */
        /* <DEDUP_REMOVED lines=15> */
[----:B------:R-:W-:Y:S02]  /*16440*/  ULDC.64 UR4, c[0x0][0xad8] ;  /* 0x0002b60000047ab9 */ /* 0x000fe40000000a00 */
[----:B------:R-:W-:Y:S01]  /*16450*/  IMAD.IADD R50, R187, 0x1, R191 ;  /* 0x00000001bb327824 */ /* 0x000fe200078e02bf */
[----:B------:R-:W-:Y:S01]  /*16460*/  IADD3 R21, R21, R51, RZ ;  /* 0x0000003315157210 */ /* 0x000fe20007ffe0ff */
[----:B------:R-:W-:Y:S02]  /*16470*/  IMAD R40, R0, UR4, RZ ;  /* 0x0000000400287c24 */ /* 0x000fe4000f8e02ff */
[----:B------:R-:W-:Y:S02]  /*16480*/  VIADD R0, R50, 0x20 ;  /* 0x0000002032007836 */ /* 0x000fe40000000000 */
[----:B------:R-:W-:-:S02]  /*16490*/  IMAD R51, R49, UR5, R40 ;  /* 0x0000000531337c24 */ /* 0x000fc4000f8e0228 */
[----:B------:R-:W-:Y:S01]  /*164a0*/  IMAD.WIDE.U32 R20, R49, UR4, R20 ;  /* 0x0000000431147c25 */ /* 0x000fe2000f8e0014 */
[-C--:B------:R-:W-:Y:S01]  /*164b0*/  ISETP.GE.AND P2, PT, R50, R59.reuse, PT ;  /* 0x0000003b3200720c */ /* 0x080fe20003f46270 */
[----:B------:R-:W-:Y:S01]  /*164c0*/  ULDC.64 UR4, c[0x0][0xa80] ;  /* 0x0002a00000047ab9 */ /* 0x000fe20000000a00 */
[----:B------:R-:W-:Y:S01]  /*164d0*/  ISETP.GE.AND P0, PT, R0, R59, PT ;  /* 0x0000003b0000720c */ /* 0x000fe20003f06270 */
[----:B------:R-:W-:Y:S01]  /*164e0*/  VIADD R3, R50, 0x40 ;  /* 0x0000004032037836 */ /* 0x000fe20000000000 */
[----:B------:R-:W-:Y:S01]  /*164f0*/  IADD3 R21, R21, R51, RZ ;  /* 0x0000003315157210 */ /* 0x000fe20007ffe0ff */
[----:B------:R-:W-:Y:S01]  /*16500*/  VIADD R0, R18, 0x28820 ;  /* 0x0002882012007836 */ /* 0x000fe20000000000 */
[C---:B------:R-:W-:Y:S02]  /*16510*/  LEA R40, P3, R20.reuse, UR4, 0x1 ;  /* 0x0000000414287c11 */ /* 0x040fe4000f8608ff */
[----:B------:R-:W-:Y:S02]  /*16520*/  ISETP.GE.AND P1, PT, R3, R59, PT ;  /* 0x0000003b0300720c */ /* 0x000fe40003f26270 */
[----:B------:R-:W-:-:S02]  /*16530*/  LEA.HI.X R3, R20, UR5, R21, 0x1, P3 ;  /* 0x0000000514037c11 */ /* 0x000fc400098f0c15 */
[----:B------:R-:W-:Y:S01]  /*16540*/  PRMT R0, RZ, 0x654, R0 ;  /* 0x00000654ff007816 */ /* 0x000fe20000000000 */
[----:B-1----:R0:W1:Y:S01]  /*16550*/  SHFL.IDX PT, R21, R40, RZ, 0x181f ;  /* 0x00181fff28157589 */ /* 0x00206200000e0000 */
        /* <DEDUP_REMOVED lines=13> */
.L_x_3080:
[----:B------:R-:W-:Y:S05]  /*16630*/  BSYNC B1 ;  /* 0x0000000000017941 */ /* 0x000fea0003800000 */
.L_x_3079:
        /* <DEDUP_REMOVED lines=13> */
.L_x_3082:
[----:B------:R-:W-:Y:S05]  /*16710*/  BSYNC B1 ;  /* 0x0000000000017941 */ /* 0x000fea0003800000 */
.L_x_3081:
        /* <DEDUP_REMOVED lines=13> */
.L_x_3084:
[----:B------:R-:W-:Y:S05]  /*167f0*/  BSYNC B1 ;  /* 0x0000000000017941 */ /* 0x000fea0003800000 */
.L_x_3083:
[----:B------:R-:W-:Y:S01]  /*16800*/  VIADD R0, R50, 0x60 ;  /* 0x0000006032007836 */ /* 0x000fe20000000000 */
[----:B0--3--:R-:W3:Y:S04]  /*16810*/  SHFL.IDX PT, R3, R3, 0x3, 0x181f ;  /* 0x00781f0003037f89 */ /* 0x009ee800000e0000 */
[----:B------:R-:W-:Y:S01]  /*16820*/  ISETP.GE.AND P0, PT, R0, R59, PT ;  /* 0x0000003b0000720c */ /* 0x000fe20003f06270 */
[----:B----4-:R4:W0:-:S12]  /*16830*/  SHFL.IDX PT, R7, R40, 0x3, 0x181f ;  /* 0x00781f0028077f89 */ /* 0x01081800000e0000 */
[----:B----4-:R-:W-:Y:S05]  /*16840*/  @P0 BRA `(.L_x_3085) ;  /* 0x0000000800f80947 */ /* 0x010fea0003800000 */
[----:B------:R-:W-:Y:S02]  /*16850*/  ULDC UR4, c[0x0][0xac8] ;  /* 0x0002b20000047ab9 */ /* 0x000fe40000000800 */
[----:B------:R-:W-:-:S13]  /*16860*/  ISETP.GE.AND P1, PT, R16, UR4, PT ;  /* 0x0000000410007c0c */ /* 0x000fda000bf26270 */
[----:B0-----:R-:W-:-:S04]  /*16870*/  @!P1 LEA R4, P0, R16, R7, 0x1 ;  /* 0x0000000710049211 */ /* 0x001fc800078008ff */
[----:B---3--:R-:W-:Y:S02]  /*16880*/  @!P1 LEA.HI.X R5, R16, R3, R17, 0x1, P0 ;  /* 0x0000000310059211 */ /* 0x008fe400000f0c11 */
[----:B------:R-:W-:-:S03]  /*16890*/  ISETP.GE.AND P0, PT, R2, UR4, PT ;  /* 0x0000000402007c0c */ /* 0x000fc6000bf06270 */
[----:B------:R4:W-:Y:S10]  /*168a0*/  @!P1 ST.E.128 desc[UR42][R4.64], R24 ;  /* 0x0000001804009985 */ /* 0x0009f4000c101d2a */
[----:B------:R-:W-:Y:S05]  /*168b0*/  @P0 BRA `(.L_x_3085) ;  /* 0x0000000800dc0947 */ /* 0x000fea0003800000 */
[----:B----4-:R-:W-:-:S04]  /*168c0*/  LEA R4, P0, R2, R7, 0x1 ;  /* 0x0000000702047211 */ /* 0x010fc800078008ff */
[----:B------:R-:W-:-:S05]  /*168d0*/  LEA.HI.X R5, R2, R3, R184, 0x1, P0 ;  /* 0x0000000302057211 */ /* 0x000fca00000f0cb8 */
[----:B------:R0:W-:Y:S01]  /*168e0*/  ST.E.128 desc[UR42][R4.64], R44 ;  /* 0x0000002c04007985 */ /* 0x0001e2000c101d2a */
[----:B------:R-:W-:Y:S05]  /*168f0*/  BRA `(.L_x_3085) ;  /* 0x0000000800cc7947 */ /* 0x000fea0003800000 */
.L_x_3077:
[----:B------:R-:W-:Y:S01]  /*16900*/  ULDC.64 UR4, c[0x0][0xc00] ;  /* 0x0003000000047ab9 */ /* 0x000fe20000000a00 */
[----:B------:R-:W-:Y:S01]  /*16910*/  IMAD.MOV.U32 R0, RZ, RZ, RZ ;  /* 0x000000ffff007224 */ /* 0x000fe200078e00ff */
[----:B------:R-:W-:Y:S01]  /*16920*/  ISETP.NE.U32.AND P0, PT, RZ, UR4, PT ;  /* 0x00000004ff007c0c */ /* 0x000fe2000bf05070 */
[----:B------:R-:W3:Y:S01]  /*16930*/  LDC R25, c[0x0][0xbe8] ;  /* 0x0002fa00ff197b82 */ /* 0x000ee20000000800 */
        /* <DEDUP_REMOVED lines=12> */
[----:B---3--:R-:W-:Y:S02]  /*16a00*/  ISETP.NE.AND P2, PT, R25, 0x1, PT ;  /* 0x000000011900780c */ /* 0x008fe40003f45270 */
[----:B------:R-:W-:-:S11]  /*16a10*/  ISETP.GE.AND P3, PT, R228, 0x80, PT ;  /* 0x00000080e400780c */ /* 0x000fd60003f66270 */
[----:B------:R-:W3:Y:S08]  /*16a20*/  @P2 LDC R14, c[0x0][0xbec] ;  /* 0x0002fb00ff0e2b82 */ /* 0x000ef00000000800 */
[----:B------:R-:W0:Y:S01]  /*16a30*/  @P2 LDC R27, c[0x0][0xbf0] ;  /* 0x0002fc00ff1b2b82 */ /* 0x000e220000000800 */
[----:B------:R-:W-:Y:S05]  /*16a40*/  @P1 BRA `(.L_x_3086) ;  /* 0x0000000000101947 */ /* 0x000fea0003800000 */
[----:B------:R-:W-:Y:S05]  /*16a50*/  @!P0 BRA `(.L_x_3086) ;  /* 0x00000000000c8947 */ /* 0x000fea0003800000 */
[----:B------:R-:W2:Y:S04]  /*16a60*/  LDG.E R3, desc[UR42][R4.64] ;  /* 0x0000002a04037981 */ /* 0x000ea8000c1e1900 */
[----:B-----5:R-:W2:Y:S02]  /*16a70*/  LDG.E R8, desc[UR42][R4.64+0x4] ;  /* 0x0000042a04087981 */ /* 0x020ea4000c1e1900 */
[----:B--2---:R-:W-:-:S07]  /*16a80*/  IADD3 R8, -R3, R8, RZ ;  /* 0x0000000803087210 */ /* 0x004fce0007ffe1ff */
.L_x_3086:
[----:B------:R-:W-:Y:S01]  /*16a90*/  BSSY B1, `(.L_x_3087) ;  /* 0x000002d000017945 */ /* 0x000fe20003800000 */
[----:B----4-:R-:W-:Y:S02]  /*16aa0*/  SHF.R.S32.HI R13, RZ, 0x1f, R207 ;  /* 0x0000001fff0d7819 */ /* 0x010fe400000114cf */
[----:B------:R-:W-:Y:S02]  /*16ab0*/  SEL R15, R210, RZ, !P0 ;  /* 0x000000ffd20f7207 */ /* 0x000fe40004000000 */
[----:B------:R-:W-:Y:S02]  /*16ac0*/  SEL R211, R211, RZ, !P0 ;  /* 0x000000ffd3d37207 */ /* 0x000fe40004000000 */
[----:B-----5:R-:W-:Y:S01]  /*16ad0*/  SHF.R.S32.HI R11, RZ, 0x1f, R0 ;  /* 0x0000001fff0b7819 */ /* 0x020fe20000011400 */
[----:B------:R-:W-:Y:S06]  /*16ae0*/  @P3 BRA `(.L_x_3088) ;  /* 0x00000000009c3947 */ /* 0x000fec0003800000 */
[----:B------:R-:W4:Y:S01]  /*16af0*/  S2R R12, SR_TID.X ;  /* 0x00000000000c7919 */ /* 0x000f220000002100 */
[----:B------:R-:W5:Y:S02]  /*16b00*/  LDC R9, c[0x0][0xbe8] ;  /* 0x0002fa00ff097b82 */ /* 0x000f640000000800 */
[----:B-----5:R-:W-:Y:S01]  /*16b10*/  IMAD R3, R8, R9, RZ ;  /* 0x0000000908037224 */ /* 0x020fe200078e02ff */
[----:B----4-:R-:W-:-:S04]  /*16b20*/  IADD3 R12, R191, -0x80, R12 ;  /* 0xffffff80bf0c7810 */ /* 0x010fc80007ffe00c */
[----:B------:R-:W-:-:S13]  /*16b30*/  ISETP.GE.AND P0, PT, R12, R3, PT ;  /* 0x000000030c00720c */ /* 0x000fda0003f06270 */
[----:B------:R-:W-:Y:S05]  /*16b40*/  @P0 BRA `(.L_x_3088) ;  /* 0x0000000000840947 */ /* 0x000fea0003800000 */
[----:B------:R-:W-:Y:S01]  /*16b50*/  ISETP.NE.AND P0, PT, R9, 0x1, PT ;  /* 0x000000010900780c */ /* 0x000fe20003f05270 */
[----:B------:R-:W-:Y:S01]  /*16b60*/  ULDC.64 UR4, c[0x0][0xb90] ;  /* 0x0002e40000047ab9 */ /* 0x000fe20000000a00 */
[----:B0-----:R-:W-:Y:S02]  /*16b70*/  IMAD.MOV.U32 R4, RZ, RZ, R0 ;  /* 0x000000ffff047224 */ /* 0x001fe400078e0000 */
[----:B------:R-:W-:Y:S02]  /*16b80*/  IMAD R10, R13, UR4, RZ ;  /* 0x000000040d0a7c24 */ /* 0x000fe4000f8e02ff */
[----:B------:R-:W-:Y:S02]  /*16b90*/  IMAD.MOV.U32 R5, RZ, RZ, R11 ;  /* 0x000000ffff057224 */ /* 0x000fe400078e000b */
[----:B------:R-:W-:Y:S02]  /*16ba0*/  IMAD.MOV.U32 R3, RZ, RZ, R12 ;  /* 0x000000ffff037224 */ /* 0x000fe400078e000c */
[----:B------:R-:W-:-:S03]  /*16bb0*/  IMAD.WIDE.U32 R4, R207, UR4, R4 ;  /* 0x00000004cf047c25 */ /* 0x000fc6000f8e0004 */
[----:B------:R-:W0:Y:S08]  /*16bc0*/  @P0 LDC R7, c[0x0][0xbec] ;  /* 0x0002fb00ff070b82 */ /* 0x000e300000000800 */
[----:B------:R-:W4:Y:S01]  /*16bd0*/  @P0 LDC R21, c[0x0][0xbf0] ;  /* 0x0002fc00ff150b82 */ /* 0x000f220000000800 */
[----:B0-----:R-:W-:-:S04]  /*16be0*/  @P0 IMAD.HI.U32 R6, R12, R7, RZ ;  /* 0x000000070c060227 */ /* 0x001fc800078e00ff */
[----:B------:R-:W-:Y:S01]  /*16bf0*/  IMAD R7, R207, UR5, R10 ;  /* 0x00000005cf077c24 */ /* 0x000fe2000f8e020a */
[----:B------:R-:W-:Y:S01]  /*16c00*/  ULDC.64 UR4, c[0x0][0xb98] ;  /* 0x0002e60000047ab9 */ /* 0x000fe20000000a00 */
[----:B----4-:R-:W-:Y:S01]  /*16c10*/  @P0 SHF.R.U32.HI R3, RZ, R21, R6 ;  /* 0x00000015ff030219 */ /* 0x010fe20000011606 */
[----:B------:R-:W-:Y:S02]  /*16c20*/  IMAD R6, R211, UR4, RZ ;  /* 0x00000004d3067c24 */ /* 0x000fe4000f8e02ff */
[----:B------:R-:W-:Y:S02]  /*16c30*/  IADD3 R5, R5, R7, RZ ;  /* 0x0000000705057210 */ /* 0x000fe40007ffe0ff */
[----:B------:R-:W-:Y:S02]  /*16c40*/  IMAD.MOV R7, RZ, RZ, -R3 ;  /* 0x000000ffff077224 */ /* 0x000fe400078e0a03 */
[----:B------:R-:W-:-:S04]  /*16c50*/  IMAD.WIDE.U32 R4, R15, UR4, R4 ;  /* 0x000000040f047c25 */ /* 0x000fc8000f8e0004 */
[----:B------:R-:W-:Y:S01]  /*16c60*/  IMAD R7, R9, R7, R12 ;  /* 0x0000000709077224 */ /* 0x000fe200078e020c */
[----:B------:R-:W-:Y:S01]  /*16c70*/  SHF.R.S32.HI R9, RZ, 0x1f, R3 ;  /* 0x0000001fff097819 */ /* 0x000fe20000011403 */
[----:B------:R-:W-:Y:S01]  /*16c80*/  IMAD R6, R15, UR5, R6 ;  /* 0x000000050f067c24 */ /* 0x000fe2000f8e0206 */
[----:B------:R-:W-:Y:S01]  /*16c90*/  IADD3 R4, P0, R3, R4, RZ ;  /* 0x0000000403047210 */ /* 0x000fe20007f1e0ff */
[----:B------:R-:W-:Y:S01]  /*16ca0*/  ULDC.64 UR4, c[0x0][0xb88] ;  /* 0x0002e20000047ab9 */ /* 0x000fe20000000a00 */
        /* <DEDUP_REMOVED lines=11> */
.L_x_3088:
[----:B------:R-:W-:Y:S05]  /*16d60*/  BSYNC B1 ;  /* 0x0000000000017941 */ /* 0x000fea0003800000 */
.L_x_3087:
[----:B------:R-:W-:Y:S02]  /*16d70*/  ULDC.64 UR4, c[0x0][0xaa0] ;  /* 0x0002a80000047ab9 */ /* 0x000fe40000000a00 */
[----:B----4-:R-:W-:Y:S02]  /*16d80*/  IMAD R3, R11, UR4, RZ ;  /* 0x000000040b037c24 */ /* 0x010fe4000f8e02ff */
[----:B0-----:R-:W-:-:S04]  /*16d90*/  IMAD.WIDE.U32 R4, R0, UR4, RZ ;  /* 0x0000000400047c25 */ /* 0x001fc8000f8e00ff */
[----:B------:R-:W-:Y:S01]  /*16da0*/  IMAD R3, R0, UR5, R3 ;  /* 0x0000000500037c24 */ /* 0x000fe2000f8e0203 */
[----:B------:R-:W-:Y:S01]  /*16db0*/  LEA R0, R206, R187, 0x5 ;  /* 0x000000bbce007211 */ /* 0x000fe200078e28ff */
[----:B------:R-:W-:Y:S02]  /*16dc0*/  ULDC.64 UR4, c[0x0][0xae8] ;  /* 0x0002ba0000047ab9 */ /* 0x000fe40000000a00 */
[----:B------:R-:W-:Y:S02]  /*16dd0*/  IMAD.IADD R5, R5, 0x1, R3 ;  /* 0x0000000105057824 */ /* 0x000fe400078e0203 */
[----:B------:R-:W-:Y:S02]  /*16de0*/  IMAD R6, R13, UR4, RZ ;  /* 0x000000040d067c24 */ /* 0x000fe4000f8e02ff */
[----:B------:R-:W-:Y:S02]  /*16df0*/  IMAD.IADD R9, R191, 0x1, R0 ;  /* 0x00000001bf097824 */ /* 0x000fe400078e0200 */
[----:B------:R-:W-:-:S02]  /*16e00*/  IMAD R7, R207, UR5, R6 ;  /* 0x00000005cf077c24 */ /* 0x000fc4000f8e0206 */
[----:B------:R-:W-:Y:S01]  /*16e10*/  IMAD.WIDE.U32 R4, R207, UR4, R4 ;  /* 0x00000004cf047c25 */ /* 0x000fe2000f8e0004 */
[----:B------:R-:W-:-:S03]  /*16e20*/  ULDC.64 UR4, c[0x0][0xaf0] ;  /* 0x0002bc0000047ab9 */ /* 0x000fc60000000a00 */
[----:B---3--:R-:W-:Y:S01]  /*16e30*/  @P2 IMAD.HI.U32 R0, R9, R14, RZ ;  /* 0x0000000e09002227 */ /* 0x008fe200078e00ff */
[----:B------:R-:W-:-:S03]  /*16e40*/  IADD3 R5, R5, R7, RZ ;  /* 0x0000000705057210 */ /* 0x000fc60007ffe0ff */
[----:B------:R-:W-:Y:S01]  /*16e50*/  IMAD.MOV.U32 R3, RZ, RZ, R9 ;  /* 0x000000ffff037224 */ /* 0x000fe200078e0009 */
[----:B------:R-:W-:Y:S01]  /*16e60*/  @P2 SHF.R.U32.HI R3, RZ, R27, R0 ;  /* 0x0000001bff032219 */ /* 0x000fe20000011600 */
[----:B------:R-:W-:Y:S02]  /*16e70*/  IMAD R6, R211, UR4, RZ ;  /* 0x00000004d3067c24 */ /* 0x000fe4000f8e02ff */
[----:B------:R-:W-:Y:S01]  /*16e80*/  IMAD.WIDE.U32 R4, R15, UR4, R4 ;  /* 0x000000040f047c25 */ /* 0x000fe2000f8e0004 */
[----:B------:R-:W-:-:S03]  /*16e90*/  SHF.R.S32.HI R0, RZ, 0x1f, R3 ;  /* 0x0000001fff007819 */ /* 0x000fc60000011403 */
        /* <DEDUP_REMOVED lines=10> */
[----:B------:R-:W-:Y:S02]  /*16f40*/  IMAD.IADD R5, R5, 0x1, R9 ;  /* 0x0000000105057824 */ /* 0x000fe400078e0209 */
[----:B------:R-:W-:Y:S02]  /*16f50*/  IMAD R0, R0, UR4, RZ ;  /* 0x0000000400007c24 */ /* 0x000fe4000f8e02ff */
[----:B------:R-:W-:-:S04]  /*16f60*/  IMAD.WIDE.U32 R4, R7, UR4, R4 ;  /* 0x0000000407047c25 */ /* 0x000fc8000f8e0004 */
[----:B------:R-:W-:Y:S01]  /*16f70*/  IMAD R3, R7, UR5, R0 ;  /* 0x0000000507037c24 */ /* 0x000fe2000f8e0200 */
[----:B------:R-:W-:Y:S01]  /*16f80*/  ULDC.64 UR4, c[0x0][0xa80] ;  /* 0x0002a00000047ab9 */ /* 0x000fe20000000a00 */
[----:B------:R-:W-:Y:S01]  /*16f90*/  IMAD.IADD R191, R187, 0x1, R191 ;  /* 0x00000001bbbf7824 */ /* 0x000fe200078e02bf */
[----:B------:R-:W-:Y:S01]  /*16fa0*/  LEA R0, P0, R4, UR4, 0x1 ;  /* 0x0000000404007c11 */ /* 0x000fe2000f8008ff */
[----:B------:R-:W-:Y:S01]  /*16fb0*/  UMOV UR4, 0xffffffff ;  /* 0xffffffff00047882 */ /* 0x000fe20000000000 */
[----:B------:R-:W-:-:S04]  /*16fc0*/  IADD3 R3, R5, R3, RZ ;  /* 0x0000000305037210 */ /* 0x000fc80007ffe0ff */
[----:B------:R-:W-:Y:S01]  /*16fd0*/  LEA.HI.X R4, R4, UR5, R3, 0x1, P0 ;  /* 0x0000000504047c11 */ /* 0x000fe200080f0c03 */
[----:B------:R-:W-:Y:S06]  /*16fe0*/  BRA.DIV UR4, `(.L_x_3089) ;  /* 0x0000009604847947 */ /* 0x000fec000b800000 */
[----:B------:R0:W3:Y:S04]  /*16ff0*/  SHFL.IDX PT, R3, R4, RZ, 0x181f ;  /* 0x00181fff04037589 */ /* 0x0000e800000e0000 */
[----:B------:R0:W4:Y:S02]  /*17000*/  SHFL.IDX PT, R14, R0, RZ, 0x181f ;  /* 0x00181fff000e7589 */ /* 0x00012400000e0000 */
.L_x_3323:
[----:B------:R-:W-:Y:S01]  /*17010*/  IMAD R8, R8, R25, RZ ;  /* 0x0000001908087224 */ /* 0x000fe200078e02ff */
        /* <DEDUP_REMOVED lines=8> */
[-C--:B---3--:R-:W-:Y:S02]  /*170a0*/  @!P2 LEA.HI.X R7, R16, R3.reuse, R17, 0x1, P0 ;  /* 0x000000031007a211 */ /* 0x088fe400000f0c11 */
[----:B------:R-:W-:-:S03]  /*170b0*/  @!P3 LEA.HI.X R15, R2, R3, R184, 0x1, P1 ;  /* 0x00000003020fb211 */ /* 0x000fc600008f0cb8 */
[----:B------:R3:W-:Y:S04]  /*170c0*/  @!P2 ST.E.128 desc[UR42][R6.64], RZ ;  /* 0x000000ff0600a985 */ /* 0x0007e8000c101d2a */
[----:B------:R3:W-:Y:S02]  /*170d0*/  @!P3 ST.E.128 desc[UR42][R14.64], RZ ;  /* 0x000000ff0e00b985 */ /* 0x0007e4000c101d2a */
.L_x_3091:
[----:B------:R-:W-:Y:S05]  /*170e0*/  BSYNC B1 ;  /* 0x0000000000017941 */ /* 0x000fea0003800000 */
.L_x_3090:
[----:B------:R-:W-:-:S03]  /*170f0*/  UMOV UR4, 0xffffffff ;  /* 0xffffffff00047882 */ /* 0x000fc60000000000 */
[----:B------:R-:W-:Y:S05]  /*17100*/  BRA.DIV UR4, `(.L_x_3092) ;  /* 0x0000009604707947 */ /* 0x000fea000b800000 */
[----:B---3--:R3:W0:Y:S04]  /*17110*/  SHFL.IDX PT, R3, R4, 0x1, 0x181f ;  /* 0x00381f0004037f89 */ /* 0x00862800000e0000 */
[----:B----4-:R3:W4:Y:S02]  /*17120*/  SHFL.IDX PT, R14, R0, 0x1, 0x181f ;  /* 0x00381f00000e7f89 */ /* 0x01072400000e0000 */
.L_x_3327:
        /* <DEDUP_REMOVED lines=13> */
.L_x_3094:
[----:B------:R-:W-:Y:S05]  /*17200*/  BSYNC B1 ;  /* 0x0000000000017941 */ /* 0x000fea0003800000 */
.L_x_3093:
[----:B------:R-:W-:-:S03]  /*17210*/  UMOV UR4, 0xffffffff ;  /* 0xffffffff00047882 */ /* 0x000fc60000000000 */
[----:B------:R-:W-:Y:S05]  /*17220*/  BRA.DIV UR4, `(.L_x_3095) ;  /* 0x0000009604707947 */ /* 0x000fea000b800000 */
[----:B0-----:R0:W0:Y:S04]  /*17230*/  SHFL.IDX PT, R3, R4, 0x2, 0x181f ;  /* 0x00581f0004037f89 */ /* 0x00102800000e0000 */
[----:B----4-:R4:W0:Y:S02]  /*17240*/  SHFL.IDX PT, R14, R0, 0x2, 0x181f ;  /* 0x00581f00000e7f89 */ /* 0x01082400000e0000 */
.L_x_3331:
[----:B------:R-:W-:Y:S01]  /*17250*/  VIADD R5, R191, 0x40 ;  /* 0x00000040bf057836 */ /* 0x000fe20000000000 */
[----:B------:R-:W-:Y:S04]  /*17260*/  BSSY B1, `(.L_x_3096) ;  /* 0x000000c000017945 */ /* 0x000fe80003800000 */
        /* <DEDUP_REMOVED lines=11> */
.L_x_3097:
[----:B------:R-:W-:Y:S05]  /*17320*/  BSYNC B1 ;  /* 0x0000000000017941 */ /* 0x000fea0003800000 */
.L_x_3096:
[----:B------:R-:W-:-:S03]  /*17330*/  UMOV UR4, 0xffffffff ;  /* 0xffffffff00047882 */ /* 0x000fc60000000000 */
[----:B------:R-:W-:Y:S05]  /*17340*/  BRA.DIV UR4, `(.L_x_3098) ;  /* 0x0000009604707947 */ /* 0x000fea000b800000 */
[----:B0-----:R0:W0:Y:S04]  /*17350*/  SHFL.IDX PT, R3, R4, 0x3, 0x181f ;  /* 0x00781f0004037f89 */ /* 0x00102800000e0000 */
[----:B------:R0:W0:Y:S02]  /*17360*/  SHFL.IDX PT, R14, R0, 0x3, 0x181f ;  /* 0x00781f00000e7f89 */ /* 0x00002400000e0000 */
.L_x_3335:
[----:B0--34-:R-:W-:-:S04]  /*17370*/  IADD3 R0, R191, 0x60, RZ ;  /* 0x00000060bf007810 */ /* 0x019fc80007ffe0ff */
[----:B------:R-:W-:-:S13]  /*17380*/  ISETP.GE.AND P0, PT, R0, R8, PT ;  /* 0x000000080000720c */ /* 0x000fda0003f06270 */
[----:B------:R-:W-:Y:S05]  /*17390*/  @P0 BRA `(.L_x_3085) ;  /* 0x0000000000240947 */ /* 0x000fea0003800000 */
[----:B------:R-:W-:Y:S02]  /*173a0*/  ULDC UR4, c[0x0][0xac8] ;  /* 0x0002b20000047ab9 */ /* 0x000fe40000000800 */
[----:B------:R-:W-:Y:S02]  /*173b0*/  ISETP.GE.AND P2, PT, R16, UR4, PT ;  /* 0x0000000410007c0c */ /* 0x000fe4000bf46270 */
[----:B------:R-:W-:-:S11]  /*173c0*/  ISETP.GE.AND P3, PT, R2, UR4, PT ;  /* 0x0000000402007c0c */ /* 0x000fd6000bf66270 */
[-C--:B------:R-:W-:Y:S02]  /*173d0*/  @!P2 LEA R4, P0, R16, R14.reuse, 0x1 ;  /* 0x0000000e1004a211 */ /* 0x080fe400078008ff */
[----:B------:R-:W-:Y:S02]  /*173e0*/  @!P3 LEA R14, P1, R2, R14, 0x1 ;  /* 0x0000000e020eb211 */ /* 0x000fe400078208ff */
[-C--:B------:R-:W-:Y:S02]  /*173f0*/  @!P2 LEA.HI.X R5, R16, R3.reuse, R17, 0x1, P0 ;  /* 0x000000031005a211 */ /* 0x080fe400000f0c11 */
[----:B------:R-:W-:-:S03]  /*17400*/  @!P3 LEA.HI.X R15, R2, R3, R184, 0x1, P1 ;  /* 0x00000003020fb211 */ /* 0x000fc600008f0cb8 */
[----:B------:R0:W-:Y:S04]  /*17410*/  @!P2 ST.E.128 desc[UR42][R4.64], RZ ;  /* 0x000000ff0400a985 */ /* 0x0001e8000c101d2a */
[----:B------:R0:W-:Y:S02]  /*17420*/  @!P3 ST.E.128 desc[UR42][R14.64], RZ ;  /* 0x000000ff0e00b985 */ /* 0x0001e4000c101d2a */
.L_x_3085:
[----:B------:R-:W-:Y:S05]  /*17430*/  BSYNC B0 ;  /* 0x0000000000007941 */ /* 0x000fea0003800000 */
.L_x_3076:
[----:B------:R-:W-:Y:S02]  /*17440*/  ULDC UR4, c[0x0][0xc3c] ;  /* 0x00030f0000047ab9 */ /* 0x000fe40000000800 */
[----:B-1----:R-:W-:-:S13]  /*17450*/  ISETP.GE.AND P0, PT, R43, UR4, PT ;  /* 0x000000042b007c0c */ /* 0x002fda000bf06270 */
[----:B------:R-:W-:Y:S05]  /*17460*/  @!P0 BRA `(.L_x_3099) ;  /* 0xfffffe9c00288947 */ /* 0x000fea000383ffff */
[----:B------:R-:W-:Y:S05]  /*17470*/  BRA `(.L_x_2878) ;  /* 0x0000006c00387947 */ /* 0x000fea0003800000 */
.L_x_2876:
        /* <DEDUP_REMOVED lines=16> */
.L_x_3100:
        /* <DEDUP_REMOVED lines=32> */
[----:B-1----:R-:W-:-:S05]  /*17780*/  IMAD R6, R6, UR5, RZ ;  /* 0x0000000506067c24 */ /* 0x002fca000f8e02ff */
[----:B0-----:R-:W-:Y:S02]  /*17790*/  ISETP.GT.AND P6, PT, R6, UR6, PT ;  /* 0x0000000606007c0c */ /* 0x001fe4000bfc4270 */
[----:B------:R-:W-:-:S11]  /*177a0*/  MOV R3, R6 ;  /* 0x0000000600037202 */ /* 0x000fd60000000f00 */
[----:B------:R-:W-:Y:S05]  /*177b0*/  @P6 BRA `(.L_x_3102) ;  /* 0x0000000000986947 */ /* 0x000fea0003800000 */
[----:B------:R-:W0:Y:S01]  /*177c0*/  LDC R10, c[0x0][0xc3c] ;  /* 0x00030f00ff0a7b82 */ /* 0x000e220000000800 */
[----:B------:R-:W-:Y:S01]  /*177d0*/  IMAD.MOV.U32 R6, RZ, RZ, R3 ;  /* 0x000000ffff067224 */ /* 0x000fe200078e0003 */
[----:B------:R-:W-:Y:S01]  /*177e0*/  UMOV UR4, URZ ;  /* 0x0000003f00047c82 */ /* 0x000fe20008000000 */
[----:B------:R-:W-:Y:S01]  /*177f0*/  ULDC UR7, c[0x0][0xc3c] ;  /* 0x00030f0000077ab9 */ /* 0x000fe20000000800 */
[----:B------:R-:W-:-:S05]  /*17800*/  ULDC UR5, c[0x0][0xc38] ;  /* 0x00030e0000057ab9 */ /* 0x000fca0000000800 */
.L_x_3106:
[----:B------:R-:W-:Y:S01]  /*17810*/  UIADD3 UR4, UR4, 0x1f, URZ ;  /* 0x0000001f04047890 */ /* 0x000fe2000fffe03f */
[----:B------:R-:W-:-:S05]  /*17820*/  IMAD.U32 R19, RZ, RZ, UR7 ;  /* 0x00000007ff137e24 */ /* 0x000fca000f8e00ff */
[----:B0-----:R-:W-:-:S13]  /*17830*/  ISETP.LE.AND P6, PT, R10, UR4, PT ;  /* 0x000000040a007c0c */ /* 0x001fda000bfc3270 */
[----:B------:R-:W-:Y:S05]  /*17840*/  @P6 BRA `(.L_x_3103) ;  /* 0x0000000400b06947 */ /* 0x000fea0003800000 */
[----:B------:R-:W-:Y:S01]  /*17850*/  VIADD R7, R5, UR4 ;  /* 0x0000000405077c36 */ /* 0x000fe20008000000 */
[----:B------:R-:W-:Y:S01]  /*17860*/  BSSY B0, `(.L_x_3104) ;  /* 0x0000007000007945 */ /* 0x000fe20003800000 */
[----:B------:R-:W-:-:S03]  /*17870*/  MOV R4, RZ ;  /* 0x000000ff00047202 */ /* 0x000fc60000000f00 */
[----:B------:R-:W-:-:S13]  /*17880*/  ISETP.GE.OR P6, PT, R7, R10, !P0 ;  /* 0x0000000a0700720c */ /* 0x000fda00047c6670 */
[----:B------:R-:W-:Y:S05]  /*17890*/  @P6 BRA `(.L_x_3105) ;  /* 0x00000000000c6947 */ /* 0x000fea0003800000 */
[----:B------:R-:W0:Y:S02]  /*178a0*/  LDC.64 R2, c[0x0][0xc80] ;  /* 0x00032000ff027b82 */ /* 0x000e240000000a00 */
[----:B0-----:R-:W-:-:S05]  /*178b0*/  IMAD.WIDE R2, R7, 0x4, R2 ;  /* 0x0000000407027825 */ /* 0x001fca00078e0202 */
[----:B------:R0:W5:Y:S02]  /*178c0*/  LDG.E R4, desc[UR42][R2.64] ;  /* 0x0000002a02047981 */ /* 0x000164000c1e1900 */
.L_x_3105:
[----:B------:R-:W-:Y:S05]  /*178d0*/  BSYNC B0 ;  /* 0x0000000000007941 */ /* 0x000fea0003800000 */
.L_x_3104:
        /* <DEDUP_REMOVED lines=20> */
.L_x_3102:
[----:B------:R-:W-:-:S04]  /*17a20*/  IMAD.IADD R13, R6, 0x1, -R3 ;  /* 0x00000001060d7824 */ /* 0x000fc800078e0a03 */
[----:B------:R-:W-:-:S05]  /*17a30*/  IMAD R2, R8, UR5, R13 ;  /* 0x0000000508027c24 */ /* 0x000fca000f8e020d */
[----:B------:R-:W-:Y:S02]  /*17a40*/  ISETP.GT.AND P0, PT, R2, UR6, PT ;  /* 0x0000000602007c0c */ /* 0x000fe4000bf04270 */
[----:B------:R-:W0:Y:S11]  /*17a50*/  LDC.64 R2, c[0x0][0xc90] ;  /* 0x00032400ff027b82 */ /* 0x000e360000000a00 */
[----:B------:R-:W-:-:S04]  /*17a60*/  VOTE.ANY R9, PT, !P0 ;  /* 0x0000000000097806 */ /* 0x000fc800040e0100 */
[----:B------:R-:W1:Y:S02]  /*17a70*/  POPC R15, R9 ;  /* 0x00000009000f7309 */ /* 0x000e640000000000 */
[----:B-1----:R-:W-:-:S05]  /*17a80*/  IADD3 R19, R15, UR4, RZ ;  /* 0x000000040f137c10 */ /* 0x002fca000fffe0ff */
        /* <DEDUP_REMOVED lines=13> */
.L_x_3107:
[----:B---3--:R-:W-:Y:S01]  /*17b60*/  IMAD R16, R16, UR5, R13 ;  /* 0x0000000510107c24 */ /* 0x008fe2000f8e020d */
[----:B------:R-:W-:Y:S01]  /*17b70*/  IABS R2, R6 ;  /* 0x0000000600027213 */ /* 0x000fe20000000000 */
[----:B01----:R-:W-:-:S03]  /*17b80*/  IMAD.MOV R11, RZ, RZ, -R3 ;  /* 0x000000ffff0b7224 */ /* 0x003fc600078e0a03 */
[----:B--2---:R-:W-:Y:S01]  /*17b90*/  IADD3 R9, -R16, UR6, RZ ;  /* 0x0000000610097c10 */ /* 0x004fe2000fffe1ff */
[----:B------:R-:W-:Y:S01]  /*17ba0*/  IMAD R11, R11, R12, RZ ;  /* 0x0000000c0b0b7224 */ /* 0x000fe200078e02ff */
[----:B------:R-:W-:Y:S01]  /*17bb0*/  IADD3 R10, RZ, -R2, RZ ;  /* 0x80000002ff0a7210 */ /* 0x000fe20007ffe0ff */
[----:B------:R-:W-:Y:S01]  /*17bc0*/  IMAD.MOV.U32 R2, RZ, RZ, RZ ;  /* 0x000000ffff027224 */ /* 0x000fe200078e00ff */
        /* <DEDUP_REMOVED lines=17> */
[----:B------:R-:W-:-:S03]  /*17ce0*/  IMAD.MOV R2, RZ, RZ, -R2 ;  /* 0x000000ffff027224 */ /* 0x000fc600078e0a02 */
[----:B------:R-:W-:Y:S01]  /*17cf0*/  IADD3 R8, -R13, RZ, RZ ;  /* 0x000000ff0d087210 */ /* 0x000fe20007ffe1ff */
[----:B------:R-:W-:Y:S02]  /*17d00*/  IMAD R6, R6, R2, R9 ;  /* 0x0000000206067224 */ /* 0x000fe400078e0209 */
[----:B------:R-:W-:Y:S01]  /*17d10*/  IMAD.MOV.U32 R2, RZ, RZ, RZ ;  /* 0x000000ffff027224 */ /* 0x000fe200078e00ff */
[----:B------:R-:W-:Y:S02]  /*17d20*/  VIADDMNMX R15, R8, UR5, R7, PT ;  /* 0x00000005080f7c46 */ /* 0x000fe4000b800107 */
[----:B------:R-:W-:Y:S02]  /*17d30*/  IABS R11, R6 ;  /* 0x00000006000b7213 */ /* 0x000fe40000000000 */
[----:B------:R-:W-:Y:S02]  /*17d40*/  IABS R8, R15 ;  /* 0x0000000f00087213 */ /* 0x000fe40000000000 */
[----:B------:R-:W-:-:S02]  /*17d50*/  IADD3 R18, -R15, RZ, RZ ;  /* 0x000000ff0f127210 */ /* 0x000fc40007ffe1ff */
[----:B------:R-:W0:Y:S08]  /*17d60*/  I2F.RP R7, R8 ;  /* 0x0000000800077306 */ /* 0x000e300000209400 */
[----:B0-----:R-:W0:Y:S02]  /*17d70*/  MUFU.RCP R7, R7 ;  /* 0x0000000700077308 */ /* 0x001e240000001000 */
[----:B0-----:R-:W-:-:S06]  /*17d80*/  VIADD R3, R7, 0xffffffe ;  /* 0x0ffffffe07037836 */ /* 0x001fcc0000000000 */
[----:B------:R-:W0:Y:S02]  /*17d90*/  F2I.FTZ.U32.TRUNC.NTZ R3, R3 ;  /* 0x0000000300037305 */ /* 0x000e24000021f000 */
[----:B0-----:R-:W-:-:S05]  /*17da0*/  IMAD.MOV R10, RZ, RZ, -R3 ;  /* 0x000000ffff0a7224 */ /* 0x001fca00078e0a03 */
[----:B------:R-:W-:Y:S02]  /*17db0*/  MOV R9, R10 ;  /* 0x0000000a00097202 */ /* 0x000fe40000000f00 */
[----:B------:R-:W-:-:S03]  /*17dc0*/  IABS R10, R15 ;  /* 0x0000000f000a7213 */ /* 0x000fc60000000000 */
[----:B------:R-:W-:-:S04]  /*17dd0*/  IMAD R9, R9, R8, RZ ;  /* 0x0000000809097224 */ /* 0x000fc800078e02ff */
[----:B------:R-:W-:-:S04]  /*17de0*/  IMAD.HI.U32 R2, R3, R9, R2 ;  /* 0x0000000903027227 */ /* 0x000fc800078e0002 */
[----:B------:R-:W-:Y:S02]  /*17df0*/  IMAD.MOV R3, RZ, RZ, -R10 ;  /* 0x000000ffff037224 */ /* 0x000fe400078e0a0a */
[----:B------:R-:W-:-:S04]  /*17e00*/  IMAD.HI.U32 R2, R2, R11, RZ ;  /* 0x0000000b02027227 */ /* 0x000fc800078e00ff */
[----:B------:R-:W-:-:S05]  /*17e10*/  IMAD R3, R2, R3, R11 ;  /* 0x0000000302037224 */ /* 0x000fca00078e020b */
[----:B------:R-:W-:-:S13]  /*17e20*/  ISETP.GT.U32.AND P1, PT, R8, R3, PT ;  /* 0x000000030800720c */ /* 0x000fda0003f24070 */
[----:B------:R-:W-:Y:S01]  /*17e30*/  @!P1 IMAD.IADD R3, R3, 0x1, -R8 ;  /* 0x0000000103039824 */ /* 0x000fe200078e0a08 */
[----:B------:R-:W-:Y:S02]  /*17e40*/  @!P1 IADD3 R2, R2, 0x1, RZ ;  /* 0x0000000102029810 */ /* 0x000fe40007ffe0ff */
        /* <DEDUP_REMOVED lines=12> */
.L_x_3103:
[----:B------:R-:W-:Y:S01]  /*17f10*/  IMAD.MOV.U32 R17, RZ, RZ, RZ ;  /* 0x000000ffff117224 */ /* 0x000fe200078e00ff */
[----:B------:R-:W-:Y:S01]  /*17f20*/  MOV R18, RZ ;  /* 0x000000ff00127202 */ /* 0x000fe20000000f00 */
[----:B------:R-:W-:-:S07]  /*17f30*/  IMAD.U32 R16, RZ, RZ, UR6 ;  /* 0x00000006ff107e24 */ /* 0x000fce000f8e00ff */
.L_x_3108:
[----:B------:R-:W-:-:S13]  /*17f40*/  ISETP.NE.AND P0, PT, R5, RZ, PT ;  /* 0x000000ff0500720c */ /* 0x000fda0003f05270 */
[----:B------:R-:W0:Y:S01]  /*17f50*/  @!P0 S2R R3, SR_CgaCtaId ;  /* 0x0000000000038919 */ /* 0x000e220000008800 */
[----:B------:R-:W-:-:S04]  /*17f60*/  @!P0 MOV R2, 0x400 ;  /* 0x0000040000028802 */ /* 0x000fc80000000f00 */
[----:B0-----:R-:W-:-:S05]  /*17f70*/  @!P0 LEA R2, R3, R2, 0x18 ;  /* 0x0000000203028211 */ /* 0x001fca00078ec0ff */
[----:B------:R1:W-:Y:S01]  /*17f80*/  @!P0 STS.128 [R2+0x288d0], R16 ;  /* 0x0288d01002008388 */ /* 0x0003e20000000c00 */
[----:B------:R-:W-:Y:S06]  /*17f90*/  BAR.ARV 0x5, 0x180 ;  /* 0x0146000000007b1d */ /* 0x000fec0000002000 */
.L_x_3101:
[----:B------:R2:W-:Y:S01]  /*17fa0*/  STL [R1+0x24], RZ ;  /* 0x000024ff01007387 */ /* 0x0005e20000100800 */
[----:B------:R-:W-:Y:S01]  /*17fb0*/  ULDC UR4, c[0x0][0xc3c] ;  /* 0x00030f0000047ab9 */ /* 0x000fe20000000800 */
[----:B------:R-:W-:Y:S01]  /*17fc0*/  IMAD.MOV.U32 R28, RZ, RZ, 0x1 ;  /* 0x00000001ff1c7424 */ /* 0x000fe200078e00ff */
[----:B0-----:R-:W-:Y:S01]  /*17fd0*/  ISETP.GE.AND P0, PT, R19, UR4, PT ;  /* 0x0000000413007c0c */ /* 0x001fe2000bf06270 */
[----:B------:R-:W-:-:S12]  /*17fe0*/  IMAD.MOV.U32 R25, RZ, RZ, RZ ;  /* 0x000000ffff197224 */ /* 0x000fd800078e00ff */
[----:B--2---:R-:W-:Y:S05]  /*17ff0*/  @P0 BRA `(.L_x_3109) ;  /* 0x0000005c007c0947 */ /* 0x004fea0003800000 */
[----:B------:R-:W0:Y:S01]  /*18000*/  S2UR UR5, SR_CgaCtaId ;  /* 0x00000000000579c3 */ /* 0x000e220000008800 */
[C---:B------:R-:W-:Y:S01]  /*18010*/  IMAD.SHL.U32 R31, R0.reuse, 0x8, RZ ;  /* 0x00000008001f7824 */ /* 0x040fe200078e00ff */
[----:B-1----:R-:W-:Y:S01]  /*18020*/  LOP3.LUT R2, R0, 0x7f, RZ, 0xc0, !PT ;  /* 0x0000007f00027812 */ /* 0x002fe200078ec0ff */
[----:B------:R-:W-:Y:S01]  /*18030*/  UMOV UR4, 0x400 ;  /* 0x0000040000047882 */ /* 0x000fe20000000000 */
[----:B------:R1:W-:Y:S01]  /*18040*/  STL [R1+0x24], RZ ;  /* 0x000024ff01007387 */ /* 0x0003e20000100800 */
[----:B------:R-:W-:Y:S01]  /*18050*/  BSSY B8, `(.L_x_3109) ;  /* 0x00005d9000087945 */ /* 0x000fe20003800000 */
[----:B------:R-:W-:Y:S01]  /*18060*/  LOP3.LUT R3, R31, 0x1f8, RZ, 0xc0, !PT ;  /* 0x000001f81f037812 */ /* 0x000fe200078ec0ff */
[----:B------:R-:W-:Y:S01]  /*18070*/  IMAD.MOV.U32 R28, RZ, RZ, 0x1 ;  /* 0x00000001ff1c7424 */ /* 0x000fe200078e00ff */
[----:B------:R-:W-:Y:S01]  /*18080*/  SHF.L.U32 R36, R2, 0x3, RZ ;  /* 0x0000000302247819 */ /* 0x000fe200000006ff */
[----:B------:R-:W-:Y:S01]  /*18090*/  IMAD.MOV.U32 R25, RZ, RZ, RZ ;  /* 0x000000ffff197224 */ /* 0x000fe200078e00ff */
[----:B------:R-:W-:Y:S01]  /*180a0*/  LOP3.LUT R3, R3, 0x38, R0, 0x78, !PT ;  /* 0x0000003803037812 */ /* 0x000fe200078e7800 */
[----:B------:R-:W-:Y:S01]  /*180b0*/  IMAD.SHL.U32 R0, R0, 0x10, RZ ;  /* 0x0000001000007824 */ /* 0x000fe200078e00ff */
[----:B------:R-:W-:Y:S01]  /*180c0*/  SHF.R.U32.HI R2, RZ, 0x3, R2 ;  /* 0x00000003ff027819 */ /* 0x000fe20000011602 */
[----:B------:R-:W-:Y:S01]  /*180d0*/  IMAD.MOV.U32 R29, RZ, RZ, 0x1 ;  /* 0x00000001ff1d7424 */ /* 0x000fe200078e00ff */
[----:B------:R-:W-:Y:S01]  /*180e0*/  LOP3.LUT R36, R3, 0x200, R36, 0xf8, !PT ;  /* 0x0000020003247812 */ /* 0x000fe200078ef824 */
[----:B------:R-:W-:Y:S01]  /*180f0*/  ULOP3.LUT UR38, UR36, 0x2, URZ, 0xfc, !UPT ;  /* 0x0000000224267892 */ /* 0x000fe2000f8efc3f */
[----:B------:R-:W-:Y:S01]  /*18100*/  LOP3.LUT R0, R0, 0x70, RZ, 0xc0, !PT ;  /* 0x0000007000007812 */ /* 0x000fe200078ec0ff */
[----:B------:R-:W-:Y:S01]  /*18110*/  ULDC.64 UR40, c[0x0][0x198] ;  /* 0x0000660000287ab9 */ /* 0x000fe20000000a00 */
[----:B------:R-:W-:Y:S01]  /*18120*/  LOP3.LUT R31, R31, 0x38, RZ, 0xc0, !PT ;  /* 0x000000381f1f7812 */ /* 0x000fe200078ec0ff */
[----:B------:R-:W-:Y:S01]  /*18130*/  ULDC UR37, c[0x0][0xc] ;  /* 0x0000030000257ab9 */ /* 0x000fe20000000800 */
[----:B------:R-:W-:-:S02]  /*18140*/  LOP3.LUT R2, R2, R0, RZ, 0xfc, !PT ;  /* 0x0000000002027212 */ /* 0x000fc400078efcff */
[----:B------:R-:W-:Y:S01]  /*18150*/  MOV R27, RZ ;  /* 0x000000ff001b7202 */ /* 0x000fe20000000f00 */
[----:B0-----:R-:W-:Y:S01]  /*18160*/  ULEA UR4, UR5, UR4, 0x18 ;  /* 0x0000000405047291 */ /* 0x001fe2000f8ec03f */
[----:B------:R-:W-:-:S05]  /*18170*/  LOP3.LUT R30, R31, 0x40, RZ, 0xfc, !PT ;  /* 0x000000401f1e7812 */ /* 0x000fca00078efcff */
[----:B------:R-:W-:-:S04]  /*18180*/  IMAD.U32 R22, RZ, RZ, UR4 ;  /* 0x00000004ff167e24 */ /* 0x000fc8000f8e00ff */
[----:B------:R-:W-:-:S05]  /*18190*/  IMAD R0, R36, 0x2, R22 ;  /* 0x0000000224007824 */ /* 0x000fca00078e0216 */
[----:B------:R1:W-:Y:S02]  /*181a0*/  STL [R1+0x8], R0 ;  /* 0x0000080001007387 */ /* 0x0003e40000100800 */
.L_x_3208:
[----:B0-----:R-:W0:Y:S02]  /*181b0*/  LDC.64 R2, c[0x0][0xc88] ;  /* 0x00032200ff027b82 */ /* 0x001e240000000a00 */
[----:B0-----:R-:W-:-:S05]  /*181c0*/  IMAD.WIDE R2, R19, 0x4, R2 ;  /* 0x0000000413027825 */ /* 0x001fca00078e0202 */
[----:B-1----:R-:W1:Y:S01]  /*181d0*/  LDG.E R33, desc[UR42][R2.64] ;  /* 0x0000002a02217981 */ /* 0x002e62000c1e1900 */
[----:B------:R-:W-:Y:S05]  /*181e0*/  YIELD ;  /* 0x0000000000007946 */ /* 0x000fea0003800000 */
[----:B------:R-:W-:Y:S01]  /*181f0*/  ULDC.64 UR4, c[0x0][0xa28] ;  /* 0x00028a0000047ab9 */ /* 0x000fe20000000a00 */
[----:B------:R-:W-:Y:S01]  /*18200*/  MOV R11, RZ ;  /* 0x000000ff000b7202 */ /* 0x000fe20000000f00 */
[----:B------:R-:W-:Y:S01]  /*18210*/  IMAD.MOV.U32 R6, RZ, RZ, RZ ;  /* 0x000000ffff067224 */ /* 0x000fe200078e00ff */
[----:B------:R-:W-:Y:S01]  /*18220*/  ISETP.NE.U32.AND P0, PT, RZ, UR4, PT ;  /* 0x00000004ff007c0c */ /* 0x000fe2000bf05070 */
[----:B------:R-:W-:Y:S01]  /*18230*/  ULDC.64 UR8, c[0x0][0xa18] ;  /* 0x0002860000087ab9 */ /* 0x000fe20000000a00 */
[----:B------:R-:W-:-:S02]  /*18240*/  ULDC.64 UR6, c[0x0][0xa10] ;  /* 0x0002840000067ab9 */ /* 0x000fc40000000a00 */
[----:B------:R-:W-:Y:S02]  /*18250*/  ISETP.NE.AND.EX P0, PT, RZ, UR5, PT, P0 ;  /* 0x00000005ff007c0c */ /* 0x000fe4000bf05300 */
[----:B-1----:R-:W-:-:S11]  /*18260*/  SHF.R.S32.HI R0, RZ, 0x1f, R33 ;  /* 0x0000001fff007819 */ /* 0x002fd60000011421 */
[C---:B------:R-:W-:Y:S01]  /*18270*/  @P0 LEA R2, P1, R33.reuse, UR4, 0x2 ;  /* 0x0000000421020c11 */ /* 0x040fe2000f8210ff */
[C---:B------:R-:W-:Y:S01]  /*18280*/  IMAD.SHL.U32 R23, R33.reuse, 0x4, RZ ;  /* 0x0000000421177824 */ /* 0x040fe200078e00ff */
[C-C-:B------:R-:W-:Y:S01]  /*18290*/  SHF.L.U64.HI R24, R33.reuse, 0x2, R0.reuse ;  /* 0x0000000221187819 */ /* 0x140fe20000010200 */
[----:B------:R0:W-:Y:S01]  /*182a0*/  STL [R1+0x20], R0 ;  /* 0x0000200001007387 */ /* 0x0001e20000100800 */
[----:B------:R-:W-:Y:S01]  /*182b0*/  @P0 LEA.HI.X R3, R33, UR5, R0, 0x2, P1 ;  /* 0x0000000521030c11 */ /* 0x000fe200088f1400 */
[----:B------:R-:W-:-:S04]  /*182c0*/  ULDC.64 UR4, c[0x0][0xa00] ;  /* 0x0002800000047ab9 */ /* 0x000fc80000000a00 */
[----:B------:R1:W2:Y:S01]  /*182d0*/  @P0 LDG.E R11, desc[UR42][R2.64] ;  /* 0x0000002a020b0981 */ /* 0x0002a2000c1e1900 */
[----:B------:R-:W-:Y:S02]  /*182e0*/  ISETP.NE.U32.AND P0, PT, RZ, UR4, PT ;  /* 0x00000004ff007c0c */ /* 0x000fe4000bf05070 */
[----:B------:R-:W-:Y:S01]  /*182f0*/  ISETP.NE.U32.AND P2, PT, RZ, UR8, PT ;  /* 0x00000008ff007c0c */ /* 0x000fe2000bf45070 */
[----:B0-----:R-:W-:Y:S01]  /*18300*/  IMAD.MOV.U32 R0, RZ, RZ, RZ ;  /* 0x000000ffff007224 */ /* 0x001fe200078e00ff */
[----:B------:R-:W-:Y:S02]  /*18310*/  ISETP.NE.AND.EX P0, PT, RZ, UR5, PT, P0 ;  /* 0x00000005ff007c0c */ /* 0x000fe4000bf05300 */
[----:B------:R-:W-:Y:S02]  /*18320*/  ISETP.NE.AND.EX P2, PT, RZ, UR9, PT, P2 ;  /* 0x00000009ff007c0c */ /* 0x000fe4000bf45320 */
[----:B------:R-:W-:Y:S02]  /*18330*/  ISETP.NE.U32.AND P1, PT, RZ, UR6, PT ;  /* 0x00000006ff007c0c */ /* 0x000fe4000bf25070 */
[----:B-1----:R-:W-:-:S02]  /*18340*/  IADD3 R2, P3, R23, UR4, RZ ;  /* 0x0000000417027c10 */ /* 0x002fc4000ff7e0ff */
[----:B------:R-:W-:Y:S02]  /*18350*/  ISETP.NE.AND.EX P1, PT, RZ, UR7, PT, P1 ;  /* 0x00000007ff007c0c */ /* 0x000fe4000bf25310 */
[----:B------:R-:W-:Y:S02]  /*18360*/  IADD3.X R3, R24, UR5, RZ, P3, !PT ;  /* 0x0000000518037c10 */ /* 0x000fe40009ffe4ff */
[----:B------:R-:W-:-:S03]  /*18370*/  IADD3 R4, P4, R23, UR6, RZ ;  /* 0x0000000617047c10 */ /* 0x000fc6000ff9e0ff */
[----:B---3--:R-:W3:Y:S01]  /*18380*/  @P0 LDG.E R6, desc[UR42][R2.64] ;  /* 0x0000002a02060981 */ /* 0x008ee2000c1e1900 */
[----:B------:R-:W-:Y:S01]  /*18390*/  ULDC UR4, c[0x0][0x288] ;  /* 0x0000a20000047ab9 */ /* 0x000fe20000000800 */
[----:B------:R-:W-:Y:S02]  /*183a0*/  IADD3.X R5, R24, UR7, RZ, P4, !PT ;  /* 0x0000000718057c10 */ /* 0x000fe4000a7fe4ff */
[----:B------:R-:W-:Y:S01]  /*183b0*/  MOV R8, UR4 ;  /* 0x0000000400087c02 */ /* 0x000fe20008000f00 */
[----:B------:R-:W-:Y:S02]  /*183c0*/  ULDC.64 UR4, c[0x0][0x418] ;  /* 0x0001060000047ab9 */ /* 0x000fe40000000a00 */
        /* <DEDUP_REMOVED lines=10> */
[----:B------:R-:W-:-:S03]  /*18470*/  UIMAD UR4, UR4, UR5, URZ ;  /* 0x00000005040472a4 */ /* 0x000fc6000f8e023f */
[----:B------:R-:W-:Y:S02]  /*18480*/  ULDC UR5, c[0x0][0x348] ;  /* 0x0000d20000057ab9 */ /* 0x000fe40000000800 */
[----:B0-----:R-:W-:Y:S01]  /*18490*/  IMAD.U32 R7, RZ, RZ, UR5 ;  /* 0x00000005ff077e24 */ /* 0x001fe2000f8e00ff */
[----:B---3--:R0:W-:Y:S04]  /*184a0*/  STL [R1+0x14], R8 ;  /* 0x0000140801007387 */ /* 0x0081e80000100800 */
[----:B--2---:R1:W-:Y:S01]  /*184b0*/  STL [R1], R11 ;  /* 0x0000000b01007387 */ /* 0x0043e20000100800 */
[----:B------:R-:W-:Y:S02]  /*184c0*/  IMAD.MOV.U32 R10, RZ, RZ, R8 ;  /* 0x000000ffff0a7224 */ /* 0x000fe400078e0008 */
[----:B0-----:R-:W-:Y:S01]  /*184d0*/  IMAD.U32 R8, RZ, RZ, UR4 ;  /* 0x00000004ff087e24 */ /* 0x001fe2000f8e00ff */
[----:B----4-:R-:W-:Y:S06]  /*184e0*/  @P2 BRA `(.L_x_3110) ;  /* 0x0000000000142947 */ /* 0x010fec0003800000 */
[----:B------:R-:W-:Y:S05]  /*184f0*/  @!P0 BRA `(.L_x_3110) ;  /* 0x0000000000108947 */ /* 0x000fea0003800000 */
[----:B------:R-:W2:Y:S04]  /*18500*/  LDG.E R9, desc[UR42][R2.64] ;  /* 0x0000002a02097981 */ /* 0x000ea8000c1e1900 */
[----:B------:R-:W2:Y:S02]  /*18510*/  LDG.E R6, desc[UR42][R2.64+0x4] ;  /* 0x0000042a02067981 */ /* 0x000ea4000c1e1900 */
[----:B--2---:R-:W-:-:S05]  /*18520*/  IADD3 R10, -R9, R6, RZ ;  /* 0x00000006090a7210 */ /* 0x004fca0007ffe1ff */
[----:B------:R0:W-:Y:S02]  /*18530*/  STL [R1+0x14], R10 ;  /* 0x0000140a01007387 */ /* 0x0001e40000100800 */
.L_x_3110:
        /* <DEDUP_REMOVED lines=9> */
.L_x_3111:
[----:B------:R-:W-:Y:S02]  /*185d0*/  ULDC.64 UR4, c[0x0][0xa08] ;  /* 0x0002820000047ab9 */ /* 0x000fe40000000a00 */
[----:B------:R-:W-:-:S04]  /*185e0*/  ISETP.NE.U32.AND P0, PT, RZ, UR4, PT ;  /* 0x00000004ff007c0c */ /* 0x000fc8000bf05070 */
[----:B------:R-:W-:-:S13]  /*185f0*/  ISETP.NE.AND.EX P0, PT, RZ, UR5, PT, P0 ;  /* 0x00000005ff007c0c */ /* 0x000fda000bf05300 */
[----:B------:R-:W-:Y:S05]  /*18600*/  @!P0 BRA `(.L_x_3112) ;  /* 0x0000000000148947 */ /* 0x000fea0003800000 */
[----:B------:R-:W2:Y:S02]  /*18610*/  LDC.64 R2, c[0x0][0xa08] ;  /* 0x00028200ff027b82 */ /* 0x000ea40000000a00 */
[----:B--2---:R-:W-:-:S05]  /*18620*/  IMAD.WIDE R2, R34, 0x4, R2 ;  /* 0x0000000422027825 */ /* 0x004fca00078e0202 */
[----:B------:R-:W2:Y:S04]  /*18630*/  LDG.E R8, desc[UR42][R2.64] ;  /* 0x0000002a02087981 */ /* 0x000ea8000c1e1900 */
[----:B------:R-:W2:Y:S02]  /*18640*/  LDG.E R9, desc[UR42][R2.64+0x4] ;  /* 0x0000042a02097981 */ /* 0x000ea4000c1e1900 */
[----:B--2---:R-:W-:-:S07]  /*18650*/  IMAD.IADD R8, R9, 0x1, -R8 ;  /* 0x0000000109087824 */ /* 0x004fce00078e0a08 */
.L_x_3112:
[----:B--2---:R-:W2:Y:S01]  /*18660*/  @P1 LDG.E R2, desc[UR42][R4.64] ;  /* 0x0000002a04021981 */ /* 0x004ea2000c1e1900 */
[----:B------:R-:W3:Y:S03]  /*18670*/  LDC R3, c[0x0][0x448] ;  /* 0x00011200ff037b82 */ /* 0x000ee60000000800 */
[----:B------:R4:W2:Y:S01]  /*18680*/  @P1 LDG.E R9, desc[UR42][R4.64+0x4] ;  /* 0x0000042a04091981 */ /* 0x0008a2000c1e1900 */
[----:B-----5:R-:W-:Y:S01]  /*18690*/  IMAD.IADD R8, R8, 0x1, -R11 ;  /* 0x0000000108087824 */ /* 0x020fe200078e0a0b */
[----:B------:R-:W-:Y:S04]  /*186a0*/  BSSY B0, `(.L_x_3113) ;  /* 0x0000127000007945 */ /* 0x000fe80003800000 */
[----:B----4-:R-:W-:-:S04]  /*186b0*/  IADD3 R4, -R8, RZ, RZ ;  /* 0x000000ff08047210 */ /* 0x010fc80007ffe1ff */
[----:B------:R-:W-:Y:S02]  /*186c0*/  VIMNMX R4, RZ, R4, !PT ;  /* 0x00000004ff047248 */ /* 0x000fe40007fe0100 */
[----:B---3--:R-:W-:-:S13]  /*186d0*/  ISETP.NE.AND P0, PT, R3, 0x1, PT ;  /* 0x000000010300780c */ /* 0x008fda0003f05270 */
[----:B------:R-:W3:Y:S08]  /*186e0*/  @P0 LDC R3, c[0x0][0x44c] ;  /* 0x00011300ff030b82 */ /* 0x000ef00000000800 */
[----:B------:R-:W4:Y:S01]  /*186f0*/  @P0 LDC R6, c[0x0][0x450] ;  /* 0x00011400ff060b82 */ /* 0x000f220000000800 */
[----:B--2---:R-:W-:Y:S01]  /*18700*/  @P1 IMAD.IADD R7, R9, 0x1, -R2 ;  /* 0x0000000109071824 */ /* 0x004fe200078e0a02 */
[----:B------:R-:W-:-:S04]  /*18710*/  SHF.L.U32 R2, R17, 0x7, RZ ;  /* 0x0000000711027819 */ /* 0x000fc800000006ff */
[----:B------:R-:W-:Y:S01]  /*18720*/  IADD3 R37, R8, R7, RZ ;  /* 0x0000000708257210 */ /* 0x000fe20007ffe0ff */
[----:B------:R-:W-:-:S04]  /*18730*/  VIADD R2, R2, 0x7f ;  /* 0x0000007f02027836 */ /* 0x000fc80000000000 */
[----:B---3--:R-:W-:-:S04]  /*18740*/  @P0 IMAD.HI.U32 R9, R2, R3, RZ ;  /* 0x0000000302090227 */ /* 0x008fc800078e00ff */
[----:B------:R-:W-:Y:S01]  /*18750*/  IMAD.MOV.U32 R3, RZ, RZ, R2 ;  /* 0x000000ffff037224 */ /* 0x000fe200078e0002 */
[----:B----4-:R-:W-:Y:S01]  /*18760*/  @P0 SHF.R.U32.HI R3, RZ, R6, R9 ;  /* 0x00000006ff030219 */ /* 0x010fe20000011609 */
[C---:B------:R-:W-:Y:S01]  /*18770*/  VIADD R5, R37.reuse, 0x7f ;  /* 0x0000007f25057836 */ /* 0x040fe20000000000 */
[----:B------:R-:W-:-:S04]  /*18780*/  IADD3 R6, R37, 0x80, -R10 ;  /* 0x0000008025067810 */ /* 0x000fc80007ffe80a */
[----:B------:R-:W-:Y:S01]  /*18790*/  SHF.R.S32.HI R2, RZ, 0x1f, R5 ;  /* 0x0000001fff027819 */ /* 0x000fe20000011405 */
[----:B------:R-:W-:-:S03]  /*187a0*/  IMAD.IADD R3, R6, 0x1, R3 ;  /* 0x0000000106037824 */ /* 0x000fc600078e0203 */
[----:B------:R-:W-:Y:S02]  /*187b0*/  LEA.HI R5, R2, R5, RZ, 0x7 ;  /* 0x0000000502057211 */ /* 0x000fe400078f38ff */
[----:B------:R-:W-:Y:S02]  /*187c0*/  SHF.R.S32.HI R2, RZ, 0x1f, R3 ;  /* 0x0000001fff027819 */ /* 0x000fe40000011403 */
[----:B------:R-:W-:Y:S02]  /*187d0*/  SHF.R.S32.HI R5, RZ, 0x7, R5 ;  /* 0x00000007ff057819 */ /* 0x000fe40000011405 */
[----:B------:R-:W-:-:S04]  /*187e0*/  LEA.HI R2, R2, R3, RZ, 0x7 ;  /* 0x0000000302027211 */ /* 0x000fc800078f38ff */
[----:B------:R-:W-:-:S04]  /*187f0*/  SHF.R.S32.HI R2, RZ, 0x7, R2 ;  /* 0x00000007ff027819 */ /* 0x000fc80000011402 */
[----:B------:R-:W-:-:S05]  /*18800*/  VIMNMX R3, R5, R2, PT ;  /* 0x0000000205037248 */ /* 0x000fca0003fe0100 */
[----:B------:R-:W-:-:S05]  /*18810*/  IMAD R2, R3, 0x80, -R8 ;  /* 0x0000008003027824 */ /* 0x000fca00078e0a08 */
[----:B------:R-:W-:-:S04]  /*18820*/  VIMNMX R7, R2, R7, PT ;  /* 0x0000000702077248 */ /* 0x000fc80003fe0100 */
[----:B------:R-:W-:Y:S02]  /*18830*/  ISETP.GT.AND P0, PT, R7, R4, PT ;  /* 0x000000040700720c */ /* 0x000fe40003f04270 */
[----:B------:R-:W-:-:S11]  /*18840*/  SHF.R.U32.HI R4, RZ, 0x7, R4 ;  /* 0x00000007ff047819 */ /* 0x000fd60000011604 */
[----:B------:R-:W-:-:S05]  /*18850*/  @P0 VIADD R2, R7, 0x7f ;  /* 0x0000007f07020836 */ /* 0x000fca0000000000 */
[----:B------:R-:W-:-:S04]  /*18860*/  @P0 SHF.R.S32.HI R3, RZ, 0x1f, R2 ;  /* 0x0000001fff030819 */ /* 0x000fc80000011402 */
[----:B------:R-:W-:Y:S01]  /*18870*/  @P0 LEA.HI R2, R3, R2, RZ, 0x7 ;  /* 0x0000000203020211 */ /* 0x000fe200078f38ff */
[----:B------:R-:W-:-:S03]  /*18880*/  IMAD.MOV.U32 R3, RZ, RZ, R4 ;  /* 0x000000ffff037224 */ /* 0x000fc600078e0004 */
[----:B------:R-:W-:Y:S02]  /*18890*/  @P0 SHF.R.S32.HI R3, RZ, 0x7, R2 ;  /* 0x00000007ff030819 */ /* 0x000fe40000011402 */
[----:B------:R-:W-:Y:S02]  /*188a0*/  PLOP3.LUT P0, PT, PT, PT, PT, 0x80, 0x0 ;  /* 0x000000000000781c */ /* 0x000fe40003f0f070 */
[----:B------:R-:W-:-:S13]  /*188b0*/  ISETP.GT.AND P2, PT, R3, R4, PT ;  /* 0x000000040300720c */ /* 0x000fda0003f44270 */
[----:B------:R-:W-:Y:S05]  /*188c0*/  @!P2 BRA `(.L_x_3114) ;  /* 0x000000100010a947 */ /* 0x000fea0003800000 */
[----:B------:R-:W-:Y:S01]  /*188d0*/  UMOV UR4, 0xffffffff ;  /* 0xffffffff00047882 */ /* 0x000fe20000000000 */
[----:B------:R-:W-:Y:S02]  /*188e0*/  SEL R2, R34, RZ, !P1 ;  /* 0x000000ff22027207 */ /* 0x000fe40004800000 */
[----:B------:R-:W-:Y:S05]  /*188f0*/  BRA.DIV UR4, `(.L_x_3115) ;  /* 0x00000082044c7947 */ /* 0x000fea000b800000 */
[----:B------:R-:W2:Y:S02]  /*18900*/  S2R R7, SR_TID.X ;  /* 0x0000000000077919 */ /* 0x000ea40000002100 */
[----:B--2---:R-:W-:-:S04]  /*18910*/  SHF.R.U32.HI R7, RZ, 0x5, R7 ;  /* 0x00000005ff077819 */ /* 0x004fc80000011607 */
[----:B------:R-:W-:-:S05]  /*18920*/  LOP3.LUT R7, R7, 0x3, RZ, 0xc0, !PT ;  /* 0x0000000307077812 */ /* 0x000fca00078ec0ff */
[----:B------:R2:W3:Y:S02]  /*18930*/  SHFL.IDX PT, R14, R7, RZ, 0x1f ;  /* 0x00001fff070e7589 */ /* 0x0004e400000e0000 */
.L_x_3338:
[----:B---3--:R-:W-:Y:S02]  /*18940*/  ISETP.NE.AND P0, PT, R14, RZ, PT ;  /* 0x000000ff0e00720c */ /* 0x008fe40003f05270 */
[----:B------:R-:W-:-:S11]  /*18950*/  PLOP3.LUT P6, PT, PT, PT, PT, 0x8, 0x0 ;  /* 0x000000000000781c */ /* 0x000fd60003fce170 */
[----:B------:R-:W-:Y:S05]  /*18960*/  @P0 BRA `(.L_x_3116) ;  /* 0x00000000000c0947 */ /* 0x000fea0003800000 */
[----:B------:R-:W-:-:S03]  /*18970*/  UMOV UR4, 0xffffffff ;  /* 0xffffffff00047882 */ /* 0x000fc60000000000 */
[----:B------:R-:W-:Y:S05]  /*18980*/  BRA.DIV UR4, `(.L_x_3117) ;  /* 0x00000082045c7947 */ /* 0x000fea000b800000 */
[----:B------:R-:W-:-:S13]  /*18990*/  ELECT P6, URZ, PT ;  /* 0x00000000003f782f */ /* 0x000fda00038c0000 */
.L_x_3116:
[----:B--2---:R-:W2:Y:S01]  /*189a0*/  LDL R7, [R1+0x24] ;  /* 0x0000240001077983 */ /* 0x004ea20000100800 */
[----:B------:R-:W-:Y:S01]  /*189b0*/  BSSY B1, `(.L_x_3118) ;  /* 0x0000008000017945 */ /* 0x000fe20003800000 */
[----:B--2---:R-:W-:-:S05]  /*189c0*/  VIADD R7, R7, 0x1 ;  /* 0x0000000107077836 */ /* 0x004fca0000000000 */
[----:B------:R-:W-:-:S04]  /*189d0*/  LEA.HI R8, R7, R7, RZ, 0x1 ;  /* 0x0000000707087211 */ /* 0x000fc800078f08ff */
[----:B------:R-:W-:-:S04]  /*189e0*/  LOP3.LUT R8, R8, 0xfffffffe, RZ, 0xc0, !PT ;  /* 0xfffffffe08087812 */ /* 0x000fc800078ec0ff */
[----:B------:R-:W-:-:S04]  /*189f0*/  IADD3 R7, R7, -R8, RZ ;  /* 0x8000000807077210 */ /* 0x000fc80007ffe0ff */
[----:B------:R-:W-:-:S04]  /*18a00*/  SHF.L.U32 R7, R7, 0x1f, RZ ;  /* 0x0000001f07077819 */ /* 0x000fc800000006ff */
[----:B------:R-:W2:Y:S02]  /*18a10*/  SYNCS.PHASECHK.TRANS64.TRYWAIT P0, [R22+URZ+0x28820], R7 ;  /* 0x02882007160075a7 */ /* 0x000ea4000800017f */
[----:B--2---:R-:W-:Y:S05]  /*18a20*/  @!P0 BRA `(.L_x_3119) ;  /* 0x0000008000548947 */ /* 0x004fea0003800000 */
.L_x_3341:
[----:B------:R-:W-:Y:S05]  /*18a30*/  BSYNC B1 ;  /* 0x0000000000017941 */ /* 0x000fea0003800000 */
.L_x_3118:
[----:B------:R-:W-:Y:S04]  /*18a40*/  BSSY B1, `(.L_x_3120) ;  /* 0x000006e000017945 */ /* 0x000fe80003800000 */
[----:B------:R-:W-:Y:S05]  /*18a50*/  @!P6 BRA `(.L_x_3121) ;  /* 0x0000000400b0e947 */ /* 0x000fea0003800000 */
[----:B--2---:R-:W-:Y:S01]  /*18a60*/  IMAD R7, R27, 0x8, R22 ;  /* 0x000000081b077824 */ /* 0x004fe200078e0216 */
[----:B------:R-:W-:Y:S01]  /*18a70*/  SHF.L.U32 R8, R29, 0x1f, RZ ;  /* 0x0000001f1d087819 */ /* 0x000fe200000006ff */
[----:B------:R-:W2:Y:S01]  /*18a80*/  S2R R9, SR_TID.X ;  /* 0x0000000000097919 */ /* 0x000ea20000002100 */
[----:B------:R-:W-:Y:S02]  /*18a90*/  BSSY B2, `(.L_x_3122) ;  /* 0x0000005000027945 */ /* 0x000fe40003800000 */
[----:B------:R-:W3:Y:S01]  /*18aa0*/  SYNCS.PHASECHK.TRANS64.TRYWAIT P0, [R7+URZ+0x288a0], R8 ;  /* 0x0288a008070075a7 */ /* 0x000ee2000800017f */
[----:B--2---:R-:W-:-:S04]  /*18ab0*/  LOP3.LUT R9, R9, 0x7f, RZ, 0xc0, !PT ;  /* 0x0000007f09097812 */ /* 0x004fc800078ec0ff */
[----:B------:R-:W-:Y:S01]  /*18ac0*/  ISETP.NE.AND P1, PT, R9, RZ, PT ;  /* 0x000000ff0900720c */ /* 0x000fe20003f25270 */
[----:B---3--:R-:W-:-:S12]  /*18ad0*/  @!P0 BRA `(.L_x_3123) ;  /* 0x00000080003c8947 */ /* 0x008fd80003800000 */
.L_x_3342:
[----:B------:R-:W-:Y:S05]  /*18ae0*/  BSYNC B2 ;  /* 0x0000000000027941 */ /* 0x000fea0003800000 */
.L_x_3122:
[----:B------:R-:W-:Y:S04]  /*18af0*/  BSSY B2, `(.L_x_3124) ;  /* 0x0000009000027945 */ /* 0x000fe80003800000 */
[----:B------:R-:W-:Y:S05]  /*18b00*/  @P1 BRA `(.L_x_3125) ;  /* 0x00000000001c1947 */ /* 0x000fea0003800000 */
[----:B0-----:R-:W0:Y:S01]  /*18b10*/  S2R R10, SR_TID.X ;  /* 0x00000000000a7919 */ /* 0x001e220000002100 */
[----:B------:R-:W-:-:S04]  /*18b20*/  IMAD.MOV.U32 R9, RZ, RZ, 0x8000 ;  /* 0x00008000ff097424 */ /* 0x000fc800078e00ff */
[----:B------:R3:W-:Y:S01]  /*18b30*/  SYNCS.ARRIVE.TRANS64 RZ, [R7+URZ+0x28890], R9 ;  /* 0x0288900907ff79a7 */ /* 0x0007e2000800003f */
[----:B0-----:R-:W-:-:S04]  /*18b40*/  LOP3.LUT R10, R10, 0x1f, RZ, 0xc0, !PT ;  /* 0x0000001f0a0a7812 */ /* 0x001fc800078ec0ff */
[----:B------:R-:W-:-:S13]  /*18b50*/  ISETP.NE.AND P0, PT, R10, RZ, PT ;  /* 0x000000ff0a00720c */ /* 0x000fda0003f05270 */
[----:B---3--:R-:W-:Y:S05]  /*18b60*/  @!P0 BRA `(.L_x_3125) ;  /* 0x0000000000048947 */ /* 0x008fea0003800000 */
[----:B------:R-:W-:Y:S01]  /*18b70*/  BPT.TRAP 0x1 ;  /* 0x000000040000795c */ /* 0x000fe20000300000 */
.L_x_3125:
[----:B------:R-:W-:Y:S05]  /*18b80*/  BSYNC B2 ;  /* 0x0000000000027941 */ /* 0x000fea0003800000 */
.L_x_3124:
[----:B------:R-:W-:Y:S01]  /*18b90*/  IMAD.MOV.U32 R14, RZ, RZ, RZ ;  /* 0x000000ffff0e7224 */ /* 0x000fe200078e00ff */
[----:B------:R-:W-:Y:S01]  /*18ba0*/  LEA R9, R3, R0, 0x7 ;  /* 0x0000000003097211 */ /* 0x000fe200078e38ff */
[C---:B0-----:R-:W-:Y:S01]  /*18bb0*/  IMAD R10, R27.reuse, 0x8000, R22 ;  /* 0x000080001b0a7824 */ /* 0x041fe200078e0216 */
[----:B------:R-:W-:Y:S01]  /*18bc0*/  UIADD3 UR4, UP0, UR40, 0x570, URZ ;  /* 0x0000057028047890 */ /* 0x000fe2000ff1e03f */
[----:B------:R-:W-:Y:S01]  /*18bd0*/  PLOP3.LUT P0, PT, PT, PT, PT, 0x80, 0x0 ;  /* 0x000000000000781c */ /* 0x000fe20003f0f070 */
[----:B-1----:R-:W-:Y:S01]  /*18be0*/  IMAD.SHL.U32 R11, R27, 0x4000, RZ ;  /* 0x000040001b0b7824 */ /* 0x002fe200078e00ff */
[----:B------:R-:W-:Y:S01]  /*18bf0*/  R2UR UR10, R14 ;  /* 0x000000000e0a72ca */ /* 0x000fe200000e0000 */
[----:B------:R-:W-:Y:S01]  /*18c00*/  VIADD R9, R9, 0xffffff80 ;  /* 0xffffff8009097836 */ /* 0x000fe20000000000 */
[----:B------:R-:W-:Y:S01]  /*18c10*/  IADD3 R12, R7, 0x28890, RZ ;  /* 0x00028890070c7810 */ /* 0x000fe20007ffe0ff */
[----:B------:R-:W-:Y:S01]  /*18c20*/  VIADD R13, R10, 0x18400 ;  /* 0x000184000a0d7836 */ /* 0x000fe20000000000 */
[----:B------:R-:W-:Y:S01]  /*18c30*/  UIADD3.X UR5, URZ, UR41, URZ, UP0, !UPT ;  /* 0x000000293f057290 */ /* 0x000fe200087fe43f */
[----:B------:R-:W-:Y:S01]  /*18c40*/  UMOV UR6, 0x0 ;  /* 0x0000000000067882 */ /* 0x000fe20000000000 */
[----:B------:R-:W-:-:S10]  /*18c50*/  UMOV UR7, 0x12f00000 ;  /* 0x12f0000000077882 */ /* 0x000fd40000000000 */
.L_x_3126:
        /* <DEDUP_REMOVED lines=16> */
.L_x_3127:
        /* <DEDUP_REMOVED lines=13> */
.L_x_3343:
[----:B------:R-:W-:Y:S05]  /*18e30*/  BSYNC B2 ;  /* 0x0000000000027941 */ /* 0x000fea0003800000 */
.L_x_3128:
[----:B------:R-:W-:Y:S01]  /*18e40*/  BSSY B2, `(.L_x_3130) ;  /* 0x000000b000027945 */ /* 0x000fe20003800000 */
[----:B------:R-:W-:Y:S01]  /*18e50*/  MOV R12, 0x0 ;  /* 0x00000000000c7802 */ /* 0x000fe20000000f00 */
[----:B------:R-:W-:Y:S02]  /*18e60*/  IMAD.MOV.U32 R13, RZ, RZ, 0x12f00000 ;  /* 0x12f00000ff0d7424 */ /* 0x000fe400078e00ff */
[----:B------:R-:W-:Y:S05]  /*18e70*/  @P1 BRA `(.L_x_3131) ;  /* 0x00000000001c1947 */ /* 0x000fea0003800000 */
[----:B------:R-:W1:Y:S01]  /*18e80*/  S2R R10, SR_TID.X ;  /* 0x00000000000a7919 */ /* 0x000e620000002100 */
[----:B0-2---:R-:W-:-:S04]  /*18e90*/  IMAD.MOV.U32 R8, RZ, RZ, 0x8000 ;  /* 0x00008000ff087424 */ /* 0x005fc800078e00ff */
[----:B------:R3:W-:Y:S01]  /*18ea0*/  SYNCS.ARRIVE.TRANS64 RZ, [R7+URZ+0x288b0], R8 ;  /* 0x0288b00807ff79a7 */ /* 0x0007e2000800003f */
[----:B-1----:R-:W-:-:S04]  /*18eb0*/  LOP3.LUT R10, R10, 0x1f, RZ, 0xc0, !PT ;  /* 0x0000001f0a0a7812 */ /* 0x002fc800078ec0ff */
[----:B------:R-:W-:-:S13]  /*18ec0*/  ISETP.NE.AND P0, PT, R10, RZ, PT ;  /* 0x000000ff0a00720c */ /* 0x000fda0003f05270 */
[----:B---3--:R-:W-:Y:S05]  /*18ed0*/  @!P0 BRA `(.L_x_3131) ;  /* 0x0000000000048947 */ /* 0x008fea0003800000 */
[----:B------:R-:W-:Y:S01]  /*18ee0*/  BPT.TRAP 0x1 ;  /* 0x000000040000795c */ /* 0x000fe20000300000 */
.L_x_3131:
[----:B------:R-:W-:Y:S05]  /*18ef0*/  BSYNC B2 ;  /* 0x0000000000027941 */ /* 0x000fea0003800000 */
.L_x_3130:
[----:B------:R-:W-:Y:S01]  /*18f00*/  R2UR UR10, R14 ;  /* 0x000000000e0a72ca */ /* 0x000fe200000e0000 */
[----:B------:R-:W-:Y:S01]  /*18f10*/  IMAD R11, R11, 0x2, R22 ;  /* 0x000000020b0b7824 */ /* 0x000fe200078e0216 */
[----:B------:R-:W-:Y:S01]  /*18f20*/  R2UR UR6, R12 ;  /* 0x000000000c0672ca */ /* 0x000fe200000e0000 */
[----:B------:R-:W-:Y:S01]  /*18f30*/  UIADD3 UR4, UP0, UR40, 0x670, URZ ;  /* 0x0000067028047890 */ /* 0x000fe2000ff1e03f */
[----:B------:R-:W-:Y:S01]  /*18f40*/  R2UR UR7, R13 ;  /* 0x000000000d0772ca */ /* 0x000fe200000e0000 */
[----:B0-2---:R-:W-:Y:S01]  /*18f50*/  VIADD R8, R11, 0x400 ;  /* 0x000004000b087836 */ /* 0x005fe20000000000 */
[----:B------:R-:W-:Y:S01]  /*18f60*/  PLOP3.LUT P0, PT, PT, PT, PT, 0x80, 0x0 ;  /* 0x000000000000781c */ /* 0x000fe20003f0f070 */
[----:B------:R-:W-:Y:S01]  /*18f70*/  UIADD3.X UR5, URZ, UR41, URZ, UP0, !UPT ;  /* 0x000000293f057290 */ /* 0x000fe200087fe43f */
[----:B------:R-:W-:-:S11]  /*18f80*/  IADD3 R7, R7, 0x288b0, RZ ;  /* 0x000288b007077810 */ /* 0x000fd60007ffe0ff */
.L_x_3132:
        /* <DEDUP_REMOVED lines=15> */
.L_x_3133:
        /* <DEDUP_REMOVED lines=9> */
[----:B---3--:R-:W-:Y:S05]  /*19110*/  @P0 BRA.U.ANY `(.L_x_3133) ;  /* 0xfffffffd00d80947 */ /* 0x008fea000393ffff */
.L_x_3121:
[----:B------:R-:W-:Y:S05]  /*19120*/  BSYNC B1 ;  /* 0x0000000000017941 */ /* 0x000fea0003800000 */
.L_x_3120:
[----:B-1----:R-:W-:Y:S01]  /*19130*/  IADD3 R11, R3, -0x2, RZ ;  /* 0xfffffffe030b7810 */ /* 0x002fe20007ffe0ff */
[----:B------:R-:W-:Y:S01]  /*19140*/  VIADD R27, R27, 0x1 ;  /* 0x000000011b1b7836 */ /* 0x000fe20000000000 */
[----:B------:R-:W-:Y:S02]  /*19150*/  PLOP3.LUT P0, PT, PT, PT, PT, 0x8, 0x0 ;  /* 0x000000000000781c */ /* 0x000fe40003f0e170 */
[----:B------:R-:W-:Y:S02]  /*19160*/  ISETP.GE.AND P2, PT, R11, R4, PT ;  /* 0x000000040b00720c */ /* 0x000fe40003f46270 */
[----:B------:R-:W-:-:S04]  /*19170*/  ISETP.NE.AND P1, PT, R27, 0x2, PT ;  /* 0x000000021b00780c */ /* 0x000fc80003f25270 */
[----:B------:R-:W-:Y:S02]  /*19180*/  SEL R8, RZ, 0x1, P1 ;  /* 0x00000001ff087807 */ /* 0x000fe40000800000 */
[----:B------:R-:W-:Y:S02]  /*19190*/  SEL R27, R27, RZ, P1 ;  /* 0x000000ff1b1b7207 */ /* 0x000fe40000800000 */
[----:B------:R-:W-:-:S03]  /*191a0*/  LOP3.LUT R29, R29, R8, RZ, 0x3c, !PT ;  /* 0x000000081d1d7212 */ /* 0x000fc600078e3cff */
[----:B------:R-:W-:Y:S05]  /*191b0*/  @!P2 BRA `(.L_x_3114) ;  /* 0x0000000400d4a947 */ /* 0x000fea0003800000 */
.L_x_3148:
[----:B------:R-:W-:Y:S05]  /*191c0*/  YIELD ;  /* 0x0000000000007946 */ /* 0x000fea0003800000 */
[----:B------:R-:W-:Y:S04]  /*191d0*/  BSSY B1, `(.L_x_3134) ;  /* 0x000006b000017945 */ /* 0x000fe80003800000 */
[----:B------:R-:W-:Y:S05]  /*191e0*/  @!P6 BRA `(.L_x_3135) ;  /* 0x0000000400a4e947 */ /* 0x000fea0003800000 */
[----:B0-----:R-:W-:Y:S01]  /*191f0*/  IMAD R10, R27, 0x8, R22 ;  /* 0x000000081b0a7824 */ /* 0x001fe200078e0216 */
[----:B------:R-:W-:Y:S01]  /*19200*/  SHF.L.U32 R9, R29, 0x1f, RZ ;  /* 0x0000001f1d097819 */ /* 0x000fe200000006ff */
[----:B------:R-:W0:Y:S01]  /*19210*/  S2R R3, SR_TID.X ;  /* 0x0000000000037919 */ /* 0x000e220000002100 */
[----:B------:R-:W-:Y:S02]  /*19220*/  BSSY B2, `(.L_x_3136) ;  /* 0x0000005000027945 */ /* 0x000fe40003800000 */
[----:B------:R-:W1:Y:S01]  /*19230*/  SYNCS.PHASECHK.TRANS64.TRYWAIT P1, [R10+URZ+0x288a0], R9 ;  /* 0x0288a0090a0075a7 */ /* 0x000e62000802017f */
[----:B0-----:R-:W-:-:S04]  /*19240*/  LOP3.LUT R3, R3, 0x7f, RZ, 0xc0, !PT ;  /* 0x0000007f03037812 */ /* 0x001fc800078ec0ff */
[----:B------:R-:W-:Y:S01]  /*19250*/  ISETP.NE.AND P2, PT, R3, RZ, PT ;  /* 0x000000ff0300720c */ /* 0x000fe20003f45270 */
[----:B-1----:R-:W-:-:S12]  /*19260*/  @!P1 BRA `(.L_x_3137) ;  /* 0x0000007800809947 */ /* 0x002fd80003800000 */
.L_x_3344:
[----:B------:R-:W-:Y:S05]  /*19270*/  BSYNC B2 ;  /* 0x0000000000027941 */ /* 0x000fea0003800000 */
.L_x_3136:
[----:B------:R-:W-:Y:S04]  /*19280*/  BSSY B2, `(.L_x_3138) ;  /* 0x0000009000027945 */ /* 0x000fe80003800000 */
[----:B------:R-:W-:Y:S05]  /*19290*/  @P2 BRA `(.L_x_3139) ;  /* 0x00000000001c2947 */ /* 0x000fea0003800000 */
[----:B--2---:R-:W1:Y:S01]  /*192a0*/  S2R R7, SR_TID.X ;  /* 0x0000000000077919 */ /* 0x004e620000002100 */
[----:B------:R-:W-:-:S04]  /*192b0*/  IMAD.MOV.U32 R3, RZ, RZ, 0x8000 ;  /* 0x00008000ff037424 */ /* 0x000fc800078e00ff */
[----:B------:R3:W-:Y:S01]  /*192c0*/  SYNCS.ARRIVE.TRANS64 RZ, [R10+URZ+0x28890], R3 ;  /* 0x028890030aff79a7 */ /* 0x0007e2000800003f */
[----:B-1----:R-:W-:-:S04]  /*192d0*/  LOP3.LUT R7, R7, 0x1f, RZ, 0xc0, !PT ;  /* 0x0000001f07077812 */ /* 0x002fc800078ec0ff */
[----:B------:R-:W-:-:S13]  /*192e0*/  ISETP.NE.AND P1, PT, R7, RZ, PT ;  /* 0x000000ff0700720c */ /* 0x000fda0003f25270 */
[----:B---3--:R-:W-:Y:S05]  /*192f0*/  @!P1 BRA `(.L_x_3139) ;  /* 0x0000000000049947 */ /* 0x008fea0003800000 */
[----:B------:R-:W-:Y:S01]  /*19300*/  BPT.TRAP 0x1 ;  /* 0x000000040000795c */ /* 0x000fe20000300000 */
.L_x_3139:
[----:B------:R-:W-:Y:S05]  /*19310*/  BSYNC B2 ;  /* 0x0000000000027941 */ /* 0x000fea0003800000 */
.L_x_3138:
[----:B------:R-:W-:Y:S01]  /*19320*/  IMAD.MOV.U32 R14, RZ, RZ, RZ ;  /* 0x000000ffff0e7224 */ /* 0x000fe200078e00ff */
[----:B------:R-:W-:Y:S01]  /*19330*/  LEA R8, R27, R22, 0xf ;  /* 0x000000161b087211 */ /* 0x000fe200078e78ff */
[----:B------:R-:W-:Y:S01]  /*19340*/  UIADD3 UR4, UP0, UR40, 0x570, URZ ;  /* 0x0000057028047890 */ /* 0x000fe2000ff1e03f */
[----:B------:R-:W-:Y:S01]  /*19350*/  PLOP3.LUT P1, PT, PT, PT, PT, 0x80, 0x0 ;  /* 0x000000000000781c */ /* 0x000fe20003f2f070 */
[----:B--2---:R-:W-:Y:S01]  /*19360*/  IMAD R7, R11, 0x80, R0 ;  /* 0x000000800b077824 */ /* 0x004fe200078e0200 */
[----:B------:R-:W-:Y:S01]  /*19370*/  R2UR UR10, R14 ;  /* 0x000000000e0a72ca */ /* 0x000fe200000e0000 */
[----:B------:R-:W-:Y:S01]  /*19380*/  VIADD R3, R10, 0x28890 ;  /* 0x000288900a037836 */ /* 0x000fe20000000000 */
[----:B------:R-:W-:Y:S01]  /*19390*/  UIADD3.X UR5, URZ, UR41, URZ, UP0, !UPT ;  /* 0x000000293f057290 */ /* 0x000fe200087fe43f */
[----:B------:R-:W-:Y:S01]  /*193a0*/  VIADD R12, R8, 0x18400 ;  /* 0x00018400080c7836 */ /* 0x000fe20000000000 */
[----:B------:R-:W-:Y:S01]  /*193b0*/  UMOV UR6, 0x0 ;  /* 0x0000000000067882 */ /* 0x000fe20000000000 */
[----:B------:R-:W-:-:S10]  /*193c0*/  UMOV UR7, 0x12f00000 ;  /* 0x12f0000000077882 */ /* 0x000fd40000000000 */
.L_x_3140:
        /* <DEDUP_REMOVED lines=16> */
.L_x_3141:
        /* <DEDUP_REMOVED lines=13> */
.L_x_3345:
[----:B------:R-:W-:Y:S05]  /*195a0*/  BSYNC B2 ;  /* 0x0000000000027941 */ /* 0x000fea0003800000 */
.L_x_3142:
[----:B------:R-:W-:Y:S01]  /*195b0*/  BSSY B2, `(.L_x_3144) ;  /* 0x000000b000027945 */ /* 0x000fe20003800000 */
[----:B------:R-:W-:Y:S02]  /*195c0*/  IMAD.MOV.U32 R12, RZ, RZ, 0x0 ;  /* 0x00000000ff0c7424 */ /* 0x000fe400078e00ff */
[----:B------:R-:W-:Y:S01]  /*195d0*/  IMAD.MOV.U32 R13, RZ, RZ, 0x12f00000 ;  /* 0x12f00000ff0d7424 */ /* 0x000fe200078e00ff */
[----:B------:R-:W-:Y:S06]  /*195e0*/  @P2 BRA `(.L_x_3145) ;  /* 0x00000000001c2947 */ /* 0x000fec0003800000 */
[----:B------:R-:W2:Y:S01]  /*195f0*/  S2R R20, SR_TID.X ;  /* 0x0000000000147919 */ /* 0x000ea20000002100 */
[----:B------:R-:W-:-:S04]  /*19600*/  MOV R3, 0x8000 ;  /* 0x0000800000037802 */ /* 0x000fc80000000f00 */
[----:B------:R3:W-:Y:S01]  /*19610*/  SYNCS.ARRIVE.TRANS64 RZ, [R10+URZ+0x288b0], R3 ;  /* 0x0288b0030aff79a7 */ /* 0x0007e2000800003f */
[----:B--2---:R-:W-:-:S04]  /*19620*/  LOP3.LUT R20, R20, 0x1f, RZ, 0xc0, !PT ;  /* 0x0000001f14147812 */ /* 0x004fc800078ec0ff */
[----:B------:R-:W-:-:S13]  /*19630*/  ISETP.NE.AND P1, PT, R20, RZ, PT ;  /* 0x000000ff1400720c */ /* 0x000fda0003f25270 */
[----:B---3--:R-:W-:Y:S05]  /*19640*/  @!P1 BRA `(.L_x_3145) ;  /* 0x0000000000049947 */ /* 0x008fea0003800000 */
[----:B------:R-:W-:Y:S01]  /*19650*/  BPT.TRAP 0x1 ;  /* 0x000000040000795c */ /* 0x000fe20000300000 */
.L_x_3145:
[----:B------:R-:W-:Y:S05]  /*19660*/  BSYNC B2 ;  /* 0x0000000000027941 */ /* 0x000fea0003800000 */
.L_x_3144:
[----:B------:R-:W-:Y:S01]  /*19670*/  R2UR UR10, R14 ;  /* 0x000000000e0a72ca */ /* 0x000fe200000e0000 */
[----:B------:R-:W-:Y:S01]  /*19680*/  UIADD3 UR4, UP0, UR40, 0x670, URZ ;  /* 0x0000067028047890 */ /* 0x000fe2000ff1e03f */
[----:B------:R-:W-:Y:S01]  /*19690*/  R2UR UR6, R12 ;  /* 0x000000000c0672ca */ /* 0x000fe200000e0000 */
[----:B01----:R-:W-:Y:S01]  /*196a0*/  VIADD R10, R10, 0x288b0 ;  /* 0x000288b00a0a7836 */ /* 0x003fe20000000000 */
[----:B------:R-:W-:Y:S01]  /*196b0*/  R2UR UR7, R13 ;  /* 0x000000000d0772ca */ /* 0x000fe200000e0000 */
[----:B------:R-:W-:Y:S01]  /*196c0*/  VIADD R3, R8, 0x400 ;  /* 0x0000040008037836 */ /* 0x000fe20000000000 */
[----:B------:R-:W-:Y:S01]  /*196d0*/  PLOP3.LUT P1, PT, PT, PT, PT, 0x80, 0x0 ;  /* 0x000000000000781c */ /* 0x000fe20003f2f070 */
[----:B------:R-:W-:-:S12]  /*196e0*/  UIADD3.X UR5, URZ, UR41, URZ, UP0, !UPT ;  /* 0x000000293f057290 */ /* 0x000fd800087fe43f */
.L_x_3146:
        /* <DEDUP_REMOVED lines=15> */
.L_x_3147:
        /* <DEDUP_REMOVED lines=10> */
.L_x_3135:
[----:B------:R-:W-:Y:S05]  /*19880*/  BSYNC B1 ;  /* 0x0000000000017941 */ /* 0x000fea0003800000 */
.L_x_3134:
[C---:B------:R-:W-:Y:S01]  /*19890*/  ISETP.GT.AND P2, PT, R11.reuse, R4, PT ;  /* 0x000000040b00720c */ /* 0x040fe20003f44270 */
[----:B------:R-:W-:Y:S01]  /*198a0*/  VIADD R11, R11, 0xffffffff ;  /* 0xffffffff0b0b7836 */ /* 0x000fe20000000000 */
[----:B------:R-:W-:-:S04]  /*198b0*/  IADD3 R27, R27, 0x1, RZ ;  /* 0x000000011b1b7810 */ /* 0x000fc80007ffe0ff */
[----:B------:R-:W-:-:S04]  /*198c0*/  ISETP.NE.AND P1, PT, R27, 0x2, PT ;  /* 0x000000021b00780c */ /* 0x000fc80003f25270 */
[----:B------:R-:W-:Y:S02]  /*198d0*/  SEL R8, RZ, 0x1, P1 ;  /* 0x00000001ff087807 */ /* 0x000fe40000800000 */
[----:B------:R-:W-:Y:S02]  /*198e0*/  SEL R27, R27, RZ, P1 ;  /* 0x000000ff1b1b7207 */ /* 0x000fe40000800000 */
[----:B------:R-:W-:Y:S01]  /*198f0*/  LOP3.LUT R29, R29, R8, RZ, 0x3c, !PT ;  /* 0x000000081d1d7212 */ /* 0x000fe200078e3cff */
[----:B------:R-:W-:Y:S06]  /*19900*/  @P2 BRA `(.L_x_3148) ;  /* 0xfffffff8002c2947 */ /* 0x000fec000383ffff */
.L_x_3114:
[----:B------:R-:W-:Y:S05]  /*19910*/  BSYNC B0 ;  /* 0x0000000000007941 */ /* 0x000fea0003800000 */
.L_x_3113:
[----:B------:R-:W3:Y:S01]  /*19920*/  LDC R0, c[0x0][0x448] ;  /* 0x00011200ff007b82 */ /* 0x000ee20000000800 */
[----:B------:R-:W-:Y:S01]  /*19930*/  LEA R3, R17, 0x7f, 0x7 ;  /* 0x0000007f11037811 */ /* 0x000fe200078e38ff */
[----:B------:R-:W-:Y:S05]  /*19940*/  @!P0 WARPSYNC.ALL ;  /* 0x0000000000008948 */ /* 0x000fea0003800000 */
[----:B------:R-:W-:Y:S01]  /*19950*/  BSSY B7, `(.L_x_3149) ;  /* 0x0000387000077945 */ /* 0x000fe20003800000 */
[----:B------:R-:W-:Y:S01]  /*19960*/  @!P0 BAR.SYNC.DEFER_BLOCKING 0xc, 0x180 ;  /* 0x0306000000008b1d */ /* 0x000fe20000010000 */
[----:B---3--:R-:W-:-:S13]  /*19970*/  ISETP.NE.AND P1, PT, R0, 0x1, PT ;  /* 0x000000010000780c */ /* 0x008fda0003f25270 */
[----:B------:R-:W3:Y:S08]  /*19980*/  @P1 LDC R0, c[0x0][0x44c] ;  /* 0x00011300ff001b82 */ /* 0x000ef00000000800 */
[----:B--2---:R-:W2:Y:S01]  /*19990*/  @P1 LDC R7, c[0x0][0x450] ;  /* 0x00011400ff071b82 */ /* 0x004ea20000000800 */
[----:B---3--:R-:W-:-:S05]  /*199a0*/  @P1 IMAD.HI.U32 R0, R3, R0, RZ ;  /* 0x0000000003001227 */ /* 0x008fca00078e00ff */
[----:B--2---:R-:W-:-:S05]  /*199b0*/  @P1 SHF.R.U32.HI R3, RZ, R7, R0 ;  /* 0x00000007ff031219 */ /* 0x004fca0000011600 */
[----:B------:R-:W-:-:S05]  /*199c0*/  IMAD.IADD R3, R6, 0x1, R3 ;  /* 0x0000000106037824 */ /* 0x000fca00078e0203 */
[----:B------:R-:W-:-:S04]  /*199d0*/  SHF.R.S32.HI R0, RZ, 0x1f, R3 ;  /* 0x0000001fff007819 */ /* 0x000fc80000011403 */
[----:B------:R-:W-:-:S04]  /*199e0*/  LEA.HI R0, R0, R3, RZ, 0x7 ;  /* 0x0000000300007211 */ /* 0x000fc800078f38ff */
[----:B------:R-:W-:-:S04]  /*199f0*/  SHF.R.S32.HI R0, RZ, 0x7, R0 ;  /* 0x00000007ff007819 */ /* 0x000fc80000011400 */
[----:B------:R-:W-:-:S04]  /*19a00*/  VIMNMX R35, R5, R0, PT ;  /* 0x0000000005237248 */ /* 0x000fc80003fe0100 */
[----:B------:R-:W-:Y:S01]  /*19a10*/  ISETP.GT.AND P0, PT, R35, RZ, PT ;  /* 0x000000ff2300720c */ /* 0x000fe20003f04270 */
[----:B------:R2:W-:-:S12]  /*19a20*/  STL [R1+0x10], R35 ;  /* 0x0000102301007387 */ /* 0x0005d80000100800 */
[----:B--2---:R-:W-:Y:S05]  /*19a30*/  @P0 BRA `(.L_x_3150) ;  /* 0x0000000000440947 */ /* 0x004fea0003800000 */
[----:B------:R-:W2:Y:S02]  /*19a40*/  S2R R8, SR_TID.X ;  /* 0x0000000000087919 */ /* 0x000ea40000002100 */
[----:B--2---:R-:W-:-:S04]  /*19a50*/  LOP3.LUT R8, R8, 0x7f, RZ, 0xc0, !PT ;  /* 0x0000007f08087812 */ /* 0x004fc800078ec0ff */
[----:B------:R-:W-:-:S13]  /*19a60*/  ISETP.NE.AND P0, PT, R8, RZ, PT ;  /* 0x000000ff0800720c */ /* 0x000fda0003f05270 */
[----:B------:R-:W-:Y:S05]  /*19a70*/  @P0 BRA `(.L_x_3151) ;  /* 0x0000003400d00947 */ /* 0x000fea0003800000 */
[----:B------:R-:W2:Y:S01]  /*19a80*/  S2R R5, SR_LANEID ;  /* 0x0000000000057919 */ /* 0x000ea20000000000 */
[----:B------:R-:W-:Y:S01]  /*19a90*/  VOTEU.ANY UR4, UPT, PT ;  /* 0x0000000000047886 */ /* 0x000fe200038e0100 */
[----:B------:R-:W3:Y:S01]  /*19aa0*/  LDC.64 R2, c[0x0][0xc60] ;  /* 0x00031800ff027b82 */ /* 0x000ee20000000a00 */
[----:B------:R-:W2:Y:S02]  /*19ab0*/  FLO.U32 R0, UR4 ;  /* 0x0000000400007d00 */ /* 0x000ea400080e0000 */
[----:B--2---:R-:W-:-:S06]  /*19ac0*/  ISETP.EQ.U32.AND P0, PT, R0, R5, PT ;  /* 0x000000050000720c */ /* 0x004fcc0003f02070 */
[----:B------:R-:W3:Y:S07]  /*19ad0*/  POPC R5, UR4 ;  /* 0x0000000400057d09 */ /* 0x000eee0008000000 */
[----:B---3--:R-:W2:Y:S01]  /*19ae0*/  @P0 ATOMG.E.ADD.STRONG.GPU PT, R3, desc[UR42][R2.64], R5 ;  /* 0x00000005020309a8 */ /* 0x008ea200081ee1ea */
[----:B------:R-:W3:Y:S02]  /*19af0*/  S2R R4, SR_LTMASK ;  /* 0x0000000000047919 */ /* 0x000ee40000003900 */
[----:B---3--:R-:W-:-:S04]  /*19b00*/  LOP3.LUT R4, R4, UR4, RZ, 0xc0, !PT ;  /* 0x0000000404047c12 */ /* 0x008fc8000f8ec0ff */
[----:B------:R-:W3:Y:S01]  /*19b10*/  POPC R7, R4 ;  /* 0x0000000400077309 */ /* 0x000ee20000000000 */
[----:B--2---:R-:W3:Y:S02]  /*19b20*/  SHFL.IDX PT, R0, R3, R0, 0x1f ;  /* 0x00001f0003007589 */ /* 0x004ee400000e0000 */
[----:B---3--:R-:W-:Y:S01]  /*19b30*/  IADD3 R16, R0, UR37, R7 ;  /* 0x0000002500107c10 */ /* 0x008fe2000fffe007 */
[----:B------:R-:W-:Y:S06]  /*19b40*/  BRA `(.L_x_3151) ;  /* 0x00000034009c7947 */ /* 0x000fec0003800000 */
.L_x_3150:
        /* <DEDUP_REMOVED lines=8> */
[----:B------:R-:W-:Y:S01]  /*19bd0*/  MOV R4, UR6 ;  /* 0x0000000600047c02 */ /* 0x000fe20008000f00 */
[----:B------:R-:W-:Y:S01]  /*19be0*/  IMAD.U32 R5, RZ, RZ, UR7 ;  /* 0x00000007ff057e24 */ /* 0x000fe2000f8e00ff */
[----:B------:R-:W2:Y:S01]  /*19bf0*/  LDC.64 R2, c[0x4][R2] ;  /* 0x0100000002027b82 */ /* 0x000ea20000000a00 */
[----:B------:R-:W-:Y:S01]  /*19c00*/  IMAD.U32 R6, RZ, RZ, UR8 ;  /* 0x00000008ff067e24 */ /* 0x000fe2000f8e00ff */
[----:B0-----:R-:W-:Y:S01]  /*19c10*/  MOV R10, UR4 ;  /* 0x00000004000a7c02 */ /* 0x001fe20008000f00 */
[----:B------:R-:W-:Y:S01]  /*19c20*/  IMAD.U32 R7, RZ, RZ, UR9 ;  /* 0x00000009ff077e24 */ /* 0x000fe2000f8e00ff */
[----:B------:R-:W-:Y:S01]  /*19c30*/  MOV R13, RZ ;  /* 0x000000ff000d7202 */ /* 0x000fe20000000f00 */
[----:B-1----:R-:W-:-:S02]  /*19c40*/  IMAD.U32 R11, RZ, RZ, UR5 ;  /* 0x00000005ff0b7e24 */ /* 0x002fc4000f8e00ff */
[----:B------:R-:W-:Y:S02]  /*19c50*/  IMAD.MOV.U32 R8, RZ, RZ, 0x70 ;  /* 0x00000070ff087424 */ /* 0x000fe400078e00ff */
[----:B------:R-:W-:-:S07]  /*19c60*/  IMAD.MOV.U32 R12, RZ, RZ, 0x1 ;  /* 0x00000001ff0c7424 */ /* 0x000fce00078e00ff */
[----:B------:R-:W-:-:S07]  /*19c70*/  LEPC R20, `(.L_x_3153) ;  /* 0x000000001014794e */ /* 0x000fce0000000000 */
[----:B--2---:R-:W-:Y:S05]  /*19c80*/  CALL.ABS.NOINC R2 ;  /* 0x0000000002007343 */ /* 0x004fea0003c00000 */
.L_x_3153:
[----:B------:R-:W-:Y:S05]  /*19c90*/  BSYNC B6 ;  /* 0x0000000000067941 */ /* 0x000fea0003800000 */
.L_x_3152:
        /* <DEDUP_REMOVED lines=8> */
[----:B------:R2:W3:Y:S01]  /*19d20*/  LDC.64 R2, c[0x4][R26] ;  /* 0x010000001a027b82 */ /* 0x0004e20000000a00 */
[----:B------:R-:W-:Y:S01]  /*19d30*/  IMAD.U32 R4, RZ, RZ, UR6 ;  /* 0x00000006ff047e24 */ /* 0x000fe2000f8e00ff */
[----:B------:R-:W-:Y:S01]  /*19d40*/  MOV R6, UR8 ;  /* 0x0000000800067c02 */ /* 0x000fe20008000f00 */
[----:B------:R-:W-:Y:S01]  /*19d50*/  IMAD.U32 R5, RZ, RZ, UR7 ;  /* 0x00000007ff057e24 */ /* 0x000fe2000f8e00ff */
[----:B------:R-:W-:Y:S01]  /*19d60*/  MOV R8, 0x70 ;  /* 0x0000007000087802 */ /* 0x000fe20000000f00 */
[----:B------:R-:W-:Y:S02]  /*19d70*/  IMAD.U32 R7, RZ, RZ, UR9 ;  /* 0x00000009ff077e24 */ /* 0x000fe4000f8e00ff */
[----:B0-----:R-:W-:-:S02]  /*19d80*/  IMAD.U32 R10, RZ, RZ, UR4 ;  /* 0x00000004ff0a7e24 */ /* 0x001fc4000f8e00ff */
[----:B-1----:R-:W-:Y:S02]  /*19d90*/  IMAD.U32 R11, RZ, RZ, UR5 ;  /* 0x00000005ff0b7e24 */ /* 0x002fe4000f8e00ff */
[----:B------:R-:W-:Y:S02]  /*19da0*/  IMAD.MOV.U32 R12, RZ, RZ, 0x1 ;  /* 0x00000001ff0c7424 */ /* 0x000fe400078e00ff */
[----:B--2---:R-:W-:-:S07]  /*19db0*/  IMAD.MOV.U32 R13, RZ, RZ, RZ ;  /* 0x000000ffff0d7224 */ /* 0x004fce00078e00ff */
[----:B------:R-:W-:-:S07]  /*19dc0*/  LEPC R20, `(.L_x_3156) ;  /* 0x000000001014794e */ /* 0x000fce0000000000 */
[----:B---3--:R-:W-:Y:S05]  /*19dd0*/  CALL.ABS.NOINC R2 ;  /* 0x0000000002007343 */ /* 0x008fea0003c00000 */
.L_x_3156:
[----:B------:R0:W1:Y:S01]  /*19de0*/  LDC.64 R2, c[0x4][R26] ;  /* 0x010000001a027b82 */ /* 0x0000620000000a00 */
[----:B------:R-:W-:Y:S01]  /*19df0*/  ULDC.64 UR4, c[0x4][0x80] ;  /* 0x0100200000047ab9 */ /* 0x000fe20000000a00 */
[----:B------:R-:W-:Y:S01]  /*19e00*/  ULDC.64 UR6, c[0x4][0x88] ;  /* 0x0100220000067ab9 */ /* 0x000fe20000000a00 */
[----:B------:R-:W-:Y:S01]  /*19e10*/  ULDC.64 UR8, c[0x4][0x18] ;  /* 0x0100060000087ab9 */ /* 0x000fe20000000a00 */
[----:B------:R-:W-:Y:S01]  /*19e20*/  IMAD.U32 R4, RZ, RZ, UR4 ;  /* 0x00000004ff047e24 */ /* 0x000fe2000f8e00ff */
[----:B------:R-:W-:Y:S01]  /*19e30*/  MOV R5, UR5 ;  /* 0x0000000500057c02 */ /* 0x000fe20008000f00 */
        /* <DEDUP_REMOVED lines=8> */
[----:B-1----:R-:W-:Y:S05]  /*19ec0*/  CALL.ABS.NOINC R2 ;  /* 0x0000000002007343 */ /* 0x002fea0003c00000 */
.L_x_3155:
[----:B------:R-:W-:Y:S05]  /*19ed0*/  BSYNC B6 ;  /* 0x0000000000067941 */ /* 0x000fea0003800000 */
.L_x_3154:
[----:B------:R-:W-:Y:S01]  /*19ee0*/  ULDC.64 UR4, c[0x0][0x9f8] ;  /* 0x00027e0000047ab9 */ /* 0x000fe20000000a00 */
[----:B------:R-:W2:Y:S01]  /*19ef0*/  LDL R20, [R1] ;  /* 0x0000000001147983 */ /* 0x000ea20000100800 */
[----:B------:R-:W-:Y:S01]  /*19f00*/  ISETP.NE.U32.AND P0, PT, RZ, UR4, PT ;  /* 0x00000004ff007c0c */ /* 0x000fe2000bf05070 */
[----:B------:R-:W3:Y:S01]  /*19f10*/  LDC R0, c[0x0][0x430] ;  /* 0x00010c00ff007b82 */ /* 0x000ee20000000800 */
[----:B------:R-:W-:Y:S02]  /*19f20*/  MOV R26, R35 ;  /* 0x00000023001a7202 */ /* 0x000fe40000000f00 */
[----:B------:R-:W-:-:S13]  /*19f30*/  ISETP.NE.AND.EX P0, PT, RZ, UR5, PT, P0 ;  /* 0x00000005ff007c0c */ /* 0x000fda000bf05300 */
[----:B------:R-:W-:Y:S01]  /*19f40*/  @P0 IADD3 R2, P1, R23, UR4, RZ ;  /* 0x0000000417020c10 */ /* 0x000fe2000ff3e0ff */
[----:B------:R-:W4:Y:S01]  /*19f50*/  S2R R35, SR_TID.X ;  /* 0x0000000000237919 */ /* 0x000f220000002100 */
[----:B------:R-:W0:Y:S02]  /*19f60*/  S2R R21, SR_TID.X ;  /* 0x0000000000157919 */ /* 0x000e240000002100 */
[----:B------:R-:W-:Y:S01]  /*19f70*/  @P0 IADD3.X R3, R24, UR5, RZ, P1, !PT ;  /* 0x0000000518030c10 */ /* 0x000fe20008ffe4ff */
[----:B------:R-:W-:Y:S01]  /*19f80*/  VIADD R26, R26, 0xffffffff ;  /* 0xffffffff1a1a7836 */ /* 0x000fe20000000000 */
[----:B------:R-:W-:-:S03]  /*19f90*/  ULDC UR4, c[0x0][0x2f4] ;  /* 0x0000bd0000047ab9 */ /* 0x000fc60000000800 */
[----:B------:R1:W2:Y:S01]  /*19fa0*/  @P0 LDG.E R34, desc[UR42][R2.64] ;  /* 0x0000002a02220981 */ /* 0x0002a2000c1e1900 */
[----:B---3--:R-:W-:Y:S01]  /*19fb0*/  ISETP.NE.AND P1, PT, R0, 0x1, PT ;  /* 0x000000010000780c */ /* 0x008fe20003f25270 */
[----:B------:R-:W-:-:S12]  /*19fc0*/  IMAD.SHL.U32 R8, R26, 0x80, RZ ;  /* 0x000000801a087824 */ /* 0x000fd800078e00ff */
[----:B------:R-:W3:Y:S01]  /*19fd0*/  @P1 LDC R7, c[0x0][0x434] ;  /* 0x00010d00ff071b82 */ /* 0x000ee20000000800 */
[----:B----4-:R-:W-:-:S07]  /*19fe0*/  IMAD.SHL.U32 R35, R35, 0x10, RZ ;  /* 0x0000001023237824 */ /* 0x010fce00078e00ff */
[----:B------:R-:W4:Y:S01]  /*19ff0*/  @P1 LDC R5, c[0x0][0x438] ;  /* 0x00010e00ff051b82 */ /* 0x000f220000000800 */
[----:B0-----:R-:W-:Y:S02]  /*1a000*/  LOP3.LUT R21, R21, 0x7f, RZ, 0xc0, !PT ;  /* 0x0000007f15157812 */ /* 0x001fe400078ec0ff */
[----:B------:R-:W-:Y:S02]  /*1a010*/  LOP3.LUT R35, R35, 0x70, RZ, 0xc0, !PT ;  /* 0x0000007023237812 */ /* 0x000fe400078ec0ff */
[----:B------:R-:W-:-:S04]  /*1a020*/  SHF.R.U32.HI R21, RZ, 0x3, R21 ;  /* 0x00000003ff157819 */ /* 0x000fc80000011615 */
[----:B------:R-:W-:-:S04]  /*1a030*/  LOP3.LUT R6, R8, R21, R35, 0xfe, !PT ;  /* 0x0000001508067212 */ /* 0x000fc800078efe23 */
[----:B------:R-:W-:-:S13]  /*1a040*/  ISETP.GE.AND P0, PT, R6, R37, PT ;  /* 0x000000250600720c */ /* 0x000fda0003f06270 */
[----:B-1----:R-:W0:Y:S01]  /*1a050*/  @!P0 LDC.64 R2, c[0x0][0x428] ;  /* 0x00010a00ff028b82 */ /* 0x002e220000000a00 */
[----:B------:R-:W-:Y:S01]  /*1a060*/  LOP3.LUT R32, R32, 0xfffffffb, RZ, 0xc0, !PT ;  /* 0xfffffffb20207812 */ /* 0x000fe200078ec0ff */
[----:B------:R-:W-:Y:S01]  /*1a070*/  UMOV UR5, 0xffffffff ;  /* 0xffffffff00057882 */ /* 0x000fe20000000000 */
[----:B--2---:R-:W-:-:S05]  /*1a080*/  IADD3 R6, R6, R20, RZ ;  /* 0x0000001406067210 */ /* 0x004fca0007ffe0ff */
[----:B---3--:R-:W-:-:S04]  /*1a090*/  @P1 IMAD.HI.U32 R7, R6, R7, RZ ;  /* 0x0000000706071227 */ /* 0x008fc800078e00ff */
[----:B------:R-:W-:Y:S01]  /*1a0a0*/  IMAD.MOV.U32 R4, RZ, RZ, R6 ;  /* 0x000000ffff047224 */ /* 0x000fe200078e0006 */
[----:B----4-:R-:W-:-:S05]  /*1a0b0*/  @P1 SHF.R.U32.HI R4, RZ, R5, R7 ;  /* 0x00000005ff041219 */ /* 0x010fca0000011607 */
[----:B------:R-:W-:-:S04]  /*1a0c0*/  IMAD.MOV R5, RZ, RZ, -R4 ;  /* 0x000000ffff057224 */ /* 0x000fc800078e0a04 */
[----:B------:R-:W-:Y:S01]  /*1a0d0*/  IMAD R0, R0, R5, R6 ;  /* 0x0000000500007224 */ /* 0x000fe200078e0206 */
[----:B------:R-:W-:Y:S02]  /*1a0e0*/  @!P0 SHF.R.S32.HI R5, RZ, 0x1f, R4 ;  /* 0x0000001fff058819 */ /* 0x000fe40000011404 */
[----:B------:R-:W-:Y:S01]  /*1a0f0*/  SHF.R.S32.HI R9, RZ, 0x1f, R34 ;  /* 0x0000001fff097819 */ /* 0x000fe20000011422 */
[----:B0-----:R-:W-:-:S04]  /*1a100*/  @!P0 IMAD.WIDE.U32 R4, R34, R2, R4 ;  /* 0x0000000222048225 */ /* 0x001fc800078e0004 */
[----:B------:R-:W-:-:S04]  /*1a110*/  @!P0 IMAD R6, R9, R2, RZ ;  /* 0x0000000209068224 */ /* 0x000fc800078e02ff */
[----:B------:R-:W-:Y:S02]  /*1a120*/  @!P0 IMAD R6, R34, R3, R6 ;  /* 0x0000000322068224 */ /* 0x000fe400078e0206 */
[----:B------:R-:W0:Y:S01]  /*1a130*/  @!P0 LDC.64 R2, c[0x0][0x418] ;  /* 0x00010600ff028b82 */ /* 0x000e220000000a00 */
[----:B------:R-:W-:Y:S02]  /*1a140*/  IMAD.U32 R7, RZ, RZ, UR38 ;  /* 0x00000026ff077e24 */ /* 0x000fe4000f8e00ff */
[----:B------:R-:W-:-:S03]  /*1a150*/  @!P0 IMAD.IADD R6, R5, 0x1, R6 ;  /* 0x0000000105068824 */ /* 0x000fc600078e0206 */
[----:B------:R-:W-:Y:S02]  /*1a160*/  ISETP.NE.AND P2, PT, R7, 0x3, PT ;  /* 0x000000030700780c */ /* 0x000fe40003f45270 */
[----:B0-----:R-:W-:-:S04]  /*1a170*/  @!P0 LEA R2, P1, R4, R2, 0x2 ;  /* 0x0000000204028211 */ /* 0x001fc800078210ff */
[----:B------:R-:W-:Y:S02]  /*1a180*/  @!P0 LEA.HI.X R3, R4, R3, R6, 0x2, P1 ;  /* 0x0000000304038211 */ /* 0x000fe400008f1406 */
[----:B------:R-:W-:-:S06]  /*1a190*/  MOV R4, RZ ;  /* 0x000000ff00047202 */ /* 0x000fcc0000000f00 */
[----:B------:R0:W5:Y:S01]  /*1a1a0*/  @!P0 LDG.E R4, desc[UR42][R2.64] ;  /* 0x0000002a02048981 */ /* 0x000162000c1e1900 */
[----:B------:R-:W-:Y:S02]  /*1a1b0*/  ISETP.GE.AND P0, PT, R31, UR4, PT ;  /* 0x000000041f007c0c */ /* 0x000fe4000bf06270 */
[----:B------:R-:W-:Y:S01]  /*1a1c0*/  @P2 LOP3.LUT R32, R32, 0x4, RZ, 0xfc, !PT ;  /* 0x0000000420202812 */ /* 0x000fe200078efcff */
[----:B------:R0:W-:Y:S03]  /*1a1d0*/  STL [R1+0x4], R9 ;  /* 0x0000040901007387 */ /* 0x0001e60000100800 */
[----:B------:R-:W-:-:S07]  /*1a1e0*/  LOP3.LUT R32, R32, 0xfffffffd, RZ, 0xc0, !PT ;  /* 0xfffffffd20207812 */ /* 0x000fce00078ec0ff */
[----:B------:R-:W-:Y:S02]  /*1a1f0*/  @P0 LOP3.LUT R32, R32, 0x2, RZ, 0xfc, !PT ;  /* 0x0000000220200812 */ /* 0x000fe400078efcff */
[----:B------:R-:W-:Y:S02]  /*1a200*/  ISETP.GE.AND P0, PT, R30, UR4, PT ;  /* 0x000000041e007c0c */ /* 0x000fe4000bf06270 */
[----:B------:R-:W-:-:S11]  /*1a210*/  LOP3.LUT R32, R32, 0xfffffffe, RZ, 0xc0, !PT ;  /* 0xfffffffe20207812 */ /* 0x000fd600078ec0ff */
[----:B------:R-:W-:Y:S01]  /*1a220*/  @P0 LOP3.LUT R32, R32, 0x1, RZ, 0xfc, !PT ;  /* 0x0000000120200812 */ /* 0x000fe200078efcff */
[----:B0-----:R-:W-:Y:S06]  /*1a230*/  BRA.DIV UR5, `(.L_x_3157) ;  /* 0x0000006a05b47947 */ /* 0x001fec000b800000 */
.L_x_3348:
[----:B------:R-:W-:Y:S01]  /*1a240*/  SHF.R.S32.HI R35, RZ, 0x1f, R18 ;  /* 0x0000001fff237819 */ /* 0x000fe20000011412 */
[----:B------:R-:W-:Y:S06]  /*1a250*/  @!P2 BRA `(.L_x_3158) ;  /* 0x000000000004a947 */ /* 0x000fec0003800000 */
[----:B------:R-:W-:Y:S01]  /*1a260*/  BPT.TRAP 0x1 ;  /* 0x000000040000795c */ /* 0x000fe20000300000 */
.L_x_3158:
        /* <DEDUP_REMOVED lines=25> */
.L_x_3349:
[----:B------:R-:W-:Y:S05]  /*1a400*/  BSYNC B0 ;  /* 0x0000000000007941 */ /* 0x000fea0003800000 */
.L_x_3159:
        /* <DEDUP_REMOVED lines=21> */
[----:B------:R-:W-:Y:S01]  /*1a560*/  UMOV UR4, 0xffffffff ;  /* 0xffffffff00047882 */ /* 0x000fe20000000000 */
[----:B------:R-:W-:Y:S02]  /*1a570*/  SHF.R.U32.HI R9, RZ, 0x3, R9 ;  /* 0x00000003ff097819 */ /* 0x000fe40000011609 */
[----:B------:R-:W-:Y:S02]  /*1a580*/  IADD3 R0, R3, R0, RZ ;  /* 0x0000000003007210 */ /* 0x000fe40007ffe0ff */
[----:B------:R-:W-:-:S02]  /*1a590*/  IADD3 R6, -R9, R37, -R8 ;  /* 0x0000002509067210 */ /* 0x000fc40007ffe908 */
        /* <DEDUP_REMOVED lines=82> */
.L_x_3367:
        /* <DEDUP_REMOVED lines=11> */
.L_x_3162:
        /* <DEDUP_REMOVED lines=11> */
.L_x_3163:
        /* <DEDUP_REMOVED lines=17> */
[----:B------:R-:W-:-:S05]  /*1ad30*/  IMAD.WIDE.U32 R2, R3, UR4, RZ ;  /* 0x0000000403027c25 */ /* 0x000fca000f8e00ff */
[----:B------:R-:W-:Y:S01]  /*1ad40*/  IADD3 R0, R3, R0, RZ ;  /* 0x0000000003007210 */ /* 0x000fe20007ffe0ff */
        /* <DEDUP_REMOVED lines=9> */
[----:B-1----:R-:W-:Y:S01]  /*1ade0*/  MOV R7, UR7 ;  /* 0x0000000700077c02 */ /* 0x002fe20008000f00 */
        /* <DEDUP_REMOVED lines=9> */
[----:B0-----:R-:W-:Y:S05]  /*1ae80*/  CALL.ABS.NOINC R2 ;  /* 0x0000000002007343 */ /* 0x001fea0003c00000 */
.L_x_3165:
[----:B------:R-:W-:Y:S05]  /*1ae90*/  BSYNC B6 ;  /* 0x0000000000067941 */ /* 0x000fea0003800000 */
.L_x_3164:
[----:B------:R-:W2:Y:S01]  /*1aea0*/  LDL.LU R20, [R1+0x20] ;  /* 0x0000200001147983 */ /* 0x000ea20000300800 */
[----:B------:R-:W3:Y:S01]  /*1aeb0*/  LDC R6, c[0x0][0x448] ;  /* 0x00011200ff067b82 */ /* 0x000ee20000000800 */
[----:B------:R-:W-:Y:S01]  /*1aec0*/  ULDC.64 UR4, c[0x0][0x2d8] ;  /* 0x0000b60000047ab9 */ /* 0x000fe20000000a00 */
[----:B------:R-:W-:Y:S01]  /*1aed0*/  ULDC.64 UR6, c[0x0][0x280] ;  /* 0x0000a00000067ab9 */ /* 0x000fe20000000a00 */
[----:B------:R-:W4:Y:S04]  /*1aee0*/  LDL.LU R21, [R1+0xc] ;  /* 0x00000c0001157983 */ /* 0x000f280000300800 */
[----:B0-----:R-:W4:Y:S01]  /*1aef0*/  LDL.LU.64 R2, [R1+0x18] ;  /* 0x0000180001027983 */ /* 0x001f220000300a00 */
[----:B------:R-:W-:-:S03]  /*1af00*/  IMAD R0, R35, UR4, RZ ;  /* 0x0000000423007c24 */ /* 0x000fc6000f8e02ff */
[----:B------:R0:W5:Y:S01]  /*1af10*/  LDL R10, [R1+0x14] ;  /* 0x00001400010a7983 */ /* 0x0001620000100800 */
[----:B------:R-:W-:-:S03]  /*1af20*/  IMAD R5, R18, UR5, R0 ;  /* 0x0000000512057c24 */ /* 0x000fc6000f8e0200 */
[----:B------:R0:W5:Y:S01]  /*1af30*/  LDL R8, [R1+0x8] ;  /* 0x0000080001087983 */ /* 0x0001620000100800 */
[----:B---3--:R-:W-:-:S13]  /*1af40*/  ISETP.NE.AND P0, PT, R6, 0x1, PT ;  /* 0x000000010600780c */ /* 0x008fda0003f05270 */
[----:B-1----:R-:W1:Y:S01]  /*1af50*/  @P0 LDC R7, c[0x0][0x44c] ;  /* 0x00011300ff070b82 */ /* 0x002e620000000800 */
[----:B----4-:R-:W-:Y:S02]  /*1af60*/  IMAD.MOV.U32 R3, RZ, RZ, R21 ;  /* 0x000000ffff037224 */ /* 0x010fe400078e0015 */
[----:B------:R-:W-:Y:S01]  /*1af70*/  IMAD.WIDE.U32 R2, R18, UR4, R2 ;  /* 0x0000000412027c25 */ /* 0x000fe2000f8e0002 */
[----:B------:R-:W-:Y:S01]  /*1af80*/  ULDC.64 UR4, c[0x0][0x2e0] ;  /* 0x0000b80000047ab9 */ /* 0x000fe20000000a00 */
[----:B------:R-:W3:Y:S02]  /*1af90*/  S2R R21, SR_TID.X ;  /* 0x0000000000157919 */ /* 0x000ee40000002100 */
[----:B--2---:R-:W-:Y:S02]  /*1afa0*/  IMAD R0, R20, UR4, RZ ;  /* 0x0000000414007c24 */ /* 0x004fe4000f8e02ff */
[----:B------:R-:W2:Y:S01]  /*1afb0*/  S2R R20, SR_TID.X ;  /* 0x0000000000147919 */ /* 0x000ea20000002100 */
[----:B------:R-:W-:-:S02]  /*1afc0*/  IMAD.IADD R3, R3, 0x1, R5 ;  /* 0x0000000103037824 */ /* 0x000fc400078e0205 */
[C---:B------:R-:W-:Y:S02]  /*1afd0*/  IMAD R0, R33.reuse, UR5, R0 ;  /* 0x0000000521007c24 */ /* 0x040fe4000f8e0200 */
[----:B------:R-:W-:Y:S01]  /*1afe0*/  IMAD.WIDE.U32 R2, R33, UR4, R2 ;  /* 0x0000000421027c25 */ /* 0x000fe2000f8e0002 */
[----:B------:R-:W-:-:S03]  /*1aff0*/  ULDC.64 UR4, c[0x0][0x2d0] ;  /* 0x0000b40000047ab9 */ /* 0x000fc60000000a00 */
[----:B------:R-:W-:Y:S02]  /*1b000*/  IMAD.IADD R3, R3, 0x1, R0 ;  /* 0x0000000103037824 */ /* 0x000fe400078e0200 */
[----:B------:R-:W4:Y:S01]  /*1b010*/  @P0 LDC R0, c[0x0][0x450] ;  /* 0x00011400ff000b82 */ /* 0x000f220000000800 */
[----:B---3--:R-:W-:Y:S02]  /*1b020*/  SHF.L.U32 R21, R21, 0x4, RZ ;  /* 0x0000000415157819 */ /* 0x008fe400000006ff */
[----:B--2---:R-:W-:Y:S02]  /*1b030*/  LOP3.LUT R20, R20, 0x7f, RZ, 0xc0, !PT ;  /* 0x0000007f14147812 */ /* 0x004fe400078ec0ff */
[----:B------:R-:W-:Y:S02]  /*1b040*/  LOP3.LUT R21, R21, 0x70, RZ, 0xc0, !PT ;  /* 0x0000007015157812 */ /* 0x000fe400078ec0ff */
[----:B------:R-:W-:-:S04]  /*1b050*/  SHF.R.U32.HI R20, RZ, 0x3, R20 ;  /* 0x00000003ff147819 */ /* 0x000fc80000011614 */
[----:B------:R-:W-:-:S05]  /*1b060*/  LOP3.LUT R20, R20, R21, RZ, 0xfc, !PT ;  /* 0x0000001514147212 */ /* 0x000fca00078efcff */
[----:B------:R-:W-:-:S04]  /*1b070*/  IMAD R5, R17, 0x80, R20 ;  /* 0x0000008011057824 */ /* 0x000fc800078e0214 */
[----:B-1----:R-:W-:-:S04]  /*1b080*/  @P0 IMAD.HI.U32 R7, R5, R7, RZ ;  /* 0x0000000705070227 */ /* 0x002fc800078e00ff */
[----:B------:R-:W-:Y:S01]  /*1b090*/  IMAD.MOV.U32 R4, RZ, RZ, R5 ;  /* 0x000000ffff047224 */ /* 0x000fe200078e0005 */
[----:B----4-:R-:W-:Y:S01]  /*1b0a0*/  @P0 SHF.R.U32.HI R4, RZ, R0, R7 ;  /* 0x00000000ff040219 */ /* 0x010fe20000011607 */
[----:B------:R-:W1:Y:S03]  /*1b0b0*/  S2R R20, SR_TID.X ;  /* 0x0000000000147919 */ /* 0x000e660000002100 */
[----:B------:R-:W-:-:S05]  /*1b0c0*/  IADD3 R0, -R4, RZ, RZ ;  /* 0x000000ff04007210 */ /* 0x000fca0007ffe1ff */
        /* <DEDUP_REMOVED lines=22> */
[----:B-----5:R-:W-:Y:S02]  /*1b230*/  IMAD R5, R10, R6, RZ ;  /* 0x000000060a057224 */ /* 0x020fe400078e02ff */
[----:B------:R-:W-:Y:S01]  /*1b240*/  IMAD R17, R17, 0x80, R9 ;  /* 0x0000008011117824 */ /* 0x000fe200078e0209 */
[----:B------:R-:W1:Y:S03]  /*1b250*/  SHFL.IDX PT, R2, R4, RZ, 0x181f ;  /* 0x00181fff04027589 */ /* 0x000e6600000e0000 */
[C---:B------:R-:W-:Y:S01]  /*1b260*/  VIADD R6, R17.reuse, 0x10 ;  /* 0x0000001011067836 */ /* 0x040fe20000000000 */
[----:B------:R-:W-:-:S13]  /*1b270*/  ISETP.GE.AND P3, PT, R17, R5, PT ;  /* 0x000000051100720c */ /* 0x000fda0003f66270 */
[----:B0-----:R-:W-:-:S04]  /*1b280*/  @!P3 LEA R14, P2, R31, R14, 0x1 ;  /* 0x0000000e1f0eb211 */ /* 0x001fc800078408ff */
[----:B-1----:R-:W-:Y:S01]  /*1b290*/  @!P3 IADD3.X R3, RZ, R2, RZ, P2, !PT ;  /* 0x00000002ff03b210 */ /* 0x002fe200017fe4ff */
        /* <DEDUP_REMOVED lines=8> */
[----:B-1----:R-:W-:Y:S01]  /*1b320*/  @!P3 IMAD.X R7, RZ, RZ, R2, P2 ;  /* 0x000000ffff07b224 */ /* 0x002fe200010e0602 */
[----:B------:R-:W-:Y:S02]  /*1b330*/  @!P3 MOV R2, R14 ;  /* 0x0000000e0002b202 */ /* 0x000fe40000000f00 */
[----:B------:R-:W0:Y:S01]  /*1b340*/  SHFL.IDX PT, R14, R0, 0x2, 0x181f ;  /* 0x00581f00000e7f89 */ /* 0x000e2200000e0000 */
[----:B------:R-:W-:-:S05]  /*1b350*/  @!P3 IMAD.MOV.U32 R3, RZ, RZ, R7 ;  /* 0x000000ffff03b224 */ /* 0x000fca00078e0007 */
[----:B------:R-:W-:Y:S04]  /*1b360*/  @!P3 LDGSTS.E.BYPASS.LTC128B.128 [R8+0x10c00], desc[UR42][R2.64], !P0 ;  /* 0x10c000000208bfae */ /* 0x000fe8000c101d6a */
[----:B------:R1:W-:Y:S01]  /*1b370*/  @!P3 LDGSTS.E.BYPASS.LTC128B.128 [R8+0x14c00], desc[UR42][R2.64+0x80], !P1 ;  /* 0x14c000800208bfae */ /* 0x0003e2000c901d6a */
[----:B------:R-:W-:Y:S01]  /*1b380*/  ISETP.GE.AND P3, PT, R6, R5, PT ;  /* 0x000000050600720c */ /* 0x000fe20003f66270 */
[----:B------:R-:W-:Y:S02]  /*1b390*/  VIADD R6, R17, 0x30 ;  /* 0x0000003011067836 */ /* 0x000fe40000000000 */
        /* <DEDUP_REMOVED lines=38> */
[----:B------:R-:W-:-:S03]  /*1b600*/  ISETP.GE.AND P3, PT, R6, R5, PT ;  /* 0x000000050600720c */ /* 0x000fc60003f66270 */
[----:B-1----:R-:W1:Y:S10]  /*1b610*/  SHFL.IDX PT, R2, R4, 0x6, 0x181f ;  /* 0x00d81f0004027f89 */ /* 0x002e7400000e0000 */
[----:B0-----:R-:W-:Y:S01]  /*1b620*/  @!P3 LEA R14, P2, R31, R14, 0x1 ;  /* 0x0000000e1f0eb211 */ /* 0x001fe200078408ff */
[----:B------:R-:W0:Y:S04]  /*1b630*/  SHFL.IDX PT, R4, R4, 0x7, 0x181f ;  /* 0x00f81f0004047f89 */ /* 0x000e2800000e0000 */
[----:B-1----:R-:W-:Y:S01]  /*1b640*/  @!P3 IMAD.X R7, RZ, RZ, R2, P2 ;  /* 0x000000ffff07b224 */ /* 0x002fe200010e0602 */
[----:B------:R-:W-:-:S02]  /*1b650*/  @!P3 MOV R2, R14 ;  /* 0x0000000e0002b202 */ /* 0x000fc40000000f00 */
[----:B------:R1:W2:Y:S01]  /*1b660*/  SHFL.IDX PT, R14, R0, 0x7, 0x181f ;  /* 0x00f81f00000e7f89 */ /* 0x0002a200000e0000 */
[----:B------:R-:W-:-:S05]  /*1b670*/  @!P3 IMAD.MOV.U32 R3, RZ, RZ, R7 ;  /* 0x000000ffff03b224 */ /* 0x000fca00078e0007 */
[----:B------:R1:W-:Y:S04]  /*1b680*/  @!P3 LDGSTS.E.BYPASS.LTC128B.128 [R8+0x13400], desc[UR42][R2.64], !P0 ;  /* 0x134000000208bfae */ /* 0x0003e8000c101d6a */
[----:B0-----:R1:W-:Y:S02]  /*1b690*/  @!P3 LDGSTS.E.BYPASS.LTC128B.128 [R8+0x17400], desc[UR42][R2.64+0x80], !P1 ;  /* 0x174000800208bfae */ /* 0x0013e4000c901d6a */
.L_x_3384:
        /* <DEDUP_REMOVED lines=11> */
.L_x_3168:
[----:B------:R-:W-:Y:S05]  /*1b750*/  BSYNC B0 ;  /* 0x0000000000007941 */ /* 0x000fea0003800000 */
.L_x_3167:
[----:B------:R-:W-:Y:S01]  /*1b760*/  NOP ;  /* 0x0000000000007918 */ /* 0x000fe20000000000 */
[----:B------:R-:W-:-:S13]  /*1b770*/  PLOP3.LUT P0, PT, PT, PT, PT, 0x80, 0x0 ;  /* 0x000000000000781c */ /* 0x000fda0003f0f070 */
.L_x_3169:
[----:B------:R-:W-:Y:S02]  /*1b780*/  PLOP3.LUT P1, PT, P1, P0, PT, 0xa2, 0x0 ;  /* 0x000000000000781c */ /* 0x000fe40000f21472 */
[----:B------:R-:W-:-:S08]  /*1b790*/  @P0 R2UR P1, UR4, R22 ;  /* 0x00000000160402ca */ /* 0x000fd00000020000 */
[----:B------:R-:W-:-:S05]  /*1b7a0*/  @P0 PLOP3.LUT P0, PT, P1, PT, PT, 0x80, 0x0 ;  /* 0x000000000000081c */ /* 0x000fca0000f0f070 */
[----:B------:R-:W-:Y:S01]  /*1b7b0*/  @!P1 SYNCS.ARRIVE.TRANS64.RED.A0T1 RZ, [UR4+0x28800], RZ ;  /* 0x028800ffffff99a7 */ /* 0x000fe20008200404 */
[----:B------:R-:W-:Y:S07]  /*1b7c0*/  @!P1 ARRIVES.LDGSTSBAR.64.TRANSCNT [UR4+0x28800] ;  /* 0x02880000ff0099b0 */ /* 0x000fee0008000a84 */
[----:B------:R-:W-:Y:S05]  /*1b7d0*/  @P0 BRA.U.ANY `(.L_x_3169) ;  /* 0xfffffffd00e80947 */ /* 0x000fea000393ffff */
[----:B0-----:R-:W3:Y:S02]  /*1b7e0*/  LDL.LU R2, [R1+0x24] ;  /* 0x0000240001027983 */ /* 0x001ee40000300800 */
[----:B---3--:R-:W-:-:S04]  /*1b7f0*/  IADD3 R2, R2, 0x1, RZ ;  /* 0x0000000102027810 */ /* 0x008fc80007ffe0ff */
[----:B------:R-:W-:Y:S01]  /*1b800*/  LEA.HI R0, R2, R2, RZ, 0x1 ;  /* 0x0000000202007211 */ /* 0x000fe200078f08ff */
[----:B------:R0:W-:Y:S03]  /*1b810*/  STL [R1+0x24], R2 ;  /* 0x0000240201007387 */ /* 0x0001e60000100800 */
        /* <DEDUP_REMOVED lines=10> */
.L_x_3385:
[----:B------:R-:W-:Y:S05]  /*1b8c0*/  BSYNC B0 ;  /* 0x0000000000007941 */ /* 0x000fea0003800000 */
.L_x_3170:
        /* <DEDUP_REMOVED lines=8> */
[----:B------:R-:W-:Y:S01]  /*1b950*/  MOV R10, R25 ;  /* 0x00000019000a7202 */ /* 0x000fe20000000f00 */
[----:B---3--:R-:W-:-:S10]  /*1b960*/  VIADD R6, R0, 0xfffffffe ;  /* 0xfffffffe00067836 */ /* 0x008fd40000000000 */
.L_x_3186:
[----:B------:R-:W3:Y:S01]  /*1b970*/  LDL R7, [R1] ;  /* 0x0000000001077983 */ /* 0x000ee20000100800 */
[----:B------:R-:W1:Y:S03]  /*1b980*/  LDC R0, c[0x0][0x430] ;  /* 0x00010c00ff007b82 */ /* 0x000e660000000800 */
[----:B------:R-:W4:Y:S01]  /*1b990*/  LDL R5, [R1+0x4] ;  /* 0x0000040001057983 */ /* 0x000f220000100800 */
[----:B------:R-:W-:Y:S05]  /*1b9a0*/  YIELD ;  /* 0x0000000000007946 */ /* 0x000fea0003800000 */
[----:B------:R-:W5:Y:S01]  /*1b9b0*/  S2R R2, SR_TID.X ;  /* 0x0000000000027919 */ /* 0x000f620000002100 */
[----:B------:R-:W-:Y:S01]  /*1b9c0*/  ULDC.64 UR4, c[0x0][0x428] ;  /* 0x00010a0000047ab9 */ /* 0x000fe20000000a00 */
[----:B------:R-:W2:Y:S01]  /*1b9d0*/  S2R R4, SR_TID.X ;  /* 0x0000000000047919 */ /* 0x000ea20000002100 */
[----:B-1----:R-:W-:-:S13]  /*1b9e0*/  ISETP.NE.AND P0, PT, R0, 0x1, PT ;  /* 0x000000010000780c */ /* 0x002fda0003f05270 */
[----:B0-----:R-:W0:Y:S01]  /*1b9f0*/  @P0 LDC R3, c[0x0][0x434] ;  /* 0x00010d00ff030b82 */ /* 0x001e220000000800 */
[----:B-----5:R-:W-:-:S07]  /*1ba00*/  LOP3.LUT R2, R2, 0x7f, RZ, 0xc0, !PT ;  /* 0x0000007f02027812 */ /* 0x020fce00078ec0ff */
[----:B------:R-:W1:Y:S01]  /*1ba10*/  @P0 LDC R8, c[0x0][0x438] ;  /* 0x00010e00ff080b82 */ /* 0x000e620000000800 */
[----:B------:R-:W-:Y:S01]  /*1ba20*/  SHF.R.U32.HI R2, RZ, 0x3, R2 ;  /* 0x00000003ff027819 */ /* 0x000fe20000011602 */
[----:B--2---:R-:W-:-:S04]  /*1ba30*/  IMAD.SHL.U32 R4, R4, 0x10, RZ ;  /* 0x0000001004047824 */ /* 0x004fc800078e00ff */
        /* <DEDUP_REMOVED lines=17> */
[----:B------:R-:W-:Y:S01]  /*1bb50*/  MOV R7, UR38 ;  /* 0x0000002600077c02 */ /* 0x000fe20008000f00 */
[----:B------:R-:W-:Y:S02]  /*1bb60*/  VIADD R25, R10, 0x1 ;  /* 0x000000010a197836 */ /* 0x000fe40000000000 */
[----:B------:R-:W-:Y:S01]  /*1bb70*/  IMAD.MOV.U32 R26, RZ, RZ, R6 ;  /* 0x000000ffff1a7224 */ /* 0x000fe200078e0006 */
        /* <DEDUP_REMOVED lines=8> */
.L_x_3174:
[----:B------:R-:W-:Y:S01]  /*1bc00*/  IMAD R6, R25, 0x8, R22 ;  /* 0x0000000819067824 */ /* 0x000fe200078e0216 */
[----:B------:R-:W-:Y:S01]  /*1bc10*/  SHF.L.U32 R3, R28, 0x1f, RZ ;  /* 0x0000001f1c037819 */ /* 0x000fe200000006ff */
[----:B------:R-:W-:Y:S03]  /*1bc20*/  BSSY B1, `(.L_x_3175) ;  /* 0x0000003000017945 */ /* 0x000fe60003800000 */
[----:B------:R-:W0:Y:S02]  /*1bc30*/  SYNCS.PHASECHK.TRANS64.TRYWAIT P0, [R6+URZ+0x28840], R3 ;  /* 0x02884003060075a7 */ /* 0x000e24000800017f */
[----:B0-----:R-:W-:Y:S05]  /*1bc40*/  @!P0 BRA `(.L_x_3176) ;  /* 0x0000006400d88947 */ /* 0x001fea0003800000 */
.L_x_3386:
[----:B------:R-:W-:Y:S05]  /*1bc50*/  BSYNC B1 ;  /* 0x0000000000017941 */ /* 0x000fea0003800000 */
.L_x_3175:
        /* <DEDUP_REMOVED lines=13> */
[----:B------:R-:W-:-:S04]  /*1bd30*/  ULDC.64 UR4, c[0x0][0x308] ;  /* 0x0000c20000047ab9 */ /* 0x000fc80000000a00 */
[----:B------:R-:W-:Y:S01]  /*1bd40*/  IADD3 R3, R3, R5, RZ ;  /* 0x0000000503037210 */ /* 0x000fe20007ffe0ff */
[----:B------:R-:W-:-:S04]  /*1bd50*/  IMAD R5, R35, UR4, RZ ;  /* 0x0000000423057c24 */ /* 0x000fc8000f8e02ff */
[C---:B------:R-:W-:Y:S02]  /*1bd60*/  IMAD R5, R18.reuse, UR5, R5 ;  /* 0x0000000512057c24 */ /* 0x040fe4000f8e0205 */
[----:B------:R-:W-:Y:S01]  /*1bd70*/  IMAD.WIDE.U32 R2, R18, UR4, R2 ;  /* 0x0000000412027c25 */ /* 0x000fe2000f8e0002 */
[----:B------:R-:W-:-:S03]  /*1bd80*/  ULDC.64 UR4, c[0x0][0x2e8] ;  /* 0x0000ba0000047ab9 */ /* 0x000fc60000000a00 */
[----:B------:R-:W-:Y:S01]  /*1bd90*/  IMAD.IADD R5, R5, 0x1, R3 ;  /* 0x0000000105057824 */ /* 0x000fe200078e0203 */
[----:B------:R-:W-:Y:S01]  /*1bda0*/  LEA R7, P0, R2, UR4, 0x1 ;  /* 0x0000000402077c11 */ /* 0x000fe2000f8008ff */
[----:B------:R-:W-:-:S03]  /*1bdb0*/  UMOV UR4, 0xffffffff ;  /* 0xffffffff00047882 */ /* 0x000fc60000000000 */
[----:B------:R-:W-:Y:S01]  /*1bdc0*/  LEA.HI.X R9, R2, UR5, R5, 0x1, P0 ;  /* 0x0000000502097c11 */ /* 0x000fe200080f0c05 */
[----:B------:R-:W-:Y:S08]  /*1bdd0*/  BRA.DIV UR4, `(.L_x_3177) ;  /* 0x0000006604887947 */ /* 0x000ff0000b800000 */
        /* <DEDUP_REMOVED lines=44> */
[----:B------:R-:W-:Y:S04]  /*1c0a0*/  LDGSTS.E.BYPASS.LTC128B.128 [R8+0x1b400], desc[UR42][R2.64], !P4 ;  /* 0x1b40000002087fae */ /* 0x000fe8000e101d6a */
[----:B------:R0:W-:Y:S04]  /*1c0b0*/  LDGSTS.E.BYPASS.LTC128B.128 [R8+0x1f400], desc[UR42][R2.64+0x80], !P3 ;  /* 0x1f40008002087fae */ /* 0x0001e8000d901d6a */
[----:B0-2---:R0:W1:Y:S02]  /*1c0c0*/  SHFL.IDX PT, R2, R7, 0x7, 0x181f ;  /* 0x00f81f0007027f89 */ /* 0x00506400000e0000 */
.L_x_3404:
[----:B-1----:R-:W-:-:S04]  /*1c0d0*/  IADD3 R2, P0, R2, R5, RZ ;  /* 0x0000000502027210 */ /* 0x002fc80007f1e0ff */
        /* <DEDUP_REMOVED lines=8> */
.L_x_3178:
        /* <DEDUP_REMOVED lines=11> */
.L_x_3179:
[----:B------:R1:W-:Y:S01]  /*1c210*/  SYNCS.ARRIVE.TRANS64.A1T0 RZ, [R6+URZ+0x28830], RZ ;  /* 0x028830ff06ff79a7 */ /* 0x0003e2000810003f */
[----:B------:R-:W-:Y:S05]  /*1c220*/  @!P4 BRA `(.L_x_3180) ;  /* 0x000000000004c947 */ /* 0x000fea0003800000 */
[----:B------:R-:W-:Y:S01]  /*1c230*/  BPT.TRAP 0x1 ;  /* 0x000000040000795c */ /* 0x000fe20000300000 */
.L_x_3180:
[----:B------:R-:W-:Y:S01]  /*1c240*/  SHF.L.U32 R2, R17, 0x1f, RZ ;  /* 0x0000001f11027819 */ /* 0x000fe200000006ff */
[----:B-1----:R-:W-:Y:S01]  /*1c250*/  IMAD R6, R10, 0x8, R22 ;  /* 0x000000080a067824 */ /* 0x002fe200078e0216 */
[----:B------:R-:W-:Y:S03]  /*1c260*/  BSSY B1, `(.L_x_3181) ;  /* 0x0000003000017945 */ /* 0x000fe60003800000 */
[----:B------:R-:W1:Y:S02]  /*1c270*/  SYNCS.PHASECHK.TRANS64.TRYWAIT P0, [R6+URZ+0x28860], R2 ;  /* 0x02886002060075a7 */ /* 0x000e64000800017f */
[----:B-1----:R-:W-:Y:S05]  /*1c280*/  @!P0 BRA `(.L_x_3182) ;  /* 0x0000006800a88947 */ /* 0x002fea0003800000 */
.L_x_3405:
[----:B------:R-:W-:Y:S05]  /*1c290*/  BSYNC B1 ;  /* 0x0000000000017941 */ /* 0x000fea0003800000 */
.L_x_3181:
[----:B------:R-:W2:Y:S01]  /*1c2a0*/  S2R R3, SR_TID.X ;  /* 0x0000000000037919 */ /* 0x000ea20000002100 */
[----:B------:R-:W-:Y:S01]  /*1c2b0*/  IMAD R8, R33, -0x80, R37 ;  /* 0xffffff8021087824 */ /* 0x000fe200078e0225 */
[----:B------:R-:W-:Y:S01]  /*1c2c0*/  UMOV UR4, 0xffffffff ;  /* 0xffffffff00047882 */ /* 0x000fe20000000000 */
[----:B0-----:R-:W-:Y:S01]  /*1c2d0*/  IMAD R7, R10, 0x4000, R36 ;  /* 0x000040000a077824 */ /* 0x001fe200078e0224 */
[----:B--2---:R-:W-:-:S04]  /*1c2e0*/  LOP3.LUT R3, R3, 0x7f, RZ, 0xc0, !PT ;  /* 0x0000007f03037812 */ /* 0x004fc800078ec0ff */
[----:B------:R-:W-:-:S04]  /*1c2f0*/  SHF.R.U32.HI R3, RZ, 0x3, R3 ;  /* 0x00000003ff037819 */ /* 0x000fc80000011603 */
[----:B------:R-:W-:Y:S01]  /*1c300*/  IADD3 R8, -R3, R8, RZ ;  /* 0x0000000803087210 */ /* 0x000fe20007ffe1ff */
[----:B------:R-:W-:Y:S06]  /*1c310*/  BRA.DIV UR4, `(.L_x_3183) ;  /* 0x0000006a04987947 */ /* 0x000fec000b800000 */
[----:B-1----:R-:W0:Y:S01]  /*1c320*/  SHFL.IDX PT, R2, R23, RZ, 0x181f ;  /* 0x00181fff17027589 */ /* 0x002e2200000e0000 */
[----:B------:R-:W-:-:S03]  /*1c330*/  IMAD R7, R7, 0x2, R22 ;  /* 0x0000000207077824 */ /* 0x000fc600078e0216 */
        /* <DEDUP_REMOVED lines=57> */
.L_x_3423:
        /* <DEDUP_REMOVED lines=24> */
[----:B------:R-:W-:-:S04]  /*1c850*/  ULDC.64 UR4, c[0x0][0x318] ;  /* 0x0000c60000047ab9 */ /* 0x000fc80000000a00 */
[----:B------:R-:W-:Y:S02]  /*1c860*/  IADD3 R3, R5, R3, RZ ;  /* 0x0000000305037210 */ /* 0x000fe40007ffe0ff */
[----:B------:R-:W-:-:S04]  /*1c870*/  LEA R23, P0, R2, UR4, 0x1 ;  /* 0x0000000402177c11 */ /* 0x000fc8000f8008ff */
[----:B------:R-:W-:Y:S02]  /*1c880*/  LEA.HI.X R24, R2, UR5, R3, 0x1, P0 ;  /* 0x0000000502187c11 */ /* 0x000fe400080f0c03 */
[----:B------:R-:W-:-:S13]  /*1c890*/  PLOP3.LUT P0, PT, PT, PT, PT, 0x80, 0x0 ;  /* 0x000000000000781c */ /* 0x000fda0003f0f070 */
.L_x_3184:
        /* <DEDUP_REMOVED lines=11> */
.L_x_3185:
[C---:B------:R-:W-:Y:S01]  /*1c950*/  ISETP.GT.AND P0, PT, R26.reuse, RZ, PT ;  /* 0x000000ff1a00720c */ /* 0x040fe20003f04270 */
[----:B------:R0:W-:Y:S01]  /*1c960*/  SYNCS.ARRIVE.TRANS64.A1T0 RZ, [R6+URZ+0x28850], RZ ;  /* 0x028850ff06ff79a7 */ /* 0x0001e2000810003f */
[----:B------:R-:W-:Y:S01]  /*1c970*/  IMAD.MOV.U32 R17, RZ, RZ, R28 ;  /* 0x000000ffff117224 */ /* 0x000fe200078e001c */
[----:B------:R-:W-:Y:S01]  /*1c980*/  MOV R10, R25 ;  /* 0x00000019000a7202 */ /* 0x000fe20000000f00 */
[----:B------:R-:W-:Y:S02]  /*1c990*/  IMAD.MOV.U32 R33, RZ, RZ, R26 ;  /* 0x000000ffff217224 */ /* 0x000fe400078e001a */
[----:B0-----:R-:W-:-:S07]  /*1c9a0*/  VIADD R6, R26, 0xffffffff ;  /* 0xffffffff1a067836 */ /* 0x001fce0000000000 */
[----:B------:R-:W-:Y:S05]  /*1c9b0*/  @P0 BRA `(.L_x_3186) ;  /* 0xffffffec00ec0947 */ /* 0x000fea000383ffff */
.L_x_3173:
[----:B------:R-:W-:Y:S05]  /*1c9c0*/  BSYNC B0 ;  /* 0x0000000000007941 */ /* 0x000fea0003800000 */
.L_x_3172:
        /* <DEDUP_REMOVED lines=17> */
.L_x_3188:
[----:B------:R-:W-:Y:S05]  /*1cae0*/  BSYNC B0 ;  /* 0x0000000000007941 */ /* 0x000fea0003800000 */
.L_x_3187:
[----:B------:R-:W-:-:S05]  /*1caf0*/  IMAD.U32 R0, RZ, RZ, UR38 ;  /* 0x00000026ff007e24 */ /* 0x000fca000f8e00ff */
[----:B------:R-:W-:-:S13]  /*1cb00*/  ISETP.NE.AND P0, PT, R0, 0x3, PT ;  /* 0x000000030000780c */ /* 0x000fda0003f05270 */
[----:B------:R-:W-:Y:S05]  /*1cb10*/  @!P0 BRA `(.L_x_3189) ;  /* 0x0000000000048947 */ /* 0x000fea0003800000 */
[----:B------:R-:W-:Y:S01]  /*1cb20*/  BPT.TRAP 0x1 ;  /* 0x000000040000795c */ /* 0x000fe20000300000 */
.L_x_3189:
[----:B------:R-:W-:Y:S01]  /*1cb30*/  IMAD R0, R25, 0x8, R22 ;  /* 0x0000000819007824 */ /* 0x000fe200078e0216 */
[----:B0-----:R-:W-:Y:S01]  /*1cb40*/  SHF.L.U32 R3, R28, 0x1f, RZ ;  /* 0x0000001f1c037819 */ /* 0x001fe200000006ff */
[----:B------:R-:W-:Y:S01]  /*1cb50*/  BSSY B0, `(.L_x_3190) ;  /* 0x0000004000007945 */ /* 0x000fe20003800000 */
[----:B------:R-:W-:Y:S02]  /*1cb60*/  IMAD R6, R26, -0x80, R37 ;  /* 0xffffff801a067824 */ /* 0x000fe400078e0225 */
[----:B------:R-:W0:Y:S02]  /*1cb70*/  SYNCS.PHASECHK.TRANS64.TRYWAIT P0, [R0+URZ+0x28860], R3 ;  /* 0x02886003000075a7 */ /* 0x000e24000800017f */
[----:B0-----:R-:W-:Y:S05]  /*1cb80*/  @!P0 BRA `(.L_x_3191) ;  /* 0x0000006c00048947 */ /* 0x001fea0003800000 */
.L_x_3424:
[----:B------:R-:W-:Y:S05]  /*1cb90*/  BSYNC B0 ;  /* 0x0000000000007941 */ /* 0x000fea0003800000 */
.L_x_3190:
[----:B------:R-:W1:Y:S01]  /*1cba0*/  S2R R2, SR_TID.X ;  /* 0x0000000000027919 */ /* 0x000e620000002100 */
[----:B------:R-:W-:Y:S01]  /*1cbb0*/  UMOV UR4, 0xffffffff ;  /* 0xffffffff00047882 */ /* 0x000fe20000000000 */
[----:B------:R-:W-:Y:S01]  /*1cbc0*/  IMAD R9, R25, 0x4000, R36 ;  /* 0x0000400019097824 */ /* 0x000fe200078e0224 */
[----:B-1----:R-:W-:-:S04]  /*1cbd0*/  LOP3.LUT R2, R2, 0x7f, RZ, 0xc0, !PT ;  /* 0x0000007f02027812 */ /* 0x002fc800078ec0ff */
[----:B------:R-:W-:-:S04]  /*1cbe0*/  SHF.R.U32.HI R2, RZ, 0x3, R2 ;  /* 0x00000003ff027819 */ /* 0x000fc80000011602 */
[----:B------:R-:W-:Y:S01]  /*1cbf0*/  IADD3 R6, -R2, R6, RZ ;  /* 0x0000000602067210 */ /* 0x000fe20007ffe1ff */
        /* <DEDUP_REMOVED lines=64> */
.L_x_3442:
        /* <DEDUP_REMOVED lines=11> */
.L_x_3193:
        /* <DEDUP_REMOVED lines=11> */
.L_x_3194:
[----:B------:R0:W-:Y:S01]  /*1d160*/  SYNCS.ARRIVE.TRANS64.A1T0 RZ, [R0+URZ+0x28850], RZ ;  /* 0x028850ff00ff79a7 */ /* 0x0001e2000810003f */
[----:B------:R-:W-:-:S05]  /*1d170*/  VIADD R25, R25, 0x1 ;  /* 0x0000000119197836 */ /* 0x000fca0000000000 */
[----:B------:R-:W-:-:S04]  /*1d180*/  ISETP.NE.AND P0, PT, R25, 0x2, PT ;  /* 0x000000021900780c */ /* 0x000fc80003f05270 */
[----:B------:R-:W-:Y:S02]  /*1d190*/  SEL R3, RZ, 0x1, P0 ;  /* 0x00000001ff037807 */ /* 0x000fe40000000000 */
[----:B------:R-:W-:Y:S02]  /*1d1a0*/  SEL R25, R25, RZ, P0 ;  /* 0x000000ff19197207 */ /* 0x000fe40000000000 */
[----:B0-----:R-:W-:-:S07]  /*1d1b0*/  LOP3.LUT R28, R28, R3, RZ, 0x3c, !PT ;  /* 0x000000031c1c7212 */ /* 0x001fce00078e3cff */
.L_x_3151:
[----:B------:R-:W-:Y:S05]  /*1d1c0*/  BSYNC B7 ;  /* 0x0000000000077941 */ /* 0x000fea0003800000 */
.L_x_3149:
[----:B------:R-:W-:-:S13]  /*1d1d0*/  LOP3.LUT P0, RZ, R32, 0x8, RZ, 0xc0, !PT ;  /* 0x0000000820ff7812 */ /* 0x000fda000780c0ff */
[----:B------:R-:W-:Y:S05]  /*1d1e0*/  @!P0 BRA `(.L_x_3195) ;  /* 0x0000000000248947 */ /* 0x000fea0003800000 */
[----:B------:R-:W-:Y:S05]  /*1d1f0*/  WARPSYNC.ALL ;  /* 0x0000000000007948 */ /* 0x000fea0003800000 */
[----:B------:R-:W2:Y:S08]  /*1d200*/  S2UR UR5, SR_CgaCtaId ;  /* 0x00000000000579c3 */ /* 0x000eb00000008800 */
[----:B------:R-:W-:Y:S06]  /*1d210*/  BAR.SYNC.DEFER_BLOCKING 0x5, 0x180 ;  /* 0x0146000000007b1d */ /* 0x000fec0000010000 */
[----:B------:R-:W-:-:S02]  /*1d220*/  UMOV UR4, 0x400 ;  /* 0x0000040000047882 */ /* 0x000fc40000000000 */
[----:B--2---:R-:W-:-:S06]  /*1d230*/  ULEA UR4, UR5, UR4, 0x18 ;  /* 0x0000000405047291 */ /* 0x004fcc000f8ec03f */
[----:B------:R-:W-:-:S05]  /*1d240*/  IMAD.U32 R22, RZ, RZ, UR4 ;  /* 0x00000004ff167e24 */ /* 0x000fca000f8e00ff */
[----:B------:R4:W2:Y:S01]  /*1d250*/  LDS.128 R16, [R22+0x288d0] ;  /* 0x0288d00016107984 */ /* 0x0008a20000000c00 */
[----:B------:R-:W-:Y:S06]  /*1d260*/  BAR.ARV 0x4, 0x180 ;  /* 0x0106000000007b1d */ /* 0x000fec0000002000 */
[----:B------:R-:W-:Y:S05]  /*1d270*/  BRA `(.L_x_3196) ;  /* 0x0000000800cc7947 */ /* 0x000fea0003800000 */
.L_x_3195:
[----:B------:R-:W2:Y:S01]  /*1d280*/  S2R R8, SR_TID.X ;  /* 0x0000000000087919 */ /* 0x000ea20000002100 */
[----:B------:R-:W-:Y:S01]  /*1d290*/  UMOV UR4, 0xffffffff ;  /* 0xffffffff00047882 */ /* 0x000fe20000000000 */
[----:B--2---:R-:W-:-:S04]  /*1d2a0*/  LOP3.LUT R8, R8, 0x1f, RZ, 0xc0, !PT ;  /* 0x0000001f08087812 */ /* 0x004fc800078ec0ff */
[----:B------:R-:W-:Y:S01]  /*1d2b0*/  ISETP.NE.AND P0, PT, R8, 0x1f, PT ;  /* 0x0000001f0800780c */ /* 0x000fe20003f05270 */
[----:B------:R-:W-:-:S12]  /*1d2c0*/  BRA.DIV UR4, `(.L_x_3197) ;  /* 0x0000006e04c47947 */ /* 0x000fd8000b800000 */
[----:B------:R-:W-:Y:S01]  /*1d2d0*/  IMAD.IADD R5, R19, 0x1, R8 ;  /* 0x0000000113057824 */ /* 0x000fe200078e0208 */
[----:B------:R-:W-:-:S04]  /*1d2e0*/  ULDC UR4, c[0x0][0xc3c] ;  /* 0x00030f0000047ab9 */ /* 0x000fc80000000800 */
[----:B------:R-:W-:-:S13]  /*1d2f0*/  ISETP.GE.OR P1, PT, R5, UR4, !P0 ;  /* 0x0000000405007c0c */ /* 0x000fda000c726670 */
[----:B------:R-:W2:Y:S02]  /*1d300*/  @!P1 LDC.64 R2, c[0x0][0xc80] ;  /* 0x00032000ff029b82 */ /* 0x000ea40000000a00 */
[----:B--2---:R-:W-:-:S06]  /*1d310*/  @!P1 IMAD.WIDE R2, R5, 0x4, R2 ;  /* 0x0000000405029825 */ /* 0x004fcc00078e0202 */
[----:B------:R-:W2:Y:S01]  /*1d320*/  @!P1 LDG.E R2, desc[UR42][R2.64] ;  /* 0x0000002a02029981 */ /* 0x000ea2000c1e1900 */
[----:B------:R-:W-:Y:S02]  /*1d330*/  MOV R5, RZ ;  /* 0x000000ff00057202 */ /* 0x000fe40000000f00 */
[C---:B------:R-:W-:Y:S01]  /*1d340*/  ISETP.GE.U32.AND P2, PT, R8.reuse, 0x2, PT ;  /* 0x000000020800780c */ /* 0x040fe20003f46070 */
[----:B------:R-:W-:Y:S01]  /*1d350*/  SHFL.IDX PT, R0, R16, RZ, 0x1f ;  /* 0x00001fff10007589 */ /* 0x000fe200000e0000 */
[C---:B------:R-:W-:Y:S02]  /*1d360*/  ISETP.GE.U32.AND P3, PT, R8.reuse, 0x4, PT ;  /* 0x000000040800780c */ /* 0x040fe40003f66070 */
[C---:B------:R-:W-:Y:S01]  /*1d370*/  ISETP.GE.U32.AND P4, PT, R8.reuse, 0x8, PT ;  /* 0x000000080800780c */ /* 0x040fe20003f86070 */
[----:B------:R-:W-:Y:S01]  /*1d380*/  SHFL.IDX PT, R4, R16, 0x1, 0x1f ;  /* 0x00201f0010047f89 */ /* 0x000fe200000e0000 */
[C---:B------:R-:W-:Y:S01]  /*1d390*/  ISETP.GE.U32.AND P5, PT, R8.reuse, 0x10, PT ;  /* 0x000000100800780c */ /* 0x040fe20003fa6070 */
[----:B--2---:R-:W-:Y:S01]  /*1d3a0*/  @!P1 IMAD.MOV.U32 R5, RZ, RZ, R2 ;  /* 0x000000ffff059224 */ /* 0x004fe200078e0002 */
[----:B------:R-:W-:-:S04]  /*1d3b0*/  ISETP.NE.AND P1, PT, R8, RZ, PT ;  /* 0x000000ff0800720c */ /* 0x000fc80003f25270 */
        /* <DEDUP_REMOVED lines=11> */
[----:B------:R-:W-:-:S05]  /*1d470*/  IMAD.IADD R3, R2, 0x1, R3 ;  /* 0x0000000102037824 */ /* 0x000fca00078e0203 */
[----:B------:R-:W2:Y:S02]  /*1d480*/  SHFL.UP PT, R14, R3, 0x10, RZ ;  /* 0x06000000030e7989 */ /* 0x000ea400000e00ff */
[----:B--2---:R-:W-:-:S05]  /*1d490*/  SEL R6, R14, RZ, P5 ;  /* 0x000000ff0e067207 */ /* 0x004fca0002800000 */
[----:B------:R-:W-:-:S05]  /*1d4a0*/  IMAD.IADD R6, R3, 0x1, R6 ;  /* 0x0000000103067824 */ /* 0x000fca00078e0206 */
[----:B------:R2:W3:Y:S02]  /*1d4b0*/  SHFL.IDX PT, R14, R6, 0x1f, 0x1f ;  /* 0x03e01f00060e7f89 */ /* 0x0004e400000e0000 */
.L_x_3452:
[----:B------:R-:W-:Y:S02]  /*1d4c0*/  ULDC UR4, c[0x0][0xc38] ;  /* 0x00030e0000047ab9 */ /* 0x000fe40000000800 */
[----:B------:R-:W-:-:S04]  /*1d4d0*/  IMAD.U32 R7, RZ, RZ, UR4 ;  /* 0x00000004ff077e24 */ /* 0x000fc8000f8e00ff */
[----:B---3--:R-:W-:-:S05]  /*1d4e0*/  IMAD R14, R14, R7, RZ ;  /* 0x000000070e0e7224 */ /* 0x008fca00078e02ff */
[----:B------:R-:W-:-:S04]  /*1d4f0*/  IADD3 R9, R4, R14, RZ ;  /* 0x0000000e04097210 */ /* 0x000fc80007ffe0ff */
[----:B------:R-:W-:-:S13]  /*1d500*/  ISETP.GT.AND P6, PT, R9, R0, PT ;  /* 0x000000000900720c */ /* 0x000fda0003fc4270 */
[----:B------:R-:W-:Y:S05]  /*1d510*/  @P6 BRA `(.L_x_3198) ;  /* 0x00000000009c6947 */ /* 0x000fea0003800000 */
.L_x_3203:
[----:B------:R-:W3:Y:S01]  /*1d520*/  LDC R2, c[0x0][0xc3c] ;  /* 0x00030f00ff027b82 */ /* 0x000ee20000000800 */
[----:B------:R-:W-:-:S05]  /*1d530*/  VIADD R19, R19, 0x1f ;  /* 0x0000001f13137836 */ /* 0x000fca0000000000 */
[----:B---3--:R-:W-:-:S13]  /*1d540*/  ISETP.GE.AND P6, PT, R19, R2, PT ;  /* 0x000000021300720c */ /* 0x008fda0003fc6270 */
[----:B------:R-:W-:Y:S05]  /*1d550*/  @P6 BRA `(.L_x_3199) ;  /* 0x0000000400d06947 */ /* 0x000fea0003800000 */
[----:B------:R-:W3:Y:S01]  /*1d560*/  S2R R3, SR_TID.X ;  /* 0x0000000000037919 */ /* 0x000ee20000002100 */
[----:B------:R-:W-:Y:S01]  /*1d570*/  BSSY B0, `(.L_x_3200) ;  /* 0x0000009000007945 */ /* 0x000fe20003800000 */
[----:B------:R-:W-:Y:S01]  /*1d580*/  IMAD.MOV.U32 R5, RZ, RZ, RZ ;  /* 0x000000ffff057224 */ /* 0x000fe200078e00ff */
[----:B---3--:R-:W-:-:S05]  /*1d590*/  LOP3.LUT R3, R3, 0x1f, RZ, 0xc0, !PT ;  /* 0x0000001f03037812 */ /* 0x008fca00078ec0ff */
[----:B------:R-:W-:-:S05]  /*1d5a0*/  IMAD.IADD R7, R19, 0x1, R3 ;  /* 0x0000000113077824 */ /* 0x000fca00078e0203 */
[----:B------:R-:W-:-:S13]  /*1d5b0*/  ISETP.GE.OR P6, PT, R7, R2, !P0 ;  /* 0x000000020700720c */ /* 0x000fda00047c6670 */
[----:B------:R-:W-:Y:S05]  /*1d5c0*/  @P6 BRA `(.L_x_3201) ;  /* 0x00000000000c6947 */ /* 0x000fea0003800000 */
[----:B------:R-:W3:Y:S02]  /*1d5d0*/  LDC.64 R2, c[0x0][0xc80] ;  /* 0x00032000ff027b82 */ /* 0x000ee40000000a00 */
[----:B---3--:R-:W-:-:S05]  /*1d5e0*/  IMAD.WIDE R2, R7, 0x4, R2 ;  /* 0x0000000407027825 */ /* 0x008fca00078e0202 */
[----:B------:R3:W5:Y:S02]  /*1d5f0*/  LDG.E R5, desc[UR42][R2.64] ;  /* 0x0000002a02057981 */ /* 0x000764000c1e1900 */
.L_x_3201:
[----:B------:R-:W-:Y:S05]  /*1d600*/  BSYNC B0 ;  /* 0x0000000000007941 */ /* 0x000fea0003800000 */
.L_x_3200:
[----:B------:R-:W-:-:S03]  /*1d610*/  UMOV UR4, 0xffffffff ;  /* 0xffffffff00047882 */ /* 0x000fc60000000000 */
[----:B------:R-:W-:Y:S05]  /*1d620*/  BRA.DIV UR4, `(.L_x_3202) ;  /* 0x0000007204107947 */ /* 0x000fea000b800000 */
[----:B-----5:R-:W4:Y:S02]  /*1d630*/  SHFL.UP PT, R14, R5, 0x1, RZ ;  /* 0x04200000050e7989 */ /* 0x020f2400000e00ff */
[----:B----4-:R-:W-:-:S04]  /*1d640*/  SEL R14, R14, RZ, P1 ;  /* 0x000000ff0e0e7207 */ /* 0x010fc80000800000 */
[----:B------:R-:W-:-:S05]  /*1d650*/  IADD3 R13, R5, R14, RZ ;  /* 0x0000000e050d7210 */ /* 0x000fca0007ffe0ff */
[----:B------:R-:W3:Y:S02]  /*1d660*/  SHFL.UP PT, R14, R13, 0x2, RZ ;  /* 0x044000000d0e7989 */ /* 0x000ee400000e00ff */
[----:B---3--:R-:W-:-:S05]  /*1d670*/  SEL R2, R14, RZ, P2 ;  /* 0x000000ff0e027207 */ /* 0x008fca0001000000 */
[----:B------:R-:W-:-:S05]  /*1d680*/  IMAD.IADD R2, R13, 0x1, R2 ;  /* 0x000000010d027824 */ /* 0x000fca00078e0202 */
[----:B------:R-:W3:Y:S02]  /*1d690*/  SHFL.UP PT, R14, R2, 0x4, RZ ;  /* 0x04800000020e7989 */ /* 0x000ee400000e00ff */
[----:B---3--:R-:W-:-:S05]  /*1d6a0*/  SEL R3, R14, RZ, P3 ;  /* 0x000000ff0e037207 */ /* 0x008fca0001800000 */
[----:B------:R-:W-:-:S05]  /*1d6b0*/  IMAD.IADD R3, R2, 0x1, R3 ;  /* 0x0000000102037824 */ /* 0x000fca00078e0203 */
[----:B------:R-:W3:Y:S02]  /*1d6c0*/  SHFL.UP PT, R14, R3, 0x8, RZ ;  /* 0x05000000030e7989 */ /* 0x000ee400000e00ff */
[----:B---3--:R-:W-:-:S05]  /*1d6d0*/  SEL R4, R14, RZ, P4 ;  /* 0x000000ff0e047207 */ /* 0x008fca0002000000 */
[----:B------:R-:W-:-:S05]  /*1d6e0*/  IMAD.IADD R4, R3, 0x1, R4 ;  /* 0x0000000103047824 */ /* 0x000fca00078e0204 */
[----:B------:R-:W3:Y:S02]  /*1d6f0*/  SHFL.UP PT, R14, R4, 0x10, RZ ;  /* 0x06000000040e7989 */ /* 0x000ee400000e00ff */
[----:B---3--:R-:W-:-:S04]  /*1d700*/  SEL R7, R14, RZ, P5 ;  /* 0x000000ff0e077207 */ /* 0x008fc80002800000 */
[----:B--2---:R-:W-:-:S05]  /*1d710*/  IADD3 R6, R4, R7, RZ ;  /* 0x0000000704067210 */ /* 0x004fca0007ffe0ff */
[----:B------:R2:W3:Y:S02]  /*1d720*/  SHFL.IDX PT, R14, R6, 0x1f, 0x1f ;  /* 0x03e01f00060e7f89 */ /* 0x0004e400000e0000 */
.L_x_3460:
[----:B------:R-:W-:Y:S02]  /*1d730*/  ULDC UR4, c[0x0][0xc38] ;  /* 0x00030e0000047ab9 */ /* 0x000fe40000000800 */
[----:B------:R-:W-:-:S04]  /*1d740*/  IMAD.U32 R7, RZ, RZ, UR4 ;  /* 0x00000004ff077e24 */ /* 0x000fc8000f8e00ff */
[----:B---3--:R-:W-:-:S04]  /*1d750*/  IMAD R14, R14, R7, RZ ;  /* 0x000000070e0e7224 */ /* 0x008fc800078e02ff */
[----:B------:R-:W-:-:S05]  /*1d760*/  IMAD.IADD R9, R14, 0x1, R9 ;  /* 0x000000010e097824 */ /* 0x000fca00078e0209 */
[----:B------:R-:W-:-:S13]  /*1d770*/  ISETP.GT.AND P6, PT, R9, R0, PT ;  /* 0x000000000900720c */ /* 0x000fda0003fc4270 */
[----:B------:R-:W-:Y:S05]  /*1d780*/  @!P6 BRA `(.L_x_3203) ;  /* 0xfffffffc0064e947 */ /* 0x000fea000383ffff */
.L_x_3198:
[----:B------:R-:W-:Y:S01]  /*1d790*/  IMAD.IADD R16, R9, 0x1, -R14 ;  /* 0x0000000109107824 */ /* 0x000fe200078e0a0e */
[----:B------:R-:W-:-:S03]  /*1d7a0*/  UMOV UR4, 0xffffffff ;  /* 0xffffffff00047882 */ /* 0x000fc60000000000 */
[----:B------:R-:W-:-:S05]  /*1d7b0*/  IMAD R3, R6, R7, R16 ;  /* 0x0000000706037224 */ /* 0x000fca00078e0210 */
[----:B------:R-:W-:Y:S01]  /*1d7c0*/  ISETP.GT.AND P6, PT, R3, R0, PT ;  /* 0x000000000300720c */ /* 0x000fe20003fc4270 */
[----:B------:R-:W-:-:S12]  /*1d7d0*/  BRA.DIV UR4, `(.L_x_3204) ;  /* 0x0000007204607947 */ /* 0x000fd8000b800000 */
[----:B------:R-:W-:-:S04]  /*1d7e0*/  VOTE.ANY R2, PT, !P6 ;  /* 0x0000000000027806 */ /* 0x000fc800070e0100 */
[----:B------:R-:W3:Y:S02]  /*1d7f0*/  POPC R4, R2 ;  /* 0x0000000200047309 */ /* 0x000ee40000000000 */
[----:B---3--:R3:W4:Y:S02]  /*1d800*/  SHFL.IDX PT, R5, R5, R4, 0x1f ;  /* 0x00001f0405057589 */ /* 0x00872400000e0000 */
.L_x_3464:
[----:B------:R-:W-:Y:S02]  /*1d810*/  ISETP.NE.AND P0, PT, R2, RZ, PT ;  /* 0x000000ff0200720c */ /* 0x000fe40003f05270 */
[----:B------:R-:W-:-:S11]  /*1d820*/  MOV R14, RZ ;  /* 0x000000ff000e7202 */ /* 0x000fd60000000f00 */
[----:B------:R-:W-:Y:S05]  /*1d830*/  @!P0 BRA `(.L_x_3205) ;  /* 0x0000000000108947 */ /* 0x000fea0003800000 */
[----:B------:R-:W-:Y:S01]  /*1d840*/  UMOV UR4, 0xffffffff ;  /* 0xffffffff00047882 */ /* 0x000fe20000000000 */
[----:B------:R-:W-:Y:S02]  /*1d850*/  VIADD R12, R4, 0xffffffff ;  /* 0xffffffff040c7836 */ /* 0x000fe40000000000 */
[----:B------:R-:W-:Y:S05]  /*1d860*/  BRA.DIV UR4, `(.L_x_3206) ;  /* 0x0000007204847947 */ /* 0x000fea000b800000 */
[----:B------:R0:W0:Y:S02]  /*1d870*/  SHFL.IDX PT, R14, R6, R12, 0x1f ;  /* 0x00001f0c060e7589 */ /* 0x00002400000e0000 */
.L_x_3205:
[----:B------:R-:W5:Y:S01]  /*1d880*/  LDC.64 R2, c[0x0][0xc90] ;  /* 0x00032400ff027b82 */ /* 0x000f620000000a00 */
[----:B------:R-:W-:-:S04]  /*1d890*/  IMAD.IADD R19, R4, 0x1, R19 ;  /* 0x0000000104137824 */ /* 0x000fc800078e0213 */
[----:B-----5:R-:W-:-:S05]  /*1d8a0*/  IMAD.WIDE R2, R19, 0x4, R2 ;  /* 0x0000000413027825 */ /* 0x020fca00078e0202 */
[----:B0-2---:R0:W3:Y:S01]  /*1d8b0*/  LDG.E R6, desc[UR42][R2.64] ;  /* 0x0000002a02067981 */ /* 0x0050e2000c1e1900 */
[----:B------:R-:W-:Y:S02]  /*1d8c0*/  IMAD R16, R14, R7, R16 ;  /* 0x000000070e107224 */ /* 0x000fe400078e0210 */
[----:B0-----:R-:W-:Y:S02]  /*1d8d0*/  IMAD.MOV.U32 R2, RZ, RZ, RZ ;  /* 0x000000ffff027224 */ /* 0x001fe400078e00ff */
[----:B---34-:R-:W-:-:S05]  /*1d8e0*/  IMAD R4, R5, R6, RZ ;  /* 0x0000000605047224 */ /* 0x018fca00078e02ff */
[----:B------:R-:W-:-:S04]  /*1d8f0*/  IABS R8, R4 ;  /* 0x0000000400087213 */ /* 0x000fc80000000000 */
[----:B------:R-:W0:Y:S08]  /*1d900*/  I2F.RP R10, R8 ;  /* 0x00000008000a7306 */ /* 0x000e300000209400 */
[----:B0-----:R-:W1:Y:S02]  /*1d910*/  MUFU.RCP R10, R10 ;  /* 0x0000000a000a7308 */ /* 0x001e640000001000 */
[----:B-1----:R-:W-:-:S06]  /*1d920*/  VIADD R11, R10, 0xffffffe ;  /* 0x0ffffffe0a0b7836 */ /* 0x002fcc0000000000 */
[----:B------:R-:W0:Y:S02]  /*1d930*/  F2I.FTZ.U32.TRUNC.NTZ R3, R11 ;  /* 0x0000000b00037305 */ /* 0x000e24000021f000 */
[----:B0-----:R-:W-:-:S05]  /*1d940*/  IADD3 R9, RZ, -R3, RZ ;  /* 0x80000003ff097210 */ /* 0x001fca0007ffe0ff */
        /* <DEDUP_REMOVED lines=11> */
[-C--:B------:R-:W-:Y:S01]  /*1da00*/  @!P1 IADD3 R3, R3, -R8.reuse, RZ ;  /* 0x8000000803039210 */ /* 0x080fe20007ffe0ff */
[----:B------:R-:W-:Y:S01]  /*1da10*/  @!P1 VIADD R2, R2, 0x1 ;  /* 0x0000000102029836 */ /* 0x000fe20000000000 */
[----:B------:R-:W-:Y:S02]  /*1da20*/  ISETP.NE.AND P1, PT, R4, RZ, PT ;  /* 0x000000ff0400720c */ /* 0x000fe40003f25270 */
[----:B------:R-:W-:-:S13]  /*1da30*/  ISETP.GE.U32.AND P0, PT, R3, R8, PT ;  /* 0x000000080300720c */ /* 0x000fda0003f06070 */
[----:B------:R-:W-:-:S04]  /*1da40*/  @P0 VIADD R2, R2, 0x1 ;  /* 0x0000000102020836 */ /* 0x000fc80000000000 */
[----:B------:R-:W-:Y:S01]  /*1da50*/  @!P2 IMAD.MOV R2, RZ, RZ, -R2 ;  /* 0x000000ffff02a224 */ /* 0x000fe200078e0a02 */
[----:B------:R-:W-:-:S05]  /*1da60*/  @!P1 LOP3.LUT R2, RZ, R4, RZ, 0x33, !PT ;  /* 0x00000004ff029212 */ /* 0x000fca00078e33ff */
[----:B------:R-:W-:Y:S02]  /*1da70*/  IMAD R0, R6, R2, RZ ;  /* 0x0000000206007224 */ /* 0x000fe400078e02ff */
[----:B------:R-:W-:-:S03]  /*1da80*/  IMAD.MOV R2, RZ, RZ, -R2 ;  /* 0x000000ffff027224 */ /* 0x000fc600078e0a02 */
[----:B------:R-:W-:Y:S01]  /*1da90*/  IADD3 R3, -R0, RZ, RZ ;  /* 0x000000ff00037210 */ /* 0x000fe20007ffe1ff */
        /* <DEDUP_REMOVED lines=24> */
[----:B------:R-:W-:-:S05]  /*1dc20*/  @P0 IADD3 R2, R2, 0x1, RZ ;  /* 0x0000000102020810 */ /* 0x000fca0007ffe0ff */
[----:B------:R-:W-:Y:S01]  /*1dc30*/  @!P2 IMAD.MOV R2, RZ, RZ, -R2 ;  /* 0x000000ffff02a224 */ /* 0x000fe200078e0a02 */
[----:B------:R-:W-:Y:S01]  /*1dc40*/  @!P1 LOP3.LUT R2, RZ, R6, RZ, 0x33, !PT ;  /* 0x00000006ff029212 */ /* 0x000fe200078e33ff */
[----:B------:R-:W-:-:S04]  /*1dc50*/  IMAD.MOV R6, RZ, RZ, -R6 ;  /* 0x000000ffff067224 */ /* 0x000fc800078e0a06 */
[----:B------:R-:W-:Y:S01]  /*1dc60*/  IMAD R18, R2, R6, R9 ;  /* 0x0000000602127224 */ /* 0x000fe200078e0209 */
[----:B------:R-:W-:-:S04]  /*1dc70*/  LOP3.LUT R2, RZ, R2, RZ, 0x33, !PT ;  /* 0x00000002ff027212 */ /* 0x000fc800078e33ff */
[----:B------:R-:W-:Y:S01]  /*1dc80*/  IADD3 R17, R5, R2, RZ ;  /* 0x0000000205117210 */ /* 0x000fe20007ffe0ff */
[----:B------:R-:W-:Y:S06]  /*1dc90*/  BRA `(.L_x_3207) ;  /* 0x00000000001c7947 */ /* 0x000fec0003800000 */
.L_x_3199:
[----:B------:R-:W-:Y:S01]  /*1dca0*/  UMOV UR4, URZ ;  /* 0x0000003f00047c82 */ /* 0x000fe20008000000 */
[----:B------:R-:W-:Y:S01]  /*1dcb0*/  UMOV UR5, URZ ;  /* 0x0000003f00057c82 */ /* 0x000fe20008000000 */
[----:B------:R-:W-:Y:S01]  /*1dcc0*/  ULDC UR6, c[0x0][0xc3c] ;  /* 0x00030f0000067ab9 */ /* 0x000fe20000000800 */
[----:B------:R-:W-:Y:S01]  /*1dcd0*/  IMAD.MOV.U32 R16, RZ, RZ, R0 ;  /* 0x000000ffff107224 */ /* 0x000fe200078e0000 */
[----:B------:R-:W-:Y:S01]  /*1dce0*/  MOV R19, UR6 ;  /* 0x0000000600137c02 */ /* 0x000fe20008000f00 */
[----:B------:R-:W-:Y:S02]  /*1dcf0*/  IMAD.U32 R17, RZ, RZ, UR4 ;  /* 0x00000004ff117e24 */ /* 0x000fe4000f8e00ff */
[----:B------:R-:W-:-:S07]  /*1dd00*/  IMAD.U32 R18, RZ, RZ, UR5 ;  /* 0x00000005ff127e24 */ /* 0x000fce000f8e00ff */
.L_x_3207:
[----:B------:R-:W3:Y:S01]  /*1dd10*/  S2R R0, SR_TID.X ;  /* 0x0000000000007919 */ /* 0x000ee20000002100 */
[----:B------:R-:W-:Y:S05]  /*1dd20*/  WARPSYNC.ALL ;  /* 0x0000000000007948 */ /* 0x000fea0003800000 */
[----:B------:R-:W-:Y:S01]  /*1dd30*/  BAR.SYNC.DEFER_BLOCKING 0x4, 0x180 ;  /* 0x0106000000007b1d */ /* 0x000fe20000010000 */
[----:B---3--:R-:W-:-:S04]  /*1dd40*/  LOP3.LUT R0, R0, 0x1f, RZ, 0xc0, !PT ;  /* 0x0000001f00007812 */ /* 0x008fc800078ec0ff */
[----:B------:R-:W-:-:S13]  /*1dd50*/  ISETP.NE.AND P0, PT, R0, RZ, PT ;  /* 0x000000ff0000720c */ /* 0x000fda0003f05270 */
[----:B------:R-:W3:Y:S01]  /*1dd60*/  @!P0 S2R R3, SR_CgaCtaId ;  /* 0x0000000000038919 */ /* 0x000ee20000008800 */
[----:B------:R-:W-:-:S04]  /*1dd70*/  @!P0 MOV R0, 0x400 ;  /* 0x0000040000008802 */ /* 0x000fc80000000f00 */
[----:B---3--:R-:W-:-:S05]  /*1dd80*/  @!P0 LEA R22, R3, R0, 0x18 ;  /* 0x0000000003168211 */ /* 0x008fca00078ec0ff */
[----:B------:R3:W-:Y:S01]  /*1dd90*/  @!P0 STS.128 [R22+0x288d0], R16 ;  /* 0x0288d01016008388 */ /* 0x0007e20000000c00 */
[----:B------:R-:W-:Y:S06]  /*1dda0*/  BAR.ARV 0x5, 0x180 ;  /* 0x0146000000007b1d */ /* 0x000fec0000002000 */
.L_x_3196:
[----:B------:R-:W-:Y:S02]  /*1ddb0*/  ULDC UR4, c[0x0][0xc3c] ;  /* 0x00030f0000047ab9 */ /* 0x000fe40000000800 */
[----:B--2---:R-:W-:-:S13]  /*1ddc0*/  ISETP.GE.AND P0, PT, R19, UR4, PT ;  /* 0x0000000413007c0c */ /* 0x004fda000bf06270 */
[----:B------:R-:W-:Y:S05]  /*1ddd0*/  @!P0 BRA `(.L_x_3208) ;  /* 0xffffffa000f48947 */ /* 0x000fea000383ffff */
[----:B------:R-:W-:Y:S05]  /*1dde0*/  BSYNC B8 ;  /* 0x0000000000087941 */ /* 0x000fea0003800000 */
.L_x_3109:
[----:B------:R-:W2:Y:S01]  /*1ddf0*/  LDL.LU R0, [R1+0x24] ;  /* 0x0000240001007983 */ /* 0x000ea20000300800 */
[----:B------:R-:W-:Y:S01]  /*1de00*/  BSSY B0, `(.L_x_3209) ;  /* 0x000000b000007945 */ /* 0x000fe20003800000 */
[----:B------:R-:W5:Y:S01]  /*1de10*/  S2R R5, SR_CgaCtaId ;  /* 0x0000000000057919 */ /* 0x000f620000008800 */
[----:B--2---:R-:W-:-:S05]  /*1de20*/  VIADD R0, R0, 0x1 ;  /* 0x0000000100007836 */ /* 0x004fca0000000000 */
[----:B-1----:R-:W-:-:S04]  /*1de30*/  LEA.HI R2, R0, R0, RZ, 0x1 ;  /* 0x0000000000027211 */ /* 0x002fc800078f08ff */
[----:B------:R-:W-:Y:S02]  /*1de40*/  LOP3.LUT R3, R2, 0xfffffffe, RZ, 0xc0, !PT ;  /* 0xfffffffe02037812 */ /* 0x000fe400078ec0ff */
[----:B------:R-:W-:-:S03]  /*1de50*/  MOV R2, 0x400 ;  /* 0x0000040000027802 */ /* 0x000fc60000000f00 */
[----:B------:R-:W-:Y:S01]  /*1de60*/  IMAD.IADD R0, R0, 0x1, -R3 ;  /* 0x0000000100007824 */ /* 0x000fe200078e0a03 */
[----:B-----5:R-:W-:-:S04]  /*1de70*/  LEA R4, R5, R2, 0x18 ;  /* 0x0000000205047211 */ /* 0x020fc800078ec0ff */
[----:B------:R-:W-:-:S04]  /*1de80*/  SHF.L.U32 R0, R0, 0x1f, RZ ;  /* 0x0000001f00007819 */ /* 0x000fc800000006ff */
[----:B------:R-:W1:Y:S02]  /*1de90*/  SYNCS.PHASECHK.TRANS64.TRYWAIT P0, [R4+URZ+0x28820], R0 ;  /* 0x02882000040075a7 */ /* 0x000e64000800017f */
[----:B-1----:R-:W-:Y:S05]  /*1dea0*/  @!P0 BRA `(.L_x_3210) ;  /* 0x0000006c00188947 */ /* 0x002fea0003800000 */
.L_x_3467:
[----:B------:R-:W-:Y:S05]  /*1deb0*/  BSYNC B0 ;  /* 0x0000000000007941 */ /* 0x000fea0003800000 */
.L_x_3209:
[----:B------:R-:W-:-:S03]  /*1dec0*/  UMOV UR4, 0xffffffff ;  /* 0xffffffff00047882 */ /* 0x000fc60000000000 */
[----:B------:R-:W-:Y:S05]  /*1ded0*/  BRA.DIV UR4, `(.L_x_3211) ;  /* 0x0000006e04207947 */ /* 0x000fea000b800000 */
[----:B-1----:R-:W1:Y:S02]  /*1dee0*/  S2R R0, SR_TID.X ;  /* 0x0000000000007919 */ /* 0x002e640000002100 */
[----:B-1----:R-:W-:-:S04]  /*1def0*/  SHF.R.U32.HI R0, RZ, 0x5, R0 ;  /* 0x00000005ff007819 */ /* 0x002fc80000011600 */
[----:B------:R-:W-:-:S05]  /*1df00*/  LOP3.LUT R0, R0, 0x3, RZ, 0xc0, !PT ;  /* 0x0000000300007812 */ /* 0x000fca00078ec0ff */
[----:B------:R1:W2:Y:S02]  /*1df10*/  SHFL.IDX PT, R14, R0, RZ, 0x1f ;  /* 0x00001fff000e7589 */ /* 0x0002a400000e0000 */
.L_x_3470:
[----:B--2---:R-:W-:-:S13]  /*1df20*/  ISETP.NE.AND P0, PT, R14, RZ, PT ;  /* 0x000000ff0e00720c */ /* 0x004fda0003f05270 */
[----:B------:R-:W-:Y:S05]  /*1df30*/  @P0 BRA `(.L_x_2878) ;  /* 0x0000000000880947 */ /* 0x000fea0003800000 */
[----:B------:R-:W-:-:S03]  /*1df40*/  UMOV UR4, 0xffffffff ;  /* 0xffffffff00047882 */ /* 0x000fc60000000000 */
[----:B------:R-:W-:Y:S05]  /*1df50*/  BRA.DIV UR4, `(.L_x_3212) ;  /* 0x0000006e04347947 */ /* 0x000fea000b800000 */
[----:B------:R-:W-:-:S13]  /*1df60*/  ELECT P6, URZ, PT ;  /* 0x00000000003f782f */ /* 0x000fda00038c0000 */
.L_x_3473:
[----:B------:R-:W-:Y:S05]  /*1df70*/  @!P6 BRA `(.L_x_2878) ;  /* 0x000000000078e947 */ /* 0x000fea0003800000 */
[----:B------:R-:W-:-:S06]  /*1df80*/  ULOP3.LUT UR4, UR36, 0x2, URZ, 0xfc, !UPT ;  /* 0x0000000224047892 */ /* 0x000fcc000f8efc3f */
[----:B-1----:R-:W-:-:S05]  /*1df90*/  IMAD.U32 R0, RZ, RZ, UR4 ;  /* 0x00000004ff007e24 */ /* 0x002fca000f8e00ff */
[----:B------:R-:W-:-:S13]  /*1dfa0*/  ISETP.NE.AND P0, PT, R0, 0x3, PT ;  /* 0x000000030000780c */ /* 0x000fda0003f05270 */
[----:B------:R-:W-:Y:S05]  /*1dfb0*/  @!P0 BRA `(.L_x_3213) ;  /* 0x0000000000048947 */ /* 0x000fea0003800000 */
[----:B------:R-:W-:Y:S01]  /*1dfc0*/  BPT.TRAP 0x1 ;  /* 0x000000040000795c */ /* 0x000fe20000300000 */
.L_x_3213:
[C---:B------:R-:W-:Y:S01]  /*1dfd0*/  LEA R5, R25.reuse, R4, 0x3 ;  /* 0x0000000419057211 */ /* 0x040fe200078e18ff */
[----:B------:R-:W-:Y:S01]  /*1dfe0*/  VIADD R25, R25, 0x1 ;  /* 0x0000000119197836 */ /* 0x000fe20000000000 */
[----:B------:R-:W-:-:S04]  /*1dff0*/  SHF.L.U32 R0, R28, 0x1f, RZ ;  /* 0x0000001f1c007819 */ /* 0x000fc800000006ff */
[----:B------:R-:W1:Y:S01]  /*1e000*/  SYNCS.PHASECHK.TRANS64.TRYWAIT P1, [R5+URZ+0x28840], R0 ;  /* 0x02884000050075a7 */ /* 0x000e62000802017f */
[----:B------:R-:W-:-:S04]  /*1e010*/  ISETP.NE.AND P2, PT, R25, 0x2, PT ;  /* 0x000000021900780c */ /* 0x000fc80003f45270 */
[----:B------:R-:W-:Y:S01]  /*1e020*/  SEL R3, RZ, 0x1, P2 ;  /* 0x00000001ff037807 */ /* 0x000fe20001000000 */
[----:B-1----:R-:W-:Y:S08]  /*1e030*/  @!P1 BRA `(.L_x_3214) ;  /* 0x0000006c001c9947 */ /* 0x002ff00003800000 */
.L_x_3474:
[----:B------:R-:W-:Y:S02]  /*1e040*/  SEL R25, R25, RZ, P2 ;  /* 0x000000ff19197207 */ /* 0x000fe40001000000 */
[----:B------:R-:W-:Y:S01]  /*1e050*/  LOP3.LUT R2, R28, R3, RZ, 0x3c, !PT ;  /* 0x000000031c027212 */ /* 0x000fe200078e3cff */
[----:B------:R-:W-:Y:S06]  /*1e060*/  @!P0 BRA `(.L_x_3215) ;  /* 0x0000000000048947 */ /* 0x000fec0003800000 */
[----:B------:R-:W-:Y:S01]  /*1e070*/  BPT.TRAP 0x1 ;  /* 0x000000040000795c */ /* 0x000fe20000300000 */
.L_x_3215:
[----:B------:R-:W-:Y:S01]  /*1e080*/  IMAD R25, R25, 0x8, R4 ;  /* 0x0000000819197824 */ /* 0x000fe200078e0204 */
[----:B------:R-:W-:-:S04]  /*1e090*/  SHF.L.U32 R2, R2, 0x1f, RZ ;  /* 0x0000001f02027819 */ /* 0x000fc800000006ff */
[----:B------:R-:W2:Y:S02]  /*1e0a0*/  SYNCS.PHASECHK.TRANS64.TRYWAIT P1, [R25+URZ+0x28840], R2 ;  /* 0x02884002190075a7 */ /* 0x000ea4000802017f */
[----:B--2---:R-:W-:Y:S05]  /*1e0b0*/  @!P1 BRA `(.L_x_3216) ;  /* 0x0000006c00109947 */ /* 0x004fea0003800000 */
.L_x_3475:
[----:B------:R-:W-:Y:S05]  /*1e0c0*/  @!P0 BRA `(.L_x_3217) ;  /* 0x0000000000048947 */ /* 0x000fea0003800000 */
[----:B------:R-:W-:Y:S01]  /*1e0d0*/  BPT.TRAP 0x1 ;  /* 0x000000040000795c */ /* 0x000fe20000300000 */
.L_x_3217:
[----:B------:R-:W5:Y:S02]  /*1e0e0*/  SYNCS.PHASECHK.TRANS64.TRYWAIT P1, [R5+URZ+0x28860], R0 ;  /* 0x02886000050075a7 */ /* 0x000f64000802017f */
[----:B-----5:R-:W-:Y:S05]  /*1e0f0*/  @!P1 BRA `(.L_x_3218) ;  /* 0x0000006c00149947 */ /* 0x020fea0003800000 */
.L_x_3476:
[----:B------:R-:W-:Y:S05]  /*1e100*/  @!P0 BRA `(.L_x_3219) ;  /* 0x0000000000048947 */ /* 0x000fea0003800000 */
[----:B------:R-:W-:Y:S01]  /*1e110*/  BPT.TRAP 0x1 ;  /* 0x000000040000795c */ /* 0x000fe20000300000 */
.L_x_3219:
[----:B------:R0:W0:Y:S02]  /*1e120*/  SYNCS.PHASECHK.TRANS64.TRYWAIT P0, [R25+URZ+0x28860], R2 ;  /* 0x02886002190075a7 */ /* 0x000024000800017f */
[----:B0-----:R-:W-:Y:S05]  /*1e130*/  @!P0 NANOSLEEP.SYNCS 0x989680 ;  /* 0x009896800000895d */ /* 0x001fea0003900000 */
[----:B------:R-:W0:Y:S02]  /*1e140*/  @!P0 SYNCS.PHASECHK.TRANS64 P0, [R25+URZ+0x28860], R2 ;  /* 0x02886002190085a7 */ /* 0x000e24000800007f */
[----:B0-----:R-:W-:Y:S05]  /*1e150*/  @!P0 BRA `(.L_x_3219) ;  /* 0xfffffffc00f08947 */ /* 0x001fea000383ffff */
.L_x_2878:
[----:B------:R-:W-:Y:S05]  /*1e160*/  BSYNC B9 ;  /* 0x0000000000097941 */ /* 0x000fea0003800000 */
.L_x_2875:
[----:B------:R-:W-:Y:S05]  /*1e170*/  EXIT ;  /* 0x000000000000794d */ /* 0x000fea0003800000 */
.L_x_2900:
[----:B0-----:R0:W1:Y:S02]  /*1e180*/  SYNCS.PHASECHK.TRANS64.TRYWAIT P6, [R91+URZ+0x28890], R102 ;  /* 0x028890665b0075a7 */ /* 0x00106400080c017f */
[----:B-1----:R-:W-:Y:S05]  /*1e190*/  @!P6 NANOSLEEP.SYNCS 0x989680 ;  /* 0x009896800000e95d */ /* 0x002fea0003900000 */
[----:B------:R-:W1:Y:S02]  /*1e1a0*/  @!P6 SYNCS.PHASECHK.TRANS64 P6, [R91+URZ+0x28890], R102 ;  /* 0x028890665b00e5a7 */ /* 0x000e6400080c007f */
[----:B-1----:R-:W-:Y:S05]  /*1e1b0*/  @!P6 BRA `(.L_x_2900) ;  /* 0xfffffffc00f0e947 */ /* 0x002fea000383ffff */
[----:B------:R-:W-:Y:S05]  /*1e1c0*/  BRA `(.L_x_3220) ;  /* 0xfffffe4c00807947 */ /* 0x000fea000383ffff */
.L_x_2901:
        /* <DEDUP_REMOVED lines=8> */
.L_x_3222:
[----:B------:R-:W-:Y:S05]  /*1e250*/  BSYNC B1 ;  /* 0x0000000000017941 */ /* 0x000fea0003800000 */
.L_x_3221:
[----:B------:R-:W-:Y:S01]  /*1e260*/  MOV R13, R108 ;  /* 0x0000006c000d7202 */ /* 0x000fe20000000f00 */
[----:B------:R-:W-:Y:S02]  /*1e270*/  IMAD.MOV.U32 R12, RZ, RZ, RZ ;  /* 0x000000ffff0c7224 */ /* 0x000fe400078e00ff */
[----:B------:R-:W-:Y:S02]  /*1e280*/  IMAD.MOV.U32 R11, RZ, RZ, 0x181f ;  /* 0x0000181fff0b7424 */ /* 0x000fe400078e00ff */
[----:B------:R-:W-:Y:S02]  /*1e290*/  IMAD.MOV.U32 R15, RZ, RZ, -0x1 ;  /* 0xffffffffff0f7424 */ /* 0x000fe400078e00ff */
[----:B------:R-:W-:-:S07]  /*1e2a0*/  IMAD.MOV.U32 R79, RZ, RZ, R14 ;  /* 0x000000ffff4f7224 */ /* 0x000fce00078e000e */
[----:B------:R-:W-:Y:S05]  /*1e2b0*/  WARPSYNC.COLLECTIVE R15, `(.L_x_3223) ;  /* 0x000000000f087348 */ /* 0x000fea0003c00000 */
[----:B------:R0:W1:Y:S02]  /*1e2c0*/  SHFL.IDX P6, R14, R13, R12, R11 ;  /* 0x0000000c0d0e7389 */ /* 0x00006400000c000b */
[----:B01----:R-:W-:Y:S01]  /*1e2d0*/  ENDCOLLECTIVE ;  /* 0x000000000000791b */ /* 0x003fe20003800000 */
.L_x_3223:
[----:B------:R-:W-:Y:S01]  /*1e2e0*/  MOV R105, R14 ;  /* 0x0000000e00697202 */ /* 0x000fe20000000f00 */
[----:B------:R-:W-:Y:S06]  /*1e2f0*/  BRA `(.L_x_3224) ;  /* 0xfffffe4c00487947 */ /* 0x000fec000383ffff */
.L_x_2910:
        /* <DEDUP_REMOVED lines=8> */
.L_x_3226:
[----:B------:R-:W-:Y:S05]  /*1e380*/  BSYNC B1 ;  /* 0x0000000000017941 */ /* 0x000fea0003800000 */
.L_x_3225:
        /* <DEDUP_REMOVED lines=8> */
.L_x_3227:
[----:B------:R-:W-:Y:S01]  /*1e410*/  IMAD.MOV.U32 R73, RZ, RZ, R14 ;  /* 0x000000ffff497224 */ /* 0x000fe200078e000e */
[----:B------:R-:W-:Y:S06]  /*1e420*/  BRA `(.L_x_3228) ;  /* 0xfffffe5000ac7947 */ /* 0x000fec000383ffff */
.L_x_2919:
        /* <DEDUP_REMOVED lines=8> */
.L_x_3230:
[----:B------:R-:W-:Y:S05]  /*1e4b0*/  BSYNC B1 ;  /* 0x0000000000017941 */ /* 0x000fea0003800000 */
.L_x_3229:
        /* <DEDUP_REMOVED lines=8> */
.L_x_3231:
[----:B------:R-:W-:Y:S01]  /*1e540*/  MOV R65, R14 ;  /* 0x0000000e00417202 */ /* 0x000fe20000000f00 */
[----:B------:R-:W-:Y:S06]  /*1e550*/  BRA `(.L_x_3232) ;  /* 0xfffffe5800107947 */ /* 0x000fec000383ffff */
.L_x_2928:
        /* <DEDUP_REMOVED lines=8> */
.L_x_3234:
[----:B------:R-:W-:Y:S05]  /*1e5e0*/  BSYNC B1 ;  /* 0x0000000000017941 */ /* 0x000fea0003800000 */
.L_x_3233:
        /* <DEDUP_REMOVED lines=8> */
.L_x_3235:
[----:B------:R-:W-:Y:S01]  /*1e670*/  IMAD.MOV.U32 R53, RZ, RZ, R14 ;  /* 0x000000ffff357224 */ /* 0x000fe200078e000e */
[----:B------:R-:W-:Y:S06]  /*1e680*/  BRA `(.L_x_3236) ;  /* 0xfffffe5c00707947 */ /* 0x000fec000383ffff */
.L_x_2940:
[----:B-1----:R1:W2:Y:S02]  /*1e690*/  SYNCS.PHASECHK.TRANS64.TRYWAIT P4, [R91+URZ+0x28890], R102 ;  /* 0x028890665b0075a7 */ /* 0x0022a4000808017f */
[----:B--2---:R-:W-:Y:S05]  /*1e6a0*/  @!P4 NANOSLEEP.SYNCS 0x989680 ;  /* 0x009896800000c95d */ /* 0x004fea0003900000 */
[----:B------:R-:W2:Y:S02]  /*1e6b0*/  @!P4 SYNCS.PHASECHK.TRANS64 P4, [R91+URZ+0x28890], R102 ;  /* 0x028890665b00c5a7 */ /* 0x000ea4000808007f */
[----:B--2---:R-:W-:Y:S05]  /*1e6c0*/  @!P4 BRA `(.L_x_2940) ;  /* 0xfffffffc00f0c947 */ /* 0x004fea000383ffff */
[----:B------:R-:W-:Y:S05]  /*1e6d0*/  BRA `(.L_x_3237) ;  /* 0xfffffe6c003c7947 */ /* 0x000fea000383ffff */
.L_x_2941:
        /* <DEDUP_REMOVED lines=8> */
.L_x_3239:
[----:B------:R-:W-:Y:S05]  /*1e760*/  BSYNC B1 ;  /* 0x0000000000017941 */ /* 0x000fea0003800000 */
.L_x_3238:
        /* <DEDUP_REMOVED lines=8> */
.L_x_3240:
[----:B------:R-:W-:Y:S01]  /*1e7f0*/  MOV R106, R14 ;  /* 0x0000000e006a7202 */ /* 0x000fe20000000f00 */
[----:B------:R-:W-:Y:S06]  /*1e800*/  BRA `(.L_x_3241) ;  /* 0xfffffe6c00087947 */ /* 0x000fec000383ffff */
.L_x_2946:
[----:B------:R-:W-:Y:S01]  /*1e810*/  BSSY B1, `(.L_x_3242) ;  /* 0x0000008000017945 */ /* 0x000fe20003800000 */
[----:B----4-:R-:W-:Y:S01]  /*1e820*/  IMAD.MOV.U32 R13, RZ, RZ, R103 ;  /* 0x000000ffff0d7224 */ /* 0x010fe200078e0067 */
[----:B------:R-:W-:Y:S01]  /*1e830*/  MOV R15, 0xffffffff ;  /* 0xffffffff000f7802 */ /* 0x000fe20000000f00 */
[----:B------:R-:W-:Y:S02]  /*1e840*/  IMAD.MOV.U32 R12, RZ, RZ, 0x1 ;  /* 0x00000001ff0c7424 */ /* 0x000fe400078e00ff */
[----:B------:R-:W-:-:S07]  /*1e850*/  IMAD.MOV.U32 R11, RZ, RZ, 0x181f ;  /* 0x0000181fff0b7424 */ /* 0x000fce00078e00ff */
[----:B0123--:R-:W-:Y:S05]  /*1e860*/  WARPSYNC.COLLECTIVE R15, `(.L_x_3243) ;  /* 0x000000000f087348 */ /* 0x00ffea0003c00000 */
[----:B------:R4:W0:Y:S02]  /*1e870*/  SHFL.IDX P6, R14, R13, R12, R11 ;  /* 0x0000000c0d0e7389 */ /* 0x00082400000c000b */
[----:B01234-:R-:W-:Y:S01]  /*1e880*/  ENDCOLLECTIVE ;  /* 0x000000000000791b */ /* 0x01ffe20003800000 */
.L_x_3243:
[----:B------:R-:W-:Y:S05]  /*1e890*/  BSYNC B1 ;  /* 0x0000000000017941 */ /* 0x000fea0003800000 */
.L_x_3242:
        /* <DEDUP_REMOVED lines=8> */
.L_x_3244:
[----:B------:R-:W-:Y:S01]  /*1e920*/  IMAD.MOV.U32 R50, RZ, RZ, R14 ;  /* 0x000000ffff327224 */ /* 0x000fe200078e000e */
[----:B------:R-:W-:Y:S06]  /*1e930*/  BRA `(.L_x_3245) ;  /* 0xfffffe7000a47947 */ /* 0x000fec000383ffff */
.L_x_2951:
        /* <DEDUP_REMOVED lines=8> */
.L_x_3247:
[----:B------:R-:W-:Y:S05]  /*1e9c0*/  BSYNC B1 ;  /* 0x0000000000017941 */ /* 0x000fea0003800000 */
.L_x_3246:
        /* <DEDUP_REMOVED lines=8> */
.L_x_3248:
[----:B------:R-:W-:Y:S01]  /*1ea50*/  MOV R50, R14 ;  /* 0x0000000e00327202 */ /* 0x000fe20000000f00 */
[----:B------:R-:W-:Y:S06]  /*1ea60*/  BRA `(.L_x_3249) ;  /* 0xfffffe7800407947 */ /* 0x000fec000383ffff */
.L_x_2956:
        /* <DEDUP_REMOVED lines=8> */
.L_x_3251:
[----:B------:R-:W-:Y:S05]  /*1eaf0*/  BSYNC B1 ;  /* 0x0000000000017941 */ /* 0x000fea0003800000 */
.L_x_3250:
        /* <DEDUP_REMOVED lines=8> */
.L_x_3252:
[----:B------:R-:W-:Y:S01]  /*1eb80*/  IMAD.MOV.U32 R108, RZ, RZ, R14 ;  /* 0x000000ffff6c7224 */ /* 0x000fe200078e000e */
[----:B------:R-:W-:Y:S06]  /*1eb90*/  BRA `(.L_x_3253) ;  /* 0xfffffe7c00d87947 */ /* 0x000fec000383ffff */
.L_x_2961:
[----:B0-----:R0:W1:Y:S02]  /*1eba0*/  SYNCS.PHASECHK.TRANS64.TRYWAIT P3, [R91+URZ+0x28890], R102 ;  /* 0x028890665b0075a7 */ /* 0x001064000806017f */
[----:B-1----:R-:W-:Y:S05]  /*1ebb0*/  @!P3 NANOSLEEP.SYNCS 0x989680 ;  /* 0x009896800000b95d */ /* 0x002fea0003900000 */
[----:B------:R-:W1:Y:S02]  /*1ebc0*/  @!P3 SYNCS.PHASECHK.TRANS64 P3, [R91+URZ+0x28890], R102 ;  /* 0x028890665b00b5a7 */ /* 0x000e64000806007f */
[----:B-1----:R-:W-:Y:S05]  /*1ebd0*/  @!P3 BRA `(.L_x_2961) ;  /* 0xfffffffc00f0b947 */ /* 0x002fea000383ffff */
[----:B------:R-:W-:Y:S05]  /*1ebe0*/  BRA `(.L_x_3254) ;  /* 0xfffffe8400c47947 */ /* 0x000fea000383ffff */
.L_x_2962:
        /* <DEDUP_REMOVED lines=8> */
.L_x_3256:
[----:B------:R-:W-:Y:S05]  /*1ec70*/  BSYNC B1 ;  /* 0x0000000000017941 */ /* 0x000fea0003800000 */
.L_x_3255:
        /* <DEDUP_REMOVED lines=8> */
.L_x_3257:
[----:B------:R-:W-:Y:S05]  /*1ed00*/  BRA `(.L_x_3258) ;  /* 0xfffffe8400ec7947 */ /* 0x000fea000383ffff */
.L_x_2965:
[----:B------:R-:W-:Y:S01]  /*1ed10*/  BSSY B1, `(.L_x_3259) ;  /* 0x0000008000017945 */ /* 0x000fe20003800000 */
[----:B----4-:R-:W-:Y:S01]  /*1ed20*/  MOV R13, R46 ;  /* 0x0000002e000d7202 */ /* 0x010fe20000000f00 */
[----:B------:R-:W-:Y:S02]  /*1ed30*/  IMAD.MOV.U32 R12, RZ, RZ, 0x1 ;  /* 0x00000001ff0c7424 */ /* 0x000fe400078e00ff */
[----:B------:R-:W-:Y:S02]  /*1ed40*/  IMAD.MOV.U32 R11, RZ, RZ, 0x181f ;  /* 0x0000181fff0b7424 */ /* 0x000fe400078e00ff */
[----:B------:R-:W-:-:S07]  /*1ed50*/  IMAD.MOV.U32 R15, RZ, RZ, -0x1 ;  /* 0xffffffffff0f7424 */ /* 0x000fce00078e00ff */
[----:B0123--:R-:W-:Y:S05]  /*1ed60*/  WARPSYNC.COLLECTIVE R15, `(.L_x_3260) ;  /* 0x000000000f087348 */ /* 0x00ffea0003c00000 */
[----:B---3--:R3:W4:Y:S02]  /*1ed70*/  SHFL.IDX P6, R14, R13, R12, R11 ;  /* 0x0000000c0d0e7389 */ /* 0x00872400000c000b */
[----:B01234-:R-:W-:Y:S01]  /*1ed80*/  ENDCOLLECTIVE ;  /* 0x000000000000791b */ /* 0x01ffe20003800000 */
.L_x_3260:
[----:B------:R-:W-:Y:S05]  /*1ed90*/  BSYNC B1 ;  /* 0x0000000000017941 */ /* 0x000fea0003800000 */
.L_x_3259:
[----:B------:R-:W-:Y:S01]  /*1eda0*/  IMAD.MOV.U32 R13, RZ, RZ, R44 ;  /* 0x000000ffff0d7224 */ /* 0x000fe200078e002c */
[----:B------:R-:W-:Y:S01]  /*1edb0*/  MOV R15, 0xffffffff ;  /* 0xffffffff000f7802 */ /* 0x000fe20000000f00 */
[----:B------:R-:W-:Y:S01]  /*1edc0*/  IMAD.MOV.U32 R12, RZ, RZ, 0x1 ;  /* 0x00000001ff0c7424 */ /* 0x000fe200078e00ff */
[----:B------:R-:W-:Y:S01]  /*1edd0*/  MOV R45, R14 ;  /* 0x0000000e002d7202 */ /* 0x000fe20000000f00 */
[----:B------:R-:W-:-:S07]  /*1ede0*/  IMAD.MOV.U32 R11, RZ, RZ, 0x181f ;  /* 0x0000181fff0b7424 */ /* 0x000fce00078e00ff */
[----:B------:R-:W-:Y:S05]  /*1edf0*/  WARPSYNC.COLLECTIVE R15, `(.L_x_3261) ;  /* 0x000000000f087348 */ /* 0x000fea0003c00000 */
[----:B------:R0:W1:Y:S02]  /*1ee00*/  SHFL.IDX P6, R14, R13, R12, R11 ;  /* 0x0000000c0d0e7389 */ /* 0x00006400000c000b */
[----:B01----:R-:W-:Y:S01]  /*1ee10*/  ENDCOLLECTIVE ;  /* 0x000000000000791b */ /* 0x003fe20003800000 */
.L_x_3261:
[----:B------:R-:W-:Y:S05]  /*1ee20*/  BRA `(.L_x_3262) ;  /* 0xfffffe8400ec7947 */ /* 0x000fea000383ffff */
.L_x_2968:
        /* <DEDUP_REMOVED lines=8> */
.L_x_3264:
[----:B------:R-:W-:Y:S05]  /*1eeb0*/  BSYNC B1 ;  /* 0x0000000000017941 */ /* 0x000fea0003800000 */
.L_x_3263:
        /* <DEDUP_REMOVED lines=8> */
.L_x_3265:
[----:B------:R-:W-:Y:S05]  /*1ef40*/  BRA `(.L_x_3266) ;  /* 0xfffffe8400f07947 */ /* 0x000fea000383ffff */
.L_x_2971:
        /* <DEDUP_REMOVED lines=8> */
.L_x_3268:
[----:B------:R-:W-:Y:S05]  /*1efd0*/  BSYNC B1 ;  /* 0x0000000000017941 */ /* 0x000fea0003800000 */
.L_x_3267:
        /* <DEDUP_REMOVED lines=8> */
.L_x_3269:
[----:B------:R-:W-:Y:S05]  /*1f060*/  BRA `(.L_x_3270) ;  /* 0xfffffe8400f47947 */ /* 0x000fea000383ffff */
.L_x_2975:
[----:B------:R0:W0:Y:S02]  /*1f070*/  SYNCS.PHASECHK.TRANS64.TRYWAIT P4, [R91+URZ+0x288b0], R102 ;  /* 0x0288b0665b0075a7 */ /* 0x000024000808017f */
[----:B0-----:R-:W-:Y:S05]  /*1f080*/  @!P4 NANOSLEEP.SYNCS 0x989680 ;  /* 0x009896800000c95d */ /* 0x001fea0003900000 */
[----:B------:R-:W0:Y:S02]  /*1f090*/  @!P4 SYNCS.PHASECHK.TRANS64 P4, [R91+URZ+0x288b0], R102 ;  /* 0x0288b0665b00c5a7 */ /* 0x000e24000808007f */
[----:B0-----:R-:W-:Y:S05]  /*1f0a0*/  @!P4 BRA `(.L_x_2975) ;  /* 0xfffffffc00f0c947 */ /* 0x001fea000383ffff */
[----:B------:R-:W-:Y:S05]  /*1f0b0*/  BRA `(.L_x_3271) ;  /* 0xfffffe8800707947 */ /* 0x000fea000383ffff */
.L_x_2987:
[----:B------:R-:W-:Y:S01]  /*1f0c0*/  BSSY B0, `(.L_x_3272) ;  /* 0x0000008000007945 */ /* 0x000fe20003800000 */
[----:B----4-:R-:W-:Y:S01]  /*1f0d0*/  IMAD.MOV.U32 R13, RZ, RZ, R220 ;  /* 0x000000ffff0d7224 */ /* 0x010fe200078e00dc */
[----:B------:R-:W-:Y:S01]  /*1f0e0*/  MOV R12, RZ ;  /* 0x000000ff000c7202 */ /* 0x000fe20000000f00 */
[----:B------:R-:W-:Y:S02]  /*1f0f0*/  IMAD.MOV.U32 R11, RZ, RZ, 0x1f ;  /* 0x0000001fff0b7424 */ /* 0x000fe400078e00ff */
[----:B------:R-:W-:-:S07]  /*1f100*/  IMAD.MOV.U32 R15, RZ, RZ, -0x1 ;  /* 0xffffffffff0f7424 */ /* 0x000fce00078e00ff */
[----:B--2--5:R-:W-:Y:S05]  /*1f110*/  WARPSYNC.COLLECTIVE R15, `(.L_x_3273) ;  /* 0x000000000f087348 */ /* 0x024fea0003c00000 */
[----:B------:R0:W1:Y:S02]  /*1f120*/  SHFL.IDX P6, R14, R13, R12, R11 ;  /* 0x0000000c0d0e7389 */ /* 0x00006400000c000b */
[----:B012--5:R-:W-:Y:S01]  /*1f130*/  ENDCOLLECTIVE ;  /* 0x000000000000791b */ /* 0x027fe20003800000 */
.L_x_3273:
[----:B------:R-:W-:Y:S05]  /*1f140*/  BSYNC B0 ;  /* 0x0000000000007941 */ /* 0x000fea0003800000 */
.L_x_3272:
[----:B------:R-:W-:Y:S01]  /*1f150*/  IMAD.MOV.U32 R190, RZ, RZ, R14 ;  /* 0x000000ffffbe7224 */ /* 0x000fe200078e000e */
[----:B------:R-:W-:Y:S06]  /*1f160*/  BRA `(.L_x_3274) ;  /* 0xfffffe9000dc7947 */ /* 0x000fec000383ffff */
.L_x_2997:
[----:B------:R-:W-:Y:S01]  /*1f170*/  BSSY B1, `(.L_x_3275) ;  /* 0x0000008000017945 */ /* 0x000fe20003800000 */
[----:B------:R-:W-:Y:S01]  /*1f180*/  MOV R13, R6 ;  /* 0x00000006000d7202 */ /* 0x000fe20000000f00 */
[----:B------:R-:W-:Y:S02]  /*1f190*/  IMAD.MOV.U32 R12, RZ, RZ, RZ ;  /* 0x000000ffff0c7224 */ /* 0x000fe400078e00ff */
[----:B------:R-:W-:Y:S02]  /*1f1a0*/  IMAD.MOV.U32 R11, RZ, RZ, 0x181f ;  /* 0x0000181fff0b7424 */ /* 0x000fe400078e00ff */
[----:B------:R-:W-:-:S07]  /*1f1b0*/  IMAD.MOV.U32 R15, RZ, RZ, -0x1 ;  /* 0xffffffffff0f7424 */ /* 0x000fce00078e00ff */
[----:B0-2---:R-:W-:Y:S05]  /*1f1c0*/  WARPSYNC.COLLECTIVE R15, `(.L_x_3276) ;  /* 0x000000000f087348 */ /* 0x005fea0003c00000 */
[----:B------:R1:W3:Y:S02]  /*1f1d0*/  SHFL.IDX P6, R14, R13, R12, R11 ;  /* 0x0000000c0d0e7389 */ /* 0x0002e400000c000b */
[----:B0123--:R-:W-:Y:S01]  /*1f1e0*/  ENDCOLLECTIVE ;  /* 0x000000000000791b */ /* 0x00ffe20003800000 */
.L_x_3276:
[----:B------:R-:W-:Y:S05]  /*1f1f0*/  BSYNC B1 ;  /* 0x0000000000017941 */ /* 0x000fea0003800000 */
.L_x_3275:
[----:B------:R-:W-:Y:S01]  /*1f200*/  IMAD.MOV.U32 R13, RZ, RZ, R5 ;  /* 0x000000ffff0d7224 */ /* 0x000fe200078e0005 */
[----:B------:R-:W-:Y:S01]  /*1f210*/  MOV R15, 0xffffffff ;  /* 0xffffffff000f7802 */ /* 0x000fe20000000f00 */
[----:B------:R-:W-:Y:S01]  /*1f220*/  IMAD.MOV.U32 R12, RZ, RZ, RZ ;  /* 0x000000ffff0c7224 */ /* 0x000fe200078e00ff */
[----:B------:R-:W-:Y:S01]  /*1f230*/  MOV R0, R14 ;  /* 0x0000000e00007202 */ /* 0x000fe20000000f00 */
[----:B------:R-:W-:-:S07]  /*1f240*/  IMAD.MOV.U32 R11, RZ, RZ, 0x181f ;  /* 0x0000181fff0b7424 */ /* 0x000fce00078e00ff */
[----:B------:R-:W-:Y:S05]  /*1f250*/  WARPSYNC.COLLECTIVE R15, `(.L_x_3277) ;  /* 0x000000000f087348 */ /* 0x000fea0003c00000 */
[----:B------:R0:W1:Y:S02]  /*1f260*/  SHFL.IDX P6, R14, R13, R12, R11 ;  /* 0x0000000c0d0e7389 */ /* 0x00006400000c000b */
[----:B01----:R-:W-:Y:S01]  /*1f270*/  ENDCOLLECTIVE ;  /* 0x000000000000791b */ /* 0x003fe20003800000 */
.L_x_3277:
[----:B------:R-:W-:Y:S02]  /*1f280*/  IMAD.MOV.U32 R13, RZ, RZ, R8 ;  /* 0x000000ffff0d7224 */ /* 0x000fe400078e0008 */
[----:B------:R-:W-:-:S07]  /*1f290*/  IMAD.MOV.U32 R3, RZ, RZ, R14 ;  /* 0x000000ffff037224 */ /* 0x000fce00078e000e */
[----:B------:R-:W-:Y:S05]  /*1f2a0*/  WARPSYNC.COLLECTIVE R15, `(.L_x_3278) ;  /* 0x000000000f087348 */ /* 0x000fea0003c00000 */
[----:B------:R0:W1:Y:S02]  /*1f2b0*/  SHFL.IDX P6, R14, R13, R12, R11 ;  /* 0x0000000c0d0e7389 */ /* 0x00006400000c000b */
[----:B01----:R-:W-:Y:S01]  /*1f2c0*/  ENDCOLLECTIVE ;  /* 0x000000000000791b */ /* 0x003fe20003800000 */
.L_x_3278:
[----:B------:R-:W-:Y:S01]  /*1f2d0*/  MOV R13, R7 ;  /* 0x00000007000d7202 */ /* 0x000fe20000000f00 */
[----:B------:R-:W-:-:S07]  /*1f2e0*/  IMAD.MOV.U32 R4, RZ, RZ, R14 ;  /* 0x000000ffff047224 */ /* 0x000fce00078e000e */
[----:B------:R-:W-:Y:S05]  /*1f2f0*/  WARPSYNC.COLLECTIVE R15, `(.L_x_3279) ;  /* 0x000000000f087348 */ /* 0x000fea0003c00000 */
[----:B------:R0:W1:Y:S02]  /*1f300*/  SHFL.IDX P6, R14, R13, R12, R11 ;  /* 0x0000000c0d0e7389 */ /* 0x00006400000c000b */
[----:B01----:R-:W-:Y:S01]  /*1f310*/  ENDCOLLECTIVE ;  /* 0x000000000000791b */ /* 0x003fe20003800000 */
.L_x_3279:
[----:B------:R-:W-:Y:S05]  /*1f320*/  BRA `(.L_x_3280) ;  /* 0xfffffe9800307947 */ /* 0x000fea000383ffff */
.L_x_3000:
[----:B------:R-:W-:Y:S01]  /*1f330*/  BSSY B1, `(.L_x_3281) ;  /* 0x0000008000017945 */ /* 0x000fe20003800000 */
[----:B--2---:R-:W-:Y:S01]  /*1f340*/  IMAD.MOV.U32 R13, RZ, RZ, R6 ;  /* 0x000000ffff0d7224 */ /* 0x004fe200078e0006 */
[----:B------:R-:W-:Y:S01]  /*1f350*/  MOV R15, 0xffffffff ;  /* 0xffffffff000f7802 */ /* 0x000fe20000000f00 */
[----:B------:R-:W-:Y:S02]  /*1f360*/  IMAD.MOV.U32 R12, RZ, RZ, 0x1 ;  /* 0x00000001ff0c7424 */ /* 0x000fe400078e00ff */
[----:B------:R-:W-:-:S07]  /*1f370*/  IMAD.MOV.U32 R11, RZ, RZ, 0x181f ;  /* 0x0000181fff0b7424 */ /* 0x000fce00078e00ff */
[----:B-1----:R-:W-:Y:S05]  /*1f380*/  WARPSYNC.COLLECTIVE R15, `(.L_x_3282) ;  /* 0x000000000f087348 */ /* 0x002fea0003c00000 */
[----:B------:R0:W2:Y:S02]  /*1f390*/  SHFL.IDX P6, R14, R13, R12, R11 ;  /* 0x0000000c0d0e7389 */ /* 0x0000a400000c000b */
[----:B012---:R-:W-:Y:S01]  /*1f3a0*/  ENDCOLLECTIVE ;  /* 0x000000000000791b */ /* 0x007fe20003800000 */
.L_x_3282:
[----:B------:R-:W-:Y:S05]  /*1f3b0*/  BSYNC B1 ;  /* 0x0000000000017941 */ /* 0x000fea0003800000 */
.L_x_3281:
        /* <DEDUP_REMOVED lines=8> */
.L_x_3283:
[----:B------:R-:W-:Y:S02]  /*1f440*/  IMAD.MOV.U32 R13, RZ, RZ, R8 ;  /* 0x000000ffff0d7224 */ /* 0x000fe400078e0008 */
[----:B------:R-:W-:-:S07]  /*1f450*/  IMAD.MOV.U32 R3, RZ, RZ, R14 ;  /* 0x000000ffff037224 */ /* 0x000fce00078e000e */
[----:B------:R-:W-:Y:S05]  /*1f460*/  WARPSYNC.COLLECTIVE R15, `(.L_x_3284) ;  /* 0x000000000f087348 */ /* 0x000fea0003c00000 */
[----:B------:R0:W1:Y:S02]  /*1f470*/  SHFL.IDX P6, R14, R13, R12, R11 ;  /* 0x0000000c0d0e7389 */ /* 0x00006400000c000b */
[----:B01----:R-:W-:Y:S01]  /*1f480*/  ENDCOLLECTIVE ;  /* 0x000000000000791b */ /* 0x003fe20003800000 */
.L_x_3284:
[----:B------:R-:W-:Y:S01]  /*1f490*/  IMAD.MOV.U32 R13, RZ, RZ, R7 ;  /* 0x000000ffff0d7224 */ /* 0x000fe200078e0007 */
[----:B------:R-:W-:-:S07]  /*1f4a0*/  MOV R4, R14 ;  /* 0x0000000e00047202 */ /* 0x000fce0000000f00 */
[----:B------:R-:W-:Y:S05]  /*1f4b0*/  WARPSYNC.COLLECTIVE R15, `(.L_x_3285) ;  /* 0x000000000f087348 */ /* 0x000fea0003c00000 */
[----:B------:R0:W1:Y:S02]  /*1f4c0*/  SHFL.IDX P6, R14, R13, R12, R11 ;  /* 0x0000000c0d0e7389 */ /* 0x00006400000c000b */
[----:B01----:R-:W-:Y:S01]  /*1f4d0*/  ENDCOLLECTIVE ;  /* 0x000000000000791b */ /* 0x003fe20003800000 */
.L_x_3285:
[----:B------:R-:W-:Y:S05]  /*1f4e0*/  BRA `(.L_x_3286) ;  /* 0xfffffe98009c7947 */ /* 0x000fea000383ffff */
.L_x_3003:
[----:B------:R-:W-:Y:S01]  /*1f4f0*/  BSSY B1, `(.L_x_3287) ;  /* 0x0000008000017945 */ /* 0x000fe20003800000 */
[----:B------:R-:W-:Y:S01]  /*1f500*/  IMAD.MOV.U32 R13, RZ, RZ, R6 ;  /* 0x000000ffff0d7224 */ /* 0x000fe200078e0006 */
[----:B------:R-:W-:Y:S01]  /*1f510*/  MOV R11, 0x181f ;  /* 0x0000181f000b7802 */ /* 0x000fe20000000f00 */
[----:B------:R-:W-:Y:S02]  /*1f520*/  IMAD.MOV.U32 R12, RZ, RZ, 0x2 ;  /* 0x00000002ff0c7424 */ /* 0x000fe400078e00ff */
[----:B------:R-:W-:-:S07]  /*1f530*/  IMAD.MOV.U32 R15, RZ, RZ, -0x1 ;  /* 0xffffffffff0f7424 */ /* 0x000fce00078e00ff */
[----:B-12---:R-:W-:Y:S05]  /*1f540*/  WARPSYNC.COLLECTIVE R15, `(.L_x_3288) ;  /* 0x000000000f087348 */ /* 0x006fea0003c00000 */
[----:B------:R0:W3:Y:S02]  /*1f550*/  SHFL.IDX P6, R14, R13, R12, R11 ;  /* 0x0000000c0d0e7389 */ /* 0x0000e400000c000b */
[----:B0123--:R-:W-:Y:S01]  /*1f560*/  ENDCOLLECTIVE ;  /* 0x000000000000791b */ /* 0x00ffe20003800000 */
.L_x_3288:
[----:B------:R-:W-:Y:S05]  /*1f570*/  BSYNC B1 ;  /* 0x0000000000017941 */ /* 0x000fea0003800000 */
.L_x_3287:
        /* <DEDUP_REMOVED lines=8> */
.L_x_3289:
[----:B------:R-:W-:Y:S01]  /*1f600*/  MOV R13, R8 ;  /* 0x00000008000d7202 */ /* 0x000fe20000000f00 */
[----:B------:R-:W-:-:S07]  /*1f610*/  IMAD.MOV.U32 R3, RZ, RZ, R14 ;  /* 0x000000ffff037224 */ /* 0x000fce00078e000e */
[----:B------:R-:W-:Y:S05]  /*1f620*/  WARPSYNC.COLLECTIVE R15, `(.L_x_3290) ;  /* 0x000000000f087348 */ /* 0x000fea0003c00000 */
[----:B------:R0:W1:Y:S02]  /*1f630*/  SHFL.IDX P6, R14, R13, R12, R11 ;  /* 0x0000000c0d0e7389 */ /* 0x00006400000c000b */
[----:B01----:R-:W-:Y:S01]  /*1f640*/  ENDCOLLECTIVE ;  /* 0x000000000000791b */ /* 0x003fe20003800000 */
.L_x_3290:
[----:B------:R-:W-:Y:S02]  /*1f650*/  IMAD.MOV.U32 R13, RZ, RZ, R7 ;  /* 0x000000ffff0d7224 */ /* 0x000fe400078e0007 */
[----:B------:R-:W-:-:S07]  /*1f660*/  IMAD.MOV.U32 R4, RZ, RZ, R14 ;  /* 0x000000ffff047224 */ /* 0x000fce00078e000e */
[----:B------:R-:W-:Y:S05]  /*1f670*/  WARPSYNC.COLLECTIVE R15, `(.L_x_3291) ;  /* 0x000000000f087348 */ /* 0x000fea0003c00000 */
[----:B------:R0:W1:Y:S02]  /*1f680*/  SHFL.IDX P6, R14, R13, R12, R11 ;  /* 0x0000000c0d0e7389 */ /* 0x00006400000c000b */
[----:B01----:R-:W-:Y:S01]  /*1f690*/  ENDCOLLECTIVE ;  /* 0x000000000000791b */ /* 0x003fe20003800000 */
.L_x_3291:
[----:B------:R-:W-:Y:S05]  /*1f6a0*/  BRA `(.L_x_3292) ;  /* 0xfffffe9800f87947 */ /* 0x000fea000383ffff */
.L_x_3006:
        /* <DEDUP_REMOVED lines=8> */
.L_x_3294:
[----:B------:R-:W-:Y:S05]  /*1f730*/  BSYNC B1 ;  /* 0x0000000000017941 */ /* 0x000fea0003800000 */
.L_x_3293:
        /* <DEDUP_REMOVED lines=8> */
.L_x_3295:
[----:B------:R-:W-:Y:S01]  /*1f7c0*/  IMAD.MOV.U32 R13, RZ, RZ, R8 ;  /* 0x000000ffff0d7224 */ /* 0x000fe200078e0008 */
[----:B------:R-:W-:-:S07]  /*1f7d0*/  MOV R3, R14 ;  /* 0x0000000e00037202 */ /* 0x000fce0000000f00 */
[----:B------:R-:W-:Y:S05]  /*1f7e0*/  WARPSYNC.COLLECTIVE R15, `(.L_x_3296) ;  /* 0x000000000f087348 */ /* 0x000fea0003c00000 */
[----:B------:R0:W1:Y:S02]  /*1f7f0*/  SHFL.IDX P6, R14, R13, R12, R11 ;  /* 0x0000000c0d0e7389 */ /* 0x00006400000c000b */
[----:B01----:R-:W-:Y:S01]  /*1f800*/  ENDCOLLECTIVE ;  /* 0x000000000000791b */ /* 0x003fe20003800000 */
.L_x_3296:
[----:B------:R-:W-:Y:S02]  /*1f810*/  IMAD.MOV.U32 R13, RZ, RZ, R7 ;  /* 0x000000ffff0d7224 */ /* 0x000fe400078e0007 */
[----:B------:R-:W-:-:S07]  /*1f820*/  IMAD.MOV.U32 R4, RZ, RZ, R14 ;  /* 0x000000ffff047224 */ /* 0x000fce00078e000e */
[----:B------:R-:W-:Y:S05]  /*1f830*/  WARPSYNC.COLLECTIVE R15, `(.L_x_3297) ;  /* 0x000000000f087348 */ /* 0x000fea0003c00000 */
[----:B------:R0:W1:Y:S02]  /*1f840*/  SHFL.IDX P6, R14, R13, R12, R11 ;  /* 0x0000000c0d0e7389 */ /* 0x00006400000c000b */
[----:B01----:R-:W-:Y:S01]  /*1f850*/  ENDCOLLECTIVE ;  /* 0x000000000000791b */ /* 0x003fe20003800000 */
.L_x_3297:
[----:B------:R-:W-:Y:S05]  /*1f860*/  BRA `(.L_x_3298) ;  /* 0xfffffe9c00547947 */ /* 0x000fea000383ffff */
.L_x_3010:
[----:B0-----:R0:W1:Y:S02]  /*1f870*/  SYNCS.PHASECHK.TRANS64.TRYWAIT P0, [R18+URZ+0x28800], R5 ;  /* 0x02880005120075a7 */ /* 0x001064000800017f */
[----:B-1----:R-:W-:Y:S05]  /*1f880*/  @!P0 NANOSLEEP.SYNCS 0x989680 ;  /* 0x009896800000895d */ /* 0x002fea0003900000 */
[----:B------:R-:W1:Y:S02]  /*1f890*/  @!P0 SYNCS.PHASECHK.TRANS64 P0, [R18+URZ+0x28800], R5 ;  /* 0x02880005120085a7 */ /* 0x000e64000800007f */
[----:B-1----:R-:W-:Y:S05]  /*1f8a0*/  @!P0 BRA `(.L_x_3010) ;  /* 0xfffffffc00f08947 */ /* 0x002fea000383ffff */
[----:B------:R-:W-:Y:S05]  /*1f8b0*/  BRA `(.L_x_3299) ;  /* 0xfffffea000107947 */ /* 0x000fea000383ffff */
.L_x_3026:
[----:B------:R-:W1:Y:S01]  /*1f8c0*/  LDC R45, c[0x0][0x3f4] ;  /* 0x0000fd00ff2d7b82 */ /* 0x000e620000000800 */
[----:B------:R-:W-:Y:S01]  /*1f8d0*/  BSSY B1, `(.L_x_3300) ;  /* 0x0000008000017945 */ /* 0x000fe20003800000 */
[----:B----4-:R-:W-:Y:S01]  /*1f8e0*/  MOV R13, R35 ;  /* 0x00000023000d7202 */ /* 0x010fe20000000f00 */
[----:B------:R-:W-:Y:S02]  /*1f8f0*/  IMAD.MOV.U32 R12, RZ, RZ, RZ ;  /* 0x000000ffff0c7224 */ /* 0x000fe400078e00ff */
[----:B------:R-:W-:Y:S02]  /*1f900*/  IMAD.MOV.U32 R11, RZ, RZ, 0x181f ;  /* 0x0000181fff0b7424 */ /* 0x000fe400078e00ff */
[----:B------:R-:W-:-:S07]  /*1f910*/  IMAD.MOV.U32 R15, RZ, RZ, -0x1 ;  /* 0xffffffffff0f7424 */ /* 0x000fce00078e00ff */
[----:B012---:R-:W-:Y:S05]  /*1f920*/  WARPSYNC.COLLECTIVE R15, `(.L_x_3301) ;  /* 0x000000000f087348 */ /* 0x007fea0003c00000 */
[----:B------:R3:W4:Y:S02]  /*1f930*/  SHFL.IDX P6, R14, R13, R12, R11 ;  /* 0x0000000c0d0e7389 */ /* 0x00072400000c000b */
[----:B01234-:R-:W-:Y:S01]  /*1f940*/  ENDCOLLECTIVE ;  /* 0x000000000000791b */ /* 0x01ffe20003800000 */
.L_x_3301:
[----:B------:R-:W-:Y:S05]  /*1f950*/  BSYNC B1 ;  /* 0x0000000000017941 */ /* 0x000fea0003800000 */
.L_x_3300:
[----:B------:R-:W-:Y:S01]  /*1f960*/  IMAD.MOV.U32 R13, RZ, RZ, R32 ;  /* 0x000000ffff0d7224 */ /* 0x000fe200078e0020 */
[----:B------:R-:W-:Y:S01]  /*1f970*/  MOV R15, 0xffffffff ;  /* 0xffffffff000f7802 */ /* 0x000fe20000000f00 */
[----:B------:R-:W-:Y:S01]  /*1f980*/  IMAD.MOV.U32 R12, RZ, RZ, RZ ;  /* 0x000000ffff0c7224 */ /* 0x000fe200078e00ff */
[----:B------:R-:W-:Y:S01]  /*1f990*/  MOV R3, R14 ;  /* 0x0000000e00037202 */ /* 0x000fe20000000f00 */
[----:B------:R-:W-:Y:S01]  /*1f9a0*/  IMAD.MOV.U32 R11, RZ, RZ, 0x181f ;  /* 0x0000181fff0b7424 */ /* 0x000fe200078e00ff */
[----:B------:R-:W-:Y:S01]  /*1f9b0*/  ISETP.GE.AND P0, PT, R16, R45, PT ;  /* 0x0000002d1000720c */ /* 0x000fe20003f06270 */
[----:B------:R-:W-:-:S12]  /*1f9c0*/  IMAD R0, R192, R5, RZ ;  /* 0x00000005c0007224 */ /* 0x000fd800078e02ff */
[----:B------:R-:W-:Y:S05]  /*1f9d0*/  WARPSYNC.COLLECTIVE R15, `(.L_x_3302) ;  /* 0x000000000f087348 */ /* 0x000fea0003c00000 */
[----:B------:R0:W1:Y:S02]  /*1f9e0*/  SHFL.IDX P6, R14, R13, R12, R11 ;  /* 0x0000000c0d0e7389 */ /* 0x00006400000c000b */
[----:B01----:R-:W-:Y:S01]  /*1f9f0*/  ENDCOLLECTIVE ;  /* 0x000000000000791b */ /* 0x003fe20003800000 */
.L_x_3302:
[----:B------:R-:W-:Y:S01]  /*1fa00*/  ISETP.GE.OR P1, PT, R55, R0, P0 ;  /* 0x000000003700720c */ /* 0x000fe20000726670 */
[----:B------:R-:W-:-:S12]  /*1fa10*/  IMAD.MOV.U32 R13, RZ, RZ, R33 ;  /* 0x000000ffff0d7224 */ /* 0x000fd800078e0021 */
[C---:B------:R-:W-:Y:S01]  /*1fa20*/  @!P1 SHF.L.U64.HI R6, R16.reuse, 0x1, R17 ;  /* 0x0000000110069819 */ /* 0x040fe20000010211 */
[----:B------:R-:W-:Y:S02]  /*1fa30*/  @!P1 IMAD.SHL.U32 R7, R16, 0x2, RZ ;  /* 0x0000000210079824 */ /* 0x000fe400078e00ff */
[----:B------:R-:W-:-:S07]  /*1fa40*/  IMAD.MOV.U32 R4, RZ, RZ, R14 ;  /* 0x000000ffff047224 */ /* 0x000fce00078e000e */
[----:B------:R-:W-:Y:S05]  /*1fa50*/  WARPSYNC.COLLECTIVE R15, `(.L_x_3303) ;  /* 0x000000000f087348 */ /* 0x000fea0003c00000 */
[----:B------:R0:W1:Y:S02]  /*1fa60*/  SHFL.IDX P6, R14, R13, R12, R11 ;  /* 0x0000000c0d0e7389 */ /* 0x00006400000c000b */
[----:B01----:R-:W-:Y:S01]  /*1fa70*/  ENDCOLLECTIVE ;  /* 0x000000000000791b */ /* 0x003fe20003800000 */
.L_x_3303:
[----:B------:R-:W-:-:S05]  /*1fa80*/  @!P1 IADD3 R4, P2, R4, R7, RZ ;  /* 0x0000000704049210 */ /* 0x000fca0007f5e0ff */
[----:B------:R-:W-:Y:S02]  /*1fa90*/  @!P1 IMAD.X R3, R3, 0x1, R6, P2 ;  /* 0x0000000103039824 */ /* 0x000fe400010e0606 */
[----:B------:R-:W-:-:S03]  /*1faa0*/  @!P1 IMAD.MOV.U32 R24, RZ, RZ, R4 ;  /* 0x000000ffff189224 */ /* 0x000fc600078e0004 */
[----:B------:R-:W-:Y:S02]  /*1fab0*/  @!P1 MOV R25, R3 ;  /* 0x0000000300199202 */ /* 0x000fe40000000f00 */
[----:B------:R-:W-:-:S04]  /*1fac0*/  MOV R13, R34 ;  /* 0x00000022000d7202 */ /* 0x000fc80000000f00 */
[----:B------:R-:W5:Y:S01]  /*1fad0*/  @!P1 LD.E.128 R24, desc[UR42][R24.64] ;  /* 0x0000002a18189980 */ /* 0x000f62000c101d00 */
[----:B------:R-:W-:-:S07]  /*1fae0*/  IMAD.MOV.U32 R5, RZ, RZ, R14 ;  /* 0x000000ffff057224 */ /* 0x000fce00078e000e */
[----:B-----5:R-:W-:Y:S05]  /*1faf0*/  WARPSYNC.COLLECTIVE R15, `(.L_x_3304) ;  /* 0x000000000f087348 */ /* 0x020fea0003c00000 */
[----:B------:R0:W1:Y:S02]  /*1fb00*/  SHFL.IDX P6, R14, R13, R12, R11 ;  /* 0x0000000c0d0e7389 */ /* 0x00006400000c000b */
[----:B01---5:R-:W-:Y:S01]  /*1fb10*/  ENDCOLLECTIVE ;  /* 0x000000000000791b */ /* 0x023fe20003800000 */
.L_x_3304:
[----:B------:R-:W-:-:S05]  /*1fb20*/  @!P1 IADD3 R14, P2, R14, R7, RZ ;  /* 0x000000070e0e9210 */ /* 0x000fca0007f5e0ff */
[----:B------:R-:W-:Y:S02]  /*1fb30*/  @!P1 IMAD.X R5, R5, 0x1, R6, P2 ;  /* 0x0000000105059824 */ /* 0x000fe400010e0606 */
[----:B------:R-:W-:-:S06]  /*1fb40*/  @!P1 IMAD.MOV.U32 R4, RZ, RZ, R14 ;  /* 0x000000ffff049224 */ /* 0x000fcc00078e000e */
[----:B------:R-:W5:Y:S01]  /*1fb50*/  @!P1 LD.E.128 R4, desc[UR42][R4.64] ;  /* 0x0000002a04049980 */ /* 0x000f62000c101d00 */
[----:B------:R-:W-:Y:S02]  /*1fb60*/  IMAD.MOV.U32 R13, RZ, RZ, R35 ;  /* 0x000000ffff0d7224 */ /* 0x000fe400078e0023 */
[----:B------:R-:W-:-:S07]  /*1fb70*/  IMAD.MOV.U32 R12, RZ, RZ, 0x1 ;  /* 0x00000001ff0c7424 */ /* 0x000fce00078e00ff */
[----:B-----5:R-:W-:Y:S05]  /*1fb80*/  WARPSYNC.COLLECTIVE R15, `(.L_x_3305) ;  /* 0x000000000f087348 */ /* 0x020fea0003c00000 */
[----:B------:R0:W1:Y:S02]  /*1fb90*/  SHFL.IDX P6, R14, R13, R12, R11 ;  /* 0x0000000c0d0e7389 */ /* 0x00006400000c000b */
[----:B01---5:R-:W-:Y:S01]  /*1fba0*/  ENDCOLLECTIVE ;  /* 0x000000000000791b */ /* 0x023fe20003800000 */
.L_x_3305:
[----:B------:R-:W-:Y:S02]  /*1fbb0*/  CS2R R46, SRZ ;  /* 0x00000000002e7805 */ /* 0x000fe4000001ff00 */
[----:B------:R-:W-:Y:S02]  /*1fbc0*/  MOV R13, R32 ;  /* 0x00000020000d7202 */ /* 0x000fe40000000f00 */
[----:B------:R-:W-:Y:S02]  /*1fbd0*/  CS2R R48, SRZ ;  /* 0x0000000000307805 */ /* 0x000fe4000001ff00 */
[----:B------:R-:W-:Y:S02]  /*1fbe0*/  CS2R R20, SRZ ;  /* 0x0000000000147805 */ /* 0x000fe4000001ff00 */
[----:B------:R-:W-:Y:S01]  /*1fbf0*/  CS2R R36, SRZ ;  /* 0x0000000000247805 */ /* 0x000fe2000001ff00 */
[----:B------:R-:W-:-:S04]  /*1fc00*/  @!P1 IMAD.MOV.U32 R46, RZ, RZ, R24 ;  /* 0x000000ffff2e9224 */ /* 0x000fc800078e0018 */
[----:B------:R-:W-:-:S05]  /*1fc10*/  IMAD.MOV.U32 R3, RZ, RZ, R46 ;  /* 0x000000ffff037224 */ /* 0x000fca00078e002e */
[----:B------:R-:W-:Y:S01]  /*1fc20*/  PRMT R64, R64, 0x5410, R3 ;  /* 0x0000541040407816 */ /* 0x000fe20000000003 */
[----:B------:R-:W-:-:S07]  /*1fc30*/  IMAD.MOV.U32 R3, RZ, RZ, R14 ;  /* 0x000000ffff037224 */ /* 0x000fce00078e000e */
[----:B------:R-:W-:Y:S05]  /*1fc40*/  WARPSYNC.COLLECTIVE R15, `(.L_x_3306) ;  /* 0x000000000f087348 */ /* 0x000fea0003c00000 */
[----:B------:R0:W1:Y:S02]  /*1fc50*/  SHFL.IDX P6, R14, R13, R12, R11 ;  /* 0x0000000c0d0e7389 */ /* 0x00006400000c000b */
[----:B01----:R-:W-:Y:S01]  /*1fc60*/  ENDCOLLECTIVE ;  /* 0x000000000000791b */ /* 0x003fe20003800000 */
.L_x_3306:
[----:B------:R-:W-:-:S05]  /*1fc70*/  @!P1 MOV R47, R25 ;  /* 0x00000019002f9202 */ /* 0x000fca0000000f00 */
[----:B------:R-:W-:-:S05]  /*1fc80*/  IMAD.MOV.U32 R8, RZ, RZ, R47 ;  /* 0x000000ffff087224 */ /* 0x000fca00078e002f */
[----:B------:R-:W-:Y:S01]  /*1fc90*/  PRMT R66, R8, 0x7610, R66 ;  /* 0x0000761008427816 */ /* 0x000fe20000000042 */
[----:B------:R-:W-:Y:S02]  /*1fca0*/  IMAD.MOV.U32 R13, RZ, RZ, R33 ;  /* 0x000000ffff0d7224 */ /* 0x000fe400078e0021 */
[----:B------:R-:W-:-:S07]  /*1fcb0*/  IMAD.MOV.U32 R8, RZ, RZ, R14 ;  /* 0x000000ffff087224 */ /* 0x000fce00078e000e */
[----:B------:R-:W-:Y:S05]  /*1fcc0*/  WARPSYNC.COLLECTIVE R15, `(.L_x_3307) ;  /* 0x000000000f087348 */ /* 0x000fea0003c00000 */
[----:B------:R0:W1:Y:S02]  /*1fcd0*/  SHFL.IDX P6, R14, R13, R12, R11 ;  /* 0x0000000c0d0e7389 */ /* 0x00006400000c000b */
[----:B01----:R-:W-:Y:S01]  /*1fce0*/  ENDCOLLECTIVE ;  /* 0x000000000000791b */ /* 0x003fe20003800000 */
.L_x_3307:
[----:B------:R-:W-:Y:S01]  /*1fcf0*/  MOV R13, R34 ;  /* 0x00000022000d7202 */ /* 0x000fe20000000f00 */
[----:B------:R-:W-:-:S07]  /*1fd00*/  IMAD.MOV.U32 R9, RZ, RZ, R14 ;  /* 0x000000ffff097224 */ /* 0x000fce00078e000e */
[----:B------:R-:W-:Y:S05]  /*1fd10*/  WARPSYNC.COLLECTIVE R15, `(.L_x_3308) ;  /* 0x000000000f087348 */ /* 0x000fea0003c00000 */
[----:B------:R0:W1:Y:S02]  /*1fd20*/  SHFL.IDX P6, R14, R13, R12, R11 ;  /* 0x0000000c0d0e7389 */ /* 0x00006400000c000b */
[----:B01----:R-:W-:Y:S01]  /*1fd30*/  ENDCOLLECTIVE ;  /* 0x000000000000791b */ /* 0x003fe20003800000 */
.L_x_3308:
[----:B------:R-:W-:Y:S01]  /*1fd40*/  @!P1 MOV R49, R27 ;  /* 0x0000001b00319202 */ /* 0x000fe20000000f00 */
[----:B------:R-:W-:Y:S01]  /*1fd50*/  @!P1 IMAD.MOV.U32 R48, RZ, RZ, R26 ;  /* 0x000000ffff309224 */ /* 0x000fe200078e001a */
[----:B------:R-:W-:Y:S01]  /*1fd60*/  @!P1 MOV R21, R5 ;  /* 0x0000000500159202 */ /* 0x000fe20000000f00 */
[----:B------:R-:W-:Y:S02]  /*1fd70*/  @!P1 IMAD.MOV.U32 R20, RZ, RZ, R4 ;  /* 0x000000ffff149224 */ /* 0x000fe400078e0004 */
[----:B------:R-:W-:Y:S02]  /*1fd80*/  @!P1 IMAD.MOV.U32 R36, RZ, RZ, R6 ;  /* 0x000000ffff249224 */ /* 0x000fe400078e0006 */
[----:B------:R-:W-:Y:S02]  /*1fd90*/  @!P1 IMAD.MOV.U32 R37, RZ, RZ, R7 ;  /* 0x000000ffff259224 */ /* 0x000fe400078e0007 */
[----:B------:R-:W-:Y:S02]  /*1fda0*/  IMAD.MOV.U32 R10, RZ, RZ, R48 ;  /* 0x000000ffff0a7224 */ /* 0x000fe400078e0030 */
        /* <DEDUP_REMOVED lines=11> */
.L_x_3029:
[----:B------:R-:W-:Y:S01]  /*1fe60*/  BSSY B1, `(.L_x_3310) ;  /* 0x0000008000017945 */ /* 0x000fe20003800000 */
[----:B----4-:R-:W-:Y:S01]  /*1fe70*/  IMAD.MOV.U32 R13, RZ, RZ, R35 ;  /* 0x000000ffff0d7224 */ /* 0x010fe200078e0023 */
[----:B------:R-:W-:Y:S01]  /*1fe80*/  MOV R12, 0x2 ;  /* 0x00000002000c7802 */ /* 0x000fe20000000f00 */
[----:B------:R-:W-:Y:S02]  /*1fe90*/  IMAD.MOV.U32 R11, RZ, RZ, 0x181f ;  /* 0x0000181fff0b7424 */ /* 0x000fe400078e00ff */
[----:B-1----:R-:W-:-:S07]  /*1fea0*/  IMAD.MOV.U32 R15, RZ, RZ, -0x1 ;  /* 0xffffffffff0f7424 */ /* 0x002fce00078e00ff */
[----:B------:R-:W-:Y:S05]  /*1feb0*/  WARPSYNC.COLLECTIVE R15, `(.L_x_3311) ;  /* 0x000000000f087348 */ /* 0x000fea0003c00000 */
[----:B------:R0:W1:Y:S02]  /*1fec0*/  SHFL.IDX P6, R14, R13, R12, R11 ;  /* 0x0000000c0d0e7389 */ /* 0x00006400000c000b */
[----:B01----:R-:W-:Y:S01]  /*1fed0*/  ENDCOLLECTIVE ;  /* 0x000000000000791b */ /* 0x003fe20003800000 */
.L_x_3311:
[----:B------:R-:W-:Y:S05]  /*1fee0*/  BSYNC B1 ;  /* 0x0000000000017941 */ /* 0x000fea0003800000 */
.L_x_3310:
[----:B------:R-:W-:Y:S01]  /*1fef0*/  MOV R13, R32 ;  /* 0x00000020000d7202 */ /* 0x000fe20000000f00 */
[----:B------:R-:W-:Y:S02]  /*1ff00*/  IMAD.MOV.U32 R12, RZ, RZ, 0x2 ;  /* 0x00000002ff0c7424 */ /* 0x000fe400078e00ff */
[----:B------:R-:W-:Y:S02]  /*1ff10*/  IMAD.MOV.U32 R11, RZ, RZ, 0x181f ;  /* 0x0000181fff0b7424 */ /* 0x000fe400078e00ff */
[----:B------:R-:W-:Y:S02]  /*1ff20*/  IMAD.MOV.U32 R15, RZ, RZ, -0x1 ;  /* 0xffffffffff0f7424 */ /* 0x000fe400078e00ff */
[----:B------:R-:W-:Y:S02]  /*1ff30*/  IMAD.MOV.U32 R3, RZ, RZ, R14 ;  /* 0x000000ffff037224 */ /* 0x000fe400078e000e */
[----:B------:R-:W-:-:S07]  /*1ff40*/  VIADD R9, R55, 0x40 ;  /* 0x0000004037097836 */ /* 0x000fce0000000000 */
[----:B------:R-:W-:Y:S05]  /*1ff50*/  WARPSYNC.COLLECTIVE R15, `(.L_x_3312) ;  /* 0x000000000f087348 */ /* 0x000fea0003c00000 */
[----:B------:R0:W1:Y:S02]  /*1ff60*/  SHFL.IDX P6, R14, R13, R12, R11 ;  /* 0x0000000c0d0e7389 */ /* 0x00006400000c000b */
[----:B01----:R-:W-:Y:S01]  /*1ff70*/  ENDCOLLECTIVE ;  /* 0x000000000000791b */ /* 0x003fe20003800000 */
.L_x_3312:
[----:B------:R-:W-:Y:S01]  /*1ff80*/  ISETP.GE.OR P1, PT, R9, R0, P0 ;  /* 0x000000000900720c */ /* 0x000fe20000726670 */
[----:B------:R-:W-:-:S12]  /*1ff90*/  IMAD.MOV.U32 R13, RZ, RZ, R33 ;  /* 0x000000ffff0d7224 */ /* 0x000fd800078e0021 */
[C---:B------:R-:W-:Y:S01]  /*1ffa0*/  @!P1 IMAD.SHL.U32 R31, R16.reuse, 0x2, RZ ;  /* 0x00000002101f9824 */ /* 0x040fe200078e00ff */
[----:B------:R-:W-:Y:S02]  /*1ffb0*/  @!P1 SHF.L.U64.HI R29, R16, 0x1, R17 ;  /* 0x00000001101d9819 */ /* 0x000fe40000010211 */
[----:B------:R-:W-:-:S07]  /*1ffc0*/  MOV R8, R14 ;  /* 0x0000000e00087202 */ /* 0x000fce0000000f00 */
[----:B------:R-:W-:Y:S05]  /*1ffd0*/  WARPSYNC.COLLECTIVE R15, `(.L_x_3313) ;  /* 0x000000000f087348 */ /* 0x000fea0003c00000 */
[----:B------:R0:W1:Y:S02]  /*1ffe0*/  SHFL.IDX P6, R14, R13, R12, R11 ;  /* 0x0000000c0d0e7389 */ /* 0x00006400000c000b */
[----:B01----:R-:W-:Y:S01]  /*1fff0*/  ENDCOLLECTIVE ;  /* 0x000000000000791b */ /* 0x003fe20003800000 */
.L_x_3313:
[----:B------:R-:W-:-:S05]  /*20000*/  @!P1 IADD3 R8, P2, R8, R31, RZ ;  /* 0x0000001f08089210 */ /* 0x000fca0007f5e0ff */
[----:B------:R-:W-:Y:S01]  /*20010*/  @!P1 IMAD.X R9, R3, 0x1, R29, P2 ;  /* 0x0000000103099824 */ /* 0x000fe200010e061d */
[----:B------:R-:W-:Y:S01]  /*20020*/  MOV R13, R34 ;  /* 0x00000022000d7202 */ /* 0x000fe20000000f00 */
[----:B------:R-:W-:-:S07]  /*20030*/  IMAD.MOV.U32 R28, RZ, RZ, R14 ;  /* 0x000000ffff1c7224 */ /* 0x000fce00078e000e */
[----:B------:R-:W-:Y:S05]  /*20040*/  WARPSYNC.COLLECTIVE R15, `(.L_x_3314) ;  /* 0x000000000f087348 */ /* 0x000fea0003c00000 */
[----:B------:R0:W1:Y:S02]  /*20050*/  SHFL.IDX P6, R14, R13, R12, R11 ;  /* 0x0000000c0d0e7389 */ /* 0x00006400000c000b */
[----:B01----:R-:W-:Y:S01]  /*20060*/  ENDCOLLECTIVE ;  /* 0x000000000000791b */ /* 0x003fe20003800000 */
.L_x_3314:
[----:B------:R-:W2:Y:S01]  /*20070*/  @!P1 LD.E.128 R8, desc[UR42][R8.64] ;  /* 0x0000002a08089980 */ /* 0x000ea2000c101d00 */
[----:B------:R-:W-:-:S05]  /*20080*/  @!P1 IADD3 R14, P2, R14, R31, RZ ;  /* 0x0000001f0e0e9210 */ /* 0x000fca0007f5e0ff */
[----:B------:R-:W-:-:S05]  /*20090*/  @!P1 IMAD.X R3, R28, 0x1, R29, P2 ;  /* 0x000000011c039824 */ /* 0x000fca00010e061d */
[----:B------:R-:W-:-:S05]  /*200a0*/  @!P1 MOV R15, R3 ;  /* 0x00000003000f9202 */ /* 0x000fca0000000f00 */
[----:B------:R0:W5:Y:S01]  /*200b0*/  @!P1 LD.E.128 R28, desc[UR42][R14.64] ;  /* 0x0000002a0e1c9980 */ /* 0x000162000c101d00 */
[----:B------:R-:W-:Y:S02]  /*200c0*/  CS2R R50, SRZ ;  /* 0x0000000000327805 */ /* 0x000fe4000001ff00 */
[----:B------:R-:W-:Y:S01]  /*200d0*/  CS2R R52, SRZ ;  /* 0x0000000000347805 */ /* 0x000fe2000001ff00 */
[----:B------:R-:W-:Y:S01]  /*200e0*/  IMAD.MOV.U32 R13, RZ, RZ, R35 ;  /* 0x000000ffff0d7224 */ /* 0x000fe200078e0023 */
[----:B------:R-:W-:Y:S02]  /*200f0*/  CS2R R38, SRZ ;  /* 0x0000000000267805 */ /* 0x000fe4000001ff00 */
[----:B------:R-:W-:Y:S01]  /*20100*/  CS2R R40, SRZ ;  /* 0x0000000000287805 */ /* 0x000fe2000001ff00 */
[----:B0-----:R-:W-:Y:S02]  /*20110*/  IMAD.MOV.U32 R15, RZ, RZ, -0x1 ;  /* 0xffffffffff0f7424 */ /* 0x001fe400078e00ff */
[----:B--2---:R-:W-:-:S02]  /*20120*/  @!P1 IMAD.MOV.U32 R50, RZ, RZ, R8 ;  /* 0x000000ffff329224 */ /* 0x004fc400078e0008 */
[----:B------:R-:W-:Y:S02]  /*20130*/  @!P1 IMAD.MOV.U32 R51, RZ, RZ, R9 ;  /* 0x000000ffff339224 */ /* 0x000fe400078e0009 */
[----:B------:R-:W-:Y:S02]  /*20140*/  IMAD.MOV.U32 R3, RZ, RZ, R50 ;  /* 0x000000ffff037224 */ /* 0x000fe400078e0032 */
[----:B------:R-:W-:Y:S01]  /*20150*/  @!P1 IMAD.MOV.U32 R53, RZ, RZ, R11 ;  /* 0x000000ffff359224 */ /* 0x000fe200078e000b */
[----:B------:R-:W-:Y:S01]  /*20160*/  MOV R12, R51 ;  /* 0x00000033000c7202 */ /* 0x000fe20000000f00 */
[----:B------:R-:W-:Y:S02]  /*20170*/  IMAD.MOV.U32 R11, RZ, RZ, 0x181f ;  /* 0x0000181fff0b7424 */ /* 0x000fe400078e00ff */
[----:B------:R-:W-:Y:S01]  /*20180*/  @!P1 IMAD.MOV.U32 R52, RZ, RZ, R10 ;  /* 0x000000ffff349224 */ /* 0x000fe200078e000a */
[----:B------:R-:W-:Y:S01]  /*20190*/  PRMT R59, R3, 0x5410, R12 ;  /* 0x00005410033b7816 */ /* 0x000fe2000000000c */
[----:B------:R-:W-:Y:S01]  /*201a0*/  IMAD.MOV.U32 R9, RZ, RZ, R53 ;  /* 0x000000ffff097224 */ /* 0x000fe200078e0035 */
[----:B------:R-:W-:Y:S01]  /*201b0*/  MOV R12, 0x3 ;  /* 0x00000003000c7802 */ /* 0x000fe20000000f00 */
[----:B------:R-:W-:-:S07]  /*201c0*/  IMAD.MOV.U32 R8, RZ, RZ, R52 ;  /* 0x000000ffff087224 */ /* 0x000fce00078e0034 */
[----:B-----5:R-:W-:Y:S05]  /*201d0*/  WARPSYNC.COLLECTIVE R15, `(.L_x_3315) ;  /* 0x000000000f087348 */ /* 0x020fea0003c00000 */
[----:B------:R0:W1:Y:S02]  /*201e0*/  SHFL.IDX P6, R14, R13, R12, R11 ;  /* 0x0000000c0d0e7389 */ /* 0x00006400000c000b */
[----:B01---5:R-:W-:Y:S01]  /*201f0*/  ENDCOLLECTIVE ;  /* 0x000000000000791b */ /* 0x023fe20003800000 */
.L_x_3315:
[----:B------:R-:W-:Y:S01]  /*20200*/  PRMT R44, R8, 0x5410, R9 ;  /* 0x00005410082c7816 */ /* 0x000fe20000000009 */
[----:B------:R-:W-:Y:S01]  /*20210*/  @!P1 IMAD.MOV.U32 R39, RZ, RZ, R29 ;  /* 0x000000ffff279224 */ /* 0x000fe200078e001d */
[----:B------:R-:W-:Y:S01]  /*20220*/  @!P1 MOV R38, R28 ;  /* 0x0000001c00269202 */ /* 0x000fe20000000f00 */
[----:B------:R-:W-:Y:S02]  /*20230*/  @!P1 IMAD.MOV.U32 R40, RZ, RZ, R30 ;  /* 0x000000ffff289224 */ /* 0x000fe400078e001e */
[----:B------:R-:W-:Y:S01]  /*20240*/  @!P1 IMAD.MOV.U32 R41, RZ, RZ, R31 ;  /* 0x000000ffff299224 */ /* 0x000fe200078e001f */
[----:B------:R-:W-:Y:S01]  /*20250*/  MOV R8, R38 ;  /* 0x0000002600087202 */ /* 0x000fe20000000f00 */
[----:B------:R-:W-:Y:S01]  /*20260*/  IMAD.MOV.U32 R9, RZ, RZ, R39 ;  /* 0x000000ffff097224 */ /* 0x000fe200078e0027 */
[----:B------:R-:W-:Y:S01]  /*20270*/  MOV R13, R32 ;  /* 0x00000020000d7202 */ /* 0x000fe20000000f00 */
[----:B------:R-:W-:-:S03]  /*20280*/  IMAD.MOV.U32 R10, RZ, RZ, R40 ;  /* 0x000000ffff0a7224 */ /* 0x000fc600078e0028 */
[----:B------:R-:W-:Y:S02]  /*20290*/  PRMT R62, R8, 0x5410, R9 ;  /* 0x00005410083e7816 */ /* 0x000fe40000000009 */
[----:B------:R-:W-:Y:S01]  /*202a0*/  CS2R R8, SRZ ;  /* 0x0000000000087805 */ /* 0x000fe2000001ff00 */
[----:B------:R-:W-:-:S07]  /*202b0*/  IMAD.MOV.U32 R3, RZ, RZ, R14 ;  /* 0x000000ffff037224 */ /* 0x000fce00078e000e */
[----:B------:R-:W-:Y:S05]  /*202c0*/  WARPSYNC.COLLECTIVE R15, `(.L_x_3316) ;  /* 0x000000000f087348 */ /* 0x000fea0003c00000 */
[----:B------:R0:W1:Y:S02]  /*202d0*/  SHFL.IDX P6, R14, R13, R12, R11 ;  /* 0x0000000c0d0e7389 */ /* 0x00006400000c000b */
[----:B01----:R-:W-:Y:S01]  /*202e0*/  ENDCOLLECTIVE ;  /* 0x000000000000791b */ /* 0x003fe20003800000 */
.L_x_3316:
[----:B------:R-:W-:Y:S02]  /*202f0*/  IMAD.MOV.U32 R13, RZ, RZ, R33 ;  /* 0x000000ffff0d7224 */ /* 0x000fe400078e0021 */
[----:B------:R-:W-:-:S07]  /*20300*/  IMAD.MOV.U32 R32, RZ, RZ, R14 ;  /* 0x000000ffff207224 */ /* 0x000fce00078e000e */
[----:B------:R-:W-:Y:S05]  /*20310*/  WARPSYNC.COLLECTIVE R15, `(.L_x_3317) ;  /* 0x000000000f087348 */ /* 0x000fea0003c00000 */
[----:B------:R0:W1:Y:S02]  /*20320*/  SHFL.IDX P6, R14, R13, R12, R11 ;  /* 0x0000000c0d0e7389 */ /* 0x00006400000c000b */
[----:B01----:R-:W-:Y:S01]  /*20330*/  ENDCOLLECTIVE ;  /* 0x000000000000791b */ /* 0x003fe20003800000 */
.L_x_3317:
[----:B------:R-:W-:Y:S01]  /*20340*/  MOV R13, R34 ;  /* 0x00000022000d7202 */ /* 0x000fe20000000f00 */
[----:B------:R-:W-:-:S07]  /*20350*/  IMAD.MOV.U32 R33, RZ, RZ, R14 ;  /* 0x000000ffff217224 */ /* 0x000fce00078e000e */
[----:B------:R-:W-:Y:S05]  /*20360*/  WARPSYNC.COLLECTIVE R15, `(.L_x_3318) ;  /* 0x000000000f087348 */ /* 0x000fea0003c00000 */
[----:B------:R0:W1:Y:S02]  /*20370*/  SHFL.IDX P6, R14, R13, R12, R11 ;  /* 0x0000000c0d0e7389 */ /* 0x00006400000c000b */
[----:B01----:R-:W-:Y:S01]  /*20380*/  ENDCOLLECTIVE ;  /* 0x000000000000791b */ /* 0x003fe20003800000 */
.L_x_3318:
[----:B------:R-:W-:-:S05]  /*20390*/  IMAD.MOV.U32 R11, RZ, RZ, R41 ;  /* 0x000000ffff0b7224 */ /* 0x000fca00078e0029 */
[----:B------:R-:W-:Y:S01]  /*203a0*/  PRMT R63, R10, 0x5410, R11 ;  /* 0x000054100a3f7816 */ /* 0x000fe2000000000b */
[----:B------:R-:W-:Y:S01]  /*203b0*/  IMAD.MOV.U32 R34, RZ, RZ, R14 ;  /* 0x000000ffff227224 */ /* 0x000fe200078e000e */
[----:B------:R-:W-:Y:S06]  /*203c0*/  BRA `(.L_x_3319) ;  /* 0xfffffeb400a87947 */ /* 0x000fec000383ffff */
.L_x_3033:
[----:B0-----:R0:W1:Y:S02]  /*203d0*/  SYNCS.PHASECHK.TRANS64.TRYWAIT P4, [R18+URZ+0x28800], R29 ;  /* 0x0288001d120075a7 */ /* 0x001064000808017f */
[----:B-1----:R-:W-:Y:S05]  /*203e0*/  @!P4 NANOSLEEP.SYNCS 0x989680 ;  /* 0x009896800000c95d */ /* 0x002fea0003900000 */
[----:B------:R-:W1:Y:S02]  /*203f0*/  @!P4 SYNCS.PHASECHK.TRANS64 P4, [R18+URZ+0x28800], R29 ;  /* 0x0288001d1200c5a7 */ /* 0x000e64000808007f */
[----:B-1----:R-:W-:Y:S05]  /*20400*/  @!P4 BRA `(.L_x_3033) ;  /* 0xfffffffc00f0c947 */ /* 0x002fea000383ffff */
[----:B------:R-:W-:Y:S05]  /*20410*/  BRA `(.L_x_3320) ;  /* 0xfffffeb800447947 */ /* 0x000fea000383ffff */
.L_x_3043:
[----:B---3--:R3:W0:Y:S02]  /*20420*/  SYNCS.PHASECHK.TRANS64.TRYWAIT P1, [R0+URZ+0x28830], R3 ;  /* 0x02883003000075a7 */ /* 0x008624000802017f */
[----:B0-----:R-:W-:Y:S05]  /*20430*/  @!P1 NANOSLEEP.SYNCS 0x989680 ;  /* 0x009896800000995d */ /* 0x001fea0003900000 */
[----:B------:R-:W0:Y:S02]  /*20440*/  @!P1 SYNCS.PHASECHK.TRANS64 P1, [R0+URZ+0x28830], R3 ;  /* 0x02883003000095a7 */ /* 0x000e24000802007f */
[----:B0-----:R-:W-:Y:S05]  /*20450*/  @!P1 BRA `(.L_x_3043) ;  /* 0xfffffffc00f09947 */ /* 0x001fea000383ffff */
[----:B------:R-:W-:Y:S05]  /*20460*/  BRA `(.L_x_3042) ;  /* 0xfffffed000987947 */ /* 0x000fea000383ffff */
.L_x_3050:
[----:B-1----:R1:W2:Y:S02]  /*20470*/  SYNCS.PHASECHK.TRANS64.TRYWAIT P3, [R5+URZ+0x28830], R6 ;  /* 0x02883006050075a7 */ /* 0x0022a4000806017f */
[----:B--2---:R-:W-:Y:S05]  /*20480*/  @!P3 NANOSLEEP.SYNCS 0x989680 ;  /* 0x009896800000b95d */ /* 0x004fea0003900000 */
[----:B------:R-:W2:Y:S02]  /*20490*/  @!P3 SYNCS.PHASECHK.TRANS64 P3, [R5+URZ+0x28830], R6 ;  /* 0x028830060500b5a7 */ /* 0x000ea4000806007f */
[----:B--2---:R-:W-:Y:S05]  /*204a0*/  @!P3 BRA `(.L_x_3050) ;  /* 0xfffffffc00f0b947 */ /* 0x004fea000383ffff */
[----:B------:R-:W-:Y:S05]  /*204b0*/  BRA `(.L_x_3049) ;  /* 0xfffffef400ec7947 */ /* 0x000fea000383ffff */
.L_x_3054:
[----:B-1----:R1:W2:Y:S02]  /*204c0*/  SYNCS.PHASECHK.TRANS64.TRYWAIT P2, [R6+URZ+0x28850], R5 ;  /* 0x02885005060075a7 */ /* 0x0022a4000804017f */
[----:B--2---:R-:W-:Y:S05]  /*204d0*/  @!P2 NANOSLEEP.SYNCS 0x989680 ;  /* 0x009896800000a95d */ /* 0x004fea0003900000 */
[----:B------:R-:W2:Y:S02]  /*204e0*/  @!P2 SYNCS.PHASECHK.TRANS64 P2, [R6+URZ+0x28850], R5 ;  /* 0x028850050600a5a7 */ /* 0x000ea4000804007f */
[----:B--2---:R-:W-:Y:S05]  /*204f0*/  @!P2 BRA `(.L_x_3054) ;  /* 0xfffffffc00f0a947 */ /* 0x004fea000383ffff */
[----:B------:R-:W-:Y:S05]  /*20500*/  BRA `(.L_x_3051) ;  /* 0xfffffefc00087947 */ /* 0x000fea000383ffff */
.L_x_3063:
[----:B-1----:R1:W2:Y:S02]  /*20510*/  SYNCS.PHASECHK.TRANS64.TRYWAIT P1, [R5+URZ+0x28830], R6 ;  /* 0x02883006050075a7 */ /* 0x0022a4000802017f */
[----:B--2---:R-:W-:Y:S05]  /*20520*/  @!P1 NANOSLEEP.SYNCS 0x989680 ;  /* 0x009896800000995d */ /* 0x004fea0003900000 */
[----:B------:R-:W2:Y:S02]  /*20530*/  @!P1 SYNCS.PHASECHK.TRANS64 P1, [R5+URZ+0x28830], R6 ;  /* 0x02883006050095a7 */ /* 0x000ea4000802007f */
[----:B--2---:R-:W-:Y:S05]  /*20540*/  @!P1 BRA `(.L_x_3063) ;  /* 0xfffffffc00f09947 */ /* 0x004fea000383ffff */
[----:B------:R-:W-:Y:S05]  /*20550*/  BRA `(.L_x_3062) ;  /* 0xffffff2000c07947 */ /* 0x000fea000383ffff */
.L_x_3067:
[----:B-1----:R1:W2:Y:S02]  /*20560*/  SYNCS.PHASECHK.TRANS64.TRYWAIT P1, [R6+URZ+0x28850], R5 ;  /* 0x02885005060075a7 */ /* 0x0022a4000802017f */
[----:B--2---:R-:W-:Y:S05]  /*20570*/  @!P1 NANOSLEEP.SYNCS 0x989680 ;  /* 0x009896800000995d */ /* 0x004fea0003900000 */
[----:B------:R-:W2:Y:S02]  /*20580*/  @!P1 SYNCS.PHASECHK.TRANS64 P1, [R6+URZ+0x28850], R5 ;  /* 0x02885005060095a7 */ /* 0x000ea4000802007f */
[----:B--2---:R-:W-:Y:S05]  /*20590*/  @!P1 BRA `(.L_x_3067) ;  /* 0xfffffffc00f09947 */ /* 0x004fea000383ffff */
[----:B------:R-:W-:Y:S05]  /*205a0*/  BRA `(.L_x_3064) ;  /* 0xffffff2400d07947 */ /* 0x000fea000383ffff */
.L_x_3074:
[----:B-1----:R1:W2:Y:S02]  /*205b0*/  SYNCS.PHASECHK.TRANS64.TRYWAIT P1, [R13+URZ+0x28850], R4 ;  /* 0x028850040d0075a7 */ /* 0x0022a4000802017f */
[----:B--2---:R-:W-:Y:S05]  /*205c0*/  @!P1 NANOSLEEP.SYNCS 0x989680 ;  /* 0x009896800000995d */ /* 0x004fea0003900000 */
[----:B------:R-:W2:Y:S02]  /*205d0*/  @!P1 SYNCS.PHASECHK.TRANS64 P1, [R13+URZ+0x28850], R4 ;  /* 0x028850040d0095a7 */ /* 0x000ea4000802007f */
[----:B--2---:R-:W-:Y:S05]  /*205e0*/  @!P1 BRA `(.L_x_3074) ;  /* 0xfffffffc00f09947 */ /* 0x004fea000383ffff */
[----:B------:R-:W-:Y:S05]  /*205f0*/  BRA `(.L_x_3073) ;  /* 0xffffff4400187947 */ /* 0x000fea000383ffff */
.L_x_3089:
[----:B------:R-:W-:Y:S01]  /*20600*/  MOV R13, R4 ;  /* 0x00000004000d7202 */ /* 0x000fe20000000f00 */
[----:B------:R-:W-:Y:S02]  /*20610*/  IMAD.MOV.U32 R12, RZ, RZ, RZ ;  /* 0x000000ffff0c7224 */ /* 0x000fe400078e00ff */
[----:B------:R-:W-:Y:S02]  /*20620*/  IMAD.MOV.U32 R11, RZ, RZ, 0x181f ;  /* 0x0000181fff0b7424 */ /* 0x000fe400078e00ff */
[----:B------:R-:W-:-:S07]  /*20630*/  IMAD.MOV.U32 R15, RZ, RZ, -0x1 ;  /* 0xffffffffff0f7424 */ /* 0x000fce00078e00ff */
[----:B-12---:R-:W-:Y:S05]  /*20640*/  WARPSYNC.COLLECTIVE R15, `(.L_x_3321) ;  /* 0x000000000f087348 */ /* 0x006fea0003c00000 */
[----:B------:R0:W3:Y:S02]  /*20650*/  SHFL.IDX P6, R14, R13, R12, R11 ;  /* 0x0000000c0d0e7389 */ /* 0x0000e400000c000b */
[----:B0123--:R-:W-:Y:S01]  /*20660*/  ENDCOLLECTIVE ;  /* 0x000000000000791b */ /* 0x00ffe20003800000 */
.L_x_3321:
[----:B------:R-:W-:Y:S01]  /*20670*/  IMAD.MOV.U32 R13, RZ, RZ, R0 ;  /* 0x000000ffff0d7224 */ /* 0x000fe200078e0000 */
[----:B------:R-:W-:-:S07]  /*20680*/  MOV R3, R14 ;  /* 0x0000000e00037202 */ /* 0x000fce0000000f00 */
[----:B------:R-:W-:Y:S05]  /*20690*/  WARPSYNC.COLLECTIVE R15, `(.L_x_3322) ;  /* 0x000000000f087348 */ /* 0x000fea0003c00000 */
[----:B------:R0:W1:Y:S02]  /*206a0*/  SHFL.IDX P6, R14, R13, R12, R11 ;  /* 0x0000000c0d0e7389 */ /* 0x00006400000c000b */
[----:B01----:R-:W-:Y:S01]  /*206b0*/  ENDCOLLECTIVE ;  /* 0x000000000000791b */ /* 0x003fe20003800000 */
.L_x_3322:
[----:B------:R-:W-:Y:S05]  /*206c0*/  BRA `(.L_x_3323) ;  /* 0xffffff6800507947 */ /* 0x000fea000383ffff */
.L_x_3092:
[----:B------:R-:W-:Y:S01]  /*206d0*/  BSSY B1, `(.L_x_3324) ;  /* 0x0000008000017945 */ /* 0x000fe20003800000 */
[----:B------:R-:W-:Y:S01]  /*206e0*/  IMAD.MOV.U32 R13, RZ, RZ, R4 ;  /* 0x000000ffff0d7224 */ /* 0x000fe200078e0004 */
[----:B------:R-:W-:Y:S01]  /*206f0*/  MOV R11, 0x181f ;  /* 0x0000181f000b7802 */ /* 0x000fe20000000f00 */
[----:B------:R-:W-:Y:S02]  /*20700*/  IMAD.MOV.U32 R12, RZ, RZ, 0x1 ;  /* 0x00000001ff0c7424 */ /* 0x000fe400078e00ff */
[----:B---3--:R-:W-:-:S07]  /*20710*/  IMAD.MOV.U32 R15, RZ, RZ, -0x1 ;  /* 0xffffffffff0f7424 */ /* 0x008fce00078e00ff */
[----:B012-4-:R-:W-:Y:S05]  /*20720*/  WARPSYNC.COLLECTIVE R15, `(.L_x_3325) ;  /* 0x000000000f087348 */ /* 0x017fea0003c00000 */
[----:B----4-:R3:W4:Y:S02]  /*20730*/  SHFL.IDX P6, R14, R13, R12, R11 ;  /* 0x0000000c0d0e7389 */ /* 0x01072400000c000b */
[----:B01234-:R-:W-:Y:S01]  /*20740*/  ENDCOLLECTIVE ;  /* 0x000000000000791b */ /* 0x01ffe20003800000 */
.L_x_3325:
[----:B------:R-:W-:Y:S05]  /*20750*/  BSYNC B1 ;  /* 0x0000000000017941 */ /* 0x000fea0003800000 */
.L_x_3324:
        /* <DEDUP_REMOVED lines=8> */
.L_x_3326:
[----:B------:R-:W-:Y:S05]  /*207e0*/  BRA `(.L_x_3327) ;  /* 0xffffff6800507947 */ /* 0x000fea000383ffff */
.L_x_3095:
[----:B------:R-:W-:Y:S01]  /*207f0*/  BSSY B1, `(.L_x_3328) ;  /* 0x0000008000017945 */ /* 0x000fe20003800000 */
[----:B------:R-:W-:Y:S01]  /*20800*/  IMAD.MOV.U32 R13, RZ, RZ, R4 ;  /* 0x000000ffff0d7224 */ /* 0x000fe200078e0004 */
[----:B------:R-:W-:Y:S01]  /*20810*/  MOV R12, 0x2 ;  /* 0x00000002000c7802 */ /* 0x000fe20000000f00 */
[----:B------:R-:W-:Y:S02]  /*20820*/  IMAD.MOV.U32 R11, RZ, RZ, 0x181f ;  /* 0x0000181fff0b7424 */ /* 0x000fe400078e00ff */
[----:B0-----:R-:W-:-:S07]  /*20830*/  IMAD.MOV.U32 R15, RZ, RZ, -0x1 ;  /* 0xffffffffff0f7424 */ /* 0x001fce00078e00ff */
[----:B-1234-:R-:W-:Y:S05]  /*20840*/  WARPSYNC.COLLECTIVE R15, `(.L_x_3329) ;  /* 0x000000000f087348 */ /* 0x01efea0003c00000 */
[----:B----4-:R0:W4:Y:S02]  /*20850*/  SHFL.IDX P6, R14, R13, R12, R11 ;  /* 0x0000000c0d0e7389 */ /* 0x01012400000c000b */
[----:B01234-:R-:W-:Y:S01]  /*20860*/  ENDCOLLECTIVE ;  /* 0x000000000000791b */ /* 0x01ffe20003800000 */
.L_x_3329:
[----:B------:R-:W-:Y:S05]  /*20870*/  BSYNC B1 ;  /* 0x0000000000017941 */ /* 0x000fea0003800000 */
.L_x_3328:
        /* <DEDUP_REMOVED lines=8> */
.L_x_3330:
[----:B------:R-:W-:Y:S05]  /*20900*/  BRA `(.L_x_3331) ;  /* 0xffffff6800507947 */ /* 0x000fea000383ffff */
.L_x_3098:
[----:B------:R-:W-:Y:S01]  /*20910*/  BSSY B1, `(.L_x_3332) ;  /* 0x0000008000017945 */ /* 0x000fe20003800000 */
[----:B------:R-:W-:Y:S01]  /*20920*/  MOV R13, R4 ;  /* 0x00000004000d7202 */ /* 0x000fe20000000f00 */
[----:B------:R-:W-:Y:S02]  /*20930*/  IMAD.MOV.U32 R12, RZ, RZ, 0x3 ;  /* 0x00000003ff0c7424 */ /* 0x000fe400078e00ff */
[----:B------:R-:W-:Y:S02]  /*20940*/  IMAD.MOV.U32 R11, RZ, RZ, 0x181f ;  /* 0x0000181fff0b7424 */ /* 0x000fe400078e00ff */
[----:B0-----:R-:W-:-:S07]  /*20950*/  IMAD.MOV.U32 R15, RZ, RZ, -0x1 ;  /* 0xffffffffff0f7424 */ /* 0x001fce00078e00ff */
[----:B-1234-:R-:W-:Y:S05]  /*20960*/  WARPSYNC.COLLECTIVE R15, `(.L_x_3333) ;  /* 0x000000000f087348 */ /* 0x01efea0003c00000 */
[----:B------:R0:W0:Y:S02]  /*20970*/  SHFL.IDX P6, R14, R13, R12, R11 ;  /* 0x0000000c0d0e7389 */ /* 0x00002400000c000b */
[----:B01234-:R-:W-:Y:S01]  /*20980*/  ENDCOLLECTIVE ;  /* 0x000000000000791b */ /* 0x01ffe20003800000 */
.L_x_3333:
[----:B------:R-:W-:Y:S05]  /*20990*/  BSYNC B1 ;  /* 0x0000000000017941 */ /* 0x000fea0003800000 */
.L_x_3332:
        /* <DEDUP_REMOVED lines=8> */
.L_x_3334:
[----:B------:R-:W-:Y:S05]  /*20a20*/  BRA `(.L_x_3335) ;  /* 0xffffff6800507947 */ /* 0x000fea000383ffff */
.L_x_3115:
[----:B0-----:R-:W0:Y:S01]  /*20a30*/  S2R R10, SR_TID.X ;  /* 0x00000000000a7919 */ /* 0x001e220000002100 */
[----:B------:R-:W-:Y:S01]  /*20a40*/  BSSY B1, `(.L_x_3336) ;  /* 0x000000a000017945 */ /* 0x000fe20003800000 */
[----:B------:R-:W-:Y:S01]  /*20a50*/  IMAD.MOV.U32 R12, RZ, RZ, RZ ;  /* 0x000000ffff0c7224 */ /* 0x000fe200078e00ff */
[----:B------:R-:W-:Y:S01]  /*20a60*/  MOV R15, 0xffffffff ;  /* 0xffffffff000f7802 */ /* 0x000fe20000000f00 */
[----:B-1----:R-:W-:Y:S01]  /*20a70*/  IMAD.MOV.U32 R11, RZ, RZ, 0x1f ;  /* 0x0000001fff0b7424 */ /* 0x002fe200078e00ff */
[----:B0-----:R-:W-:-:S04]  /*20a80*/  SHF.R.U32.HI R10, RZ, 0x5, R10 ;  /* 0x00000005ff0a7819 */ /* 0x001fc8000001160a */
[----:B------:R-:W-:-:S05]  /*20a90*/  LOP3.LUT R10, R10, 0x3, RZ, 0xc0, !PT ;  /* 0x000000030a0a7812 */ /* 0x000fca00078ec0ff */
[----:B------:R-:W-:-:S07]  /*20aa0*/  IMAD.MOV.U32 R13, RZ, RZ, R10 ;  /* 0x000000ffff0d7224 */ /* 0x000fce00078e000a */
[----:B------:R-:W-:Y:S05]  /*20ab0*/  WARPSYNC.COLLECTIVE R15, `(.L_x_3337) ;  /* 0x000000000f087348 */ /* 0x000fea0003c00000 */
[----:B------:R0:W1:Y:S02]  /*20ac0*/  SHFL.IDX P6, R14, R13, R12, R11 ;  /* 0x0000000c0d0e7389 */ /* 0x00006400000c000b */
[----:B01----:R-:W-:Y:S01]  /*20ad0*/  ENDCOLLECTIVE ;  /* 0x000000000000791b */ /* 0x003fe20003800000 */
.L_x_3337:
[----:B------:R-:W-:Y:S05]  /*20ae0*/  BSYNC B1 ;  /* 0x0000000000017941 */ /* 0x000fea0003800000 */
.L_x_3336:
[----:B------:R-:W-:Y:S05]  /*20af0*/  BRA `(.L_x_3338) ;  /* 0xffffff7c00907947 */ /* 0x000fea000383ffff */
.L_x_3117:
[----:B------:R-:W-:Y:S01]  /*20b00*/  BSSY B1, `(.L_x_3339) ;  /* 0x0000006000017945 */ /* 0x000fe20003800000 */
[----:B------:R-:W-:-:S07]  /*20b10*/  IMAD.MOV.U32 R15, RZ, RZ, -0x1 ;  /* 0xffffffffff0f7424 */ /* 0x000fce00078e00ff */
[----:B012---:R-:W-:Y:S05]  /*20b20*/  WARPSYNC.COLLECTIVE R15, `(.L_x_3340) ;  /* 0x000000000f0c7348 */ /* 0x007fea0003c00000 */
[----:B------:R-:W-:Y:S02]  /*20b30*/  ELECT P6, UR62, PT ;  /* 0x00000000003e782f */ /* 0x000fe400038c0000 */
[----:B------:R-:W-:Y:S01]  /*20b40*/  MOV R14, UR62 ;  /* 0x0000003e000e7c02 */ /* 0x000fe20008000f00 */
[----:B012---:R-:W-:Y:S10]  /*20b50*/  ENDCOLLECTIVE ;  /* 0x000000000000791b */ /* 0x007ff40003800000 */
.L_x_3340:
[----:B------:R-:W-:Y:S05]  /*20b60*/  BSYNC B1 ;  /* 0x0000000000017941 */ /* 0x000fea0003800000 */
.L_x_3339:
[----:B------:R-:W-:Y:S05]  /*20b70*/  BRA `(.L_x_3116) ;  /* 0xffffff7c00887947 */ /* 0x000fea000383ffff */
.L_x_3119:
[----:B--2---:R2:W3:Y:S02]  /*20b80*/  SYNCS.PHASECHK.TRANS64.TRYWAIT P0, [R22+URZ+0x28820], R7 ;  /* 0x02882007160075a7 */ /* 0x0044e4000800017f */
[----:B---3--:R-:W-:Y:S05]  /*20b90*/  @!P0 NANOSLEEP.SYNCS 0x989680 ;  /* 0x009896800000895d */ /* 0x008fea0003900000 */
[----:B------:R-:W3:Y:S02]  /*20ba0*/  @!P0 SYNCS.PHASECHK.TRANS64 P0, [R22+URZ+0x28820], R7 ;  /* 0x02882007160085a7 */ /* 0x000ee4000800007f */
[----:B---3--:R-:W-:Y:S05]  /*20bb0*/  @!P0 BRA `(.L_x_3119) ;  /* 0xfffffffc00f08947 */ /* 0x008fea000383ffff */
[----:B------:R-:W-:Y:S05]  /*20bc0*/  BRA `(.L_x_3341) ;  /* 0xffffff7c00987947 */ /* 0x000fea000383ffff */
.L_x_3123:
[----:B--2---:R2:W3:Y:S02]  /*20bd0*/  SYNCS.PHASECHK.TRANS64.TRYWAIT P0, [R7+URZ+0x288a0], R8 ;  /* 0x0288a008070075a7 */ /* 0x0044e4000800017f */
[----:B---3--:R-:W-:Y:S05]  /*20be0*/  @!P0 NANOSLEEP.SYNCS 0x989680 ;  /* 0x009896800000895d */ /* 0x008fea0003900000 */
[----:B------:R-:W3:Y:S02]  /*20bf0*/  @!P0 SYNCS.PHASECHK.TRANS64 P0, [R7+URZ+0x288a0], R8 ;  /* 0x0288a008070085a7 */ /* 0x000ee4000800007f */
[----:B---3--:R-:W-:Y:S05]  /*20c00*/  @!P0 BRA `(.L_x_3123) ;  /* 0xfffffffc00f08947 */ /* 0x008fea000383ffff */
[----:B------:R-:W-:Y:S05]  /*20c10*/  BRA `(.L_x_3342) ;  /* 0xffffff7c00b07947 */ /* 0x000fea000383ffff */
.L_x_3129:
[----:B0-----:R0:W1:Y:S02]  /*20c20*/  SYNCS.PHASECHK.TRANS64.TRYWAIT P0, [R7+URZ+0x288c0], R8 ;  /* 0x0288c008070075a7 */ /* 0x001064000800017f */
[----:B-1----:R-:W-:Y:S05]  /*20c30*/  @!P0 NANOSLEEP.SYNCS 0x989680 ;  /* 0x009896800000895d */ /* 0x002fea0003900000 */
[----:B------:R-:W1:Y:S02]  /*20c40*/  @!P0 SYNCS.PHASECHK.TRANS64 P0, [R7+URZ+0x288c0], R8 ;  /* 0x0288c008070085a7 */ /* 0x000e64000800007f */
[----:B-1----:R-:W-:Y:S05]  /*20c50*/  @!P0 BRA `(.L_x_3129) ;  /* 0xfffffffc00f08947 */ /* 0x002fea000383ffff */
[----:B------:R-:W-:Y:S05]  /*20c60*/  BRA `(.L_x_3343) ;  /* 0xffffff8000707947 */ /* 0x000fea000383ffff */
.L_x_3137:
[----:B0-----:R0:W1:Y:S02]  /*20c70*/  SYNCS.PHASECHK.TRANS64.TRYWAIT P1, [R10+URZ+0x288a0], R9 ;  /* 0x0288a0090a0075a7 */ /* 0x001064000802017f */
[----:B-1----:R-:W-:Y:S05]  /*20c80*/  @!P1 NANOSLEEP.SYNCS 0x989680 ;  /* 0x009896800000995d */ /* 0x002fea0003900000 */
[----:B------:R-:W1:Y:S02]  /*20c90*/  @!P1 SYNCS.PHASECHK.TRANS64 P1, [R10+URZ+0x288a0], R9 ;  /* 0x0288a0090a0095a7 */ /* 0x000e64000802007f */
[----:B-1----:R-:W-:Y:S05]  /*20ca0*/  @!P1 BRA `(.L_x_3137) ;  /* 0xfffffffc00f09947 */ /* 0x002fea000383ffff */
[----:B------:R-:W-:Y:S05]  /*20cb0*/  BRA `(.L_x_3344) ;  /* 0xffffff84006c7947 */ /* 0x000fea000383ffff */
.L_x_3143:
[----:B-1----:R1:W2:Y:S02]  /*20cc0*/  SYNCS.PHASECHK.TRANS64.TRYWAIT P1, [R10+URZ+0x288c0], R9 ;  /* 0x0288c0090a0075a7 */ /* 0x0022a4000802017f */
[----:B--2---:R-:W-:Y:S05]  /*20cd0*/  @!P1 NANOSLEEP.SYNCS 0x989680 ;  /* 0x009896800000995d */ /* 0x004fea0003900000 */
[----:B------:R-:W2:Y:S02]  /*20ce0*/  @!P1 SYNCS.PHASECHK.TRANS64 P1, [R10+URZ+0x288c0], R9 ;  /* 0x0288c0090a0095a7 */ /* 0x000ea4000802007f */
[----:B--2---:R-:W-:Y:S05]  /*20cf0*/  @!P1 BRA `(.L_x_3143) ;  /* 0xfffffffc00f09947 */ /* 0x004fea000383ffff */
[----:B------:R-:W-:Y:S05]  /*20d00*/  BRA `(.L_x_3345) ;  /* 0xffffff8800247947 */ /* 0x000fea000383ffff */
.L_x_3157:
        /* <DEDUP_REMOVED lines=11> */
.L_x_3347:
[----:B------:R-:W-:Y:S05]  /*20dc0*/  BSYNC B0 ;  /* 0x0000000000007941 */ /* 0x000fea0003800000 */
.L_x_3346:
[----:B------:R-:W-:Y:S05]  /*20dd0*/  BRA `(.L_x_3348) ;  /* 0xffffff9400187947 */ /* 0x000fea000383ffff */
.L_x_3160:
[----:B0-----:R0:W1:Y:S02]  /*20de0*/  SYNCS.PHASECHK.TRANS64.TRYWAIT P0, [R7+URZ+0x28840], R2 ;  /* 0x02884002070075a7 */ /* 0x001064000800017f */
[----:B-1----:R-:W-:Y:S05]  /*20df0*/  @!P0 NANOSLEEP.SYNCS 0x989680 ;  /* 0x009896800000895d */ /* 0x002fea0003900000 */
[----:B------:R-:W1:Y:S02]  /*20e00*/  @!P0 SYNCS.PHASECHK.TRANS64 P0, [R7+URZ+0x28840], R2 ;  /* 0x02884002070085a7 */ /* 0x000e64000800007f */
[----:B-1----:R-:W-:Y:S05]  /*20e10*/  @!P0 BRA `(.L_x_3160) ;  /* 0xfffffffc00f08947 */ /* 0x002fea000383ffff */
[----:B------:R-:W-:Y:S05]  /*20e20*/  BRA `(.L_x_3349) ;  /* 0xffffff9400747947 */ /* 0x000fea000383ffff */
.L_x_3161:
        /* <DEDUP_REMOVED lines=8> */
.L_x_3351:
[----:B------:R-:W-:Y:S05]  /*20eb0*/  BSYNC B0 ;  /* 0x0000000000007941 */ /* 0x000fea0003800000 */
.L_x_3350:
[----:B------:R-:W-:Y:S01]  /*20ec0*/  IMAD.MOV.U32 R13, RZ, RZ, R4 ;  /* 0x000000ffff0d7224 */ /* 0x000fe200078e0004 */
[----:B------:R-:W-:Y:S01]  /*20ed0*/  MOV R12, RZ ;  /* 0x000000ff000c7202 */ /* 0x000fe20000000f00 */
[----:B------:R-:W-:Y:S02]  /*20ee0*/  IMAD.MOV.U32 R11, RZ, RZ, 0x181f ;  /* 0x0000181fff0b7424 */ /* 0x000fe400078e00ff */
[----:B------:R-:W-:Y:S02]  /*20ef0*/  IMAD.MOV.U32 R15, RZ, RZ, -0x1 ;  /* 0xffffffffff0f7424 */ /* 0x000fe400078e00ff */
[----:B------:R-:W-:Y:S02]  /*20f00*/  IMAD.MOV.U32 R2, RZ, RZ, R14 ;  /* 0x000000ffff027224 */ /* 0x000fe400078e000e */
[----:B------:R-:W-:-:S07]  /*20f10*/  @P0 IMAD R8, R5, 0x2, R22 ;  /* 0x0000000205080824 */ /* 0x000fce00078e0216 */
[----:B------:R-:W-:Y:S05]  /*20f20*/  WARPSYNC.COLLECTIVE R15, `(.L_x_3352) ;  /* 0x000000000f087348 */ /* 0x000fea0003c00000 */
[----:B------:R0:W1:Y:S02]  /*20f30*/  SHFL.IDX P6, R14, R13, R12, R11 ;  /* 0x0000000c0d0e7389 */ /* 0x00006400000c000b */
[----:B01----:R-:W-:Y:S01]  /*20f40*/  ENDCOLLECTIVE ;  /* 0x000000000000791b */ /* 0x003fe20003800000 */
.L_x_3352:
[----:B------:R-:W-:Y:S02]  /*20f50*/  IMAD.MOV.U32 R13, RZ, RZ, R0 ;  /* 0x000000ffff0d7224 */ /* 0x000fe400078e0000 */
[----:B------:R-:W-:Y:S02]  /*20f60*/  IMAD.MOV.U32 R12, RZ, RZ, 0x1 ;  /* 0x00000001ff0c7424 */ /* 0x000fe400078e00ff */
[----:B------:R-:W-:-:S07]  /*20f70*/  IMAD.MOV.U32 R3, RZ, RZ, R14 ;  /* 0x000000ffff037224 */ /* 0x000fce00078e000e */
[----:B------:R-:W-:Y:S05]  /*20f80*/  WARPSYNC.COLLECTIVE R15, `(.L_x_3353) ;  /* 0x000000000f087348 */ /* 0x000fea0003c00000 */
[----:B------:R0:W1:Y:S02]  /*20f90*/  SHFL.IDX P6, R14, R13, R12, R11 ;  /* 0x0000000c0d0e7389 */ /* 0x00006400000c000b */
[----:B01----:R-:W-:Y:S01]  /*20fa0*/  ENDCOLLECTIVE ;  /* 0x000000000000791b */ /* 0x003fe20003800000 */
.L_x_3353:
        /* <DEDUP_REMOVED lines=16> */
.L_x_3354:
[----:B------:R-:W-:Y:S01]  /*210b0*/  @P0 LEA R8, R5, R22, 0x1 ;  /* 0x0000001605080211 */ /* 0x000fe200078e08ff */
[----:B------:R-:W-:Y:S02]  /*210c0*/  IMAD.MOV.U32 R13, RZ, RZ, R0 ;  /* 0x000000ffff0d7224 */ /* 0x000fe400078e0000 */
[----:B------:R-:W-:Y:S02]  /*210d0*/  IMAD.MOV.U32 R12, RZ, RZ, 0x2 ;  /* 0x00000002ff0c7424 */ /* 0x000fe400078e00ff */
[----:B------:R-:W-:-:S07]  /*210e0*/  IMAD.MOV.U32 R3, RZ, RZ, R14 ;  /* 0x000000ffff037224 */ /* 0x000fce00078e000e */
[----:B------:R-:W-:Y:S05]  /*210f0*/  WARPSYNC.COLLECTIVE R15, `(.L_x_3355) ;  /* 0x000000000f087348 */ /* 0x000fea0003c00000 */
[----:B------:R0:W1:Y:S02]  /*21100*/  SHFL.IDX P6, R14, R13, R12, R11 ;  /* 0x0000000c0d0e7389 */ /* 0x00006400000c000b */
[----:B01----:R-:W-:Y:S01]  /*21110*/  ENDCOLLECTIVE ;  /* 0x000000000000791b */ /* 0x003fe20003800000 */
.L_x_3355:
        /* <DEDUP_REMOVED lines=16> */
.L_x_3356:
[----:B------:R-:W-:Y:S01]  /*21220*/  @P0 IMAD R8, R5, 0x2, R22 ;  /* 0x0000000205080824 */ /* 0x000fe200078e0216 */
[----:B------:R-:W-:Y:S01]  /*21230*/  MOV R13, R0 ;  /* 0x00000000000d7202 */ /* 0x000fe20000000f00 */
[----:B------:R-:W-:Y:S02]  /*21240*/  IMAD.MOV.U32 R12, RZ, RZ, 0x3 ;  /* 0x00000003ff0c7424 */ /* 0x000fe400078e00ff */
[----:B------:R-:W-:-:S07]  /*21250*/  IMAD.MOV.U32 R3, RZ, RZ, R14 ;  /* 0x000000ffff037224 */ /* 0x000fce00078e000e */
[----:B------:R-:W-:Y:S05]  /*21260*/  WARPSYNC.COLLECTIVE R15, `(.L_x_3357) ;  /* 0x000000000f087348 */ /* 0x000fea0003c00000 */
[----:B------:R0:W1:Y:S02]  /*21270*/  SHFL.IDX P6, R14, R13, R12, R11 ;  /* 0x0000000c0d0e7389 */ /* 0x00006400000c000b */
[----:B01----:R-:W-:Y:S01]  /*21280*/  ENDCOLLECTIVE ;  /* 0x000000000000791b */ /* 0x003fe20003800000 */
.L_x_3357:
        /* <DEDUP_REMOVED lines=16> */
.L_x_3358:
[----:B------:R-:W-:Y:S02]  /*21390*/  @P0 IMAD R8, R5, 0x2, R22 ;  /* 0x0000000205080824 */ /* 0x000fe400078e0216 */
[----:B------:R-:W-:Y:S01]  /*213a0*/  IMAD.MOV.U32 R13, RZ, RZ, R0 ;  /* 0x000000ffff0d7224 */ /* 0x000fe200078e0000 */
[----:B------:R-:W-:Y:S02]  /*213b0*/  MOV R12, 0x4 ;  /* 0x00000004000c7802 */ /* 0x000fe40000000f00 */
[----:B------:R-:W-:-:S07]  /*213c0*/  MOV R3, R14 ;  /* 0x0000000e00037202 */ /* 0x000fce0000000f00 */
[----:B------:R-:W-:Y:S05]  /*213d0*/  WARPSYNC.COLLECTIVE R15, `(.L_x_3359) ;  /* 0x000000000f087348 */ /* 0x000fea0003c00000 */
[----:B------:R0:W1:Y:S02]  /*213e0*/  SHFL.IDX P6, R14, R13, R12, R11 ;  /* 0x0000000c0d0e7389 */ /* 0x00006400000c000b */
[----:B01----:R-:W-:Y:S01]  /*213f0*/  ENDCOLLECTIVE ;  /* 0x000000000000791b */ /* 0x003fe20003800000 */
.L_x_3359:
        /* <DEDUP_REMOVED lines=16> */
.L_x_3360:
[----:B------:R-:W-:Y:S02]  /*21500*/  @P0 IMAD R8, R5, 0x2, R22 ;  /* 0x0000000205080824 */ /* 0x000fe400078e0216 */
[----:B------:R-:W-:Y:S02]  /*21510*/  IMAD.MOV.U32 R13, RZ, RZ, R0 ;  /* 0x000000ffff0d7224 */ /* 0x000fe400078e0000 */
[----:B------:R-:W-:Y:S02]  /*21520*/  IMAD.MOV.U32 R12, RZ, RZ, 0x5 ;  /* 0x00000005ff0c7424 */ /* 0x000fe400078e00ff */
[----:B------:R-:W-:-:S07]  /*21530*/  IMAD.MOV.U32 R3, RZ, RZ, R14 ;  /* 0x000000ffff037224 */ /* 0x000fce00078e000e */
[----:B------:R-:W-:Y:S05]  /*21540*/  WARPSYNC.COLLECTIVE R15, `(.L_x_3361) ;  /* 0x000000000f087348 */ /* 0x000fea0003c00000 */
[----:B------:R0:W1:Y:S02]  /*21550*/  SHFL.IDX P6, R14, R13, R12, R11 ;  /* 0x0000000c0d0e7389 */ /* 0x00006400000c000b */
[----:B01----:R-:W-:Y:S01]  /*21560*/  ENDCOLLECTIVE ;  /* 0x000000000000791b */ /* 0x003fe20003800000 */
.L_x_3361:
        /* <DEDUP_REMOVED lines=16> */
.L_x_3362:
[----:B------:R-:W-:Y:S01]  /*21670*/  @P0 LEA R8, R5, R22, 0x1 ;  /* 0x0000001605080211 */ /* 0x000fe200078e08ff */
[----:B------:R-:W-:Y:S02]  /*21680*/  IMAD.MOV.U32 R13, RZ, RZ, R0 ;  /* 0x000000ffff0d7224 */ /* 0x000fe400078e0000 */
[----:B------:R-:W-:Y:S02]  /*21690*/  IMAD.MOV.U32 R12, RZ, RZ, 0x6 ;  /* 0x00000006ff0c7424 */ /* 0x000fe400078e00ff */
[----:B------:R-:W-:-:S07]  /*216a0*/  IMAD.MOV.U32 R3, RZ, RZ, R14 ;  /* 0x000000ffff037224 */ /* 0x000fce00078e000e */
[----:B------:R-:W-:Y:S05]  /*216b0*/  WARPSYNC.COLLECTIVE R15, `(.L_x_3363) ;  /* 0x000000000f087348 */ /* 0x000fea0003c00000 */
[----:B------:R0:W1:Y:S02]  /*216c0*/  SHFL.IDX P6, R14, R13, R12, R11 ;  /* 0x0000000c0d0e7389 */ /* 0x00006400000c000b */
[----:B01----:R-:W-:Y:S01]  /*216d0*/  ENDCOLLECTIVE ;  /* 0x000000000000791b */ /* 0x003fe20003800000 */
.L_x_3363:
        /* <DEDUP_REMOVED lines=16> */
.L_x_3364:
[----:B------:R-:W-:Y:S01]  /*217e0*/  @P0 IMAD R8, R5, 0x2, R22 ;  /* 0x0000000205080824 */ /* 0x000fe200078e0216 */
[----:B------:R-:W-:Y:S01]  /*217f0*/  MOV R13, R0 ;  /* 0x00000000000d7202 */ /* 0x000fe20000000f00 */
[----:B------:R-:W-:Y:S02]  /*21800*/  IMAD.MOV.U32 R12, RZ, RZ, 0x7 ;  /* 0x00000007ff0c7424 */ /* 0x000fe400078e00ff */
[----:B------:R-:W-:-:S07]  /*21810*/  IMAD.MOV.U32 R3, RZ, RZ, R14 ;  /* 0x000000ffff037224 */ /* 0x000fce00078e000e */
[----:B------:R-:W-:Y:S05]  /*21820*/  WARPSYNC.COLLECTIVE R15, `(.L_x_3365) ;  /* 0x000000000f087348 */ /* 0x000fea0003c00000 */
[----:B------:R0:W1:Y:S02]  /*21830*/  SHFL.IDX P6, R14, R13, R12, R11 ;  /* 0x0000000c0d0e7389 */ /* 0x00006400000c000b */
[----:B01----:R-:W-:Y:S01]  /*21840*/  ENDCOLLECTIVE ;  /* 0x000000000000791b */ /* 0x003fe20003800000 */
.L_x_3365:
        /* <DEDUP_REMOVED lines=10> */
.L_x_3366:
[----:B------:R-:W-:Y:S01]  /*218f0*/  @!PT LDS RZ, [RZ] ;  /* 0x00000000fffff984 */ /* 0x000fe20000000800 */
[----:B------:R-:W-:Y:S01]  /*21900*/  @!PT LDS RZ, [RZ] ;  /* 0x00000000fffff984 */ /* 0x000fe20000000800 */
[----:B------:R-:W-:Y:S01]  /*21910*/  @!PT LDS RZ, [RZ] ;  /* 0x00000000fffff984 */ /* 0x000fe20000000800 */
[----:B------:R-:W-:Y:S04]  /*21920*/  @P0 LDGSTS.E.BYPASS.LTC128B.128 [R8+0x1b400], desc[UR42][R2.64], !P3 ;  /* 0x1b40000002080fae */ /* 0x000fe8000d901d6a */
[----:B------:R0:W-:Y:S02]  /*21930*/  @P0 LDGSTS.E.BYPASS.LTC128B.128 [R8+0x1f400], desc[UR42][R2.64+0x80], !P2 ;  /* 0x1f40008002080fae */ /* 0x0001e4000d101d6a */
[----:B0-----:R-:W-:Y:S01]  /*21940*/  MOV R2, R14 ;  /* 0x0000000e00027202 */ /* 0x001fe20000000f00 */
[----:B------:R-:W-:Y:S06]  /*21950*/  BRA `(.L_x_3367) ;  /* 0xffffff9000587947 */ /* 0x000fec000383ffff */
.L_x_3166:
[----:B------:R-:W-:Y:S01]  /*21960*/  IMAD.MOV.U32 R13, RZ, RZ, R4 ;  /* 0x000000ffff0d7224 */ /* 0x000fe200078e0004 */
[----:B------:R-:W-:Y:S01]  /*21970*/  MOV R15, 0xffffffff ;  /* 0xffffffff000f7802 */ /* 0x000fe20000000f00 */
[----:B------:R-:W-:Y:S02]  /*21980*/  IMAD.MOV.U32 R12, RZ, RZ, RZ ;  /* 0x000000ffff0c7224 */ /* 0x000fe400078e00ff */
[----:B------:R-:W-:Y:S02]  /*21990*/  IMAD.MOV.U32 R11, RZ, RZ, 0x181f ;  /* 0x0000181fff0b7424 */ /* 0x000fe400078e00ff */
[----:B-----5:R-:W-:Y:S02]  /*219a0*/  IMAD R5, R10, R6, RZ ;  /* 0x000000060a057224 */ /* 0x020fe400078e02ff */
[----:B------:R-:W-:-:S07]  /*219b0*/  IMAD R17, R17, 0x80, R9 ;  /* 0x0000008011117824 */ /* 0x000fce00078e0209 */
[----:B------:R-:W-:Y:S05]  /*219c0*/  WARPSYNC.COLLECTIVE R15, `(.L_x_3368) ;  /* 0x000000000f087348 */ /* 0x000fea0003c00000 */
[----:B------:R0:W1:Y:S02]  /*219d0*/  SHFL.IDX P6, R14, R13, R12, R11 ;  /* 0x0000000c0d0e7389 */ /* 0x00006400000c000b */
[----:B01----:R-:W-:Y:S01]  /*219e0*/  ENDCOLLECTIVE ;  /* 0x000000000000791b */ /* 0x003fe20003800000 */
.L_x_3368:
[C---:B------:R-:W-:Y:S01]  /*219f0*/  VIADD R6, R17.reuse, 0x10 ;  /* 0x0000001011067836 */ /* 0x040fe20000000000 */
[----:B------:R-:W-:Y:S01]  /*21a00*/  ISETP.GE.AND P3, PT, R17, R5, PT ;  /* 0x000000051100720c */ /* 0x000fe20003f66270 */
[----:B------:R-:W-:Y:S02]  /*21a10*/  IMAD.MOV.U32 R13, RZ, RZ, R0 ;  /* 0x000000ffff0d7224 */ /* 0x000fe400078e0000 */
[----:B------:R-:W-:-:S10]  /*21a20*/  IMAD.MOV.U32 R2, RZ, RZ, R14 ;  /* 0x000000ffff027224 */ /* 0x000fd400078e000e */
[----:B------:R-:W-:Y:S05]  /*21a30*/  WARPSYNC.COLLECTIVE R15, `(.L_x_3369) ;  /* 0x000000000f087348 */ /* 0x000fea0003c00000 */
[----:B------:R0:W1:Y:S02]  /*21a40*/  SHFL.IDX P6, R14, R13, R12, R11 ;  /* 0x0000000c0d0e7389 */ /* 0x00006400000c000b */
[----:B01----:R-:W-:Y:S01]  /*21a50*/  ENDCOLLECTIVE ;  /* 0x000000000000791b */ /* 0x003fe20003800000 */
.L_x_3369:
[----:B------:R-:W-:Y:S01]  /*21a60*/  IMAD.MOV.U32 R13, RZ, RZ, R4 ;  /* 0x000000ffff0d7224 */ /* 0x000fe200078e0004 */
[----:B------:R-:W-:Y:S02]  /*21a70*/  MOV R12, 0x1 ;  /* 0x00000001000c7802 */ /* 0x000fe40000000f00 */
[----:B------:R-:W-:-:S04]  /*21a80*/  @!P3 LEA R14, P2, R31, R14, 0x1 ;  /* 0x0000000e1f0eb211 */ /* 0x000fc800078408ff */
[----:B------:R-:W-:Y:S01]  /*21a90*/  @!P3 IADD3.X R3, RZ, R2, RZ, P2, !PT ;  /* 0x00000002ff03b210 */ /* 0x000fe200017fe4ff */
[----:B------:R-:W-:-:S08]  /*21aa0*/  @!P3 IMAD.MOV.U32 R2, RZ, RZ, R14 ;  /* 0x000000ffff02b224 */ /* 0x000fd000078e000e */
[----:B------:R-:W-:Y:S05]  /*21ab0*/  WARPSYNC.COLLECTIVE R15, `(.L_x_3370) ;  /* 0x000000000f087348 */ /* 0x000fea0003c00000 */
[----:B------:R0:W1:Y:S02]  /*21ac0*/  SHFL.IDX P6, R14, R13, R12, R11 ;  /* 0x0000000c0d0e7389 */ /* 0x00006400000c000b */
[----:B01----:R-:W-:Y:S01]  /*21ad0*/  ENDCOLLECTIVE ;  /* 0x000000000000791b */ /* 0x003fe20003800000 */
.L_x_3370:
        /* <DEDUP_REMOVED lines=12> */
.L_x_3371:
        /* <DEDUP_REMOVED lines=8> */
.L_x_3372:
        /* <DEDUP_REMOVED lines=13> */
.L_x_3373:
        /* <DEDUP_REMOVED lines=8> */
.L_x_3374:
        /* <DEDUP_REMOVED lines=13> */
.L_x_3375:
        /* <DEDUP_REMOVED lines=8> */
.L_x_3376:
        /* <DEDUP_REMOVED lines=13> */
.L_x_3377:
        /* <DEDUP_REMOVED lines=8> */
.L_x_3378:
        /* <DEDUP_REMOVED lines=13> */
.L_x_3379:
[----:B------:R-:W-:Y:S02]  /*220e0*/  IMAD.MOV.U32 R13, RZ, RZ, R4 ;  /* 0x000000ffff0d7224 */ /* 0x000fe400078e0004 */
[----:B------:R-:W-:Y:S01]  /*220f0*/  IMAD.MOV.U32 R12, RZ, RZ, 0x6 ;  /* 0x00000006ff0c7424 */ /* 0x000fe200078e00ff */
[----:B------:R-:W-:-:S05]  /*22100*/  @!P3 LEA R14, P2, R31, R14, 0x1 ;  /* 0x0000000e1f0eb211 */ /* 0x000fca00078408ff */
[----:B------:R-:W-:Y:S01]  /*22110*/  @!P3 IMAD.X R7, RZ, RZ, R2, P2 ;  /* 0x000000ffff07b224 */ /* 0x000fe200010e0602 */
[----:B------:R-:W-:-:S07]  /*22120*/  @!P3 MOV R2, R14 ;  /* 0x0000000e0002b202 */ /* 0x000fce0000000f00 */
[----:B------:R-:W-:Y:S05]  /*22130*/  WARPSYNC.COLLECTIVE R15, `(.L_x_3380) ;  /* 0x000000000f087348 */ /* 0x000fea0003c00000 */
[----:B------:R0:W1:Y:S02]  /*22140*/  SHFL.IDX P6, R14, R13, R12, R11 ;  /* 0x0000000c0d0e7389 */ /* 0x00006400000c000b */
[----:B01----:R-:W-:Y:S01]  /*22150*/  ENDCOLLECTIVE ;  /* 0x000000000000791b */ /* 0x003fe20003800000 */
.L_x_3380:
[----:B------:R-:W-:-:S05]  /*22160*/  @!P3 IMAD.MOV.U32 R3, RZ, RZ, R7 ;  /* 0x000000ffff03b224 */ /* 0x000fca00078e0007 */
        /* <DEDUP_REMOVED lines=11> */
.L_x_3381:
        /* <DEDUP_REMOVED lines=8> */
.L_x_3382:
[----:B------:R-:W-:-:S05]  /*222a0*/  @!P3 IMAD.MOV.U32 R3, RZ, RZ, R7 ;  /* 0x000000ffff03b224 */ /* 0x000fca00078e0007 */
        /* <DEDUP_REMOVED lines=10> */
.L_x_3383:
[----:B------:R-:W-:Y:S05]  /*22350*/  BRA `(.L_x_3384) ;  /* 0xffffff9000d07947 */ /* 0x000fea000383ffff */
.L_x_3171:
[----:B0-----:R0:W1:Y:S02]  /*22360*/  SYNCS.PHASECHK.TRANS64.TRYWAIT P0, [R22+URZ+0x28820], R3 ;  /* 0x02882003160075a7 */ /* 0x001064000800017f */
[----:B-1----:R-:W-:Y:S05]  /*22370*/  @!P0 NANOSLEEP.SYNCS 0x989680 ;  /* 0x009896800000895d */ /* 0x002fea0003900000 */
[----:B------:R-:W1:Y:S02]  /*22380*/  @!P0 SYNCS.PHASECHK.TRANS64 P0, [R22+URZ+0x28820], R3 ;  /* 0x02882003160085a7 */ /* 0x000e64000800007f */
[----:B-1----:R-:W-:Y:S05]  /*22390*/  @!P0 BRA `(.L_x_3171) ;  /* 0xfffffffc00f08947 */ /* 0x002fea000383ffff */
[----:B------:R-:W-:Y:S05]  /*223a0*/  BRA `(.L_x_3385) ;  /* 0xffffff9400447947 */ /* 0x000fea000383ffff */
.L_x_3176:
[----:B0-----:R0:W1:Y:S02]  /*223b0*/  SYNCS.PHASECHK.TRANS64.TRYWAIT P0, [R6+URZ+0x28840], R3 ;  /* 0x02884003060075a7 */ /* 0x001064000800017f */
[----:B-1----:R-:W-:Y:S05]  /*223c0*/  @!P0 NANOSLEEP.SYNCS 0x989680 ;  /* 0x009896800000895d */ /* 0x002fea0003900000 */
[----:B------:R-:W1:Y:S02]  /*223d0*/  @!P0 SYNCS.PHASECHK.TRANS64 P0, [R6+URZ+0x28840], R3 ;  /* 0x02884003060085a7 */ /* 0x000e64000800007f */
[----:B-1----:R-:W-:Y:S05]  /*223e0*/  @!P0 BRA `(.L_x_3176) ;  /* 0xfffffffc00f08947 */ /* 0x002fea000383ffff */
[----:B------:R-:W-:Y:S05]  /*223f0*/  BRA `(.L_x_3386) ;  /* 0xffffff9800147947 */ /* 0x000fea000383ffff */
.L_x_3177:
        /* <DEDUP_REMOVED lines=8> */
.L_x_3388:
[----:B------:R-:W-:Y:S05]  /*22480*/  BSYNC B1 ;  /* 0x0000000000017941 */ /* 0x000fea0003800000 */
.L_x_3387:
        /* <DEDUP_REMOVED lines=10> */
.L_x_3389:
[----:B------:R-:W-:Y:S01]  /*22530*/  IMAD.MOV.U32 R13, RZ, RZ, R9 ;  /* 0x000000ffff0d7224 */ /* 0x000fe200078e0009 */
[----:B------:R-:W-:Y:S01]  /*22540*/  MOV R12, 0x1 ;  /* 0x00000001000c7802 */ /* 0x000fe20000000f00 */
[----:B------:R-:W-:-:S07]  /*22550*/  IMAD.MOV.U32 R2, RZ, RZ, R14 ;  /* 0x000000ffff027224 */ /* 0x000fce00078e000e */
[----:B------:R-:W-:Y:S05]  /*22560*/  WARPSYNC.COLLECTIVE R15, `(.L_x_3390) ;  /* 0x000000000f087348 */ /* 0x000fea0003c00000 */
[----:B------:R0:W1:Y:S02]  /*22570*/  SHFL.IDX P6, R14, R13, R12, R11 ;  /* 0x0000000c0d0e7389 */ /* 0x00006400000c000b */
[----:B01----:R-:W-:Y:S01]  /*22580*/  ENDCOLLECTIVE ;  /* 0x000000000000791b */ /* 0x003fe20003800000 */
.L_x_3390:
        /* <DEDUP_REMOVED lines=12> */
.L_x_3391:
[----:B------:R-:W-:Y:S02]  /*22650*/  IMAD.MOV.U32 R13, RZ, RZ, R9 ;  /* 0x000000ffff0d7224 */ /* 0x000fe400078e0009 */
[----:B------:R-:W-:Y:S02]  /*22660*/  IMAD.MOV.U32 R12, RZ, RZ, 0x2 ;  /* 0x00000002ff0c7424 */ /* 0x000fe400078e00ff */
[----:B------:R-:W-:-:S07]  /*22670*/  IMAD.MOV.U32 R2, RZ, RZ, R14 ;  /* 0x000000ffff027224 */ /* 0x000fce00078e000e */
[----:B------:R-:W-:Y:S05]  /*22680*/  WARPSYNC.COLLECTIVE R15, `(.L_x_3392) ;  /* 0x000000000f087348 */ /* 0x000fea0003c00000 */
[----:B------:R0:W1:Y:S02]  /*22690*/  SHFL.IDX P6, R14, R13, R12, R11 ;  /* 0x0000000c0d0e7389 */ /* 0x00006400000c000b */
[----:B01----:R-:W-:Y:S01]  /*226a0*/  ENDCOLLECTIVE ;  /* 0x000000000000791b */ /* 0x003fe20003800000 */
.L_x_3392:
[----:B------:R-:W-:-:S04]  /*226b0*/  IADD3 R2, P0, R2, R5, RZ ;  /* 0x0000000502027210 */ /* 0x000fc80007f1e0ff */
[----:B------:R-:W-:-:S05]  /*226c0*/  IADD3.X R3, RZ, R3, RZ, P0, !PT ;  /* 0x00000003ff037210 */ /* 0x000fca00007fe4ff */
        /* <DEDUP_REMOVED lines=10> */
.L_x_3393:
[----:B------:R-:W-:Y:S01]  /*22770*/  IMAD.MOV.U32 R13, RZ, RZ, R9 ;  /* 0x000000ffff0d7224 */ /* 0x000fe200078e0009 */
[----:B------:R-:W-:Y:S01]  /*22780*/  MOV R12, 0x3 ;  /* 0x00000003000c7802 */ /* 0x000fe20000000f00 */
[----:B------:R-:W-:-:S07]  /*22790*/  IMAD.MOV.U32 R2, RZ, RZ, R14 ;  /* 0x000000ffff027224 */ /* 0x000fce00078e000e */
[----:B------:R-:W-:Y:S05]  /*227a0*/  WARPSYNC.COLLECTIVE R15, `(.L_x_3394) ;  /* 0x000000000f087348 */ /* 0x000fea0003c00000 */
[----:B------:R0:W1:Y:S02]  /*227b0*/  SHFL.IDX P6, R14, R13, R12, R11 ;  /* 0x0000000c0d0e7389 */ /* 0x00006400000c000b */
[----:B01----:R-:W-:Y:S01]  /*227c0*/  ENDCOLLECTIVE ;  /* 0x000000000000791b */ /* 0x003fe20003800000 */
.L_x_3394:
        /* <DEDUP_REMOVED lines=12> */
.L_x_3395:
[----:B------:R-:W-:Y:S02]  /*22890*/  IMAD.MOV.U32 R13, RZ, RZ, R9 ;  /* 0x000000ffff0d7224 */ /* 0x000fe400078e0009 */
[----:B------:R-:W-:Y:S02]  /*228a0*/  IMAD.MOV.U32 R12, RZ, RZ, 0x4 ;  /* 0x00000004ff0c7424 */ /* 0x000fe400078e00ff */
[----:B------:R-:W-:-:S07]  /*228b0*/  IMAD.MOV.U32 R2, RZ, RZ, R14 ;  /* 0x000000ffff027224 */ /* 0x000fce00078e000e */
[----:B------:R-:W-:Y:S05]  /*228c0*/  WARPSYNC.COLLECTIVE R15, `(.L_x_3396) ;  /* 0x000000000f087348 */ /* 0x000fea0003c00000 */
[----:B------:R0:W1:Y:S02]  /*228d0*/  SHFL.IDX P6, R14, R13, R12, R11 ;  /* 0x0000000c0d0e7389 */ /* 0x00006400000c000b */
[----:B01----:R-:W-:Y:S01]  /*228e0*/  ENDCOLLECTIVE ;  /* 0x000000000000791b */ /* 0x003fe20003800000 */
.L_x_3396:
        /* <DEDUP_REMOVED lines=12> */
.L_x_3397:
[----:B------:R-:W-:Y:S01]  /*229b0*/  IMAD.MOV.U32 R13, RZ, RZ, R9 ;  /* 0x000000ffff0d7224 */ /* 0x000fe200078e0009 */
[----:B------:R-:W-:Y:S01]  /*229c0*/  MOV R12, 0x5 ;  /* 0x00000005000c7802 */ /* 0x000fe20000000f00 */
[----:B------:R-:W-:-:S07]  /*229d0*/  IMAD.MOV.U32 R2, RZ, RZ, R14 ;  /* 0x000000ffff027224 */ /* 0x000fce00078e000e */
[----:B------:R-:W-:Y:S05]  /*229e0*/  WARPSYNC.COLLECTIVE R15, `(.L_x_3398) ;  /* 0x000000000f087348 */ /* 0x000fea0003c00000 */
[----:B------:R0:W1:Y:S02]  /*229f0*/  SHFL.IDX P6, R14, R13, R12, R11 ;  /* 0x0000000c0d0e7389 */ /* 0x00006400000c000b */
[----:B01----:R-:W-:Y:S01]  /*22a00*/  ENDCOLLECTIVE ;  /* 0x000000000000791b */ /* 0x003fe20003800000 */
.L_x_3398:
        /* <DEDUP_REMOVED lines=12> */
.L_x_3399:
[----:B------:R-:W-:Y:S02]  /*22ad0*/  IMAD.MOV.U32 R13, RZ, RZ, R9 ;  /* 0x000000ffff0d7224 */ /* 0x000fe400078e0009 */
[----:B------:R-:W-:Y:S02]  /*22ae0*/  IMAD.MOV.U32 R12, RZ, RZ, 0x6 ;  /* 0x00000006ff0c7424 */ /* 0x000fe400078e00ff */
[----:B------:R-:W-:-:S07]  /*22af0*/  IMAD.MOV.U32 R2, RZ, RZ, R14 ;  /* 0x000000ffff027224 */ /* 0x000fce00078e000e */
[----:B------:R-:W-:Y:S05]  /*22b00*/  WARPSYNC.COLLECTIVE R15, `(.L_x_3400) ;  /* 0x000000000f087348 */ /* 0x000fea0003c00000 */
[----:B------:R0:W1:Y:S02]  /*22b10*/  SHFL.IDX P6, R14, R13, R12, R11 ;  /* 0x0000000c0d0e7389 */ /* 0x00006400000c000b */
[----:B01----:R-:W-:Y:S01]  /*22b20*/  ENDCOLLECTIVE ;  /* 0x000000000000791b */ /* 0x003fe20003800000 */
.L_x_3400:
        /* <DEDUP_REMOVED lines=12> */
.L_x_3401:
[----:B------:R-:W-:Y:S01]  /*22bf0*/  IMAD.MOV.U32 R13, RZ, RZ, R9 ;  /* 0x000000ffff0d7224 */ /* 0x000fe200078e0009 */
[----:B------:R-:W-:Y:S01]  /*22c00*/  MOV R12, 0x7 ;  /* 0x00000007000c7802 */ /* 0x000fe20000000f00 */
[----:B------:R-:W-:-:S07]  /*22c10*/  IMAD.MOV.U32 R2, RZ, RZ, R14 ;  /* 0x000000ffff027224 */ /* 0x000fce00078e000e */
[----:B------:R-:W-:Y:S05]  /*22c20*/  WARPSYNC.COLLECTIVE R15, `(.L_x_3402) ;  /* 0x000000000f087348 */ /* 0x000fea0003c00000 */
[----:B------:R0:W1:Y:S02]  /*22c30*/  SHFL.IDX P6, R14, R13, R12, R11 ;  /* 0x0000000c0d0e7389 */ /* 0x00006400000c000b */
[----:B01----:R-:W-:Y:S01]  /*22c40*/  ENDCOLLECTIVE ;  /* 0x000000000000791b */ /* 0x003fe20003800000 */
.L_x_3402:
        /* <DEDUP_REMOVED lines=12> */
.L_x_3403:
[----:B------:R-:W-:Y:S01]  /*22d10*/  IMAD.MOV.U32 R2, RZ, RZ, R14 ;  /* 0x000000ffff027224 */ /* 0x000fe200078e000e */
[----:B------:R-:W-:Y:S06]  /*22d20*/  BRA `(.L_x_3404) ;  /* 0xffffff9000e87947 */ /* 0x000fec000383ffff */
.L_x_3182:
[----:B-1----:R1:W2:Y:S02]  /*22d30*/  SYNCS.PHASECHK.TRANS64.TRYWAIT P0, [R6+URZ+0x28860], R2 ;  /* 0x02886002060075a7 */ /* 0x0022a4000800017f */
[----:B--2---:R-:W-:Y:S05]  /*22d40*/  @!P0 NANOSLEEP.SYNCS 0x989680 ;  /* 0x009896800000895d */ /* 0x004fea0003900000 */
[----:B------:R-:W2:Y:S02]  /*22d50*/  @!P0 SYNCS.PHASECHK.TRANS64 P0, [R6+URZ+0x28860], R2 ;  /* 0x02886002060085a7 */ /* 0x000ea4000800007f */
[----:B--2---:R-:W-:Y:S05]  /*22d60*/  @!P0 BRA `(.L_x_3182) ;  /* 0xfffffffc00f08947 */ /* 0x004fea000383ffff */
[----:B------:R-:W-:Y:S05]  /*22d70*/  BRA `(.L_x_3405) ;  /* 0xffffff9400447947 */ /* 0x000fea000383ffff */
.L_x_3183:
[----:B------:R-:W-:Y:S01]  /*22d80*/  BSSY B1, `(.L_x_3406) ;  /* 0x0000008000017945 */ /* 0x000fe20003800000 */
[----:B------:R-:W-:Y:S01]  /*22d90*/  MOV R13, R24 ;  /* 0x00000018000d7202 */ /* 0x000fe20000000f00 */
[----:B------:R-:W-:Y:S02]  /*22da0*/  IMAD.MOV.U32 R12, RZ, RZ, RZ ;  /* 0x000000ffff0c7224 */ /* 0x000fe400078e00ff */
[----:B------:R-:W-:Y:S02]  /*22db0*/  IMAD.MOV.U32 R11, RZ, RZ, 0x181f ;  /* 0x0000181fff0b7424 */ /* 0x000fe400078e00ff */
[----:B------:R-:W-:-:S07]  /*22dc0*/  IMAD.MOV.U32 R15, RZ, RZ, -0x1 ;  /* 0xffffffffff0f7424 */ /* 0x000fce00078e00ff */
[----:B-1----:R-:W-:Y:S05]  /*22dd0*/  WARPSYNC.COLLECTIVE R15, `(.L_x_3407) ;  /* 0x000000000f087348 */ /* 0x002fea0003c00000 */
[----:B------:R0:W2:Y:S02]  /*22de0*/  SHFL.IDX P6, R14, R13, R12, R11 ;  /* 0x0000000c0d0e7389 */ /* 0x0000a400000c000b */
[----:B012---:R-:W-:Y:S01]  /*22df0*/  ENDCOLLECTIVE ;  /* 0x000000000000791b */ /* 0x007fe20003800000 */
.L_x_3407:
[----:B------:R-:W-:Y:S05]  /*22e00*/  BSYNC B1 ;  /* 0x0000000000017941 */ /* 0x000fea0003800000 */
.L_x_3406:
[----:B------:R-:W-:Y:S01]  /*22e10*/  IMAD.MOV.U32 R13, RZ, RZ, R23 ;  /* 0x000000ffff0d7224 */ /* 0x000fe200078e0017 */
[----:B------:R-:W-:Y:S01]  /*22e20*/  MOV R15, 0xffffffff ;  /* 0xffffffff000f7802 */ /* 0x000fe20000000f00 */
[----:B------:R-:W-:Y:S01]  /*22e30*/  IMAD.MOV.U32 R12, RZ, RZ, RZ ;  /* 0x000000ffff0c7224 */ /* 0x000fe200078e00ff */
[----:B------:R-:W-:Y:S01]  /*22e40*/  MOV R3, R14 ;  /* 0x0000000e00037202 */ /* 0x000fe20000000f00 */
[----:B------:R-:W-:Y:S02]  /*22e50*/  IMAD.MOV.U32 R11, RZ, RZ, 0x181f ;  /* 0x0000181fff0b7424 */ /* 0x000fe400078e00ff */
[----:B------:R-:W-:-:S07]  /*22e60*/  IMAD R7, R7, 0x2, R22 ;  /* 0x0000000207077824 */ /* 0x000fce00078e0216 */
[----:B------:R-:W-:Y:S05]  /*22e70*/  WARPSYNC.COLLECTIVE R15, `(.L_x_3408) ;  /* 0x000000000f087348 */ /* 0x000fea0003c00000 */
[----:B------:R0:W1:Y:S02]  /*22e80*/  SHFL.IDX P6, R14, R13, R12, R11 ;  /* 0x0000000c0d0e7389 */ /* 0x00006400000c000b */
[----:B01----:R-:W-:Y:S01]  /*22e90*/  ENDCOLLECTIVE ;  /* 0x000000000000791b */ /* 0x003fe20003800000 */
.L_x_3408:
[----:B------:R-:W-:Y:S01]  /*22ea0*/  MOV R13, R24 ;  /* 0x00000018000d7202 */ /* 0x000fe20000000f00 */
[----:B------:R-:W-:Y:S02]  /*22eb0*/  IMAD.MOV.U32 R12, RZ, RZ, 0x1 ;  /* 0x00000001ff0c7424 */ /* 0x000fe400078e00ff */
[----:B------:R-:W-:-:S07]  /*22ec0*/  IMAD.MOV.U32 R2, RZ, RZ, R14 ;  /* 0x000000ffff027224 */ /* 0x000fce00078e000e */
[----:B------:R-:W-:Y:S05]  /*22ed0*/  WARPSYNC.COLLECTIVE R15, `(.L_x_3409) ;  /* 0x000000000f087348 */ /* 0x000fea0003c00000 */
[----:B------:R0:W1:Y:S02]  /*22ee0*/  SHFL.IDX P6, R14, R13, R12, R11 ;  /* 0x0000000c0d0e7389 */ /* 0x00006400000c000b */
[----:B01----:R-:W-:Y:S01]  /*22ef0*/  ENDCOLLECTIVE ;  /* 0x000000000000791b */ /* 0x003fe20003800000 */
.L_x_3409:
        /* <DEDUP_REMOVED lines=14> */
.L_x_3410:
[----:B------:R-:W-:Y:S02]  /*22fe0*/  IMAD.MOV.U32 R13, RZ, RZ, R24 ;  /* 0x000000ffff0d7224 */ /* 0x000fe400078e0018 */
[----:B------:R-:W-:Y:S01]  /*22ff0*/  IMAD.MOV.U32 R12, RZ, RZ, 0x2 ;  /* 0x00000002ff0c7424 */ /* 0x000fe200078e00ff */
[----:B------:R-:W-:-:S07]  /*23000*/  MOV R2, R14 ;  /* 0x0000000e00027202 */ /* 0x000fce0000000f00 */
[----:B------:R-:W-:Y:S05]  /*23010*/  WARPSYNC.COLLECTIVE R15, `(.L_x_3411) ;  /* 0x000000000f087348 */ /* 0x000fea0003c00000 */
[----:B------:R0:W1:Y:S02]  /*23020*/  SHFL.IDX P6, R14, R13, R12, R11 ;  /* 0x0000000c0d0e7389 */ /* 0x00006400000c000b */
[----:B01----:R-:W-:Y:S01]  /*23030*/  ENDCOLLECTIVE ;  /* 0x000000000000791b */ /* 0x003fe20003800000 */
.L_x_3411:
        /* <DEDUP_REMOVED lines=14> */
.L_x_3412:
[----:B------:R-:W-:Y:S01]  /*23120*/  MOV R13, R24 ;  /* 0x00000018000d7202 */ /* 0x000fe20000000f00 */
[----:B------:R-:W-:Y:S02]  /*23130*/  IMAD.MOV.U32 R12, RZ, RZ, 0x3 ;  /* 0x00000003ff0c7424 */ /* 0x000fe400078e00ff */
[----:B------:R-:W-:-:S07]  /*23140*/  IMAD.MOV.U32 R2, RZ, RZ, R14 ;  /* 0x000000ffff027224 */ /* 0x000fce00078e000e */
[----:B------:R-:W-:Y:S05]  /*23150*/  WARPSYNC.COLLECTIVE R15, `(.L_x_3413) ;  /* 0x000000000f087348 */ /* 0x000fea0003c00000 */
[----:B------:R0:W1:Y:S02]  /*23160*/  SHFL.IDX P6, R14, R13, R12, R11 ;  /* 0x0000000c0d0e7389 */ /* 0x00006400000c000b */
[----:B01----:R-:W-:Y:S01]  /*23170*/  ENDCOLLECTIVE ;  /* 0x000000000000791b */ /* 0x003fe20003800000 */
.L_x_3413:
        /* <DEDUP_REMOVED lines=14> */
.L_x_3414:
[----:B------:R-:W-:Y:S02]  /*23260*/  IMAD.MOV.U32 R13, RZ, RZ, R24 ;  /* 0x000000ffff0d7224 */ /* 0x000fe400078e0018 */
[----:B------:R-:W-:Y:S01]  /*23270*/  IMAD.MOV.U32 R12, RZ, RZ, 0x4 ;  /* 0x00000004ff0c7424 */ /* 0x000fe200078e00ff */
[----:B------:R-:W-:-:S07]  /*23280*/  MOV R2, R14 ;  /* 0x0000000e00027202 */ /* 0x000fce0000000f00 */
[----:B------:R-:W-:Y:S05]  /*23290*/  WARPSYNC.COLLECTIVE R15, `(.L_x_3415) ;  /* 0x000000000f087348 */ /* 0x000fea0003c00000 */
[----:B------:R0:W1:Y:S02]  /*232a0*/  SHFL.IDX P6, R14, R13, R12, R11 ;  /* 0x0000000c0d0e7389 */ /* 0x00006400000c000b */
[----:B01----:R-:W-:Y:S01]  /*232b0*/  ENDCOLLECTIVE ;  /* 0x000000000000791b */ /* 0x003fe20003800000 */
.L_x_3415:
        /* <DEDUP_REMOVED lines=14> */
.L_x_3416:
[----:B------:R-:W-:Y:S01]  /*233a0*/  MOV R13, R24 ;  /* 0x00000018000d7202 */ /* 0x000fe20000000f00 */
[----:B------:R-:W-:Y:S02]  /*233b0*/  IMAD.MOV.U32 R12, RZ, RZ, 0x5 ;  /* 0x00000005ff0c7424 */ /* 0x000fe400078e00ff */
[----:B------:R-:W-:-:S07]  /*233c0*/  IMAD.MOV.U32 R2, RZ, RZ, R14 ;  /* 0x000000ffff027224 */ /* 0x000fce00078e000e */
[----:B------:R-:W-:Y:S05]  /*233d0*/  WARPSYNC.COLLECTIVE R15, `(.L_x_3417) ;  /* 0x000000000f087348 */ /* 0x000fea0003c00000 */
[----:B------:R0:W1:Y:S02]  /*233e0*/  SHFL.IDX P6, R14, R13, R12, R11 ;  /* 0x0000000c0d0e7389 */ /* 0x00006400000c000b */
[----:B01----:R-:W-:Y:S01]  /*233f0*/  ENDCOLLECTIVE ;  /* 0x000000000000791b */ /* 0x003fe20003800000 */
.L_x_3417:
        /* <DEDUP_REMOVED lines=14> */
.L_x_3418:
[----:B------:R-:W-:Y:S02]  /*234e0*/  IMAD.MOV.U32 R13, RZ, RZ, R24 ;  /* 0x000000ffff0d7224 */ /* 0x000fe400078e0018 */
[----:B------:R-:W-:Y:S01]  /*234f0*/  IMAD.MOV.U32 R12, RZ, RZ, 0x6 ;  /* 0x00000006ff0c7424 */ /* 0x000fe200078e00ff */
[----:B------:R-:W-:-:S07]  /*23500*/  MOV R2, R14 ;  /* 0x0000000e00027202 */ /* 0x000fce0000000f00 */
[----:B------:R-:W-:Y:S05]  /*23510*/  WARPSYNC.COLLECTIVE R15, `(.L_x_3419) ;  /* 0x000000000f087348 */ /* 0x000fea0003c00000 */
[----:B------:R0:W1:Y:S02]  /*23520*/  SHFL.IDX P6, R14, R13, R12, R11 ;  /* 0x0000000c0d0e7389 */ /* 0x00006400000c000b */
[----:B01----:R-:W-:Y:S01]  /*23530*/  ENDCOLLECTIVE ;  /* 0x000000000000791b */ /* 0x003fe20003800000 */
.L_x_3419:
        /* <DEDUP_REMOVED lines=14> */
.L_x_3420:
[----:B------:R-:W-:Y:S01]  /*23620*/  MOV R13, R24 ;  /* 0x00000018000d7202 */ /* 0x000fe20000000f00 */
[----:B------:R-:W-:Y:S02]  /*23630*/  IMAD.MOV.U32 R12, RZ, RZ, 0x7 ;  /* 0x00000007ff0c7424 */ /* 0x000fe400078e00ff */
[----:B------:R-:W-:-:S07]  /*23640*/  IMAD.MOV.U32 R2, RZ, RZ, R14 ;  /* 0x000000ffff027224 */ /* 0x000fce00078e000e */
[----:B------:R-:W-:Y:S05]  /*23650*/  WARPSYNC.COLLECTIVE R15, `(.L_x_3421) ;  /* 0x000000000f087348 */ /* 0x000fea0003c00000 */
[----:B------:R0:W1:Y:S02]  /*23660*/  SHFL.IDX P6, R14, R13, R12, R11 ;  /* 0x0000000c0d0e7389 */ /* 0x00006400000c000b */
[----:B01----:R-:W-:Y:S01]  /*23670*/  ENDCOLLECTIVE ;  /* 0x000000000000791b */ /* 0x003fe20003800000 */
.L_x_3421:
        /* <DEDUP_REMOVED lines=13> */
.L_x_3422:
[----:B------:R-:W-:Y:S01]  /*23750*/  @!PT LDS RZ, [RZ] ;  /* 0x00000000fffff984 */ /* 0x000fe20000000800 */
[----:B------:R-:W-:Y:S01]  /*23760*/  @!PT LDS RZ, [RZ] ;  /* 0x00000000fffff984 */ /* 0x000fe20000000800 */
[----:B------:R-:W-:Y:S01]  /*23770*/  @!PT LDS RZ, [RZ] ;  /* 0x00000000fffff984 */ /* 0x000fe20000000800 */
[----:B------:R0:W-:Y:S01]  /*23780*/  LDGSTS.E.BYPASS.LTC128B.128 [R7+0x7400], desc[UR42][R2.64+0x80], !P0 ;  /* 0x0740008002077fae */ /* 0x0001e2000c101d6a */
[----:B------:R-:W-:Y:S05]  /*23790*/  BRA `(.L_x_3423) ;  /* 0xffffff8c00cc7947 */ /* 0x000fea000383ffff */
.L_x_3191:
[----:B0-----:R0:W1:Y:S02]  /*237a0*/  SYNCS.PHASECHK.TRANS64.TRYWAIT P0, [R0+URZ+0x28860], R3 ;  /* 0x02886003000075a7 */ /* 0x001064000800017f */
[----:B-1----:R-:W-:Y:S05]  /*237b0*/  @!P0 NANOSLEEP.SYNCS 0x989680 ;  /* 0x009896800000895d */ /* 0x002fea0003900000 */
[----:B------:R-:W1:Y:S02]  /*237c0*/  @!P0 SYNCS.PHASECHK.TRANS64 P0, [R0+URZ+0x28860], R3 ;  /* 0x02886003000085a7 */ /* 0x000e64000800007f */
[----:B-1----:R-:W-:Y:S05]  /*237d0*/  @!P0 BRA `(.L_x_3191) ;  /* 0xfffffffc00f08947 */ /* 0x002fea000383ffff */
[----:B------:R-:W-:Y:S05]  /*237e0*/  BRA `(.L_x_3424) ;  /* 0xffffff9000e87947 */ /* 0x000fea000383ffff */
.L_x_3192:
[----:B------:R-:W-:Y:S01]  /*237f0*/  BSSY B0, `(.L_x_3425) ;  /* 0x0000008000007945 */ /* 0x000fe20003800000 */
[----:B------:R-:W-:Y:S01]  /*23800*/  MOV R13, R24 ;  /* 0x00000018000d7202 */ /* 0x000fe20000000f00 */
[----:B------:R-:W-:Y:S02]  /*23810*/  IMAD.MOV.U32 R12, RZ, RZ, RZ ;  /* 0x000000ffff0c7224 */ /* 0x000fe400078e00ff */
[----:B------:R-:W-:Y:S02]  /*23820*/  IMAD.MOV.U32 R11, RZ, RZ, 0x181f ;  /* 0x0000181fff0b7424 */ /* 0x000fe400078e00ff */
[----:B------:R-:W-:-:S07]  /*23830*/  IMAD.MOV.U32 R15, RZ, RZ, -0x1 ;  /* 0xffffffffff0f7424 */ /* 0x000fce00078e00ff */
[----:B0-2---:R-:W-:Y:S05]  /*23840*/  WARPSYNC.COLLECTIVE R15, `(.L_x_3426) ;  /* 0x000000000f087348 */ /* 0x005fea0003c00000 */
[----:B--2---:R1:W2:Y:S02]  /*23850*/  SHFL.IDX P6, R14, R13, R12, R11 ;  /* 0x0000000c0d0e7389 */ /* 0x0042a400000c000b */
[----:B012---:R-:W-:Y:S01]  /*23860*/  ENDCOLLECTIVE ;  /* 0x000000000000791b */ /* 0x007fe20003800000 */
.L_x_3426:
[----:B------:R-:W-:Y:S05]  /*23870*/  BSYNC B0 ;  /* 0x0000000000007941 */ /* 0x000fea0003800000 */
.L_x_3425:
[----:B------:R-:W-:Y:S01]  /*23880*/  IMAD.MOV.U32 R13, RZ, RZ, R23 ;  /* 0x000000ffff0d7224 */ /* 0x000fe200078e0017 */
[----:B------:R-:W-:Y:S01]  /*23890*/  MOV R15, 0xffffffff ;  /* 0xffffffff000f7802 */ /* 0x000fe20000000f00 */
[----:B------:R-:W-:Y:S01]  /*238a0*/  IMAD.MOV.U32 R12, RZ, RZ, RZ ;  /* 0x000000ffff0c7224 */ /* 0x000fe200078e00ff */
[----:B------:R-:W-:Y:S01]  /*238b0*/  MOV R3, R14 ;  /* 0x0000000e00037202 */ /* 0x000fe20000000f00 */
[----:B------:R-:W-:Y:S02]  /*238c0*/  IMAD.MOV.U32 R11, RZ, RZ, 0x181f ;  /* 0x0000181fff0b7424 */ /* 0x000fe400078e00ff */
[----:B------:R-:W-:Y:S02]  /*238d0*/  IMAD.SHL.U32 R5, R31, 0x2, RZ ;  /* 0x000000021f057824 */ /* 0x000fe400078e00ff */
[----:B------:R-:W-:-:S07]  /*238e0*/  IMAD R4, R9, 0x2, R22 ;  /* 0x0000000209047824 */ /* 0x000fce00078e0216 */
[----:B------:R-:W-:Y:S05]  /*238f0*/  WARPSYNC.COLLECTIVE R15, `(.L_x_3427) ;  /* 0x000000000f087348 */ /* 0x000fea0003c00000 */
[----:B------:R0:W1:Y:S02]  /*23900*/  SHFL.IDX P6, R14, R13, R12, R11 ;  /* 0x0000000c0d0e7389 */ /* 0x00006400000c000b */
[----:B01----:R-:W-:Y:S01]  /*23910*/  ENDCOLLECTIVE ;  /* 0x000000000000791b */ /* 0x003fe20003800000 */
.L_x_3427:
        /* <DEDUP_REMOVED lines=11> */
.L_x_3428:
        /* <DEDUP_REMOVED lines=13> */
.L_x_3429:
[----:B------:R-:W-:Y:S02]  /*23aa0*/  IMAD.MOV.U32 R13, RZ, RZ, R24 ;  /* 0x000000ffff0d7224 */ /* 0x000fe400078e0018 */
[----:B------:R-:W-:Y:S01]  /*23ab0*/  IMAD.MOV.U32 R12, RZ, RZ, 0x2 ;  /* 0x00000002ff0c7424 */ /* 0x000fe200078e00ff */
[----:B------:R-:W-:-:S07]  /*23ac0*/  MOV R10, R14 ;  /* 0x0000000e000a7202 */ /* 0x000fce0000000f00 */
[----:B------:R-:W-:Y:S05]  /*23ad0*/  WARPSYNC.COLLECTIVE R15, `(.L_x_3430) ;  /* 0x000000000f087348 */ /* 0x000fea0003c00000 */
[----:B------:R0:W1:Y:S02]  /*23ae0*/  SHFL.IDX P6, R14, R13, R12, R11 ;  /* 0x0000000c0d0e7389 */ /* 0x00006400000c000b */
[----:B01----:R-:W-:Y:S01]  /*23af0*/  ENDCOLLECTIVE ;  /* 0x000000000000791b */ /* 0x003fe20003800000 */
.L_x_3430:
[----:B------:R-:W-:-:S05]  /*23b00*/  IADD3 R2, P2, R10, R5, RZ ;  /* 0x000000050a027210 */ /* 0x000fca0007f5e0ff */
[----:B------:R-:W-:-:S05]  /*23b10*/  IMAD.X R3, RZ, RZ, R7, P2 ;  /* 0x000000ffff037224 */ /* 0x000fca00010e0607 */
        /* <DEDUP_REMOVED lines=12> */
.L_x_3431:
[----:B------:R-:W-:Y:S01]  /*23be0*/  IMAD.MOV.U32 R13, RZ, RZ, R24 ;  /* 0x000000ffff0d7224 */ /* 0x000fe200078e0018 */
[----:B------:R-:W-:Y:S02]  /*23bf0*/  MOV R12, 0x3 ;  /* 0x00000003000c7802 */ /* 0x000fe40000000f00 */
[----:B------:R-:W-:-:S13]  /*23c00*/  IADD3 R2, P2, R14, R5, RZ ;  /* 0x000000050e027210 */ /* 0x000fda0007f5e0ff */
[----:B------:R-:W-:Y:S05]  /*23c10*/  WARPSYNC.COLLECTIVE R15, `(.L_x_3432) ;  /* 0x000000000f087348 */ /* 0x000fea0003c00000 */
[----:B------:R0:W1:Y:S02]  /*23c20*/  SHFL.IDX P6, R14, R13, R12, R11 ;  /* 0x0000000c0d0e7389 */ /* 0x00006400000c000b */
[----:B01----:R-:W-:Y:S01]  /*23c30*/  ENDCOLLECTIVE ;  /* 0x000000000000791b */ /* 0x003fe20003800000 */
.L_x_3432:
        /* <DEDUP_REMOVED lines=13> */
.L_x_3433:
[----:B------:R-:W-:Y:S01]  /*23d10*/  MOV R13, R24 ;  /* 0x00000018000d7202 */ /* 0x000fe20000000f00 */
[----:B------:R-:W-:Y:S01]  /*23d20*/  IMAD.MOV.U32 R12, RZ, RZ, 0x4 ;  /* 0x00000004ff0c7424 */ /* 0x000fe200078e00ff */
[----:B------:R-:W-:-:S13]  /*23d30*/  IADD3 R2, P2, R14, R5, RZ ;  /* 0x000000050e027210 */ /* 0x000fda0007f5e0ff */
[----:B------:R-:W-:Y:S05]  /*23d40*/  WARPSYNC.COLLECTIVE R15, `(.L_x_3434) ;  /* 0x000000000f087348 */ /* 0x000fea0003c00000 */
[----:B------:R0:W1:Y:S02]  /*23d50*/  SHFL.IDX P6, R14, R13, R12, R11 ;  /* 0x0000000c0d0e7389 */ /* 0x00006400000c000b */
[----:B01----:R-:W-:Y:S01]  /*23d60*/  ENDCOLLECTIVE ;  /* 0x000000000000791b */ /* 0x003fe20003800000 */
.L_x_3434:
        /* <DEDUP_REMOVED lines=13> */
.L_x_3435:
[----:B------:R-:W-:Y:S02]  /*23e40*/  IMAD.MOV.U32 R13, RZ, RZ, R24 ;  /* 0x000000ffff0d7224 */ /* 0x000fe400078e0018 */
[----:B------:R-:W-:Y:S01]  /*23e50*/  IMAD.MOV.U32 R12, RZ, RZ, 0x5 ;  /* 0x00000005ff0c7424 */ /* 0x000fe200078e00ff */
[----:B------:R-:W-:-:S07]  /*23e60*/  MOV R10, R14 ;  /* 0x0000000e000a7202 */ /* 0x000fce0000000f00 */
[----:B------:R-:W-:Y:S05]  /*23e70*/  WARPSYNC.COLLECTIVE R15, `(.L_x_3436) ;  /* 0x000000000f087348 */ /* 0x000fea0003c00000 */
[----:B------:R0:W1:Y:S02]  /*23e80*/  SHFL.IDX P6, R14, R13, R12, R11 ;  /* 0x0000000c0d0e7389 */ /* 0x00006400000c000b */
[----:B01----:R-:W-:Y:S01]  /*23e90*/  ENDCOLLECTIVE ;  /* 0x000000000000791b */ /* 0x003fe20003800000 */
.L_x_3436:
        /* <DEDUP_REMOVED lines=14> */
.L_x_3437:
[----:B------:R-:W-:Y:S01]  /*23f80*/  IMAD.MOV.U32 R13, RZ, RZ, R24 ;  /* 0x000000ffff0d7224 */ /* 0x000fe200078e0018 */
[----:B------:R-:W-:Y:S02]  /*23f90*/  MOV R12, 0x6 ;  /* 0x00000006000c7802 */ /* 0x000fe40000000f00 */
[----:B------:R-:W-:-:S13]  /*23fa0*/  IADD3 R2, P2, R14, R5, RZ ;  /* 0x000000050e027210 */ /* 0x000fda0007f5e0ff */
[----:B------:R-:W-:Y:S05]  /*23fb0*/  WARPSYNC.COLLECTIVE R15, `(.L_x_3438) ;  /* 0x000000000f087348 */ /* 0x000fea0003c00000 */
[----:B------:R0:W1:Y:S02]  /*23fc0*/  SHFL.IDX P6, R14, R13, R12, R11 ;  /* 0x0000000c0d0e7389 */ /* 0x00006400000c000b */
[----:B01----:R-:W-:Y:S01]  /*23fd0*/  ENDCOLLECTIVE ;  /* 0x000000000000791b */ /* 0x003fe20003800000 */
.L_x_3438:
        /* <DEDUP_REMOVED lines=13> */
.L_x_3439:
[----:B------:R-:W-:Y:S02]  /*240b0*/  IMAD.MOV.U32 R13, RZ, RZ, R24 ;  /* 0x000000ffff0d7224 */ /* 0x000fe400078e0018 */
[----:B------:R-:W-:Y:S02]  /*240c0*/  IMAD.MOV.U32 R12, RZ, RZ, 0x7 ;  /* 0x00000007ff0c7424 */ /* 0x000fe400078e00ff */
[----:B------:R-:W-:-:S07]  /*240d0*/  IMAD.MOV.U32 R10, RZ, RZ, R14 ;  /* 0x000000ffff0a7224 */ /* 0x000fce00078e000e */
[----:B------:R-:W-:Y:S05]  /*240e0*/  WARPSYNC.COLLECTIVE R15, `(.L_x_3440) ;  /* 0x000000000f087348 */ /* 0x000fea0003c00000 */
[----:B------:R0:W1:Y:S02]  /*240f0*/  SHFL.IDX P6, R14, R13, R12, R11 ;  /* 0x0000000c0d0e7389 */ /* 0x00006400000c000b */
[----:B01----:R-:W-:Y:S01]  /*24100*/  ENDCOLLECTIVE ;  /* 0x000000000000791b */ /* 0x003fe20003800000 */
.L_x_3440:
[----:B------:R-:W-:-:S04]  /*24110*/  IADD3 R2, P2, R10, R5, RZ ;  /* 0x000000050a027210 */ /* 0x000fc80007f5e0ff */
[----:B------:R-:W-:-:S05]  /*24120*/  IADD3.X R3, RZ, R8, RZ, P2, !PT ;  /* 0x00000008ff037210 */ /* 0x000fca00017fe4ff */
        /* <DEDUP_REMOVED lines=10> */
.L_x_3441:
[----:B------:R-:W-:Y:S05]  /*241d0*/  BRA `(.L_x_3442) ;  /* 0xffffff8c00887947 */ /* 0x000fea000383ffff */
.L_x_3197:
[----:B------:R-:W-:Y:S01]  /*241e0*/  BSSY B0, `(.L_x_3443) ;  /* 0x0000008000007945 */ /* 0x000fe20003800000 */
[----:B------:R-:W-:Y:S01]  /*241f0*/  IMAD.MOV.U32 R13, RZ, RZ, R16 ;  /* 0x000000ffff0d7224 */ /* 0x000fe200078e0010 */
[----:B------:R-:W-:Y:S01]  /*24200*/  MOV R15, 0xffffffff ;  /* 0xffffffff000f7802 */ /* 0x000fe20000000f00 */
[----:B------:R-:W-:Y:S02]  /*24210*/  IMAD.MOV.U32 R12, RZ, RZ, RZ ;  /* 0x000000ffff0c7224 */ /* 0x000fe400078e00ff */
[----:B-1----:R-:W-:-:S07]  /*24220*/  IMAD.MOV.U32 R11, RZ, RZ, 0x1f ;  /* 0x0000001fff0b7424 */ /* 0x002fce00078e00ff */
[----:B0-----:R-:W-:Y:S05]  /*24230*/  WARPSYNC.COLLECTIVE R15, `(.L_x_3444) ;  /* 0x000000000f087348 */ /* 0x001fea0003c00000 */
[----:B------:R1:W2:Y:S02]  /*24240*/  SHFL.IDX P6, R14, R13, R12, R11 ;  /* 0x0000000c0d0e7389 */ /* 0x0002a400000c000b */
[----:B012---:R-:W-:Y:S01]  /*24250*/  ENDCOLLECTIVE ;  /* 0x000000000000791b */ /* 0x007fe20003800000 */
.L_x_3444:
[----:B------:R-:W-:Y:S05]  /*24260*/  BSYNC B0 ;  /* 0x0000000000007941 */ /* 0x000fea0003800000 */
.L_x_3443:
[----:B------:R-:W-:Y:S01]  /*24270*/  IMAD.MOV.U32 R13, RZ, RZ, R16 ;  /* 0x000000ffff0d7224 */ /* 0x000fe200078e0010 */
[----:B------:R-:W-:Y:S01]  /*24280*/  MOV R11, 0x1f ;  /* 0x0000001f000b7802 */ /* 0x000fe20000000f00 */
[----:B------:R-:W-:Y:S02]  /*24290*/  IMAD.MOV.U32 R12, RZ, RZ, 0x1 ;  /* 0x00000001ff0c7424 */ /* 0x000fe400078e00ff */
[----:B------:R-:W-:Y:S02]  /*242a0*/  IMAD.MOV.U32 R15, RZ, RZ, -0x1 ;  /* 0xffffffffff0f7424 */ /* 0x000fe400078e00ff */
[----:B------:R-:W-:Y:S02]  /*242b0*/  IMAD.IADD R5, R19, 0x1, R8 ;  /* 0x0000000113057824 */ /* 0x000fe400078e0208 */
[----:B------:R-:W-:-:S07]  /*242c0*/  IMAD.MOV.U32 R0, RZ, RZ, R14 ;  /* 0x000000ffff007224 */ /* 0x000fce00078e000e */
[----:B------:R-:W-:Y:S05]  /*242d0*/  WARPSYNC.COLLECTIVE R15, `(.L_x_3445) ;  /* 0x000000000f087348 */ /* 0x000fea0003c00000 */
[----:B------:R0:W1:Y:S02]  /*242e0*/  SHFL.IDX P6, R14, R13, R12, R11 ;  /* 0x0000000c0d0e7389 */ /* 0x00006400000c000b */
[----:B01----:R-:W-:Y:S01]  /*242f0*/  ENDCOLLECTIVE ;  /* 0x000000000000791b */ /* 0x003fe20003800000 */
.L_x_3445:
[----:B------:R-:W-:Y:S02]  /*24300*/  ULDC UR4, c[0x0][0xc3c] ;  /* 0x00030f0000047ab9 */ /* 0x000fe40000000800 */
[----:B------:R-:W-:-:S13]  /*24310*/  ISETP.GE.OR P1, PT, R5, UR4, !P0 ;  /* 0x0000000405007c0c */ /* 0x000fda000c726670 */
[----:B------:R-:W0:Y:S01]  /*24320*/  @!P1 LDC.64 R2, c[0x0][0xc80] ;  /* 0x00032000ff029b82 */ /* 0x000e220000000a00 */
[----:B------:R-:W-:Y:S02]  /*24330*/  IMAD.MOV.U32 R11, RZ, RZ, RZ ;  /* 0x000000ffff0b7224 */ /* 0x000fe400078e00ff */
[----:B------:R-:W-:Y:S02]  /*24340*/  IMAD.MOV.U32 R4, RZ, RZ, R14 ;  /* 0x000000ffff047224 */ /* 0x000fe400078e000e */
[----:B0-----:R-:W-:-:S06]  /*24350*/  @!P1 IMAD.WIDE R2, R5, 0x4, R2 ;  /* 0x0000000405029825 */ /* 0x001fcc00078e0202 */
[----:B------:R-:W2:Y:S01]  /*24360*/  @!P1 LDG.E R2, desc[UR42][R2.64] ;  /* 0x0000002a02029981 */ /* 0x000ea2000c1e1900 */
[----:B------:R-:W-:Y:S02]  /*24370*/  MOV R5, RZ ;  /* 0x000000ff00057202 */ /* 0x000fe40000000f00 */
        /* <DEDUP_REMOVED lines=10> */
.L_x_3446:
[----:B------:R-:W-:Y:S01]  /*24420*/  IMAD.MOV.U32 R12, RZ, RZ, 0x2 ;  /* 0x00000002ff0c7424 */ /* 0x000fe200078e00ff */
[----:B------:R-:W-:-:S04]  /*24430*/  SEL R6, R14, RZ, P1 ;  /* 0x000000ff0e067207 */ /* 0x000fc80000800000 */
[----:B------:R-:W-:-:S05]  /*24440*/  IADD3 R6, R5, R6, RZ ;  /* 0x0000000605067210 */ /* 0x000fca0007ffe0ff */
[----:B------:R-:W-:-:S07]  /*24450*/  IMAD.MOV.U32 R13, RZ, RZ, R6 ;  /* 0x000000ffff0d7224 */ /* 0x000fce00078e0006 */
[----:B------:R-:W-:Y:S05]  /*24460*/  WARPSYNC.COLLECTIVE R15, `(.L_x_3447) ;  /* 0x000000000f087348 */ /* 0x000fea0003c00000 */
[----:B------:R0:W1:Y:S02]  /*24470*/  SHFL.UP P6, R14, R13, R12, R11 ;  /* 0x0400000c0d0e7389 */ /* 0x00006400000c000b */
[----:B01----:R-:W-:Y:S01]  /*24480*/  ENDCOLLECTIVE ;  /* 0x000000000000791b */ /* 0x003fe20003800000 */
.L_x_3447:
[----:B------:R-:W-:Y:S01]  /*24490*/  IMAD.MOV.U32 R12, RZ, RZ, 0x4 ;  /* 0x00000004ff0c7424 */ /* 0x000fe200078e00ff */
[----:B------:R-:W-:-:S05]  /*244a0*/  SEL R7, R14, RZ, P2 ;  /* 0x000000ff0e077207 */ /* 0x000fca0001000000 */
[----:B------:R-:W-:-:S05]  /*244b0*/  IMAD.IADD R7, R6, 0x1, R7 ;  /* 0x0000000106077824 */ /* 0x000fca00078e0207 */
[----:B------:R-:W-:-:S07]  /*244c0*/  MOV R13, R7 ;  /* 0x00000007000d7202 */ /* 0x000fce0000000f00 */
[----:B------:R-:W-:Y:S05]  /*244d0*/  WARPSYNC.COLLECTIVE R15, `(.L_x_3448) ;  /* 0x000000000f087348 */ /* 0x000fea0003c00000 */
[----:B------:R0:W1:Y:S02]  /*244e0*/  SHFL.UP P6, R14, R13, R12, R11 ;  /* 0x0400000c0d0e7389 */ /* 0x00006400000c000b */
[----:B01----:R-:W-:Y:S01]  /*244f0*/  ENDCOLLECTIVE ;  /* 0x000000000000791b */ /* 0x003fe20003800000 */
.L_x_3448:
[----:B------:R-:W-:Y:S02]  /*24500*/  MOV R12, 0x8 ;  /* 0x00000008000c7802 */ /* 0x000fe40000000f00 */
[----:B------:R-:W-:-:S05]  /*24510*/  SEL R2, R14, RZ, P3 ;  /* 0x000000ff0e027207 */ /* 0x000fca0001800000 */
[----:B------:R-:W-:-:S04]  /*24520*/  IMAD.IADD R2, R7, 0x1, R2 ;  /* 0x0000000107027824 */ /* 0x000fc800078e0202 */
[----:B------:R-:W-:-:S07]  /*24530*/  IMAD.MOV.U32 R13, RZ, RZ, R2 ;  /* 0x000000ffff0d7224 */ /* 0x000fce00078e0002 */
[----:B------:R-:W-:Y:S05]  /*24540*/  WARPSYNC.COLLECTIVE R15, `(.L_x_3449) ;  /* 0x000000000f087348 */ /* 0x000fea0003c00000 */
[----:B------:R0:W1:Y:S02]  /*24550*/  SHFL.UP P6, R14, R13, R12, R11 ;  /* 0x0400000c0d0e7389 */ /* 0x00006400000c000b */
[----:B01----:R-:W-:Y:S01]  /*24560*/  ENDCOLLECTIVE ;  /* 0x000000000000791b */ /* 0x003fe20003800000 */
.L_x_3449:
[----:B------:R-:W-:Y:S02]  /*24570*/  MOV R12, 0x10 ;  /* 0x00000010000c7802 */ /* 0x000fe40000000f00 */
[----:B------:R-:W-:-:S05]  /*24580*/  SEL R3, R14, RZ, P4 ;  /* 0x000000ff0e037207 */ /* 0x000fca0002000000 */
[----:B------:R-:W-:-:S04]  /*24590*/  IMAD.IADD R3, R2, 0x1, R3 ;  /* 0x0000000102037824 */ /* 0x000fc800078e0203 */
[----:B------:R-:W-:-:S07]  /*245a0*/  IMAD.MOV.U32 R13, RZ, RZ, R3 ;  /* 0x000000ffff0d7224 */ /* 0x000fce00078e0003 */
[----:B------:R-:W-:Y:S05]  /*245b0*/  WARPSYNC.COLLECTIVE R15, `(.L_x_3450) ;  /* 0x000000000f087348 */ /* 0x000fea0003c00000 */
[----:B------:R0:W1:Y:S02]  /*245c0*/  SHFL.UP P6, R14, R13, R12, R11 ;  /* 0x0400000c0d0e7389 */ /* 0x00006400000c000b */
[----:B01----:R-:W-:Y:S01]  /*245d0*/  ENDCOLLECTIVE ;  /* 0x000000000000791b */ /* 0x003fe20003800000 */
.L_x_3450:
        /* <DEDUP_REMOVED lines=8> */
.L_x_3451:
[----:B------:R-:W-:Y:S05]  /*24660*/  BRA `(.L_x_3452) ;  /* 0xffffff8c00947947 */ /* 0x000fea000383ffff */
.L_x_3202:
[----:B------:R-:W-:Y:S01]  /*24670*/  BSSY B0, `(.L_x_3453) ;  /* 0x0000008000007945 */ /* 0x000fe20003800000 */
[----:B-----5:R-:W-:Y:S01]  /*24680*/  IMAD.MOV.U32 R13, RZ, RZ, R5 ;  /* 0x000000ffff0d7224 */ /* 0x020fe200078e0005 */
[----:B------:R-:W-:Y:S01]  /*24690*/  MOV R12, 0x1 ;  /* 0x00000001000c7802 */ /* 0x000fe20000000f00 */
[----:B-1----:R-:W-:Y:S02]  /*246a0*/  IMAD.MOV.U32 R11, RZ, RZ, RZ ;  /* 0x000000ffff0b7224 */ /* 0x002fe400078e00ff */
[----:B------:R-:W-:-:S07]  /*246b0*/  IMAD.MOV.U32 R15, RZ, RZ, -0x1 ;  /* 0xffffffffff0f7424 */ /* 0x000fce00078e00ff */
[----:B0-23--:R-:W-:Y:S05]  /*246c0*/  WARPSYNC.COLLECTIVE R15, `(.L_x_3454) ;  /* 0x000000000f087348 */ /* 0x00dfea0003c00000 */
[----:B------:R1:W4:Y:S02]  /*246d0*/  SHFL.UP P6, R14, R13, R12, R11 ;  /* 0x0400000c0d0e7389 */ /* 0x00032400000c000b */
[----:B01234-:R-:W-:Y:S01]  /*246e0*/  ENDCOLLECTIVE ;  /* 0x000000000000791b */ /* 0x01ffe20003800000 */
.L_x_3454:
[----:B------:R-:W-:Y:S05]  /*246f0*/  BSYNC B0 ;  /* 0x0000000000007941 */ /* 0x000fea0003800000 */
.L_x_3453:
        /* <DEDUP_REMOVED lines=8> */
.L_x_3455:
[----:B------:R-:W-:Y:S02]  /*24780*/  MOV R12, 0x4 ;  /* 0x00000004000c7802 */ /* 0x000fe40000000f00 */
[----:B------:R-:W-:-:S05]  /*24790*/  SEL R2, R14, RZ, P2 ;  /* 0x000000ff0e027207 */ /* 0x000fca0001000000 */
[----:B------:R-:W-:-:S04]  /*247a0*/  IMAD.IADD R2, R13, 0x1, R2 ;  /* 0x000000010d027824 */ /* 0x000fc800078e0202 */
[----:B------:R-:W-:-:S07]  /*247b0*/  IMAD.MOV.U32 R13, RZ, RZ, R2 ;  /* 0x000000ffff0d7224 */ /* 0x000fce00078e0002 */
[----:B------:R-:W-:Y:S05]  /*247c0*/  WARPSYNC.COLLECTIVE R15, `(.L_x_3456) ;  /* 0x000000000f087348 */ /* 0x000fea0003c00000 */
[----:B------:R0:W1:Y:S02]  /*247d0*/  SHFL.UP P6, R14, R13, R12, R11 ;  /* 0x0400000c0d0e7389 */ /* 0x00006400000c000b */
[----:B01----:R-:W-:Y:S01]  /*247e0*/  ENDCOLLECTIVE ;  /* 0x000000000000791b */ /* 0x003fe20003800000 */
.L_x_3456:
[----:B------:R-:W-:Y:S02]  /*247f0*/  MOV R12, 0x8 ;  /* 0x00000008000c7802 */ /* 0x000fe40000000f00 */
[----:B------:R-:W-:-:S05]  /*24800*/  SEL R3, R14, RZ, P3 ;  /* 0x000000ff0e037207 */ /* 0x000fca0001800000 */
[----:B------:R-:W-:-:S04]  /*24810*/  IMAD.IADD R3, R2, 0x1, R3 ;  /* 0x0000000102037824 */ /* 0x000fc800078e0203 */
[----:B------:R-:W-:-:S07]  /*24820*/  IMAD.MOV.U32 R13, RZ, RZ, R3 ;  /* 0x000000ffff0d7224 */ /* 0x000fce00078e0003 */
[----:B------:R-:W-:Y:S05]  /*24830*/  WARPSYNC.COLLECTIVE R15, `(.L_x_3457) ;  /* 0x000000000f087348 */ /* 0x000fea0003c00000 */
[----:B------:R0:W1:Y:S02]  /*24840*/  SHFL.UP P6, R14, R13, R12, R11 ;  /* 0x0400000c0d0e7389 */ /* 0x00006400000c000b */
[----:B01----:R-:W-:Y:S01]  /*24850*/  ENDCOLLECTIVE ;  /* 0x000000000000791b */ /* 0x003fe20003800000 */
.L_x_3457:
[----:B------:R-:W-:Y:S02]  /*24860*/  MOV R12, 0x10 ;  /* 0x00000010000c7802 */ /* 0x000fe40000000f00 */
[----:B------:R-:W-:-:S05]  /*24870*/  SEL R4, R14, RZ, P4 ;  /* 0x000000ff0e047207 */ /* 0x000fca0002000000 */
[----:B------:R-:W-:-:S04]  /*24880*/  IMAD.IADD R4, R3, 0x1, R4 ;  /* 0x0000000103047824 */ /* 0x000fc800078e0204 */
[----:B------:R-:W-:-:S07]  /*24890*/  IMAD.MOV.U32 R13, RZ, RZ, R4 ;  /* 0x000000ffff0d7224 */ /* 0x000fce00078e0004 */
[----:B------:R-:W-:Y:S05]  /*248a0*/  WARPSYNC.COLLECTIVE R15, `(.L_x_3458) ;  /* 0x000000000f087348 */ /* 0x000fea0003c00000 */
[----:B------:R0:W1:Y:S02]  /*248b0*/  SHFL.UP P6, R14, R13, R12, R11 ;  /* 0x0400000c0d0e7389 */ /* 0x00006400000c000b */
[----:B01----:R-:W-:Y:S01]  /*248c0*/  ENDCOLLECTIVE ;  /* 0x000000000000791b */ /* 0x003fe20003800000 */
.L_x_3458:
        /* <DEDUP_REMOVED lines=8> */
.L_x_3459:
[----:B------:R-:W-:Y:S05]  /*24950*/  BRA `(.L_x_3460) ;  /* 0xffffff8c00747947 */ /* 0x000fea000383ffff */
.L_x_3204:
[----:B------:R-:W-:Y:S01]  /*24960*/  BSSY B0, `(.L_x_3461) ;  /* 0x0000006000007945 */ /* 0x000fe20003800000 */
[----:B------:R-:W-:Y:S01]  /*24970*/  PLOP3.LUT P6, PT, P6, PT, PT, 0x8, 0x0 ;  /* 0x000000000000781c */ /* 0x000fe200037ce170 */
[----:B------:R-:W-:-:S12]  /*24980*/  IMAD.MOV.U32 R15, RZ, RZ, -0x1 ;  /* 0xffffffffff0f7424 */ /* 0x000fd800078e00ff */
[----:B012---:R-:W-:Y:S05]  /*24990*/  WARPSYNC.COLLECTIVE R15, `(.L_x_3462) ;  /* 0x000000000f087348 */ /* 0x007fea0003c00000 */
[----:B------:R-:W-:Y:S01]  /*249a0*/  VOTE.ANY R14, PT, P6 ;  /* 0x00000000000e7806 */ /* 0x000fe200030e0100 */
[----:B012---:R-:W-:Y:S06]  /*249b0*/  ENDCOLLECTIVE ;  /* 0x000000000000791b */ /* 0x007fec0003800000 */
.L_x_3462:
[----:B------:R-:W-:Y:S05]  /*249c0*/  BSYNC B0 ;  /* 0x0000000000007941 */ /* 0x000fea0003800000 */
.L_x_3461:
        /* <DEDUP_REMOVED lines=9> */
.L_x_3463:
[----:B------:R-:W-:Y:S01]  /*24a60*/  IMAD.MOV.U32 R5, RZ, RZ, R14 ;  /* 0x000000ffff057224 */ /* 0x000fe200078e000e */
[----:B------:R-:W-:Y:S06]  /*24a70*/  BRA `(.L_x_3464) ;  /* 0xffffff8c00647947 */ /* 0x000fec000383ffff */
.L_x_3206:
[----:B------:R-:W-:Y:S01]  /*24a80*/  BSSY B0, `(.L_x_3465) ;  /* 0x0000007000007945 */ /* 0x000fe20003800000 */
[----:B------:R-:W-:Y:S01]  /*24a90*/  MOV R13, R6 ;  /* 0x00000006000d7202 */ /* 0x000fe20000000f00 */
[----:B-1----:R-:W-:Y:S02]  /*24aa0*/  IMAD.MOV.U32 R11, RZ, RZ, 0x1f ;  /* 0x0000001fff0b7424 */ /* 0x002fe400078e00ff */
[----:B------:R-:W-:-:S07]  /*24ab0*/  IMAD.MOV.U32 R15, RZ, RZ, -0x1 ;  /* 0xffffffffff0f7424 */ /* 0x000fce00078e00ff */
[----:B0-234-:R-:W-:Y:S05]  /*24ac0*/  WARPSYNC.COLLECTIVE R15, `(.L_x_3466) ;  /* 0x000000000f087348 */ /* 0x01dfea0003c00000 */
[----:B------:R1:W0:Y:S02]  /*24ad0*/  SHFL.IDX P6, R14, R13, R12, R11 ;  /* 0x0000000c0d0e7389 */ /* 0x00022400000c000b */
[----:B01234-:R-:W-:Y:S01]  /*24ae0*/  ENDCOLLECTIVE ;  /* 0x000000000000791b */ /* 0x01ffe20003800000 */
.L_x_3466:
[----:B------:R-:W-:Y:S05]  /*24af0*/  BSYNC B0 ;  /* 0x0000000000007941 */ /* 0x000fea0003800000 */
.L_x_3465:
[----:B------:R-:W-:Y:S05]  /*24b00*/  BRA `(.L_x_3205) ;  /* 0xffffff8c005c7947 */ /* 0x000fea000383ffff */
.L_x_3210:
[----:B-1----:R1:W2:Y:S02]  /*24b10*/  SYNCS.PHASECHK.TRANS64.TRYWAIT P0, [R4+URZ+0x28820], R0 ;  /* 0x02882000040075a7 */ /* 0x0022a4000800017f */
[----:B--2---:R-:W-:Y:S05]  /*24b20*/  @!P0 NANOSLEEP.SYNCS 0x989680 ;  /* 0x009896800000895d */ /* 0x004fea0003900000 */
[----:B------:R-:W2:Y:S02]  /*24b30*/  @!P0 SYNCS.PHASECHK.TRANS64 P0, [R4+URZ+0x28820], R0 ;  /* 0x02882000040085a7 */ /* 0x000ea4000800007f */
[----:B--2---:R-:W-:Y:S05]  /*24b40*/  @!P0 BRA `(.L_x_3210) ;  /* 0xfffffffc00f08947 */ /* 0x004fea000383ffff */
[----:B------:R-:W-:Y:S05]  /*24b50*/  BRA `(.L_x_3467) ;  /* 0xffffff9000d47947 */ /* 0x000fea000383ffff */
.L_x_3211:
[----:B------:R-:W2:Y:S01]  /*24b60*/  S2R R2, SR_TID.X ;  /* 0x0000000000027919 */ /* 0x000ea20000002100 */
[----:B------:R-:W-:Y:S01]  /*24b70*/  BSSY B0, `(.L_x_3468) ;  /* 0x000000a000007945 */ /* 0x000fe20003800000 */
[----:B------:R-:W-:Y:S01]  /*24b80*/  IMAD.MOV.U32 R12, RZ, RZ, RZ ;  /* 0x000000ffff0c7224 */ /* 0x000fe200078e00ff */
[----:B------:R-:W-:Y:S01]  /*24b90*/  MOV R15, 0xffffffff ;  /* 0xffffffff000f7802 */ /* 0x000fe20000000f00 */
[----:B------:R-:W-:Y:S01]  /*24ba0*/  IMAD.MOV.U32 R11, RZ, RZ, 0x1f ;  /* 0x0000001fff0b7424 */ /* 0x000fe200078e00ff */
[----:B--2---:R-:W-:-:S04]  /*24bb0*/  SHF.R.U32.HI R2, RZ, 0x5, R2 ;  /* 0x00000005ff027819 */ /* 0x004fc80000011602 */
[----:B------:R-:W-:-:S04]  /*24bc0*/  LOP3.LUT R2, R2, 0x3, RZ, 0xc0, !PT ;  /* 0x0000000302027812 */ /* 0x000fc800078ec0ff */
[----:B------:R-:W-:-:S07]  /*24bd0*/  MOV R13, R2 ;  /* 0x00000002000d7202 */ /* 0x000fce0000000f00 */
[----:B01-34-:R-:W-:Y:S05]  /*24be0*/  WARPSYNC.COLLECTIVE R15, `(.L_x_3469) ;  /* 0x000000000f087348 */ /* 0x01bfea0003c00000 */
[----:B------:R2:W0:Y:S02]  /*24bf0*/  SHFL.IDX P6, R14, R13, R12, R11 ;  /* 0x0000000c0d0e7389 */ /* 0x00042400000c000b */
[----:B01234-:R-:W-:Y:S01]  /*24c00*/  ENDCOLLECTIVE ;  /* 0x000000000000791b */ /* 0x01ffe20003800000 */
.L_x_3469:
[----:B------:R-:W-:Y:S05]  /*24c10*/  BSYNC B0 ;  /* 0x0000000000007941 */ /* 0x000fea0003800000 */
.L_x_3468:
[----:B------:R-:W-:Y:S05]  /*24c20*/  BRA `(.L_x_3470) ;  /* 0xffffff9000bc7947 */ /* 0x000fea000383ffff */
.L_x_3212:
[----:B------:R-:W-:Y:S01]  /*24c30*/  BSSY B0, `(.L_x_3471) ;  /* 0x0000006000007945 */ /* 0x000fe20003800000 */
[----:B------:R-:W-:-:S07]  /*24c40*/  IMAD.MOV.U32 R15, RZ, RZ, -0x1 ;  /* 0xffffffffff0f7424 */ /* 0x000fce00078e00ff */
[----:B01-34-:R-:W-:Y:S05]  /*24c50*/  WARPSYNC.COLLECTIVE R15, `(.L_x_3472) ;  /* 0x000000000f0c7348 */ /* 0x01bfea0003c00000 */
[----:B------:R-:W-:Y:S02]  /*24c60*/  ELECT P6, UR62, PT ;  /* 0x00000000003e782f */ /* 0x000fe400038c0000 */
[----:B------:R-:W-:Y:S01]  /*24c70*/  MOV R14, UR62 ;  /* 0x0000003e000e7c02 */ /* 0x000fe20008000f00 */
[----:B01-34-:R-:W-:Y:S10]  /*24c80*/  ENDCOLLECTIVE ;  /* 0x000000000000791b */ /* 0x01bff40003800000 */
.L_x_3472:
[----:B------:R-:W-:Y:S05]  /*24c90*/  BSYNC B0 ;  /* 0x0000000000007941 */ /* 0x000fea0003800000 */
.L_x_3471:
[----:B------:R-:W-:Y:S05]  /*24ca0*/  BRA `(.L_x_3473) ;  /* 0xffffff9000b07947 */ /* 0x000fea000383ffff */
.L_x_3214:
[----:B-1----:R1:W2:Y:S02]  /*24cb0*/  SYNCS.PHASECHK.TRANS64.TRYWAIT P1, [R5+URZ+0x28840], R0 ;  /* 0x02884000050075a7 */ /* 0x0022a4000802017f */
[----:B--2---:R-:W-:Y:S05]  /*24cc0*/  @!P1 NANOSLEEP.SYNCS 0x989680 ;  /* 0x009896800000995d */ /* 0x004fea0003900000 */
[----:B------:R-:W2:Y:S02]  /*24cd0*/  @!P1 SYNCS.PHASECHK.TRANS64 P1, [R5+URZ+0x28840], R0 ;  /* 0x02884000050095a7 */ /* 0x000ea4000802007f */
[----:B--2---:R-:W-:Y:S05]  /*24ce0*/  @!P1 BRA `(.L_x_3214) ;  /* 0xfffffffc00f09947 */ /* 0x004fea000383ffff */
[----:B------:R-:W-:Y:S05]  /*24cf0*/  BRA `(.L_x_3474) ;  /* 0xffffff9000d07947 */ /* 0x000fea000383ffff */
.L_x_3216:
[----:B--2---:R2:W0:Y:S02]  /*24d00*/  SYNCS.PHASECHK.TRANS64.TRYWAIT P1, [R25+URZ+0x28840], R2 ;  /* 0x02884002190075a7 */ /* 0x004424000802017f */
[----:B0-----:R-:W-:Y:S05]  /*24d10*/  @!P1 NANOSLEEP.SYNCS 0x989680 ;  /* 0x009896800000995d */ /* 0x001fea0003900000 */
[----:B------:R-:W0:Y:S02]  /*24d20*/  @!P1 SYNCS.PHASECHK.TRANS64 P1, [R25+URZ+0x28840], R2 ;  /* 0x02884002190095a7 */ /* 0x000e24000802007f */
[----:B0-----:R-:W-:Y:S05]  /*24d30*/  @!P1 BRA `(.L_x_3216) ;  /* 0xfffffffc00f09947 */ /* 0x001fea000383ffff */
[----:B------:R-:W-:Y:S05]  /*24d40*/  BRA `(.L_x_3475) ;  /* 0xffffff9000dc7947 */ /* 0x000fea000383ffff */
.L_x_3218:
[----:B------:R0:W0:Y:S02]  /*24d50*/  SYNCS.PHASECHK.TRANS64.TRYWAIT P1, [R5+URZ+0x28860], R0 ;  /* 0x02886000050075a7 */ /* 0x000024000802017f */
[----:B0-----:R-:W-:Y:S05]  /*24d60*/  @!P1 NANOSLEEP.SYNCS 0x989680 ;  /* 0x009896800000995d */ /* 0x001fea0003900000 */
[----:B------:R-:W0:Y:S02]  /*24d70*/  @!P1 SYNCS.PHASECHK.TRANS64 P1, [R5+URZ+0x28860], R0 ;  /* 0x02886000050095a7 */ /* 0x000e24000802007f */
[----:B0-----:R-:W-:Y:S05]  /*24d80*/  @!P1 BRA `(.L_x_3218) ;  /* 0xfffffffc00f09947 */ /* 0x001fea000383ffff */
[----:B------:R-:W-:Y:S05]  /*24d90*/  BRA `(.L_x_3476) ;  /* 0xffffff9000d87947 */ /* 0x000fea000383ffff */
.L_x_3477:
        /* <DEDUP_REMOVED lines=14> */
.L_x_3486:


//--------------------- .nv.global.init           --------------------------
	.section	.nv.global.init,"aw",@progbits
.nv.global.init:
	.type		$str$23,@object
	.size		$str$23,($str$24 - $str$23)
$str$23:
        /*0000*/ 	.byte	0x28, 0x61, 0x64, 0x64, 0x72, 0x65, 0x73, 0x73, 0x20, 0x26, 0x20, 0x6d, 0x61, 0x73, 0x6b, 0x29
        /*0010*/ 	.byte	0x20, 0x3d, 0x3d, 0x20, 0x30, 0x00
	.type		$str$24,@object
	.size		$str$24,(__unnamed_4 - $str$24)
$str$24:
        /*0016*/ 	.byte	0x2f, 0x74, 0x6d, 0x70, 0x2f, 0x6f, 0x73, 0x73, 0x5f, 0x6b, 0x65, 0x72, 0x6e, 0x65, 0x6c, 0x73
        /*0026*/ 	.byte	0x5f, 0x73, 0x72, 0x63, 0x2f, 0x66, 0x6c, 0x61, 0x73, 0x68, 0x5f, 0x61, 0x74, 0x74, 0x65, 0x6e
        /*0036*/ 	.byte	0x74, 0x69, 0x6f, 0x6e, 0x2f, 0x63, 0x73, 0x72, 0x63, 0x2f, 0x63, 0x75, 0x74, 0x6c, 0x61, 0x73
        /*0046*/ 	.byte	0x73, 0x2f, 0x69, 0x6e, 0x63, 0x6c, 0x75, 0x64, 0x65, 0x2f, 0x63, 0x75, 0x74, 0x65, 0x2f, 0x70
        /*0056*/ 	.byte	0x6f, 0x69, 0x6e, 0x74, 0x65, 0x72, 0x5f, 0x66, 0x6c, 0x61, 0x67, 0x67, 0x65, 0x64, 0x2e, 0x68
        /*0066*/ 	.byte	0x70, 0x70, 0x00
	.type		__unnamed_4,@object
	.size		__unnamed_4,(__unnamed_3 - __unnamed_4)
__unnamed_4:
        /* <DEDUP_REMOVED lines=24> */
	.type		__unnamed_3,@object
	.size		__unnamed_3,(__unnamed_2 - __unnamed_3)
__unnamed_3:
        /* <DEDUP_REMOVED lines=29> */
	.type		__unnamed_2,@object
	.size		__unnamed_2,(__unnamed_1 - __unnamed_2)
__unnamed_2:
        /* <DEDUP_REMOVED lines=29> */
	.type		__unnamed_1,@object
	.size		__unnamed_1,(.L_0 - __unnamed_1)
__unnamed_1:
        /* <DEDUP_REMOVED lines=28> */
        /*0741*/ 	.byte	0x31, 0x36, 0x33, 0x38, 0x34, 0x3e, 0x3e, 0x3e, 0x3e, 0x3e, 0x20, 0x26, 0x5d, 0x00
.L_0:


//--------------------- .nv.shared._ZN7cutlass13device_kernelIN5flash11enable_sm90INS1_16FlashAttnFwdSm90INS1_25CollectiveMainloopFwdSm90ILi2EN4cute5tupleIJNS5_1CILi1EEES8_S8_EEENS6_IJNS7_ILi128EEESA_SA_EEELi128ENS_6half_tEfNS_4arch4Sm90ELb0ELb0ELb0ELb0ELb1ELb0ELb0ELb1ELb1ELb1ELb0ELb0EEENS1_21CollectiveEpilogueFwdISB_S9_SC_SE_Li256ELb0ELb1ELb0ELb0EEENS1_29StaticPersistentTileSchedulerILb0EEEEEEEEEvNT_6ParamsE --------------------------
	.section	.nv.shared._ZN7cutlass13device_kernelIN5flash11enable_sm90INS1_16FlashAttnFwdSm90INS1_25CollectiveMainloopFwdSm90ILi2EN4cute5tupleIJNS5_1CILi1EEES8_S8_EEENS6_IJNS7_ILi128EEESA_SA_EEELi128ENS_6half_tEfNS_4arch4Sm90ELb0ELb0ELb0ELb0ELb1ELb0ELb0ELb1ELb1ELb1ELb0ELb0EEENS1_21CollectiveEpilogueFwdISB_S9_SC_SE_Li256ELb0ELb1ELb0ELb0EEENS1_29StaticPersistentTileSchedulerILb0EEEEEEEEEvNT_6ParamsE,"aw",@nobits
	.sectionflags	@""
	.align	16
	.zero		1024


//--------------------- .nv.shared.reserved.0     --------------------------
	.section	.nv.shared.reserved.0,"aw",@nobits
	.weak		__nv_reservedSMEM_offset_0_alias
	.size		__nv_reservedSMEM_offset_0_alias, 0, 0
	.other		__nv_reservedSMEM_offset_0_alias,@"STO_CUDA_RESERVED_SHARED STV_DEFAULT"
__nv_reservedSMEM_offset_0_alias:
	.zero		0


//--------------------- .nv.global                --------------------------
	.section	.nv.global,"aw",@nobits
.nv.global:
	.type		_ZN72_INTERNAL_352a07ce_36_flash_fwd_hdim128_fp16_paged_sm90_cu_b81ac279_30234cute1_E,@object
	.size		_ZN72_INTERNAL_352a07ce_36_flash_fwd_hdim128_fp16_paged_sm90_cu_b81ac279_30234cute1_E,(_ZN72_INTERNAL_352a07ce_36_flash_fwd_hdim128_fp16_paged_sm90_cu_b81ac279_30234cuda3std3__45__cpo6cbeginE - _ZN72_INTERNAL_352a07ce_36_flash_fwd_hdim128_fp16_paged_sm90_cu_b81ac279_30234cute1_E)
_ZN72_INTERNAL_352a07ce_36_flash_fwd_hdim128_fp16_paged_sm90_cu_b81ac279_30234cute1_E:
	.zero		1
	.type		_ZN72_INTERNAL_352a07ce_36_flash_fwd_hdim128_fp16_paged_sm90_cu_b81ac279_30234cuda3std3__45__cpo6cbeginE,@object
	.size		_ZN72_INTERNAL_352a07ce_36_flash_fwd_hdim128_fp16_paged_sm90_cu_b81ac279_30234cuda3std3__45__cpo6cbeginE,(_ZN72_INTERNAL_352a07ce_36_flash_fwd_hdim128_fp16_paged_sm90_cu_b81ac279_30234cuda3std3__48in_placeE - _ZN72_INTERNAL_352a07ce_36_flash_fwd_hdim128_fp16_paged_sm90_cu_b81ac279_30234cuda3std3__45__cpo6cbeginE)
_ZN72_INTERNAL_352a07ce_36_flash_fwd_hdim128_fp16_paged_sm90_cu_b81ac279_30234cuda3std3__45__cpo6cbeginE:
	.zero		1
	.type		_ZN72_INTERNAL_352a07ce_36_flash_fwd_hdim128_fp16_paged_sm90_cu_b81ac279_30234cuda3std3__48in_placeE,@object
	.size		_ZN72_INTERNAL_352a07ce_36_flash_fwd_hdim128_fp16_paged_sm90_cu_b81ac279_30234cuda3std3__48in_placeE,(_ZN72_INTERNAL_352a07ce_36_flash_fwd_hdim128_fp16_paged_sm90_cu_b81ac279_30234cuda3std6ranges3__45__cpo9iter_moveE - _ZN72_INTERNAL_352a07ce_36_flash_fwd_hdim128_fp16_paged_sm90_cu_b81ac279_30234cuda3std3__48in_placeE)
_ZN72_INTERNAL_352a07ce_36_flash_fwd_hdim128_fp16_paged_sm90_cu_b81ac279_30234cuda3std3__48in_placeE:
	.zero		1
	.type		_ZN72_INTERNAL_352a07ce_36_flash_fwd_hdim128_fp16_paged_sm90_cu_b81ac279_30234cuda3std6ranges3__45__cpo9iter_moveE,@object
	.size		_ZN72_INTERNAL_352a07ce_36_flash_fwd_hdim128_fp16_paged_sm90_cu_b81ac279_30234cuda3std6ranges3__45__cpo9iter_moveE,(_ZN72_INTERNAL_352a07ce_36_flash_fwd_hdim128_fp16_paged_sm90_cu_b81ac279_30234cuda3std3__45__cpo5beginE - _ZN72_INTERNAL_352a07ce_36_flash_fwd_hdim128_fp16_paged_sm90_cu_b81ac279_30234cuda3std6ranges3__45__cpo9iter_moveE)
_ZN72_INTERNAL_352a07ce_36_flash_fwd_hdim128_fp16_paged_sm90_cu_b81ac279_30234cuda3std6ranges3__45__cpo9iter_moveE:
	.zero		1
	.type		_ZN72_INTERNAL_352a07ce_36_flash_fwd_hdim128_fp16_paged_sm90_cu_b81ac279_30234cuda3std3__45__cpo5beginE,@object
	.size		_ZN72_INTERNAL_352a07ce_36_flash_fwd_hdim128_fp16_paged_sm90_cu_b81ac279_30234cuda3std3__45__cpo5beginE,(_ZN72_INTERNAL_352a07ce_36_flash_fwd_hdim128_fp16_paged_sm90_cu_b81ac279_30234cuda3std3__474_GLOBAL__N__352a07ce_36_flash_fwd_hdim128_fp16_paged_sm90_cu_b81ac279_30236ignoreE - _ZN72_INTERNAL_352a07ce_36_flash_fwd_hdim128_fp16_paged_sm90_cu_b81ac279_30234cuda3std3__45__cpo5beginE)
_ZN72_INTERNAL_352a07ce_36_flash_fwd_hdim128_fp16_paged_sm90_cu_b81ac279_30234cuda3std3__45__cpo5beginE:
	.zero		1
	.type		_ZN72_INTERNAL_352a07ce_36_flash_fwd_hdim128_fp16_paged_sm90_cu_b81ac279_30234cuda3std3__474_GLOBAL__N__352a07ce_36_flash_fwd_hdim128_fp16_paged_sm90_cu_b81ac279_30236ignoreE,@object
	.size		_ZN72_INTERNAL_352a07ce_36_flash_fwd_hdim128_fp16_paged_sm90_cu_b81ac279_30234cuda3std3__474_GLOBAL__N__352a07ce_36_flash_fwd_hdim128_fp16_paged_sm90_cu_b81ac279_30236ignoreE,(_ZN72_INTERNAL_352a07ce_36_flash_fwd_hdim128_fp16_paged_sm90_cu_b81ac279_30234cute7productE - _ZN72_INTERNAL_352a07ce_36_flash_fwd_hdim128_fp16_paged_sm90_cu_b81ac279_30234cuda3std3__474_GLOBAL__N__352a07ce_36_flash_fwd_hdim128_fp16_paged_sm90_cu_b81ac279_30236ignoreE)
_ZN72_INTERNAL_352a07ce_36_flash_fwd_hdim128_fp16_paged_sm90_cu_b81ac279_30234cuda3std3__474_GLOBAL__N__352a07ce_36_flash_fwd_hdim128_fp16_paged_sm90_cu_b81ac279_30236ignoreE:
	.zero		1
	.type		_ZN72_INTERNAL_352a07ce_36_flash_fwd_hdim128_fp16_paged_sm90_cu_b81ac279_30234cute7productE,@object
	.size		_ZN72_INTERNAL_352a07ce_36_flash_fwd_hdim128_fp16_paged_sm90_cu_b81ac279_30234cute7productE,(_ZN72_INTERNAL_352a07ce_36_flash_fwd_hdim128_fp16_paged_sm90_cu_b81ac279_30234cuda3std3__45__cpo3endE - _ZN72_INTERNAL_352a07ce_36_flash_fwd_hdim128_fp16_paged_sm90_cu_b81ac279_30234cute7productE)
_ZN72_INTERNAL_352a07ce_36_flash_fwd_hdim128_fp16_paged_sm90_cu_b81ac279_30234cute7productE:
	.zero		1
	.type		_ZN72_INTERNAL_352a07ce_36_flash_fwd_hdim128_fp16_paged_sm90_cu_b81ac279_30234cuda3std3__45__cpo3endE,@object
	.size		_ZN72_INTERNAL_352a07ce_36_flash_fwd_hdim128_fp16_paged_sm90_cu_b81ac279_30234cuda3std3__45__cpo3endE,(_ZN72_INTERNAL_352a07ce_36_flash_fwd_hdim128_fp16_paged_sm90_cu_b81ac279_30234cuda3std3__419piecewise_constructE - _ZN72_INTERNAL_352a07ce_36_flash_fwd_hdim128_fp16_paged_sm90_cu_b81ac279_30234cuda3std3__45__cpo3endE)
_ZN72_INTERNAL_352a07ce_36_flash_fwd_hdim128_fp16_paged_sm90_cu_b81ac279_30234cuda3std3__45__cpo3endE:
	.zero		1
	.type		_ZN72_INTERNAL_352a07ce_36_flash_fwd_hdim128_fp16_paged_sm90_cu_b81ac279_30234cuda3std3__419piecewise_constructE,@object
	.size		_ZN72_INTERNAL_352a07ce_36_flash_fwd_hdim128_fp16_paged_sm90_cu_b81ac279_30234cuda3std3__419piecewise_constructE,(_ZN72_INTERNAL_352a07ce_36_flash_fwd_hdim128_fp16_paged_sm90_cu_b81ac279_30234cuda3std3__45__cpo4cendE - _ZN72_INTERNAL_352a07ce_36_flash_fwd_hdim128_fp16_paged_sm90_cu_b81ac279_30234cuda3std3__419piecewise_constructE)
_ZN72_INTERNAL_352a07ce_36_flash_fwd_hdim128_fp16_paged_sm90_cu_b81ac279_30234cuda3std3__419piecewise_constructE:
	.zero		1
	.type		_ZN72_INTERNAL_352a07ce_36_flash_fwd_hdim128_fp16_paged_sm90_cu_b81ac279_30234cuda3std3__45__cpo4cendE,@object
	.size		_ZN72_INTERNAL_352a07ce_36_flash_fwd_hdim128_fp16_paged_sm90_cu_b81ac279_30234cuda3std3__45__cpo4cendE,(_ZN72_INTERNAL_352a07ce_36_flash_fwd_hdim128_fp16_paged_sm90_cu_b81ac279_30234cuda3std6ranges3__45__cpo4swapE - _ZN72_INTERNAL_352a07ce_36_flash_fwd_hdim128_fp16_paged_sm90_cu_b81ac279_30234cuda3std3__45__cpo4cendE)
_ZN72_INTERNAL_352a07ce_36_flash_fwd_hdim128_fp16_paged_sm90_cu_b81ac279_30234cuda3std3__45__cpo4cendE:
	.zero		1
	.type		_ZN72_INTERNAL_352a07ce_36_flash_fwd_hdim128_fp16_paged_sm90_cu_b81ac279_30234cuda3std6ranges3__45__cpo4swapE,@object
	.size		_ZN72_INTERNAL_352a07ce_36_flash_fwd_hdim128_fp16_paged_sm90_cu_b81ac279_30234cuda3std6ranges3__45__cpo4swapE,(.L_11 - _ZN72_INTERNAL_352a07ce_36_flash_fwd_hdim128_fp16_paged_sm90_cu_b81ac279_30234cuda3std6ranges3__45__cpo4swapE)
_ZN72_INTERNAL_352a07ce_36_flash_fwd_hdim128_fp16_paged_sm90_cu_b81ac279_30234cuda3std6ranges3__45__cpo4swapE:
	.zero		1
.L_11:


//--------------------- .nv.shared._ZN7cutlass13device_kernelIN5flash11enable_sm90INS1_16FlashAttnFwdSm90INS1_25CollectiveMainloopFwdSm90ILi2EN4cute5tupleIJNS5_1CILi1EEES8_S8_EEENS6_IJNS7_ILi128EEESA_SA_EEELi128ENS_6half_tEfNS_4arch4Sm90ELb0ELb0ELb0ELb1ELb1ELb0ELb0ELb1ELb1ELb1ELb0ELb0EEENS1_21CollectiveEpilogueFwdISB_S9_SC_SE_Li256ELb1ELb1ELb0ELb0EEENS1_36VarlenDynamicPersistentTileSchedulerILi128ELi128ELi256ELi128ELb0ELb1ELb1ELb0ELb1ELb1EEEEEEEEEvNT_6ParamsE --------------------------
	.section	.nv.shared._ZN7cutlass13device_kernelIN5flash11enable_sm90INS1_16FlashAttnFwdSm90INS1_25CollectiveMainloopFwdSm90ILi2EN4cute5tupleIJNS5_1CILi1EEES8_S8_EEENS6_IJNS7_ILi128EEESA_SA_EEELi128ENS_6half_tEfNS_4arch4Sm90ELb0ELb0ELb0ELb1ELb1ELb0ELb0ELb1ELb1ELb1ELb0ELb0EEENS1_21CollectiveEpilogueFwdISB_S9_SC_SE_Li256ELb1ELb1ELb0ELb0EEENS1_36VarlenDynamicPersistentTileSchedulerILi128ELi128ELi256ELi128ELb0ELb1ELb1ELb0ELb1ELb1EEEEEEEEEvNT_6ParamsE,"aw",@nobits
	.sectionflags	@""
	.align	16
	.zero		1024


//--------------------- .nv.shared._ZN7cutlass13device_kernelIN5flash11enable_sm90INS1_16FlashAttnFwdSm90INS1_25CollectiveMainloopFwdSm90ILi2EN4cute5tupleIJNS5_1CILi1EEES8_S8_EEENS6_IJNS7_ILi128EEESA_SA_EEELi128ENS_6half_tEfNS_4arch4Sm90ELb0ELb0ELb0ELb1ELb1ELb1ELb0ELb1ELb1ELb1ELb0ELb0EEENS1_21CollectiveEpilogueFwdISB_S9_SC_SE_Li256ELb1ELb1ELb0ELb0EEENS1_36VarlenDynamicPersistentTileSchedulerILi128ELi128ELi256ELi128ELb0ELb1ELb1ELb0ELb1ELb1EEEEEEEEEvNT_6ParamsE --------------------------
	.section	.nv.shared._ZN7cutlass13device_kernelIN5flash11enable_sm90INS1_16FlashAttnFwdSm90INS1_25CollectiveMainloopFwdSm90ILi2EN4cute5tupleIJNS5_1CILi1EEES8_S8_EEENS6_IJNS7_ILi128EEESA_SA_EEELi128ENS_6half_tEfNS_4arch4Sm90ELb0ELb0ELb0ELb1ELb1ELb1ELb0ELb1ELb1ELb1ELb0ELb0EEENS1_21CollectiveEpilogueFwdISB_S9_SC_SE_Li256ELb1ELb1ELb0ELb0EEENS1_36VarlenDynamicPersistentTileSchedulerILi128ELi128ELi256ELi128ELb0ELb1ELb1ELb0ELb1ELb1EEEEEEEEEvNT_6ParamsE,"aw",@nobits
	.sectionflags	@""
	.align	16
	.zero		1024


//--------------------- .nv.shared._ZN7cutlass13device_kernelIN5flash11enable_sm90INS1_16FlashAttnFwdSm90INS1_25CollectiveMainloopFwdSm90ILi2EN4cute5tupleIJNS5_1CILi1EEES8_S8_EEENS6_IJNS7_ILi128EEESA_SA_EEELi128ENS_6half_tEfNS_4arch4Sm90ELb0ELb1ELb0ELb0ELb1ELb0ELb0ELb1ELb1ELb1ELb0ELb0EEENS1_21CollectiveEpilogueFwdISB_S9_SC_SE_Li256ELb0ELb1ELb0ELb0EEENS1_30DynamicPersistentTileSchedulerILi256ELi128ELb0ELb1ELb1EEEEEEEEEvNT_6ParamsE --------------------------
	.section	.nv.shared._ZN7cutlass13device_kernelIN5flash11enable_sm90INS1_16FlashAttnFwdSm90INS1_25CollectiveMainloopFwdSm90ILi2EN4cute5tupleIJNS5_1CILi1EEES8_S8_EEENS6_IJNS7_ILi128EEESA_SA_EEELi128ENS_6half_tEfNS_4arch4Sm90ELb0ELb1ELb0ELb0ELb1ELb0ELb0ELb1ELb1ELb1ELb0ELb0EEENS1_21CollectiveEpilogueFwdISB_S9_SC_SE_Li256ELb0ELb1ELb0ELb0EEENS1_30DynamicPersistentTileSchedulerILi256ELi128ELb0ELb1ELb1EEEEEEEEEvNT_6ParamsE,"aw",@nobits
	.sectionflags	@""
	.align	16
	.zero		1024


//--------------------- .nv.shared._ZN7cutlass13device_kernelIN5flash11enable_sm90INS1_16FlashAttnFwdSm90INS1_25CollectiveMainloopFwdSm90ILi2EN4cute5tupleIJNS5_1CILi1EEES8_S8_EEENS6_IJNS7_ILi128EEESA_SA_EEELi128ENS_6half_tEfNS_4arch4Sm90ELb0ELb1ELb0ELb1ELb1ELb0ELb0ELb1ELb1ELb1ELb0ELb0EEENS1_21CollectiveEpilogueFwdISB_S9_SC_SE_Li256ELb1ELb1ELb0ELb0EEENS1_36VarlenDynamicPersistentTileSchedulerILi128ELi128ELi256ELi128ELb0ELb1ELb1ELb1ELb0ELb1EEEEEEEEEvNT_6ParamsE --------------------------
	.section	.nv.shared._ZN7cutlass13device_kernelIN5flash11enable_sm90INS1_16FlashAttnFwdSm90INS1_25CollectiveMainloopFwdSm90ILi2EN4cute5tupleIJNS5_1CILi1EEES8_S8_EEENS6_IJNS7_ILi128EEESA_SA_EEELi128ENS_6half_tEfNS_4arch4Sm90ELb0ELb1ELb0ELb1ELb1ELb0ELb0ELb1ELb1ELb1ELb0ELb0EEENS1_21CollectiveEpilogueFwdISB_S9_SC_SE_Li256ELb1ELb1ELb0ELb0EEENS1_36VarlenDynamicPersistentTileSchedulerILi128ELi128ELi256ELi128ELb0ELb1ELb1ELb1ELb0ELb1EEEEEEEEEvNT_6ParamsE,"aw",@nobits
	.sectionflags	@""
	.align	16
	.zero		1024


//--------------------- .nv.shared._ZN7cutlass13device_kernelIN5flash11enable_sm90INS1_16FlashAttnFwdSm90INS1_25CollectiveMainloopFwdSm90ILi2EN4cute5tupleIJNS5_1CILi1EEES8_S8_EEENS6_IJNS7_ILi128EEESA_SA_EEELi128ENS_6half_tEfNS_4arch4Sm90ELb0ELb1ELb0ELb1ELb1ELb1ELb0ELb1ELb1ELb1ELb0ELb0EEENS1_21CollectiveEpilogueFwdISB_S9_SC_SE_Li256ELb1ELb1ELb0ELb0EEENS1_36VarlenDynamicPersistentTileSchedulerILi128ELi128ELi256ELi128ELb0ELb1ELb1ELb1ELb0ELb1EEEEEEEEEvNT_6ParamsE --------------------------
	.section	.nv.shared._ZN7cutlass13device_kernelIN5flash11enable_sm90INS1_16FlashAttnFwdSm90INS1_25CollectiveMainloopFwdSm90ILi2EN4cute5tupleIJNS5_1CILi1EEES8_S8_EEENS6_IJNS7_ILi128EEESA_SA_EEELi128ENS_6half_tEfNS_4arch4Sm90ELb0ELb1ELb0ELb1ELb1ELb1ELb0ELb1ELb1ELb1ELb0ELb0EEENS1_21CollectiveEpilogueFwdISB_S9_SC_SE_Li256ELb1ELb1ELb0ELb0EEENS1_36VarlenDynamicPersistentTileSchedulerILi128ELi128ELi256ELi128ELb0ELb1ELb1ELb1ELb0ELb1EEEEEEEEEvNT_6ParamsE,"aw",@nobits
	.sectionflags	@""
	.align	16
	.zero		1024


//--------------------- .nv.shared._ZN7cutlass13device_kernelIN5flash11enable_sm90INS1_16FlashAttnFwdSm90INS1_25CollectiveMainloopFwdSm90ILi2EN4cute5tupleIJNS5_1CILi1EEES8_S8_EEENS6_IJNS7_ILi128EEESA_SA_EEELi128ENS_6half_tEfNS_4arch4Sm90ELb1ELb0ELb0ELb0ELb1ELb0ELb0ELb1ELb1ELb1ELb0ELb0EEENS1_21CollectiveEpilogueFwdISB_S9_SC_SE_Li256ELb0ELb1ELb0ELb0EEENS1_30DynamicPersistentTileSchedulerILi256ELi128ELb0ELb1ELb1EEEEEEEEEvNT_6ParamsE --------------------------
	.section	.nv.shared._ZN7cutlass13device_kernelIN5flash11enable_sm90INS1_16FlashAttnFwdSm90INS1_25CollectiveMainloopFwdSm90ILi2EN4cute5tupleIJNS5_1CILi1EEES8_S8_EEENS6_IJNS7_ILi128EEESA_SA_EEELi128ENS_6half_tEfNS_4arch4Sm90ELb1ELb0ELb0ELb0ELb1ELb0ELb0ELb1ELb1ELb1ELb0ELb0EEENS1_21CollectiveEpilogueFwdISB_S9_SC_SE_Li256ELb0ELb1ELb0ELb0EEENS1_30DynamicPersistentTileSchedulerILi256ELi128ELb0ELb1ELb1EEEEEEEEEvNT_6ParamsE,"aw",@nobits
	.sectionflags	@""
	.align	16
	.zero		1024


//--------------------- .nv.shared._ZN7cutlass13device_kernelIN5flash11enable_sm90INS1_16FlashAttnFwdSm90INS1_25CollectiveMainloopFwdSm90ILi2EN4cute5tupleIJNS5_1CILi1EEES8_S8_EEENS6_IJNS7_ILi128EEESA_SA_EEELi128ENS_6half_tEfNS_4arch4Sm90ELb1ELb0ELb0ELb1ELb1ELb0ELb0ELb1ELb1ELb1ELb0ELb0EEENS1_21CollectiveEpilogueFwdISB_S9_SC_SE_Li256ELb1ELb1ELb0ELb0EEENS1_36VarlenDynamicPersistentTileSchedulerILi128ELi128ELi256ELi128ELb0ELb1ELb1ELb1ELb1ELb1EEEEEEEEEvNT_6ParamsE --------------------------
	.section	.nv.shared._ZN7cutlass13device_kernelIN5flash11enable_sm90INS1_16FlashAttnFwdSm90INS1_25CollectiveMainloopFwdSm90ILi2EN4cute5tupleIJNS5_1CILi1EEES8_S8_EEENS6_IJNS7_ILi128EEESA_SA_EEELi128ENS_6half_tEfNS_4arch4Sm90ELb1ELb0ELb0ELb1ELb1ELb0ELb0ELb1ELb1ELb1ELb0ELb0EEENS1_21CollectiveEpilogueFwdISB_S9_SC_SE_Li256ELb1ELb1ELb0ELb0EEENS1_36VarlenDynamicPersistentTileSchedulerILi128ELi128ELi256ELi128ELb0ELb1ELb1ELb1ELb1ELb1EEEEEEEEEvNT_6ParamsE,"aw",@nobits
	.sectionflags	@""
	.align	16
	.zero		1024


//--------------------- .nv.shared._ZN7cutlass13device_kernelIN5flash11enable_sm90INS1_16FlashAttnFwdSm90INS1_25CollectiveMainloopFwdSm90ILi2EN4cute5tupleIJNS5_1CILi1EEES8_S8_EEENS6_IJNS7_ILi128EEESA_SA_EEELi128ENS_6half_tEfNS_4arch4Sm90ELb1ELb0ELb0ELb1ELb1ELb1ELb0ELb1ELb1ELb1ELb0ELb0EEENS1_21CollectiveEpilogueFwdISB_S9_SC_SE_Li256ELb1ELb1ELb0ELb0EEENS1_36VarlenDynamicPersistentTileSchedulerILi128ELi128ELi256ELi128ELb0ELb1ELb1ELb1ELb1ELb1EEEEEEEEEvNT_6ParamsE --------------------------
	.section	.nv.shared._ZN7cutlass13device_kernelIN5flash11enable_sm90INS1_16FlashAttnFwdSm90INS1_25CollectiveMainloopFwdSm90ILi2EN4cute5tupleIJNS5_1CILi1EEES8_S8_EEENS6_IJNS7_ILi128EEESA_SA_EEELi128ENS_6half_tEfNS_4arch4Sm90ELb1ELb0ELb0ELb1ELb1ELb1ELb0ELb1ELb1ELb1ELb0ELb0EEENS1_21CollectiveEpilogueFwdISB_S9_SC_SE_Li256ELb1ELb1ELb0ELb0EEENS1_36VarlenDynamicPersistentTileSchedulerILi128ELi128ELi256ELi128ELb0ELb1ELb1ELb1ELb1ELb1EEEEEEEEEvNT_6ParamsE,"aw",@nobits
	.sectionflags	@""
	.align	16
	.zero		1024


//--------------------- .nv.constant0._ZN7cutlass13device_kernelIN5flash11enable_sm90INS1_16FlashAttnFwdSm90INS1_25CollectiveMainloopFwdSm90ILi2EN4cute5tupleIJNS5_1CILi1EEES8_S8_EEENS6_IJNS7_ILi128EEESA_SA_EEELi128ENS_6half_tEfNS_4arch4Sm90ELb0ELb0ELb0ELb0ELb1ELb0ELb0ELb1ELb1ELb1ELb0ELb0EEENS1_21CollectiveEpilogueFwdISB_S9_SC_SE_Li256ELb0ELb1ELb0ELb0EEENS1_29StaticPersistentTileSchedulerILb0EEEEEEEEEvNT_6ParamsE --------------------------
	.section	.nv.constant0._ZN7cutlass13device_kernelIN5flash11enable_sm90INS1_16FlashAttnFwdSm90INS1_25CollectiveMainloopFwdSm90ILi2EN4cute5tupleIJNS5_1CILi1EEES8_S8_EEENS6_IJNS7_ILi128EEESA_SA_EEELi128ENS_6half_tEfNS_4arch4Sm90ELb0ELb0ELb0ELb0ELb1ELb0ELb0ELb1ELb1ELb1ELb0ELb0EEENS1_21CollectiveEpilogueFwdISB_S9_SC_SE_Li256ELb0ELb1ELb0ELb0EEENS1_29StaticPersistentTileSchedulerILb0EEEEEEEEEvNT_6ParamsE,"a",@progbits
	.sectionflags	@""
	.align	4
.nv.constant0._ZN7cutlass13device_kernelIN5flash11enable_sm90INS1_16FlashAttnFwdSm90INS1_25CollectiveMainloopFwdSm90ILi2EN4cute5tupleIJNS5_1CILi1EEES8_S8_EEENS6_IJNS7_ILi128EEESA_SA_EEELi128ENS_6half_tEfNS_4arch4Sm90ELb0ELb0ELb0ELb0ELb1ELb0ELb0ELb1ELb1ELb1ELb0ELb0EEENS1_21CollectiveEpilogueFwdISB_S9_SC_SE_Li256ELb0ELb1ELb0ELb0EEENS1_29StaticPersistentTileSchedulerILb0EEEEEEEEEvNT_6ParamsE:
	.zero		3200


//--------------------- .nv.constant0._ZN7cutlass13device_kernelIN5flash11enable_sm90INS1_16FlashAttnFwdSm90INS1_25CollectiveMainloopFwdSm90ILi2EN4cute5tupleIJNS5_1CILi1EEES8_S8_EEENS6_IJNS7_ILi128EEESA_SA_EEELi128ENS_6half_tEfNS_4arch4Sm90ELb0ELb0ELb0ELb1ELb1ELb0ELb0ELb1ELb1ELb1ELb0ELb0EEENS1_21CollectiveEpilogueFwdISB_S9_SC_SE_Li256ELb1ELb1ELb0ELb0EEENS1_36VarlenDynamicPersistentTileSchedulerILi128ELi128ELi256ELi128ELb0ELb1ELb1ELb0ELb1ELb1EEEEEEEEEvNT_6ParamsE --------------------------
	.section	.nv.constant0._ZN7cutlass13device_kernelIN5flash11enable_sm90INS1_16FlashAttnFwdSm90INS1_25CollectiveMainloopFwdSm90ILi2EN4cute5tupleIJNS5_1CILi1EEES8_S8_EEENS6_IJNS7_ILi128EEESA_SA_EEELi128ENS_6half_tEfNS_4arch4Sm90ELb0ELb0ELb0ELb1ELb1ELb0ELb0ELb1ELb1ELb1ELb0ELb0EEENS1_21CollectiveEpilogueFwdISB_S9_SC_SE_Li256ELb1ELb1ELb0ELb0EEENS1_36VarlenDynamicPersistentTileSchedulerILi128ELi128ELi256ELi128ELb0ELb1ELb1ELb0ELb1ELb1EEEEEEEEEvNT_6ParamsE,"a",@progbits
	.sectionflags	@""
	.align	4
.nv.constant0._ZN7cutlass13device_kernelIN5flash11enable_sm90INS1_16FlashAttnFwdSm90INS1_25CollectiveMainloopFwdSm90ILi2EN4cute5tupleIJNS5_1CILi1EEES8_S8_EEENS6_IJNS7_ILi128EEESA_SA_EEELi128ENS_6half_tEfNS_4arch4Sm90ELb0ELb0ELb0ELb1ELb1ELb0ELb0ELb1ELb1ELb1ELb0ELb0EEENS1_21CollectiveEpilogueFwdISB_S9_SC_SE_Li256ELb1ELb1ELb0ELb0EEENS1_36VarlenDynamicPersistentTileSchedulerILi128ELi128ELi256ELi128ELb0ELb1ELb1ELb0ELb1ELb1EEEEEEEEEvNT_6ParamsE:
	.zero		3328


//--------------------- .nv.constant0._ZN7cutlass13device_kernelIN5flash11enable_sm90INS1_16FlashAttnFwdSm90INS1_25CollectiveMainloopFwdSm90ILi2EN4cute5tupleIJNS5_1CILi1EEES8_S8_EEENS6_IJNS7_ILi128EEESA_SA_EEELi128ENS_6half_tEfNS_4arch4Sm90ELb0ELb0ELb0ELb1ELb1ELb1ELb0ELb1ELb1ELb1ELb0ELb0EEENS1_21CollectiveEpilogueFwdISB_S9_SC_SE_Li256ELb1ELb1ELb0ELb0EEENS1_36VarlenDynamicPersistentTileSchedulerILi128ELi128ELi256ELi128ELb0ELb1ELb1ELb0ELb1ELb1EEEEEEEEEvNT_6ParamsE --------------------------
	.section	.nv.constant0._ZN7cutlass13device_kernelIN5flash11enable_sm90INS1_16FlashAttnFwdSm90INS1_25CollectiveMainloopFwdSm90ILi2EN4cute5tupleIJNS5_1CILi1EEES8_S8_EEENS6_IJNS7_ILi128EEESA_SA_EEELi128ENS_6half_tEfNS_4arch4Sm90ELb0ELb0ELb0ELb1ELb1ELb1ELb0ELb1ELb1ELb1ELb0ELb0EEENS1_21CollectiveEpilogueFwdISB_S9_SC_SE_Li256ELb1ELb1ELb0ELb0EEENS1_36VarlenDynamicPersistentTileSchedulerILi128ELi128ELi256ELi128ELb0ELb1ELb1ELb0ELb1ELb1EEEEEEEEEvNT_6ParamsE,"a",@progbits
	.sectionflags	@""
	.align	4
.nv.constant0._ZN7cutlass13device_kernelIN5flash11enable_sm90INS1_16FlashAttnFwdSm90INS1_25CollectiveMainloopFwdSm90ILi2EN4cute5tupleIJNS5_1CILi1EEES8_S8_EEENS6_IJNS7_ILi128EEESA_SA_EEELi128ENS_6half_tEfNS_4arch4Sm90ELb0ELb0ELb0ELb1ELb1ELb1ELb0ELb1ELb1ELb1ELb0ELb0EEENS1_21CollectiveEpilogueFwdISB_S9_SC_SE_Li256ELb1ELb1ELb0ELb0EEENS1_36VarlenDynamicPersistentTileSchedulerILi128ELi128ELi256ELi128ELb0ELb1ELb1ELb0ELb1ELb1EEEEEEEEEvNT_6ParamsE:
	.zero		3328


//--------------------- .nv.constant0._ZN7cutlass13device_kernelIN5flash11enable_sm90INS1_16FlashAttnFwdSm90INS1_25CollectiveMainloopFwdSm90ILi2EN4cute5tupleIJNS5_1CILi1EEES8_S8_EEENS6_IJNS7_ILi128EEESA_SA_EEELi128ENS_6half_tEfNS_4arch4Sm90ELb0ELb1ELb0ELb0ELb1ELb0ELb0ELb1ELb1ELb1ELb0ELb0EEENS1_21CollectiveEpilogueFwdISB_S9_SC_SE_Li256ELb0ELb1ELb0ELb0EEENS1_30DynamicPersistentTileSchedulerILi256ELi128ELb0ELb1ELb1EEEEEEEEEvNT_6ParamsE --------------------------
	.section	.nv.constant0._ZN7cutlass13device_kernelIN5flash11enable_sm90INS1_16FlashAttnFwdSm90INS1_25CollectiveMainloopFwdSm90ILi2EN4cute5tupleIJNS5_1CILi1EEES8_S8_EEENS6_IJNS7_ILi128EEESA_SA_EEELi128ENS_6half_tEfNS_4arch4Sm90ELb0ELb1ELb0ELb0ELb1ELb0ELb0ELb1ELb1ELb1ELb0ELb0EEENS1_21CollectiveEpilogueFwdISB_S9_SC_SE_Li256ELb0ELb1ELb0ELb0EEENS1_30DynamicPersistentTileSchedulerILi256ELi128ELb0ELb1ELb1EEEEEEEEEvNT_6ParamsE,"a",@progbits
	.sectionflags	@""
	.align	4
.nv.constant0._ZN7cutlass13device_kernelIN5flash11enable_sm90INS1_16FlashAttnFwdSm90INS1_25CollectiveMainloopFwdSm90ILi2EN4cute5tupleIJNS5_1CILi1EEES8_S8_EEENS6_IJNS7_ILi128EEESA_SA_EEELi128ENS_6half_tEfNS_4arch4Sm90ELb0ELb1ELb0ELb0ELb1ELb0ELb0ELb1ELb1ELb1ELb0ELb0EEENS1_21CollectiveEpilogueFwdISB_S9_SC_SE_Li256ELb0ELb1ELb0ELb0EEENS1_30DynamicPersistentTileSchedulerILi256ELi128ELb0ELb1ELb1EEEEEEEEEvNT_6ParamsE:
	.zero		3328


//--------------------- .nv.constant0._ZN7cutlass13device_kernelIN5flash11enable_sm90INS1_16FlashAttnFwdSm90INS1_25CollectiveMainloopFwdSm90ILi2EN4cute5tupleIJNS5_1CILi1EEES8_S8_EEENS6_IJNS7_ILi128EEESA_SA_EEELi128ENS_6half_tEfNS_4arch4Sm90ELb0ELb1ELb0ELb1ELb1ELb0ELb0ELb1ELb1ELb1ELb0ELb0EEENS1_21CollectiveEpilogueFwdISB_S9_SC_SE_Li256ELb1ELb1ELb0ELb0EEENS1_36VarlenDynamicPersistentTileSchedulerILi128ELi128ELi256ELi128ELb0ELb1ELb1ELb1ELb0ELb1EEEEEEEEEvNT_6ParamsE --------------------------
	.section	.nv.constant0._ZN7cutlass13device_kernelIN5flash11enable_sm90INS1_16FlashAttnFwdSm90INS1_25CollectiveMainloopFwdSm90ILi2EN4cute5tupleIJNS5_1CILi1EEES8_S8_EEENS6_IJNS7_ILi128EEESA_SA_EEELi128ENS_6half_tEfNS_4arch4Sm90ELb0ELb1ELb0ELb1ELb1ELb0ELb0ELb1ELb1ELb1ELb0ELb0EEENS1_21CollectiveEpilogueFwdISB_S9_SC_SE_Li256ELb1ELb1ELb0ELb0EEENS1_36VarlenDynamicPersistentTileSchedulerILi128ELi128ELi256ELi128ELb0ELb1ELb1ELb1ELb0ELb1EEEEEEEEEvNT_6ParamsE,"a",@progbits
	.sectionflags	@""
	.align	4
.nv.constant0._ZN7cutlass13device_kernelIN5flash11enable_sm90INS1_16FlashAttnFwdSm90INS1_25CollectiveMainloopFwdSm90ILi2EN4cute5tupleIJNS5_1CILi1EEES8_S8_EEENS6_IJNS7_ILi128EEESA_SA_EEELi128ENS_6half_tEfNS_4arch4Sm90ELb0ELb1ELb0ELb1ELb1ELb0ELb0ELb1ELb1ELb1ELb0ELb0EEENS1_21CollectiveEpilogueFwdISB_S9_SC_SE_Li256ELb1ELb1ELb0ELb0EEENS1_36VarlenDynamicPersistentTileSchedulerILi128ELi128ELi256ELi128ELb0ELb1ELb1ELb1ELb0ELb1EEEEEEEEEvNT_6ParamsE:
	.zero		3328


//--------------------- .nv.constant0._ZN7cutlass13device_kernelIN5flash11enable_sm90INS1_16FlashAttnFwdSm90INS1_25CollectiveMainloopFwdSm90ILi2EN4cute5tupleIJNS5_1CILi1EEES8_S8_EEENS6_IJNS7_ILi128EEESA_SA_EEELi128ENS_6half_tEfNS_4arch4Sm90ELb0ELb1ELb0ELb1ELb1ELb1ELb0ELb1ELb1ELb1ELb0ELb0EEENS1_21CollectiveEpilogueFwdISB_S9_SC_SE_Li256ELb1ELb1ELb0ELb0EEENS1_36VarlenDynamicPersistentTileSchedulerILi128ELi128ELi256ELi128ELb0ELb1ELb1ELb1ELb0ELb1EEEEEEEEEvNT_6ParamsE --------------------------
	.section	.nv.constant0._ZN7cutlass13device_kernelIN5flash11enable_sm90INS1_16FlashAttnFwdSm90INS1_25CollectiveMainloopFwdSm90ILi2EN4cute5tupleIJNS5_1CILi1EEES8_S8_EEENS6_IJNS7_ILi128EEESA_SA_EEELi128ENS_6half_tEfNS_4arch4Sm90ELb0ELb1ELb0ELb1ELb1ELb1ELb0ELb1ELb1ELb1ELb0ELb0EEENS1_21CollectiveEpilogueFwdISB_S9_SC_SE_Li256ELb1ELb1ELb0ELb0EEENS1_36VarlenDynamicPersistentTileSchedulerILi128ELi128ELi256ELi128ELb0ELb1ELb1ELb1ELb0ELb1EEEEEEEEEvNT_6ParamsE,"a",@progbits
	.sectionflags	@""
	.align	4
.nv.constant0._ZN7cutlass13device_kernelIN5flash11enable_sm90INS1_16FlashAttnFwdSm90INS1_25CollectiveMainloopFwdSm90ILi2EN4cute5tupleIJNS5_1CILi1EEES8_S8_EEENS6_IJNS7_ILi128EEESA_SA_EEELi128ENS_6half_tEfNS_4arch4Sm90ELb0ELb1ELb0ELb1ELb1ELb1ELb0ELb1ELb1ELb1ELb0ELb0EEENS1_21CollectiveEpilogueFwdISB_S9_SC_SE_Li256ELb1ELb1ELb0ELb0EEENS1_36VarlenDynamicPersistentTileSchedulerILi128ELi128ELi256ELi128ELb0ELb1ELb1ELb1ELb0ELb1EEEEEEEEEvNT_6ParamsE:
	.zero		3328


//--------------------- .nv.constant0._ZN7cutlass13device_kernelIN5flash11enable_sm90INS1_16FlashAttnFwdSm90INS1_25CollectiveMainloopFwdSm90ILi2EN4cute5tupleIJNS5_1CILi1EEES8_S8_EEENS6_IJNS7_ILi128EEESA_SA_EEELi128ENS_6half_tEfNS_4arch4Sm90ELb1ELb0ELb0ELb0ELb1ELb0ELb0ELb1ELb1ELb1ELb0ELb0EEENS1_21CollectiveEpilogueFwdISB_S9_SC_SE_Li256ELb0ELb1ELb0ELb0EEENS1_30DynamicPersistentTileSchedulerILi256ELi128ELb0ELb1ELb1EEEEEEEEEvNT_6ParamsE --------------------------
	.section	.nv.constant0._ZN7cutlass13device_kernelIN5flash11enable_sm90INS1_16FlashAttnFwdSm90INS1_25CollectiveMainloopFwdSm90ILi2EN4cute5tupleIJNS5_1CILi1EEES8_S8_EEENS6_IJNS7_ILi128EEESA_SA_EEELi128ENS_6half_tEfNS_4arch4Sm90ELb1ELb0ELb0ELb0ELb1ELb0ELb0ELb1ELb1ELb1ELb0ELb0EEENS1_21CollectiveEpilogueFwdISB_S9_SC_SE_Li256ELb0ELb1ELb0ELb0EEENS1_30DynamicPersistentTileSchedulerILi256ELi128ELb0ELb1ELb1EEEEEEEEEvNT_6ParamsE,"a",@progbits
	.sectionflags	@""
	.align	4
.nv.constant0._ZN7cutlass13device_kernelIN5flash11enable_sm90INS1_16FlashAttnFwdSm90INS1_25CollectiveMainloopFwdSm90ILi2EN4cute5tupleIJNS5_1CILi1EEES8_S8_EEENS6_IJNS7_ILi128EEESA_SA_EEELi128ENS_6half_tEfNS_4arch4Sm90ELb1ELb0ELb0ELb0ELb1ELb0ELb0ELb1ELb1ELb1ELb0ELb0EEENS1_21CollectiveEpilogueFwdISB_S9_SC_SE_Li256ELb0ELb1ELb0ELb0EEENS1_30DynamicPersistentTileSchedulerILi256ELi128ELb0ELb1ELb1EEEEEEEEEvNT_6ParamsE:
	.zero		3328


//--------------------- .nv.constant0._ZN7cutlass13device_kernelIN5flash11enable_sm90INS1_16FlashAttnFwdSm90INS1_25CollectiveMainloopFwdSm90ILi2EN4cute5tupleIJNS5_1CILi1EEES8_S8_EEENS6_IJNS7_ILi128EEESA_SA_EEELi128ENS_6half_tEfNS_4arch4Sm90ELb1ELb0ELb0ELb1ELb1ELb0ELb0ELb1ELb1ELb1ELb0ELb0EEENS1_21CollectiveEpilogueFwdISB_S9_SC_SE_Li256ELb1ELb1ELb0ELb0EEENS1_36VarlenDynamicPersistentTileSchedulerILi128ELi128ELi256ELi128ELb0ELb1ELb1ELb1ELb1ELb1EEEEEEEEEvNT_6ParamsE --------------------------
	.section	.nv.constant0._ZN7cutlass13device_kernelIN5flash11enable_sm90INS1_16FlashAttnFwdSm90INS1_25CollectiveMainloopFwdSm90ILi2EN4cute5tupleIJNS5_1CILi1EEES8_S8_EEENS6_IJNS7_ILi128EEESA_SA_EEELi128ENS_6half_tEfNS_4arch4Sm90ELb1ELb0ELb0ELb1ELb1ELb0ELb0ELb1ELb1ELb1ELb0ELb0EEENS1_21CollectiveEpilogueFwdISB_S9_SC_SE_Li256ELb1ELb1ELb0ELb0EEENS1_36VarlenDynamicPersistentTileSchedulerILi128ELi128ELi256ELi128ELb0ELb1ELb1ELb1ELb1ELb1EEEEEEEEEvNT_6ParamsE,"a",@progbits
	.sectionflags	@""
	.align	4
.nv.constant0._ZN7cutlass13device_kernelIN5flash11enable_sm90INS1_16FlashAttnFwdSm90INS1_25CollectiveMainloopFwdSm90ILi2EN4cute5tupleIJNS5_1CILi1EEES8_S8_EEENS6_IJNS7_ILi128EEESA_SA_EEELi128ENS_6half_tEfNS_4arch4Sm90ELb1ELb0ELb0ELb1ELb1ELb0ELb0ELb1ELb1ELb1ELb0ELb0EEENS1_21CollectiveEpilogueFwdISB_S9_SC_SE_Li256ELb1ELb1ELb0ELb0EEENS1_36VarlenDynamicPersistentTileSchedulerILi128ELi128ELi256ELi128ELb0ELb1ELb1ELb1ELb1ELb1EEEEEEEEEvNT_6ParamsE:
	.zero		3328


//--------------------- .nv.constant0._ZN7cutlass13device_kernelIN5flash11enable_sm90INS1_16FlashAttnFwdSm90INS1_25CollectiveMainloopFwdSm90ILi2EN4cute5tupleIJNS5_1CILi1EEES8_S8_EEENS6_IJNS7_ILi128EEESA_SA_EEELi128ENS_6half_tEfNS_4arch4Sm90ELb1ELb0ELb0ELb1ELb1ELb1ELb0ELb1ELb1ELb1ELb0ELb0EEENS1_21CollectiveEpilogueFwdISB_S9_SC_SE_Li256ELb1ELb1ELb0ELb0EEENS1_36VarlenDynamicPersistentTileSchedulerILi128ELi128ELi256ELi128ELb0ELb1ELb1ELb1ELb1ELb1EEEEEEEEEvNT_6ParamsE --------------------------
	.section	.nv.constant0._ZN7cutlass13device_kernelIN5flash11enable_sm90INS1_16FlashAttnFwdSm90INS1_25CollectiveMainloopFwdSm90ILi2EN4cute5tupleIJNS5_1CILi1EEES8_S8_EEENS6_IJNS7_ILi128EEESA_SA_EEELi128ENS_6half_tEfNS_4arch4Sm90ELb1ELb0ELb0ELb1ELb1ELb1ELb0ELb1ELb1ELb1ELb0ELb0EEENS1_21CollectiveEpilogueFwdISB_S9_SC_SE_Li256ELb1ELb1ELb0ELb0EEENS1_36VarlenDynamicPersistentTileSchedulerILi128ELi128ELi256ELi128ELb0ELb1ELb1ELb1ELb1ELb1EEEEEEEEEvNT_6ParamsE,"a",@progbits
	.sectionflags	@""
	.align	4
.nv.constant0._ZN7cutlass13device_kernelIN5flash11enable_sm90INS1_16FlashAttnFwdSm90INS1_25CollectiveMainloopFwdSm90ILi2EN4cute5tupleIJNS5_1CILi1EEES8_S8_EEENS6_IJNS7_ILi128EEESA_SA_EEELi128ENS_6half_tEfNS_4arch4Sm90ELb1ELb0ELb0ELb1ELb1ELb1ELb0ELb1ELb1ELb1ELb0ELb0EEENS1_21CollectiveEpilogueFwdISB_S9_SC_SE_Li256ELb1ELb1ELb0ELb0EEENS1_36VarlenDynamicPersistentTileSchedulerILi128ELi128ELi256ELi128ELb0ELb1ELb1ELb1ELb1ELb1EEEEEEEEEvNT_6ParamsE:
	.zero		3328


//--------------------- SYMBOLS --------------------------

	.type		.nv.reservedSmem.offset0,@object
	.size		.nv.reservedSmem.offset0,0x4
	.type		__assertfail,@function
